	.target	sm_90a

	.elftype	@"ET_EXEC"


//--------------------- .note.nv.tkinfo           --------------------------
	.section	.note.nv.tkinfo,"",@"SHT_NOTE"
	.sectionflags	@"SHF_NOTE_NV_TKINFO"
	.tkinfo
        /*0018*/ 	.word	0x00000002
        /*0030*/ 	.string	""
        /*0030*/ 	.string	"ptxas"
        /*0030*/ 	.string	"Cuda compilation tools, release 13.0, V13.0.88"
        /*0030*/ 	.string	"Build cuda_13.0.r13.0/compiler.36424714_0"
        /*0030*/ 	.string	"-arch sm_90a -m 64 "



//--------------------- .note.nv.cuinfo           --------------------------
	.section	.note.nv.cuinfo,"",@"SHT_NOTE"
	.sectionflags	@"SHF_NOTE_NV_CUINFO"
        /*0018*/ 	.short	0x0002
        /*001a*/ 	.short	0x005a
        /*001c*/ 	.short	0x0082
	.zero		2


//--------------------- .nv.info                  --------------------------
	.section	.nv.info,"",@"SHT_CUDA_INFO"
	.align	4


	//----- nvinfo : EIATTR_REGCOUNT
	.align		4
        /*0000*/ 	.byte	0x04, 0x2f
        /*0002*/ 	.short	(.L_20 - .L_19)
	.align		4
.L_19:
        /*0004*/ 	.word	index@(_ZN7cutlass13device_kernelIN5flash11enable_sm90INS1_16FlashAttnFwdSm90INS1_25CollectiveMainloopFwdSm90ILi2EN4cute5tupleIJNS5_1CILi1EEES8_S8_EEENS6_IJNS7_ILi64EEESA_SA_EEELi512ENS_6half_tEfNS_4arch4Sm90ELb1ELb0ELb0ELb1ELb0ELb1ELb1ELb0ELb0ELb1ELb0ELb0EEENS1_21CollectiveEpilogueFwdINS6_IJSA_NS7_ILi512EEESA_EEES9_SC_SE_Li256ELb1ELb1ELb0ELb0EEENS1_36VarlenDynamicPersistentTileSchedulerILi64ELi64ELi256ELi128ELb0ELb1ELb1ELb1ELb1ELb1EEEEEEEEEvNT_6ParamsE)
        /*0008*/ 	.word	0x000000a8


	//----- nvinfo : EIATTR_FRAME_SIZE
	.align		4
.L_20:
        /*000c*/ 	.byte	0x04, 0x11
        /*000e*/ 	.short	(.L_22 - .L_21)
	.align		4
.L_21:
        /*0010*/ 	.word	index@(_ZN7cutlass13device_kernelIN5flash11enable_sm90INS1_16FlashAttnFwdSm90INS1_25CollectiveMainloopFwdSm90ILi2EN4cute5tupleIJNS5_1CILi1EEES8_S8_EEENS6_IJNS7_ILi64EEESA_SA_EEELi512ENS_6half_tEfNS_4arch4Sm90ELb1ELb0ELb0ELb1ELb0ELb1ELb1ELb0ELb0ELb1ELb0ELb0EEENS1_21CollectiveEpilogueFwdINS6_IJSA_NS7_ILi512EEESA_EEES9_SC_SE_Li256ELb1ELb1ELb0ELb0EEENS1_36VarlenDynamicPersistentTileSchedulerILi64ELi64ELi256ELi128ELb0ELb1ELb1ELb1ELb1ELb1EEEEEEEEEvNT_6ParamsE)
        /*0014*/ 	.word	0x00000070


	//----- nvinfo : EIATTR_REGCOUNT
	.align		4
.L_22:
        /*0018*/ 	.byte	0x04, 0x2f
        /*001a*/ 	.short	(.L_24 - .L_23)
	.align		4
.L_23:
        /*001c*/ 	.word	index@(_ZN7cutlass13device_kernelIN5flash11enable_sm90INS1_16FlashAttnFwdSm90INS1_25CollectiveMainloopFwdSm90ILi2EN4cute5tupleIJNS5_1CILi1EEES8_S8_EEENS6_IJNS7_ILi64EEESA_SA_EEELi512ENS_6half_tEfNS_4arch4Sm90ELb1ELb0ELb0ELb1ELb0ELb0ELb1ELb0ELb0ELb1ELb0ELb0EEENS1_21CollectiveEpilogueFwdINS6_IJSA_NS7_ILi512EEESA_EEES9_SC_SE_Li256ELb1ELb1ELb0ELb0EEENS1_36VarlenDynamicPersistentTileSchedulerILi64ELi64ELi256ELi128ELb0ELb1ELb1ELb1ELb1ELb1EEEEEEEEEvNT_6ParamsE)
        /*0020*/ 	.word	0x000000a8


	//----- nvinfo : EIATTR_FRAME_SIZE
	.align		4
.L_24:
        /*0024*/ 	.byte	0x04, 0x11
        /*0026*/ 	.short	(.L_26 - .L_25)
	.align		4
.L_25:
        /*0028*/ 	.word	index@(_ZN7cutlass13device_kernelIN5flash11enable_sm90INS1_16FlashAttnFwdSm90INS1_25CollectiveMainloopFwdSm90ILi2EN4cute5tupleIJNS5_1CILi1EEES8_S8_EEENS6_IJNS7_ILi64EEESA_SA_EEELi512ENS_6half_tEfNS_4arch4Sm90ELb1ELb0ELb0ELb1ELb0ELb0ELb1ELb0ELb0ELb1ELb0ELb0EEENS1_21CollectiveEpilogueFwdINS6_IJSA_NS7_ILi512EEESA_EEES9_SC_SE_Li256ELb1ELb1ELb0ELb0EEENS1_36VarlenDynamicPersistentTileSchedulerILi64ELi64ELi256ELi128ELb0ELb1ELb1ELb1ELb1ELb1EEEEEEEEEvNT_6ParamsE)
        /*002c*/ 	.word	0x00000068


	//----- nvinfo : EIATTR_REGCOUNT
	.align		4
.L_26:
        /*0030*/ 	.byte	0x04, 0x2f
        /*0032*/ 	.short	(.L_28 - .L_27)
	.align		4
.L_27:
        /*0034*/ 	.word	index@(_ZN7cutlass13device_kernelIN5flash11enable_sm90INS1_16FlashAttnFwdSm90INS1_25CollectiveMainloopFwdSm90ILi2EN4cute5tupleIJNS5_1CILi1EEES8_S8_EEENS6_IJNS7_ILi64EEESA_SA_EEELi512ENS_6half_tEfNS_4arch4Sm90ELb1ELb0ELb0ELb1ELb0ELb1ELb0ELb0ELb0ELb1ELb0ELb0EEENS1_21CollectiveEpilogueFwdINS6_IJSA_NS7_ILi512EEESA_EEES9_SC_SE_Li256ELb1ELb1ELb0ELb0EEENS1_36VarlenDynamicPersistentTileSchedulerILi64ELi64ELi256ELi128ELb0ELb1ELb1ELb1ELb1ELb1EEEEEEEEEvNT_6ParamsE)
        /*0038*/ 	.word	0x000000a8


	//----- nvinfo : EIATTR_FRAME_SIZE
	.align		4
.L_28:
        /*003c*/ 	.byte	0x04, 0x11
        /*003e*/ 	.short	(.L_30 - .L_29)
	.align		4
.L_29:
        /*0040*/ 	.word	index@(_ZN7cutlass13device_kernelIN5flash11enable_sm90INS1_16FlashAttnFwdSm90INS1_25CollectiveMainloopFwdSm90ILi2EN4cute5tupleIJNS5_1CILi1EEES8_S8_EEENS6_IJNS7_ILi64EEESA_SA_EEELi512ENS_6half_tEfNS_4arch4Sm90ELb1ELb0ELb0ELb1ELb0ELb1ELb0ELb0ELb0ELb1ELb0ELb0EEENS1_21CollectiveEpilogueFwdINS6_IJSA_NS7_ILi512EEESA_EEES9_SC_SE_Li256ELb1ELb1ELb0ELb0EEENS1_36VarlenDynamicPersistentTileSchedulerILi64ELi64ELi256ELi128ELb0ELb1ELb1ELb1ELb1ELb1EEEEEEEEEvNT_6ParamsE)
        /*0044*/ 	.word	0x00000060


	//----- nvinfo : EIATTR_REGCOUNT
	.align		4
.L_30:
        /*0048*/ 	.byte	0x04, 0x2f
        /*004a*/ 	.short	(.L_32 - .L_31)
	.align		4
.L_31:
        /*004c*/ 	.word	index@(_ZN7cutlass13device_kernelIN5flash11enable_sm90INS1_16FlashAttnFwdSm90INS1_25CollectiveMainloopFwdSm90ILi2EN4cute5tupleIJNS5_1CILi1EEES8_S8_EEENS6_IJNS7_ILi64EEESA_SA_EEELi512ENS_6half_tEfNS_4arch4Sm90ELb1ELb0ELb0ELb1ELb0ELb0ELb0ELb0ELb0ELb1ELb0ELb0EEENS1_21CollectiveEpilogueFwdINS6_IJSA_NS7_ILi512EEESA_EEES9_SC_SE_Li256ELb1ELb1ELb0ELb0EEENS1_36VarlenDynamicPersistentTileSchedulerILi64ELi64ELi256ELi128ELb0ELb1ELb1ELb1ELb1ELb1EEEEEEEEEvNT_6ParamsE)
        /*0050*/ 	.word	0x000000a8


	//----- nvinfo : EIATTR_FRAME_SIZE
	.align		4
.L_32:
        /*0054*/ 	.byte	0x04, 0x11
        /*0056*/ 	.short	(.L_34 - .L_33)
	.align		4
.L_33:
        /*0058*/ 	.word	index@(_ZN7cutlass13device_kernelIN5flash11enable_sm90INS1_16FlashAttnFwdSm90INS1_25CollectiveMainloopFwdSm90ILi2EN4cute5tupleIJNS5_1CILi1EEES8_S8_EEENS6_IJNS7_ILi64EEESA_SA_EEELi512ENS_6half_tEfNS_4arch4Sm90ELb1ELb0ELb0ELb1ELb0ELb0ELb0ELb0ELb0ELb1ELb0ELb0EEENS1_21CollectiveEpilogueFwdINS6_IJSA_NS7_ILi512EEESA_EEES9_SC_SE_Li256ELb1ELb1ELb0ELb0EEENS1_36VarlenDynamicPersistentTileSchedulerILi64ELi64ELi256ELi128ELb0ELb1ELb1ELb1ELb1ELb1EEEEEEEEEvNT_6ParamsE)
        /*005c*/ 	.word	0x00000058


	//----- nvinfo : EIATTR_REGCOUNT
	.align		4
.L_34:
        /*0060*/ 	.byte	0x04, 0x2f
        /*0062*/ 	.short	(.L_36 - .L_35)
	.align		4
.L_35:
        /*0064*/ 	.word	index@(_ZN7cutlass13device_kernelIN5flash11enable_sm90INS1_16FlashAttnFwdSm90INS1_25CollectiveMainloopFwdSm90ILi2EN4cute5tupleIJNS5_1CILi1EEES8_S8_EEENS6_IJNS7_ILi64EEESA_SA_EEELi512ENS_6half_tEfNS_4arch4Sm90ELb1ELb0ELb0ELb0ELb0ELb0ELb1ELb0ELb0ELb1ELb0ELb0EEENS1_21CollectiveEpilogueFwdINS6_IJSA_NS7_ILi512EEESA_EEES9_SC_SE_Li256ELb0ELb1ELb0ELb0EEENS1_30DynamicPersistentTileSchedulerILi256ELi128ELb0ELb1ELb1EEEEEEEEEvNT_6ParamsE)
        /*0068*/ 	.word	0x000000a8


	//----- nvinfo : EIATTR_FRAME_SIZE
	.align		4
.L_36:
        /*006c*/ 	.byte	0x04, 0x11
        /*006e*/ 	.short	(.L_38 - .L_37)
	.align		4
.L_37:
        /*0070*/ 	.word	index@(_ZN7cutlass13device_kernelIN5flash11enable_sm90INS1_16FlashAttnFwdSm90INS1_25CollectiveMainloopFwdSm90ILi2EN4cute5tupleIJNS5_1CILi1EEES8_S8_EEENS6_IJNS7_ILi64EEESA_SA_EEELi512ENS_6half_tEfNS_4arch4Sm90ELb1ELb0ELb0ELb0ELb0ELb0ELb1ELb0ELb0ELb1ELb0ELb0EEENS1_21CollectiveEpilogueFwdINS6_IJSA_NS7_ILi512EEESA_EEES9_SC_SE_Li256ELb0ELb1ELb0ELb0EEENS1_30DynamicPersistentTileSchedulerILi256ELi128ELb0ELb1ELb1EEEEEEEEEvNT_6ParamsE)
        /*0074*/ 	.word	0x00000048


	//----- nvinfo : EIATTR_REGCOUNT
	.align		4
.L_38:
        /*0078*/ 	.byte	0x04, 0x2f
        /*007a*/ 	.short	(.L_40 - .L_39)
	.align		4
.L_39:
        /*007c*/ 	.word	index@(_ZN7cutlass13device_kernelIN5flash11enable_sm90INS1_16FlashAttnFwdSm90INS1_25CollectiveMainloopFwdSm90ILi2EN4cute5tupleIJNS5_1CILi1EEES8_S8_EEENS6_IJNS7_ILi64EEESA_SA_EEELi512ENS_6half_tEfNS_4arch4Sm90ELb1ELb0ELb0ELb0ELb0ELb0ELb0ELb0ELb0ELb1ELb0ELb0EEENS1_21CollectiveEpilogueFwdINS6_IJSA_NS7_ILi512EEESA_EEES9_SC_SE_Li256ELb0ELb1ELb0ELb0EEENS1_30DynamicPersistentTileSchedulerILi256ELi128ELb0ELb1ELb1EEEEEEEEEvNT_6ParamsE)
        /*0080*/ 	.word	0x000000a8


	//----- nvinfo : EIATTR_FRAME_SIZE
	.align		4
.L_40:
        /*0084*/ 	.byte	0x04, 0x11
        /*0086*/ 	.short	(.L_42 - .L_41)
	.align		4
.L_41:
        /*0088*/ 	.word	index@(_ZN7cutlass13device_kernelIN5flash11enable_sm90INS1_16FlashAttnFwdSm90INS1_25CollectiveMainloopFwdSm90ILi2EN4cute5tupleIJNS5_1CILi1EEES8_S8_EEENS6_IJNS7_ILi64EEESA_SA_EEELi512ENS_6half_tEfNS_4arch4Sm90ELb1ELb0ELb0ELb0ELb0ELb0ELb0ELb0ELb0ELb1ELb0ELb0EEENS1_21CollectiveEpilogueFwdINS6_IJSA_NS7_ILi512EEESA_EEES9_SC_SE_Li256ELb0ELb1ELb0ELb0EEENS1_30DynamicPersistentTileSchedulerILi256ELi128ELb0ELb1ELb1EEEEEEEEEvNT_6ParamsE)
        /*008c*/ 	.word	0x00000028


	//----- nvinfo : EIATTR_REGCOUNT
	.align		4
.L_42:
        /*0090*/ 	.byte	0x04, 0x2f
        /*0092*/ 	.short	(.L_44 - .L_43)
	.align		4
.L_43:
        /*0094*/ 	.word	index@(_ZN7cutlass13device_kernelIN5flash11enable_sm90INS1_16FlashAttnFwdSm90INS1_25CollectiveMainloopFwdSm90ILi2EN4cute5tupleIJNS5_1CILi1EEES8_S8_EEENS6_IJNS7_ILi64EEESA_SA_EEELi512ENS_6half_tEfNS_4arch4Sm90ELb0ELb1ELb0ELb1ELb0ELb1ELb1ELb0ELb0ELb1ELb0ELb0EEENS1_21CollectiveEpilogueFwdINS6_IJSA_NS7_ILi512EEESA_EEES9_SC_SE_Li256ELb1ELb1ELb0ELb0EEENS1_36VarlenDynamicPersistentTileSchedulerILi64ELi64ELi256ELi128ELb0ELb1ELb1ELb1ELb0ELb1EEEEEEEEEvNT_6ParamsE)
        /*0098*/ 	.word	0x000000a8


	//----- nvinfo : EIATTR_FRAME_SIZE
	.align		4
.L_44:
        /*009c*/ 	.byte	0x04, 0x11
        /*009e*/ 	.short	(.L_46 - .L_45)
	.align		4
.L_45:
        /*00a0*/ 	.word	index@(_ZN7cutlass13device_kernelIN5flash11enable_sm90INS1_16FlashAttnFwdSm90INS1_25CollectiveMainloopFwdSm90ILi2EN4cute5tupleIJNS5_1CILi1EEES8_S8_EEENS6_IJNS7_ILi64EEESA_SA_EEELi512ENS_6half_tEfNS_4arch4Sm90ELb0ELb1ELb0ELb1ELb0ELb1ELb1ELb0ELb0ELb1ELb0ELb0EEENS1_21CollectiveEpilogueFwdINS6_IJSA_NS7_ILi512EEESA_EEES9_SC_SE_Li256ELb1ELb1ELb0ELb0EEENS1_36VarlenDynamicPersistentTileSchedulerILi64ELi64ELi256ELi128ELb0ELb1ELb1ELb1ELb0ELb1EEEEEEEEEvNT_6ParamsE)
        /*00a4*/ 	.word	0x00000078


	//----- nvinfo : EIATTR_REGCOUNT
	.align		4
.L_46:
        /*00a8*/ 	.byte	0x04, 0x2f
        /*00aa*/ 	.short	(.L_48 - .L_47)
	.align		4
.L_47:
        /*00ac*/ 	.word	index@(_ZN7cutlass13device_kernelIN5flash11enable_sm90INS1_16FlashAttnFwdSm90INS1_25CollectiveMainloopFwdSm90ILi2EN4cute5tupleIJNS5_1CILi1EEES8_S8_EEENS6_IJNS7_ILi64EEESA_SA_EEELi512ENS_6half_tEfNS_4arch4Sm90ELb0ELb1ELb0ELb1ELb0ELb0ELb1ELb0ELb0ELb1ELb0ELb0EEENS1_21CollectiveEpilogueFwdINS6_IJSA_NS7_ILi512EEESA_EEES9_SC_SE_Li256ELb1ELb1ELb0ELb0EEENS1_36VarlenDynamicPersistentTileSchedulerILi64ELi64ELi256ELi128ELb0ELb1ELb1ELb1ELb0ELb1EEEEEEEEEvNT_6ParamsE)
        /*00b0*/ 	.word	0x000000a8


	//----- nvinfo : EIATTR_FRAME_SIZE
	.align		4
.L_48:
        /*00b4*/ 	.byte	0x04, 0x11
        /*00b6*/ 	.short	(.L_50 - .L_49)
	.align		4
.L_49:
        /*00b8*/ 	.word	index@(_ZN7cutlass13device_kernelIN5flash11enable_sm90INS1_16FlashAttnFwdSm90INS1_25CollectiveMainloopFwdSm90ILi2EN4cute5tupleIJNS5_1CILi1EEES8_S8_EEENS6_IJNS7_ILi64EEESA_SA_EEELi512ENS_6half_tEfNS_4arch4Sm90ELb0ELb1ELb0ELb1ELb0ELb0ELb1ELb0ELb0ELb1ELb0ELb0EEENS1_21CollectiveEpilogueFwdINS6_IJSA_NS7_ILi512EEESA_EEES9_SC_SE_Li256ELb1ELb1ELb0ELb0EEENS1_36VarlenDynamicPersistentTileSchedulerILi64ELi64ELi256ELi128ELb0ELb1ELb1ELb1ELb0ELb1EEEEEEEEEvNT_6ParamsE)
        /*00bc*/ 	.word	0x00000070


	//----- nvinfo : EIATTR_REGCOUNT
	.align		4
.L_50:
        /*00c0*/ 	.byte	0x04, 0x2f
        /*00c2*/ 	.short	(.L_52 - .L_51)
	.align		4
.L_51:
        /*00c4*/ 	.word	index@(_ZN7cutlass13device_kernelIN5flash11enable_sm90INS1_16FlashAttnFwdSm90INS1_25CollectiveMainloopFwdSm90ILi2EN4cute5tupleIJNS5_1CILi1EEES8_S8_EEENS6_IJNS7_ILi64EEESA_SA_EEELi512ENS_6half_tEfNS_4arch4Sm90ELb0ELb1ELb0ELb1ELb0ELb1ELb0ELb0ELb0ELb1ELb0ELb0EEENS1_21CollectiveEpilogueFwdINS6_IJSA_NS7_ILi512EEESA_EEES9_SC_SE_Li256ELb1ELb1ELb0ELb0EEENS1_36VarlenDynamicPersistentTileSchedulerILi64ELi64ELi256ELi128ELb0ELb1ELb1ELb1ELb0ELb1EEEEEEEEEvNT_6ParamsE)
        /*00c8*/ 	.word	0x000000a8


	//----- nvinfo : EIATTR_FRAME_SIZE
	.align		4
.L_52:
        /*00cc*/ 	.byte	0x04, 0x11
        /*00ce*/ 	.short	(.L_54 - .L_53)
	.align		4
.L_53:
        /*00d0*/ 	.word	index@(_ZN7cutlass13device_kernelIN5flash11enable_sm90INS1_16FlashAttnFwdSm90INS1_25CollectiveMainloopFwdSm90ILi2EN4cute5tupleIJNS5_1CILi1EEES8_S8_EEENS6_IJNS7_ILi64EEESA_SA_EEELi512ENS_6half_tEfNS_4arch4Sm90ELb0ELb1ELb0ELb1ELb0ELb1ELb0ELb0ELb0ELb1ELb0ELb0EEENS1_21CollectiveEpilogueFwdINS6_IJSA_NS7_ILi512EEESA_EEES9_SC_SE_Li256ELb1ELb1ELb0ELb0EEENS1_36VarlenDynamicPersistentTileSchedulerILi64ELi64ELi256ELi128ELb0ELb1ELb1ELb1ELb0ELb1EEEEEEEEEvNT_6ParamsE)
        /*00d4*/ 	.word	0x00000050


	//----- nvinfo : EIATTR_REGCOUNT
	.align		4
.L_54:
        /*00d8*/ 	.byte	0x04, 0x2f
        /*00da*/ 	.short	(.L_56 - .L_55)
	.align		4
.L_55:
        /*00dc*/ 	.word	index@(_ZN7cutlass13device_kernelIN5flash11enable_sm90INS1_16FlashAttnFwdSm90INS1_25CollectiveMainloopFwdSm90ILi2EN4cute5tupleIJNS5_1CILi1EEES8_S8_EEENS6_IJNS7_ILi64EEESA_SA_EEELi512ENS_6half_tEfNS_4arch4Sm90ELb0ELb1ELb0ELb1ELb0ELb0ELb0ELb0ELb0ELb1ELb0ELb0EEENS1_21CollectiveEpilogueFwdINS6_IJSA_NS7_ILi512EEESA_EEES9_SC_SE_Li256ELb1ELb1ELb0ELb0EEENS1_36VarlenDynamicPersistentTileSchedulerILi64ELi64ELi256ELi128ELb0ELb1ELb1ELb1ELb0ELb1EEEEEEEEEvNT_6ParamsE)
        /*00e0*/ 	.word	0x000000a8


	//----- nvinfo : EIATTR_FRAME_SIZE
	.align		4
.L_56:
        /*00e4*/ 	.byte	0x04, 0x11
        /*00e6*/ 	.short	(.L_58 - .L_57)
	.align		4
.L_57:
        /*00e8*/ 	.word	index@(_ZN7cutlass13device_kernelIN5flash11enable_sm90INS1_16FlashAttnFwdSm90INS1_25CollectiveMainloopFwdSm90ILi2EN4cute5tupleIJNS5_1CILi1EEES8_S8_EEENS6_IJNS7_ILi64EEESA_SA_EEELi512ENS_6half_tEfNS_4arch4Sm90ELb0ELb1ELb0ELb1ELb0ELb0ELb0ELb0ELb0ELb1ELb0ELb0EEENS1_21CollectiveEpilogueFwdINS6_IJSA_NS7_ILi512EEESA_EEES9_SC_SE_Li256ELb1ELb1ELb0ELb0EEENS1_36VarlenDynamicPersistentTileSchedulerILi64ELi64ELi256ELi128ELb0ELb1ELb1ELb1ELb0ELb1EEEEEEEEEvNT_6ParamsE)
        /*00ec*/ 	.word	0x00000048


	//----- nvinfo : EIATTR_REGCOUNT
	.align		4
.L_58:
        /*00f0*/ 	.byte	0x04, 0x2f
        /*00f2*/ 	.short	(.L_60 - .L_59)
	.align		4
.L_59:
        /*00f4*/ 	.word	index@(_ZN7cutlass13device_kernelIN5flash11enable_sm90INS1_16FlashAttnFwdSm90INS1_25CollectiveMainloopFwdSm90ILi2EN4cute5tupleIJNS5_1CILi1EEES8_S8_EEENS6_IJNS7_ILi64EEESA_SA_EEELi512ENS_6half_tEfNS_4arch4Sm90ELb0ELb1ELb0ELb0ELb0ELb0ELb1ELb0ELb0ELb1ELb0ELb0EEENS1_21CollectiveEpilogueFwdINS6_IJSA_NS7_ILi512EEESA_EEES9_SC_SE_Li256ELb0ELb1ELb0ELb0EEENS1_30DynamicPersistentTileSchedulerILi256ELi128ELb0ELb1ELb1EEEEEEEEEvNT_6ParamsE)
        /*00f8*/ 	.word	0x000000a8


	//----- nvinfo : EIATTR_FRAME_SIZE
	.align		4
.L_60:
        /*00fc*/ 	.byte	0x04, 0x11
        /*00fe*/ 	.short	(.L_62 - .L_61)
	.align		4
.L_61:
        /*0100*/ 	.word	index@(_ZN7cutlass13device_kernelIN5flash11enable_sm90INS1_16FlashAttnFwdSm90INS1_25CollectiveMainloopFwdSm90ILi2EN4cute5tupleIJNS5_1CILi1EEES8_S8_EEENS6_IJNS7_ILi64EEESA_SA_EEELi512ENS_6half_tEfNS_4arch4Sm90ELb0ELb1ELb0ELb0ELb0ELb0ELb1ELb0ELb0ELb1ELb0ELb0EEENS1_21CollectiveEpilogueFwdINS6_IJSA_NS7_ILi512EEESA_EEES9_SC_SE_Li256ELb0ELb1ELb0ELb0EEENS1_30DynamicPersistentTileSchedulerILi256ELi128ELb0ELb1ELb1EEEEEEEEEvNT_6ParamsE)
        /*0104*/ 	.word	0x00000048


	//----- nvinfo : EIATTR_REGCOUNT
	.align		4
.L_62:
        /*0108*/ 	.byte	0x04, 0x2f
        /*010a*/ 	.short	(.L_64 - .L_63)
	.align		4
.L_63:
        /*010c*/ 	.word	index@(_ZN7cutlass13device_kernelIN5flash11enable_sm90INS1_16FlashAttnFwdSm90INS1_25CollectiveMainloopFwdSm90ILi2EN4cute5tupleIJNS5_1CILi1EEES8_S8_EEENS6_IJNS7_ILi64EEESA_SA_EEELi512ENS_6half_tEfNS_4arch4Sm90ELb0ELb1ELb0ELb0ELb0ELb0ELb0ELb0ELb0ELb1ELb0ELb0EEENS1_21CollectiveEpilogueFwdINS6_IJSA_NS7_ILi512EEESA_EEES9_SC_SE_Li256ELb0ELb1ELb0ELb0EEENS1_30DynamicPersistentTileSchedulerILi256ELi128ELb0ELb1ELb1EEEEEEEEEvNT_6ParamsE)
        /*0110*/ 	.word	0x000000a8


	//----- nvinfo : EIATTR_FRAME_SIZE
	.align		4
.L_64:
        /*0114*/ 	.byte	0x04, 0x11
        /*0116*/ 	.short	(.L_66 - .L_65)
	.align		4
.L_65:
        /*0118*/ 	.word	index@(_ZN7cutlass13device_kernelIN5flash11enable_sm90INS1_16FlashAttnFwdSm90INS1_25CollectiveMainloopFwdSm90ILi2EN4cute5tupleIJNS5_1CILi1EEES8_S8_EEENS6_IJNS7_ILi64EEESA_SA_EEELi512ENS_6half_tEfNS_4arch4Sm90ELb0ELb1ELb0ELb0ELb0ELb0ELb0ELb0ELb0ELb1ELb0ELb0EEENS1_21CollectiveEpilogueFwdINS6_IJSA_NS7_ILi512EEESA_EEES9_SC_SE_Li256ELb0ELb1ELb0ELb0EEENS1_30DynamicPersistentTileSchedulerILi256ELi128ELb0ELb1ELb1EEEEEEEEEvNT_6ParamsE)
        /*011c*/ 	.word	0x00000028


	//----- nvinfo : EIATTR_REGCOUNT
	.align		4
.L_66:
        /*0120*/ 	.byte	0x04, 0x2f
        /*0122*/ 	.short	(.L_68 - .L_67)
	.align		4
.L_67:
        /*0124*/ 	.word	index@(_ZN7cutlass13device_kernelIN5flash11enable_sm90INS1_16FlashAttnFwdSm90INS1_25CollectiveMainloopFwdSm90ILi2EN4cute5tupleIJNS5_1CILi1EEES8_S8_EEENS6_IJNS7_ILi64EEESA_SA_EEELi512ENS_6half_tEfNS_4arch4Sm90ELb0ELb0ELb0ELb1ELb0ELb1ELb1ELb0ELb0ELb1ELb0ELb0EEENS1_21CollectiveEpilogueFwdINS6_IJSA_NS7_ILi512EEESA_EEES9_SC_SE_Li256ELb1ELb1ELb0ELb0EEENS1_36VarlenDynamicPersistentTileSchedulerILi64ELi64ELi256ELi128ELb0ELb1ELb1ELb0ELb1ELb1EEEEEEEEEvNT_6ParamsE)
        /*0128*/ 	.word	0x000000a8


	//----- nvinfo : EIATTR_FRAME_SIZE
	.align		4
.L_68:
        /*012c*/ 	.byte	0x04, 0x11
        /*012e*/ 	.short	(.L_70 - .L_69)
	.align		4
.L_69:
        /*0130*/ 	.word	index@(_ZN7cutlass13device_kernelIN5flash11enable_sm90INS1_16FlashAttnFwdSm90INS1_25CollectiveMainloopFwdSm90ILi2EN4cute5tupleIJNS5_1CILi1EEES8_S8_EEENS6_IJNS7_ILi64EEESA_SA_EEELi512ENS_6half_tEfNS_4arch4Sm90ELb0ELb0ELb0ELb1ELb0ELb1ELb1ELb0ELb0ELb1ELb0ELb0EEENS1_21CollectiveEpilogueFwdINS6_IJSA_NS7_ILi512EEESA_EEES9_SC_SE_Li256ELb1ELb1ELb0ELb0EEENS1_36VarlenDynamicPersistentTileSchedulerILi64ELi64ELi256ELi128ELb0ELb1ELb1ELb0ELb1ELb1EEEEEEEEEvNT_6ParamsE)
        /*0134*/ 	.word	0x00000078


	//----- nvinfo : EIATTR_REGCOUNT
	.align		4
.L_70:
        /*0138*/ 	.byte	0x04, 0x2f
        /*013a*/ 	.short	(.L_72 - .L_71)
	.align		4
.L_71:
        /*013c*/ 	.word	index@(_ZN7cutlass13device_kernelIN5flash11enable_sm90INS1_16FlashAttnFwdSm90INS1_25CollectiveMainloopFwdSm90ILi2EN4cute5tupleIJNS5_1CILi1EEES8_S8_EEENS6_IJNS7_ILi64EEESA_SA_EEELi512ENS_6half_tEfNS_4arch4Sm90ELb0ELb0ELb0ELb1ELb0ELb0ELb1ELb0ELb0ELb1ELb0ELb0EEENS1_21CollectiveEpilogueFwdINS6_IJSA_NS7_ILi512EEESA_EEES9_SC_SE_Li256ELb1ELb1ELb0ELb0EEENS1_36VarlenDynamicPersistentTileSchedulerILi64ELi64ELi256ELi128ELb0ELb1ELb1ELb0ELb1ELb1EEEEEEEEEvNT_6ParamsE)
        /*0140*/ 	.word	0x000000a8


	//----- nvinfo : EIATTR_FRAME_SIZE
	.align		4
.L_72:
        /*0144*/ 	.byte	0x04, 0x11
        /*0146*/ 	.short	(.L_74 - .L_73)
	.align		4
.L_73:
        /*0148*/ 	.word	index@(_ZN7cutlass13device_kernelIN5flash11enable_sm90INS1_16FlashAttnFwdSm90INS1_25CollectiveMainloopFwdSm90ILi2EN4cute5tupleIJNS5_1CILi1EEES8_S8_EEENS6_IJNS7_ILi64EEESA_SA_EEELi512ENS_6half_tEfNS_4arch4Sm90ELb0ELb0ELb0ELb1ELb0ELb0ELb1ELb0ELb0ELb1ELb0ELb0EEENS1_21CollectiveEpilogueFwdINS6_IJSA_NS7_ILi512EEESA_EEES9_SC_SE_Li256ELb1ELb1ELb0ELb0EEENS1_36VarlenDynamicPersistentTileSchedulerILi64ELi64ELi256ELi128ELb0ELb1ELb1ELb0ELb1ELb1EEEEEEEEEvNT_6ParamsE)
        /*014c*/ 	.word	0x00000070


	//----- nvinfo : EIATTR_REGCOUNT
	.align		4
.L_74:
        /*0150*/ 	.byte	0x04, 0x2f
        /*0152*/ 	.short	(.L_76 - .L_75)
	.align		4
.L_75:
        /*0154*/ 	.word	index@(_ZN7cutlass13device_kernelIN5flash11enable_sm90INS1_16FlashAttnFwdSm90INS1_25CollectiveMainloopFwdSm90ILi2EN4cute5tupleIJNS5_1CILi1EEES8_S8_EEENS6_IJNS7_ILi64EEESA_SA_EEELi512ENS_6half_tEfNS_4arch4Sm90ELb0ELb0ELb0ELb1ELb0ELb1ELb0ELb0ELb0ELb1ELb0ELb0EEENS1_21CollectiveEpilogueFwdINS6_IJSA_NS7_ILi512EEESA_EEES9_SC_SE_Li256ELb1ELb1ELb0ELb0EEENS1_36VarlenDynamicPersistentTileSchedulerILi64ELi64ELi256ELi128ELb0ELb1ELb1ELb0ELb1ELb1EEEEEEEEEvNT_6ParamsE)
        /*0158*/ 	.word	0x000000a8


	//----- nvinfo : EIATTR_FRAME_SIZE
	.align		4
.L_76:
        /*015c*/ 	.byte	0x04, 0x11
        /*015e*/ 	.short	(.L_78 - .L_77)
	.align		4
.L_77:
        /*0160*/ 	.word	index@(_ZN7cutlass13device_kernelIN5flash11enable_sm90INS1_16FlashAttnFwdSm90INS1_25CollectiveMainloopFwdSm90ILi2EN4cute5tupleIJNS5_1CILi1EEES8_S8_EEENS6_IJNS7_ILi64EEESA_SA_EEELi512ENS_6half_tEfNS_4arch4Sm90ELb0ELb0ELb0ELb1ELb0ELb1ELb0ELb0ELb0ELb1ELb0ELb0EEENS1_21CollectiveEpilogueFwdINS6_IJSA_NS7_ILi512EEESA_EEES9_SC_SE_Li256ELb1ELb1ELb0ELb0EEENS1_36VarlenDynamicPersistentTileSchedulerILi64ELi64ELi256ELi128ELb0ELb1ELb1ELb0ELb1ELb1EEEEEEEEEvNT_6ParamsE)
        /*0164*/ 	.word	0x00000068


	//----- nvinfo : EIATTR_REGCOUNT
	.align		4
.L_78:
        /*0168*/ 	.byte	0x04, 0x2f
        /*016a*/ 	.short	(.L_80 - .L_79)
	.align		4
.L_79:
        /*016c*/ 	.word	index@(_ZN7cutlass13device_kernelIN5flash11enable_sm90INS1_16FlashAttnFwdSm90INS1_25CollectiveMainloopFwdSm90ILi2EN4cute5tupleIJNS5_1CILi1EEES8_S8_EEENS6_IJNS7_ILi64EEESA_SA_EEELi512ENS_6half_tEfNS_4arch4Sm90ELb0ELb0ELb0ELb1ELb0ELb0ELb0ELb0ELb0ELb1ELb0ELb0EEENS1_21CollectiveEpilogueFwdINS6_IJSA_NS7_ILi512EEESA_EEES9_SC_SE_Li256ELb1ELb1ELb0ELb0EEENS1_36VarlenDynamicPersistentTileSchedulerILi64ELi64ELi256ELi128ELb0ELb1ELb1ELb0ELb1ELb1EEEEEEEEEvNT_6ParamsE)
        /*0170*/ 	.word	0x000000a8


	//----- nvinfo : EIATTR_FRAME_SIZE
	.align		4
.L_80:
        /*0174*/ 	.byte	0x04, 0x11
        /*0176*/ 	.short	(.L_82 - .L_81)
	.align		4
.L_81:
        /*0178*/ 	.word	index@(_ZN7cutlass13device_kernelIN5flash11enable_sm90INS1_16FlashAttnFwdSm90INS1_25CollectiveMainloopFwdSm90ILi2EN4cute5tupleIJNS5_1CILi1EEES8_S8_EEENS6_IJNS7_ILi64EEESA_SA_EEELi512ENS_6half_tEfNS_4arch4Sm90ELb0ELb0ELb0ELb1ELb0ELb0ELb0ELb0ELb0ELb1ELb0ELb0EEENS1_21CollectiveEpilogueFwdINS6_IJSA_NS7_ILi512EEESA_EEES9_SC_SE_Li256ELb1ELb1ELb0ELb0EEENS1_36VarlenDynamicPersistentTileSchedulerILi64ELi64ELi256ELi128ELb0ELb1ELb1ELb0ELb1ELb1EEEEEEEEEvNT_6ParamsE)
        /*017c*/ 	.word	0x00000060


	//----- nvinfo : EIATTR_REGCOUNT
	.align		4
.L_82:
        /*0180*/ 	.byte	0x04, 0x2f
        /*0182*/ 	.short	(.L_84 - .L_83)
	.align		4
.L_83:
        /*0184*/ 	.word	index@(_ZN7cutlass13device_kernelIN5flash11enable_sm90INS1_16FlashAttnFwdSm90INS1_25CollectiveMainloopFwdSm90ILi2EN4cute5tupleIJNS5_1CILi1EEES8_S8_EEENS6_IJNS7_ILi64EEESA_SA_EEELi512ENS_6half_tEfNS_4arch4Sm90ELb0ELb0ELb0ELb0ELb0ELb0ELb1ELb0ELb0ELb1ELb0ELb0EEENS1_21CollectiveEpilogueFwdINS6_IJSA_NS7_ILi512EEESA_EEES9_SC_SE_Li256ELb0ELb1ELb0ELb0EEENS1_29StaticPersistentTileSchedulerILb0EEEEEEEEEvNT_6ParamsE)
        /*0188*/ 	.word	0x000000a8


	//----- nvinfo : EIATTR_FRAME_SIZE
	.align		4
.L_84:
        /*018c*/ 	.byte	0x04, 0x11
        /*018e*/ 	.short	(.L_86 - .L_85)
	.align		4
.L_85:
        /*0190*/ 	.word	index@(_ZN7cutlass13device_kernelIN5flash11enable_sm90INS1_16FlashAttnFwdSm90INS1_25CollectiveMainloopFwdSm90ILi2EN4cute5tupleIJNS5_1CILi1EEES8_S8_EEENS6_IJNS7_ILi64EEESA_SA_EEELi512ENS_6half_tEfNS_4arch4Sm90ELb0ELb0ELb0ELb0ELb0ELb0ELb1ELb0ELb0ELb1ELb0ELb0EEENS1_21CollectiveEpilogueFwdINS6_IJSA_NS7_ILi512EEESA_EEES9_SC_SE_Li256ELb0ELb1ELb0ELb0EEENS1_29StaticPersistentTileSchedulerILb0EEEEEEEEEvNT_6ParamsE)
        /*0194*/ 	.word	0x00000058


	//----- nvinfo : EIATTR_REGCOUNT
	.align		4
.L_86:
        /*0198*/ 	.byte	0x04, 0x2f
        /*019a*/ 	.short	(.L_88 - .L_87)
	.align		4
.L_87:
        /*019c*/ 	.word	index@(_ZN7cutlass13device_kernelIN5flash11enable_sm90INS1_16FlashAttnFwdSm90INS1_25CollectiveMainloopFwdSm90ILi2EN4cute5tupleIJNS5_1CILi1EEES8_S8_EEENS6_IJNS7_ILi64EEESA_SA_EEELi512ENS_6half_tEfNS_4arch4Sm90ELb0ELb0ELb0ELb0ELb0ELb0ELb0ELb0ELb0ELb1ELb0ELb0EEENS1_21CollectiveEpilogueFwdINS6_IJSA_NS7_ILi512EEESA_EEES9_SC_SE_Li256ELb0ELb1ELb0ELb0EEENS1_29StaticPersistentTileSchedulerILb0EEEEEEEEEvNT_6ParamsE)
        /*01a0*/ 	.word	0x000000a8


	//----- nvinfo : EIATTR_FRAME_SIZE
	.align		4
.L_88:
        /*01a4*/ 	.byte	0x04, 0x11
        /*01a6*/ 	.short	(.L_90 - .L_89)
	.align		4
.L_89:
        /*01a8*/ 	.word	index@(_ZN7cutlass13device_kernelIN5flash11enable_sm90INS1_16FlashAttnFwdSm90INS1_25CollectiveMainloopFwdSm90ILi2EN4cute5tupleIJNS5_1CILi1EEES8_S8_EEENS6_IJNS7_ILi64EEESA_SA_EEELi512ENS_6half_tEfNS_4arch4Sm90ELb0ELb0ELb0ELb0ELb0ELb0ELb0ELb0ELb0ELb1ELb0ELb0EEENS1_21CollectiveEpilogueFwdINS6_IJSA_NS7_ILi512EEESA_EEES9_SC_SE_Li256ELb0ELb1ELb0ELb0EEENS1_29StaticPersistentTileSchedulerILb0EEEEEEEEEvNT_6ParamsE)
        /*01ac*/ 	.word	0x00000038


	//----- nvinfo : EIATTR_MIN_STACK_SIZE
	.align		4
.L_90:
        /*01b0*/ 	.byte	0x04, 0x12
        /*01b2*/ 	.short	(.L_92 - .L_91)
	.align		4
.L_91:
        /*01b4*/ 	.word	index@(_ZN7cutlass13device_kernelIN5flash11enable_sm90INS1_16FlashAttnFwdSm90INS1_25CollectiveMainloopFwdSm90ILi2EN4cute5tupleIJNS5_1CILi1EEES8_S8_EEENS6_IJNS7_ILi64EEESA_SA_EEELi512ENS_6half_tEfNS_4arch4Sm90ELb0ELb0ELb0ELb0ELb0ELb0ELb0ELb0ELb0ELb1ELb0ELb0EEENS1_21CollectiveEpilogueFwdINS6_IJSA_NS7_ILi512EEESA_EEES9_SC_SE_Li256ELb0ELb1ELb0ELb0EEENS1_29StaticPersistentTileSchedulerILb0EEEEEEEEEvNT_6ParamsE)
        /*01b8*/ 	.word	0x00000038


	//----- nvinfo : EIATTR_MIN_STACK_SIZE
	.align		4
.L_92:
        /*01bc*/ 	.byte	0x04, 0x12
        /*01be*/ 	.short	(.L_94 - .L_93)
	.align		4
.L_93:
        /*01c0*/ 	.word	index@(_ZN7cutlass13device_kernelIN5flash11enable_sm90INS1_16FlashAttnFwdSm90INS1_25CollectiveMainloopFwdSm90ILi2EN4cute5tupleIJNS5_1CILi1EEES8_S8_EEENS6_IJNS7_ILi64EEESA_SA_EEELi512ENS_6half_tEfNS_4arch4Sm90ELb0ELb0ELb0ELb0ELb0ELb0ELb1ELb0ELb0ELb1ELb0ELb0EEENS1_21CollectiveEpilogueFwdINS6_IJSA_NS7_ILi512EEESA_EEES9_SC_SE_Li256ELb0ELb1ELb0ELb0EEENS1_29StaticPersistentTileSchedulerILb0EEEEEEEEEvNT_6ParamsE)
        /*01c4*/ 	.word	0x00000058


	//----- nvinfo : EIATTR_MIN_STACK_SIZE
	.align		4
.L_94:
        /*01c8*/ 	.byte	0x04, 0x12
        /*01ca*/ 	.short	(.L_96 - .L_95)
	.align		4
.L_95:
        /*01cc*/ 	.word	index@(_ZN7cutlass13device_kernelIN5flash11enable_sm90INS1_16FlashAttnFwdSm90INS1_25CollectiveMainloopFwdSm90ILi2EN4cute5tupleIJNS5_1CILi1EEES8_S8_EEENS6_IJNS7_ILi64EEESA_SA_EEELi512ENS_6half_tEfNS_4arch4Sm90ELb0ELb0ELb0ELb1ELb0ELb0ELb0ELb0ELb0ELb1ELb0ELb0EEENS1_21CollectiveEpilogueFwdINS6_IJSA_NS7_ILi512EEESA_EEES9_SC_SE_Li256ELb1ELb1ELb0ELb0EEENS1_36VarlenDynamicPersistentTileSchedulerILi64ELi64ELi256ELi128ELb0ELb1ELb1ELb0ELb1ELb1EEEEEEEEEvNT_6ParamsE)
        /*01d0*/ 	.word	0x00000060


	//----- nvinfo : EIATTR_MIN_STACK_SIZE
	.align		4
.L_96:
        /*01d4*/ 	.byte	0x04, 0x12
        /*01d6*/ 	.short	(.L_98 - .L_97)
	.align		4
.L_97:
        /*01d8*/ 	.word	index@(_ZN7cutlass13device_kernelIN5flash11enable_sm90INS1_16FlashAttnFwdSm90INS1_25CollectiveMainloopFwdSm90ILi2EN4cute5tupleIJNS5_1CILi1EEES8_S8_EEENS6_IJNS7_ILi64EEESA_SA_EEELi512ENS_6half_tEfNS_4arch4Sm90ELb0ELb0ELb0ELb1ELb0ELb1ELb0ELb0ELb0ELb1ELb0ELb0EEENS1_21CollectiveEpilogueFwdINS6_IJSA_NS7_ILi512EEESA_EEES9_SC_SE_Li256ELb1ELb1ELb0ELb0EEENS1_36VarlenDynamicPersistentTileSchedulerILi64ELi64ELi256ELi128ELb0ELb1ELb1ELb0ELb1ELb1EEEEEEEEEvNT_6ParamsE)
        /*01dc*/ 	.word	0x00000068


	//----- nvinfo : EIATTR_MIN_STACK_SIZE
	.align		4
.L_98:
        /*01e0*/ 	.byte	0x04, 0x12
        /*01e2*/ 	.short	(.L_100 - .L_99)
	.align		4
.L_99:
        /*01e4*/ 	.word	index@(_ZN7cutlass13device_kernelIN5flash11enable_sm90INS1_16FlashAttnFwdSm90INS1_25CollectiveMainloopFwdSm90ILi2EN4cute5tupleIJNS5_1CILi1EEES8_S8_EEENS6_IJNS7_ILi64EEESA_SA_EEELi512ENS_6half_tEfNS_4arch4Sm90ELb0ELb0ELb0ELb1ELb0ELb0ELb1ELb0ELb0ELb1ELb0ELb0EEENS1_21CollectiveEpilogueFwdINS6_IJSA_NS7_ILi512EEESA_EEES9_SC_SE_Li256ELb1ELb1ELb0ELb0EEENS1_36VarlenDynamicPersistentTileSchedulerILi64ELi64ELi256ELi128ELb0ELb1ELb1ELb0ELb1ELb1EEEEEEEEEvNT_6ParamsE)
        /*01e8*/ 	.word	0x00000070


	//----- nvinfo : EIATTR_MIN_STACK_SIZE
	.align		4
.L_100:
        /*01ec*/ 	.byte	0x04, 0x12
        /*01ee*/ 	.short	(.L_102 - .L_101)
	.align		4
.L_101:
        /*01f0*/ 	.word	index@(_ZN7cutlass13device_kernelIN5flash11enable_sm90INS1_16FlashAttnFwdSm90INS1_25CollectiveMainloopFwdSm90ILi2EN4cute5tupleIJNS5_1CILi1EEES8_S8_EEENS6_IJNS7_ILi64EEESA_SA_EEELi512ENS_6half_tEfNS_4arch4Sm90ELb0ELb0ELb0ELb1ELb0ELb1ELb1ELb0ELb0ELb1ELb0ELb0EEENS1_21CollectiveEpilogueFwdINS6_IJSA_NS7_ILi512EEESA_EEES9_SC_SE_Li256ELb1ELb1ELb0ELb0EEENS1_36VarlenDynamicPersistentTileSchedulerILi64ELi64ELi256ELi128ELb0ELb1ELb1ELb0ELb1ELb1EEEEEEEEEvNT_6ParamsE)
        /*01f4*/ 	.word	0x00000078


	//----- nvinfo : EIATTR_MIN_STACK_SIZE
	.align		4
.L_102:
        /*01f8*/ 	.byte	0x04, 0x12
        /*01fa*/ 	.short	(.L_104 - .L_103)
	.align		4
.L_103:
        /*01fc*/ 	.word	index@(_ZN7cutlass13device_kernelIN5flash11enable_sm90INS1_16FlashAttnFwdSm90INS1_25CollectiveMainloopFwdSm90ILi2EN4cute5tupleIJNS5_1CILi1EEES8_S8_EEENS6_IJNS7_ILi64EEESA_SA_EEELi512ENS_6half_tEfNS_4arch4Sm90ELb0ELb1ELb0ELb0ELb0ELb0ELb0ELb0ELb0ELb1ELb0ELb0EEENS1_21CollectiveEpilogueFwdINS6_IJSA_NS7_ILi512EEESA_EEES9_SC_SE_Li256ELb0ELb1ELb0ELb0EEENS1_30DynamicPersistentTileSchedulerILi256ELi128ELb0ELb1ELb1EEEEEEEEEvNT_6ParamsE)
        /*0200*/ 	.word	0x00000028


	//----- nvinfo : EIATTR_MIN_STACK_SIZE
	.align		4
.L_104:
        /*0204*/ 	.byte	0x04, 0x12
        /*0206*/ 	.short	(.L_106 - .L_105)
	.align		4
.L_105:
        /*0208*/ 	.word	index@(_ZN7cutlass13device_kernelIN5flash11enable_sm90INS1_16FlashAttnFwdSm90INS1_25CollectiveMainloopFwdSm90ILi2EN4cute5tupleIJNS5_1CILi1EEES8_S8_EEENS6_IJNS7_ILi64EEESA_SA_EEELi512ENS_6half_tEfNS_4arch4Sm90ELb0ELb1ELb0ELb0ELb0ELb0ELb1ELb0ELb0ELb1ELb0ELb0EEENS1_21CollectiveEpilogueFwdINS6_IJSA_NS7_ILi512EEESA_EEES9_SC_SE_Li256ELb0ELb1ELb0ELb0EEENS1_30DynamicPersistentTileSchedulerILi256ELi128ELb0ELb1ELb1EEEEEEEEEvNT_6ParamsE)
        /*020c*/ 	.word	0x00000048


	//----- nvinfo : EIATTR_MIN_STACK_SIZE
	.align		4
.L_106:
        /*0210*/ 	.byte	0x04, 0x12
        /*0212*/ 	.short	(.L_108 - .L_107)
	.align		4
.L_107:
        /*0214*/ 	.word	index@(_ZN7cutlass13device_kernelIN5flash11enable_sm90INS1_16FlashAttnFwdSm90INS1_25CollectiveMainloopFwdSm90ILi2EN4cute5tupleIJNS5_1CILi1EEES8_S8_EEENS6_IJNS7_ILi64EEESA_SA_EEELi512ENS_6half_tEfNS_4arch4Sm90ELb0ELb1ELb0ELb1ELb0ELb0ELb0ELb0ELb0ELb1ELb0ELb0EEENS1_21CollectiveEpilogueFwdINS6_IJSA_NS7_ILi512EEESA_EEES9_SC_SE_Li256ELb1ELb1ELb0ELb0EEENS1_36VarlenDynamicPersistentTileSchedulerILi64ELi64ELi256ELi128ELb0ELb1ELb1ELb1ELb0ELb1EEEEEEEEEvNT_6ParamsE)
        /*0218*/ 	.word	0x00000048


	//----- nvinfo : EIATTR_MIN_STACK_SIZE
	.align		4
.L_108:
        /*021c*/ 	.byte	0x04, 0x12
        /*021e*/ 	.short	(.L_110 - .L_109)
	.align		4
.L_109:
        /*0220*/ 	.word	index@(_ZN7cutlass13device_kernelIN5flash11enable_sm90INS1_16FlashAttnFwdSm90INS1_25CollectiveMainloopFwdSm90ILi2EN4cute5tupleIJNS5_1CILi1EEES8_S8_EEENS6_IJNS7_ILi64EEESA_SA_EEELi512ENS_6half_tEfNS_4arch4Sm90ELb0ELb1ELb0ELb1ELb0ELb1ELb0ELb0ELb0ELb1ELb0ELb0EEENS1_21CollectiveEpilogueFwdINS6_IJSA_NS7_ILi512EEESA_EEES9_SC_SE_Li256ELb1ELb1ELb0ELb0EEENS1_36VarlenDynamicPersistentTileSchedulerILi64ELi64ELi256ELi128ELb0ELb1ELb1ELb1ELb0ELb1EEEEEEEEEvNT_6ParamsE)
        /*0224*/ 	.word	0x00000050


	//----- nvinfo : EIATTR_MIN_STACK_SIZE
	.align		4
.L_110:
        /*0228*/ 	.byte	0x04, 0x12
        /*022a*/ 	.short	(.L_112 - .L_111)
	.align		4
.L_111:
        /*022c*/ 	.word	index@(_ZN7cutlass13device_kernelIN5flash11enable_sm90INS1_16FlashAttnFwdSm90INS1_25CollectiveMainloopFwdSm90ILi2EN4cute5tupleIJNS5_1CILi1EEES8_S8_EEENS6_IJNS7_ILi64EEESA_SA_EEELi512ENS_6half_tEfNS_4arch4Sm90ELb0ELb1ELb0ELb1ELb0ELb0ELb1ELb0ELb0ELb1ELb0ELb0EEENS1_21CollectiveEpilogueFwdINS6_IJSA_NS7_ILi512EEESA_EEES9_SC_SE_Li256ELb1ELb1ELb0ELb0EEENS1_36VarlenDynamicPersistentTileSchedulerILi64ELi64ELi256ELi128ELb0ELb1ELb1ELb1ELb0ELb1EEEEEEEEEvNT_6ParamsE)
        /*0230*/ 	.word	0x00000070


	//----- nvinfo : EIATTR_MIN_STACK_SIZE
	.align		4
.L_112:
        /*0234*/ 	.byte	0x04, 0x12
        /*0236*/ 	.short	(.L_114 - .L_113)
	.align		4
.L_113:
        /*0238*/ 	.word	index@(_ZN7cutlass13device_kernelIN5flash11enable_sm90INS1_16FlashAttnFwdSm90INS1_25CollectiveMainloopFwdSm90ILi2EN4cute5tupleIJNS5_1CILi1EEES8_S8_EEENS6_IJNS7_ILi64EEESA_SA_EEELi512ENS_6half_tEfNS_4arch4Sm90ELb0ELb1ELb0ELb1ELb0ELb1ELb1ELb0ELb0ELb1ELb0ELb0EEENS1_21CollectiveEpilogueFwdINS6_IJSA_NS7_ILi512EEESA_EEES9_SC_SE_Li256ELb1ELb1ELb0ELb0EEENS1_36VarlenDynamicPersistentTileSchedulerILi64ELi64ELi256ELi128ELb0ELb1ELb1ELb1ELb0ELb1EEEEEEEEEvNT_6ParamsE)
        /*023c*/ 	.word	0x00000078


	//----- nvinfo : EIATTR_MIN_STACK_SIZE
	.align		4
.L_114:
        /*0240*/ 	.byte	0x04, 0x12
        /*0242*/ 	.short	(.L_116 - .L_115)
	.align		4
.L_115:
        /*0244*/ 	.word	index@(_ZN7cutlass13device_kernelIN5flash11enable_sm90INS1_16FlashAttnFwdSm90INS1_25CollectiveMainloopFwdSm90ILi2EN4cute5tupleIJNS5_1CILi1EEES8_S8_EEENS6_IJNS7_ILi64EEESA_SA_EEELi512ENS_6half_tEfNS_4arch4Sm90ELb1ELb0ELb0ELb0ELb0ELb0ELb0ELb0ELb0ELb1ELb0ELb0EEENS1_21CollectiveEpilogueFwdINS6_IJSA_NS7_ILi512EEESA_EEES9_SC_SE_Li256ELb0ELb1ELb0ELb0EEENS1_30DynamicPersistentTileSchedulerILi256ELi128ELb0ELb1ELb1EEEEEEEEEvNT_6ParamsE)
        /*0248*/ 	.word	0x00000028


	//----- nvinfo : EIATTR_MIN_STACK_SIZE
	.align		4
.L_116:
        /*024c*/ 	.byte	0x04, 0x12
        /*024e*/ 	.short	(.L_118 - .L_117)
	.align		4
.L_117:
        /*0250*/ 	.word	index@(_ZN7cutlass13device_kernelIN5flash11enable_sm90INS1_16FlashAttnFwdSm90INS1_25CollectiveMainloopFwdSm90ILi2EN4cute5tupleIJNS5_1CILi1EEES8_S8_EEENS6_IJNS7_ILi64EEESA_SA_EEELi512ENS_6half_tEfNS_4arch4Sm90ELb1ELb0ELb0ELb0ELb0ELb0ELb1ELb0ELb0ELb1ELb0ELb0EEENS1_21CollectiveEpilogueFwdINS6_IJSA_NS7_ILi512EEESA_EEES9_SC_SE_Li256ELb0ELb1ELb0ELb0EEENS1_30DynamicPersistentTileSchedulerILi256ELi128ELb0ELb1ELb1EEEEEEEEEvNT_6ParamsE)
        /*0254*/ 	.word	0x00000048


	//----- nvinfo : EIATTR_MIN_STACK_SIZE
	.align		4
.L_118:
        /*0258*/ 	.byte	0x04, 0x12
        /*025a*/ 	.short	(.L_120 - .L_119)
	.align		4
.L_119:
        /*025c*/ 	.word	index@(_ZN7cutlass13device_kernelIN5flash11enable_sm90INS1_16FlashAttnFwdSm90INS1_25CollectiveMainloopFwdSm90ILi2EN4cute5tupleIJNS5_1CILi1EEES8_S8_EEENS6_IJNS7_ILi64EEESA_SA_EEELi512ENS_6half_tEfNS_4arch4Sm90ELb1ELb0ELb0ELb1ELb0ELb0ELb0ELb0ELb0ELb1ELb0ELb0EEENS1_21CollectiveEpilogueFwdINS6_IJSA_NS7_ILi512EEESA_EEES9_SC_SE_Li256ELb1ELb1ELb0ELb0EEENS1_36VarlenDynamicPersistentTileSchedulerILi64ELi64ELi256ELi128ELb0ELb1ELb1ELb1ELb1ELb1EEEEEEEEEvNT_6ParamsE)
        /*0260*/ 	.word	0x00000058


	//----- nvinfo : EIATTR_MIN_STACK_SIZE
	.align		4
.L_120:
        /*0264*/ 	.byte	0x04, 0x12
        /*0266*/ 	.short	(.L_122 - .L_121)
	.align		4
.L_121:
        /*0268*/ 	.word	index@(_ZN7cutlass13device_kernelIN5flash11enable_sm90INS1_16FlashAttnFwdSm90INS1_25CollectiveMainloopFwdSm90ILi2EN4cute5tupleIJNS5_1CILi1EEES8_S8_EEENS6_IJNS7_ILi64EEESA_SA_EEELi512ENS_6half_tEfNS_4arch4Sm90ELb1ELb0ELb0ELb1ELb0ELb1ELb0ELb0ELb0ELb1ELb0ELb0EEENS1_21CollectiveEpilogueFwdINS6_IJSA_NS7_ILi512EEESA_EEES9_SC_SE_Li256ELb1ELb1ELb0ELb0EEENS1_36VarlenDynamicPersistentTileSchedulerILi64ELi64ELi256ELi128ELb0ELb1ELb1ELb1ELb1ELb1EEEEEEEEEvNT_6ParamsE)
        /*026c*/ 	.word	0x00000060


	//----- nvinfo : EIATTR_MIN_STACK_SIZE
	.align		4
.L_122:
        /*0270*/ 	.byte	0x04, 0x12
        /*0272*/ 	.short	(.L_124 - .L_123)
	.align		4
.L_123:
        /*0274*/ 	.word	index@(_ZN7cutlass13device_kernelIN5flash11enable_sm90INS1_16FlashAttnFwdSm90INS1_25CollectiveMainloopFwdSm90ILi2EN4cute5tupleIJNS5_1CILi1EEES8_S8_EEENS6_IJNS7_ILi64EEESA_SA_EEELi512ENS_6half_tEfNS_4arch4Sm90ELb1ELb0ELb0ELb1ELb0ELb0ELb1ELb0ELb0ELb1ELb0ELb0EEENS1_21CollectiveEpilogueFwdINS6_IJSA_NS7_ILi512EEESA_EEES9_SC_SE_Li256ELb1ELb1ELb0ELb0EEENS1_36VarlenDynamicPersistentTileSchedulerILi64ELi64ELi256ELi128ELb0ELb1ELb1ELb1ELb1ELb1EEEEEEEEEvNT_6ParamsE)
        /*0278*/ 	.word	0x00000068


	//----- nvinfo : EIATTR_MIN_STACK_SIZE
	.align		4
.L_124:
        /*027c*/ 	.byte	0x04, 0x12
        /*027e*/ 	.short	(.L_126 - .L_125)
	.align		4
.L_125:
        /*0280*/ 	.word	index@(_ZN7cutlass13device_kernelIN5flash11enable_sm90INS1_16FlashAttnFwdSm90INS1_25CollectiveMainloopFwdSm90ILi2EN4cute5tupleIJNS5_1CILi1EEES8_S8_EEENS6_IJNS7_ILi64EEESA_SA_EEELi512ENS_6half_tEfNS_4arch4Sm90ELb1ELb0ELb0ELb1ELb0ELb1ELb1ELb0ELb0ELb1ELb0ELb0EEENS1_21CollectiveEpilogueFwdINS6_IJSA_NS7_ILi512EEESA_EEES9_SC_SE_Li256ELb1ELb1ELb0ELb0EEENS1_36VarlenDynamicPersistentTileSchedulerILi64ELi64ELi256ELi128ELb0ELb1ELb1ELb1ELb1ELb1EEEEEEEEEvNT_6ParamsE)
        /*0284*/ 	.word	0x00000070
.L_126:


//--------------------- .nv.compat                --------------------------
	.section	.nv.compat,"",@"SHT_CUDA_COMPAT_INFO"
	.align	4
        /*0000*/ 	.byte	0x02, 0x09, 0x01, 0x00, 0x02, 0x02, 0x04, 0x00, 0x02, 0x05, 0x05, 0x00, 0x03, 0x07, 0x01, 0x01
        /*0010*/ 	.byte	0x02, 0x03, 0x01, 0x00, 0x02, 0x06, 0x01, 0x00, 0x04, 0x0b, 0x08, 0x00, 0x00, 0x00, 0x00, 0x00
        /*0020*/ 	.byte	0x00, 0x00, 0x00, 0x00


//--------------------- .nv.info._ZN7cutlass13device_kernelIN5flash11enable_sm90INS1_16FlashAttnFwdSm90INS1_25CollectiveMainloopFwdSm90ILi2EN4cute5tupleIJNS5_1CILi1EEES8_S8_EEENS6_IJNS7_ILi64EEESA_SA_EEELi512ENS_6half_tEfNS_4arch4Sm90ELb0ELb0ELb0ELb0ELb0ELb0ELb0ELb0ELb0ELb1ELb0ELb0EEENS1_21CollectiveEpilogueFwdINS6_IJSA_NS7_ILi512EEESA_EEES9_SC_SE_Li256ELb0ELb1ELb0ELb0EEENS1_29StaticPersistentTileSchedulerILb0EEEEEEEEEvNT_6ParamsE --------------------------
	.section	.nv.info._ZN7cutlass13device_kernelIN5flash11enable_sm90INS1_16FlashAttnFwdSm90INS1_25CollectiveMainloopFwdSm90ILi2EN4cute5tupleIJNS5_1CILi1EEES8_S8_EEENS6_IJNS7_ILi64EEESA_SA_EEELi512ENS_6half_tEfNS_4arch4Sm90ELb0ELb0ELb0ELb0ELb0ELb0ELb0ELb0ELb0ELb1ELb0ELb0EEENS1_21CollectiveEpilogueFwdINS6_IJSA_NS7_ILi512EEESA_EEES9_SC_SE_Li256ELb0ELb1ELb0ELb0EEENS1_29StaticPersistentTileSchedulerILb0EEEEEEEEEvNT_6ParamsE,"",@"SHT_CUDA_INFO"
	.sectionflags	@""
	.align	4


	//----- nvinfo : EIATTR_CUDA_API_VERSION
	.align		4
        /*0000*/ 	.byte	0x04, 0x37
        /*0002*/ 	.short	(.L_128 - .L_127)
.L_127:
        /*0004*/ 	.word	0x00000082


	//----- nvinfo : EIATTR_KPARAM_INFO
	.align		4
.L_128:
        /*0008*/ 	.byte	0x04, 0x17
        /*000a*/ 	.short	(.L_130 - .L_129)
.L_129:
        /*000c*/ 	.word	0x00000000
        /*0010*/ 	.short	0x0000
        /*0012*/ 	.short	0x0070
        /*0014*/ 	.byte	0x00, 0xf0, 0x01, 0x28


	//----- nvinfo : EIATTR_SPARSE_MMA_MASK
	.align		4
.L_130:
        /*0018*/ 	.byte	0x03, 0x50
        /*001a*/ 	.short	0x0000


	//----- nvinfo : EIATTR_MAXREG_COUNT
	.align		4
        /*001c*/ 	.byte	0x03, 0x1b
        /*001e*/ 	.short	0x00a8


	//----- nvinfo : EIATTR_NUM_BARRIERS
	.align		4
        /*0020*/ 	.byte	0x02, 0x4c
        /*0022*/ 	.byte	0x10
	.zero		1


	//----- nvinfo : EIATTR_EXTERNS
	.align		4
        /*0024*/ 	.byte	0x04, 0x0f
        /*0026*/ 	.short	(.L_132 - .L_131)


	//   ....[0]....
	.align		4
.L_131:
        /*0028*/ 	.word	index@(__assertfail)


	//----- nvinfo : EIATTR_ANNOTATIONS
	.align		4
.L_132:
        /*002c*/ 	.byte	0x04, 0x55
        /*002e*/ 	.short	(.L_134 - .L_133)


	//   ....[0]....
.L_133:
        /*0030*/ 	.word	0x00000001
        /*0034*/ 	.byte	0x40, 0x84, 0x00, 0x00, 0x01, 0x00, 0x00, 0x00, 0x80, 0x85, 0x00, 0x00, 0x01, 0x00, 0x00, 0x00
        /* <DEDUP_REMOVED lines=25> */
        /*01d4*/ 	.byte	0x20, 0xcf, 0x00, 0x00


	//----- nvinfo : EIATTR_MERCURY_ISA_VERSION
	.align		4
.L_134:
        /*01d8*/ 	.byte	0x03, 0x5f
        /*01da*/ 	.short	0x0101


	//----- nvinfo : EIATTR_INT_WARP_WIDE_INSTR_OFFSETS
	.align		4
        /*01dc*/ 	.byte	0x04, 0x31
        /*01de*/ 	.short	(.L_136 - .L_135)


	//   ....[0]....
.L_135:
        /*01e0*/ 	.word	0x00000130


	//   ....[1]....
        /*01e4*/ 	.word	0x00000170


	//   ....[2]....
        /*01e8*/ 	.word	0x000001e0


	//----- nvinfo : EIATTR_COOP_GROUP_MASK_REGIDS
	.align		4
.L_136:
        /*01ec*/ 	.byte	0x04, 0x29
        /*01ee*/ 	.short	(.L_138 - .L_137)


	//   ....[0]....
.L_137:
        /*01f0*/ 	.word	0xffffffff


	//   ....[1]....
        /*01f4*/ 	.word	0xffffffff


	//   ....[2]....
        /*01f8*/ 	.word	0xffffffff


	//   ....[3]....
        /*01fc*/ 	.word	0xffffffff


	//   ....[4]....
        /*0200*/ 	.word	0xffffffff


	//   ....[5]....
        /*0204*/ 	.word	0xffffffff


	//   ....[6]....
        /*0208*/ 	.word	0xffffffff


	//   ....[7]....
        /*020c*/ 	.word	0xffffffff


	//   ....[8]....
        /*0210*/ 	.word	0xffffffff


	//   ....[9]....
        /*0214*/ 	.word	0xffffffff


	//   ....[10]....
        /*0218*/ 	.word	0xffffffff


	//   ....[11]....
        /*021c*/ 	.word	0xffffffff


	//   ....[12]....
        /*0220*/ 	.word	0xffffffff


	//   ....[13]....
        /*0224*/ 	.word	0xffffffff


	//   ....[14]....
        /*0228*/ 	.word	0xffffffff


	//   ....[15]....
        /*022c*/ 	.word	0xffffffff


	//   ....[16]....
        /*0230*/ 	.word	0xffffffff


	//   ....[17]....
        /*0234*/ 	.word	0xffffffff


	//   ....[18]....
        /*0238*/ 	.word	0xffffffff


	//   ....[19]....
        /*023c*/ 	.word	0xffffffff


	//   ....[20]....
        /*0240*/ 	.word	0xffffffff


	//   ....[21]....
        /*0244*/ 	.word	0xffffffff


	//   ....[22]....
        /*0248*/ 	.word	0xffffffff


	//   ....[23]....
        /*024c*/ 	.word	0xffffffff


	//   ....[24]....
        /*0250*/ 	.word	0xffffffff


	//   ....[25]....
        /*0254*/ 	.word	0xffffffff


	//   ....[26]....
        /*0258*/ 	.word	0xffffffff


	//   ....[27]....
        /*025c*/ 	.word	0xffffffff


	//   ....[28]....
        /*0260*/ 	.word	0xffffffff


	//   ....[29]....
        /*0264*/ 	.word	0xffffffff


	//   ....[30]....
        /*0268*/ 	.word	0xffffffff


	//   ....[31]....
        /*026c*/ 	.word	0xffffffff


	//   ....[32]....
        /*0270*/ 	.word	0xffffffff


	//   ....[33]....
        /*0274*/ 	.word	0xffffffff


	//   ....[34]....
        /*0278*/ 	.word	0xffffffff


	//   ....[35]....
        /*027c*/ 	.word	0xffffffff


	//   ....[36]....
        /*0280*/ 	.word	0xffffffff


	//   ....[37]....
        /*0284*/ 	.word	0xffffffff


	//   ....[38]....
        /*0288*/ 	.word	0xffffffff


	//   ....[39]....
        /*028c*/ 	.word	0xffffffff


	//   ....[40]....
        /*0290*/ 	.word	0xffffffff


	//   ....[41]....
        /*0294*/ 	.word	0xffffffff


	//   ....[42]....
        /*0298*/ 	.word	0x0500000f


	//   ....[43]....
        /*029c*/ 	.word	0x0500000f


	//   ....[44]....
        /*02a0*/ 	.word	0x0500000f


	//   ....[45]....
        /*02a4*/ 	.word	0x0500000f


	//   ....[46]....
        /*02a8*/ 	.word	0x0500000f


	//   ....[47]....
        /*02ac*/ 	.word	0x0500000f


	//   ....[48]....
        /*02b0*/ 	.word	0x0500000f


	//   ....[49]....
        /*02b4*/ 	.word	0x0500000f


	//   ....[50]....
        /*02b8*/ 	.word	0x0500000f


	//   ....[51]....
        /*02bc*/ 	.word	0x0500000f


	//----- nvinfo : EIATTR_COOP_GROUP_INSTR_OFFSETS
	.align		4
.L_138:
        /*02c0*/ 	.byte	0x04, 0x28
        /*02c2*/ 	.short	(.L_140 - .L_139)


	//   ....[0]....
.L_139:
        /*02c4*/ 	.word	0x00000060


	//   ....[1]....
        /*02c8*/ 	.word	0x00000140


	//   ....[2]....
        /*02cc*/ 	.word	0x00000190


	//   ....[3]....
        /*02d0*/ 	.word	0x00000380


	//   ....[4]....
        /*02d4*/ 	.word	0x000004e0


	//   ....[5]....
        /*02d8*/ 	.word	0x00000600


	//   ....[6]....
        /*02dc*/ 	.word	0x00000760


	//   ....[7]....
        /*02e0*/ 	.word	0x000011b0


	//   ....[8]....
        /*02e4*/ 	.word	0x00002ad0


	//   ....[9]....
        /*02e8*/ 	.word	0x000034b0


	//   ....[10]....
        /*02ec*/ 	.word	0x00003500


	//   ....[11]....
        /*02f0*/ 	.word	0x00003710


	//   ....[12]....
        /*02f4*/ 	.word	0x000037c0


	//   ....[13]....
        /*02f8*/ 	.word	0x000040b0


	//   ....[14]....
        /*02fc*/ 	.word	0x00004520


	//   ....[15]....
        /*0300*/ 	.word	0x00004550


	//   ....[16]....
        /*0304*/ 	.word	0x00004780


	//   ....[17]....
        /*0308*/ 	.word	0x000048b0


	//   ....[18]....
        /*030c*/ 	.word	0x000059c0


	//   ....[19]....
        /*0310*/ 	.word	0x00005a00


	//   ....[20]....
        /*0314*/ 	.word	0x00005a40


	//   ....[21]....
        /*0318*/ 	.word	0x00005ac0


	//   ....[22]....
        /*031c*/ 	.word	0x00005ae0


	//   ....[23]....
        /*0320*/ 	.word	0x000064b0


	//   ....[24]....
        /*0324*/ 	.word	0x00007830


	//   ....[25]....
        /*0328*/ 	.word	0x00007860


	//   ....[26]....
        /*032c*/ 	.word	0x00007880


	//   ....[27]....
        /*0330*/ 	.word	0x000078a0


	//   ....[28]....
        /*0334*/ 	.word	0x00007ee0


	//   ....[29]....
        /*0338*/ 	.word	0x00007ef0


	//   ....[30]....
        /*033c*/ 	.word	0x00008130


	//   ....[31]....
        /*0340*/ 	.word	0x00008160


	//   ....[32]....
        /*0344*/ 	.word	0x00008c90


	//   ....[33]....
        /*0348*/ 	.word	0x000095f0


	//   ....[34]....
        /*034c*/ 	.word	0x00009620


	//   ....[35]....
        /*0350*/ 	.word	0x000096f0


	//   ....[36]....
        /*0354*/ 	.word	0x00009700


	//   ....[37]....
        /*0358*/ 	.word	0x00009780


	//   ....[38]....
        /*035c*/ 	.word	0x00009790


	//   ....[39]....
        /*0360*/ 	.word	0x000097a0


	//   ....[40]....
        /*0364*/ 	.word	0x000097b0


	//   ....[41]....
        /*0368*/ 	.word	0x0000ce50


	//   ....[42]....
        /*036c*/ 	.word	0x0000d3e0


	//   ....[43]....
        /*0370*/ 	.word	0x0000d550


	//   ....[44]....
        /*0374*/ 	.word	0x0000d5b0


	//   ....[45]....
        /*0378*/ 	.word	0x0000d670


	//   ....[46]....
        /*037c*/ 	.word	0x0000d770


	//   ....[47]....
        /*0380*/ 	.word	0x0000d7d0


	//   ....[48]....
        /*0384*/ 	.word	0x0000d8c0


	//   ....[49]....
        /*0388*/ 	.word	0x0000d920


	//   ....[50]....
        /*038c*/ 	.word	0x0000d9c0


	//   ....[51]....
        /*0390*/ 	.word	0x0000ddb0


	//----- nvinfo : EIATTR_REG_RECONFIG
	.align		4
.L_140:
        /*0394*/ 	.byte	0x01, 0x54
	.zero		2


	//----- nvinfo : EIATTR_SYSCALL_OFFSETS
	.align		4
        /*0398*/ 	.byte	0x04, 0x46
        /*039a*/ 	.short	(.L_142 - .L_141)


	//   ....[0]....
.L_141:
        /*039c*/ 	.word	0x00002c90


	//   ....[1]....
        /*03a0*/ 	.word	0x000088f0


	//   ....[2]....
        /*03a4*/ 	.word	0x00008a30


	//   ....[3]....
        /*03a8*/ 	.word	0x00008b20


	//   ....[4]....
        /*03ac*/ 	.word	0x00009220


	//----- nvinfo : EIATTR_MBARRIER_INSTR_OFFSETS
	.align		4
.L_142:
        /*03b0*/ 	.byte	0x04, 0x39
        /*03b2*/ 	.short	(.L_144 - .L_143)


	//   ....[0]....
.L_143:
        /*03b4*/ 	.word	0x00000270
        /*03b8*/ 	.word	0x000000ff
        /*03bc*/ 	.word	0x00028c00
        /*03c0*/ 	.short	0x0100
        /*03c2*/ 	.byte	0x08
	.zero		1


	//   ....[1]....
        /*03c4*/ 	.word	0x00000280
        /*03c8*/ 	.word	0x000000ff
        /*03cc*/ 	.word	0x00028c20
        /*03d0*/ 	.short	0x0100
        /*03d2*/ 	.byte	0x08
	.zero		1


	//   ....[2]....
        /*03d4*/ 	.word	0x00000330
        /*03d8*/ 	.word	0x000000ff
        /*03dc*/ 	.word	0x00028c30
        /*03e0*/ 	.short	0x0100
        /*03e2*/ 	.byte	0x06
	.zero		1


	//   ....[3]....
        /*03e4*/ 	.word	0x00000340
        /*03e8*/ 	.word	0x000000ff
        /*03ec*/ 	.word	0x00028c40
        /*03f0*/ 	.short	0x0100
        /*03f2*/ 	.byte	0x06
	.zero		1


	//   ....[4]....
        /*03f4*/ 	.word	0x00000350
        /*03f8*/ 	.word	0x000000ff
        /*03fc*/ 	.word	0x00028c38
        /*0400*/ 	.short	0x0100
        /*0402*/ 	.byte	0x06
	.zero		1


	//   ....[5]....
        /*0404*/ 	.word	0x00000360
        /*0408*/ 	.word	0x000000ff
        /*040c*/ 	.word	0x00028c48
        /*0410*/ 	.short	0x0100
        /*0412*/ 	.byte	0x06
	.zero		1


	//   ....[6]....
        /*0414*/ 	.word	0x00000490
        /*0418*/ 	.word	0x000000ff
        /*041c*/ 	.word	0x00028c50
        /*0420*/ 	.short	0x0100
        /*0422*/ 	.byte	0x08
	.zero		1


	//   ....[7]....
        /*0424*/ 	.word	0x000004a0
        /*0428*/ 	.word	0x000000ff
        /*042c*/ 	.word	0x00028c60
        /*0430*/ 	.short	0x0100
        /*0432*/ 	.byte	0x08
	.zero		1


	//   ....[8]....
        /*0434*/ 	.word	0x000004b0
        /*0438*/ 	.word	0x000000ff
        /*043c*/ 	.word	0x00028c58
        /*0440*/ 	.short	0x0100
        /*0442*/ 	.byte	0x08
	.zero		1


	//   ....[9]....
        /*0444*/ 	.word	0x000004c0
        /*0448*/ 	.word	0x000000ff
        /*044c*/ 	.word	0x00028c68
        /*0450*/ 	.short	0x0100
        /*0452*/ 	.byte	0x08
	.zero		1


	//   ....[10]....
        /*0454*/ 	.word	0x000005b0
        /*0458*/ 	.word	0x000000ff
        /*045c*/ 	.word	0x00028c70
        /*0460*/ 	.short	0x0100
        /*0462*/ 	.byte	0x06
	.zero		1


	//   ....[11]....
        /*0464*/ 	.word	0x000005c0
        /*0468*/ 	.word	0x000000ff
        /*046c*/ 	.word	0x00028c80
        /*0470*/ 	.short	0x0100
        /*0472*/ 	.byte	0x06
	.zero		1


	//   ....[12]....
        /*0474*/ 	.word	0x000005d0
        /*0478*/ 	.word	0x000000ff
        /*047c*/ 	.word	0x00028c78
        /*0480*/ 	.short	0x0100
        /*0482*/ 	.byte	0x06
	.zero		1


	//   ....[13]....
        /*0484*/ 	.word	0x000005e0
        /*0488*/ 	.word	0x000000ff
        /*048c*/ 	.word	0x00028c88
        /*0490*/ 	.short	0x0100
        /*0492*/ 	.byte	0x06
	.zero		1


	//   ....[14]....
        /*0494*/ 	.word	0x00000710
        /*0498*/ 	.word	0x000000ff
        /*049c*/ 	.word	0x00028c90
        /*04a0*/ 	.short	0x0100
        /*04a2*/ 	.byte	0x08
	.zero		1


	//   ....[15]....
        /*04a4*/ 	.word	0x00000720
        /*04a8*/ 	.word	0x000000ff
        /*04ac*/ 	.word	0x00028ca0
        /*04b0*/ 	.short	0x0100
        /*04b2*/ 	.byte	0x08
	.zero		1


	//   ....[16]....
        /*04b4*/ 	.word	0x00000730
        /*04b8*/ 	.word	0x000000ff
        /*04bc*/ 	.word	0x00028c98
        /*04c0*/ 	.short	0x0100
        /*04c2*/ 	.byte	0x08
	.zero		1


	//   ....[17]....
        /*04c4*/ 	.word	0x00000740
        /*04c8*/ 	.word	0x000000ff
        /*04cc*/ 	.word	0x00028ca8
        /*04d0*/ 	.short	0x0100
        /*04d2*/ 	.byte	0x08
	.zero		1


	//   ....[18]....
        /*04d4*/ 	.word	0x00000870
        /*04d8*/ 	.word	0x000000ff
        /*04dc*/ 	.word	0x00028cb0
        /*04e0*/ 	.short	0x0100
        /*04e2*/ 	.byte	0x08
	.zero		1


	//   ....[19]....
        /*04e4*/ 	.word	0x00000880
        /*04e8*/ 	.word	0x000000ff
        /*04ec*/ 	.word	0x00028cc0
        /*04f0*/ 	.short	0x0100
        /*04f2*/ 	.byte	0x08
	.zero		1


	//   ....[20]....
        /*04f4*/ 	.word	0x00000890
        /*04f8*/ 	.word	0x000000ff
        /*04fc*/ 	.word	0x00028cb8
        /*0500*/ 	.short	0x0100
        /*0502*/ 	.byte	0x08
	.zero		1


	//   ....[21]....
        /*0504*/ 	.word	0x000008a0
        /*0508*/ 	.word	0x000000ff
        /*050c*/ 	.word	0x00028cc8
        /*0510*/ 	.short	0x0100
        /*0512*/ 	.byte	0x08
	.zero		1


	//   ....[22]....
        /*0514*/ 	.word	0x000012c0
        /*0518*/ 	.word	0x000000ff
        /*051c*/ 	.word	0x00028c50
        /*0520*/ 	.short	0x010a
        /*0522*/ 	.byte	0x10
	.zero		1


	//   ....[23]....
        /*0524*/ 	.word	0x000015a0
        /*0528*/ 	.word	0x00000000
        /*052c*/ 	.word	0x00000000
        /*0530*/ 	.short	0x0101
        /*0532*/ 	.byte	0x3f
	.zero		1


	//   ....[24]....
        /*0534*/ 	.word	0x00001f30
        /*0538*/ 	.word	0x000000ff
        /*053c*/ 	.word	0x00028c50
        /*0540*/ 	.short	0x010a
        /*0542*/ 	.byte	0x06
	.zero		1


	//   ....[25]....
        /*0544*/ 	.word	0x00001f70
        /*0548*/ 	.word	0x000000ff
        /*054c*/ 	.word	0x00028c50
        /*0550*/ 	.short	0x010a
        /*0552*/ 	.byte	0x06
	.zero		1


	//   ....[26]....
        /*0554*/ 	.word	0x000021c0
        /*0558*/ 	.word	0x00000003
        /*055c*/ 	.word	0x00000000
        /*0560*/ 	.short	0x0101
        /*0562*/ 	.byte	0x3f
	.zero		1


	//   ....[27]....
        /*0564*/ 	.word	0x00002d10
        /*0568*/ 	.word	0x000000ff
        /*056c*/ 	.word	0x00028c00
        /*0570*/ 	.short	0x010a
        /*0572*/ 	.byte	0x29
	.zero		1


	//   ....[28]....
        /*0574*/ 	.word	0x00002d90
        /*0578*/ 	.word	0x00000007
        /*057c*/ 	.word	0x00028c30
        /*0580*/ 	.short	0x010a
        /*0582*/ 	.byte	0x3f
	.zero		1


	//   ....[29]....
        /*0584*/ 	.word	0x00002dd0
        /*0588*/ 	.word	0x00000007
        /*058c*/ 	.word	0x00028c30
        /*0590*/ 	.short	0x010a
        /*0592*/ 	.byte	0x3f
	.zero		1


	//   ....[30]....
        /*0594*/ 	.word	0x000039b0
        /*0598*/ 	.word	0x00000005
        /*059c*/ 	.word	0x00000000
        /*05a0*/ 	.short	0x0101
        /*05a2*/ 	.byte	0x3f
	.zero		1


	//   ....[31]....
        /*05a4*/ 	.word	0x00003e20
        /*05a8*/ 	.word	0x00000007
        /*05ac*/ 	.word	0x00028c50
        /*05b0*/ 	.short	0x010a
        /*05b2*/ 	.byte	0x3f
	.zero		1


	//   ....[32]....
        /*05b4*/ 	.word	0x00003e70
        /*05b8*/ 	.word	0x00000007
        /*05bc*/ 	.word	0x00028c50
        /*05c0*/ 	.short	0x010a
        /*05c2*/ 	.byte	0x3f
	.zero		1


	//   ....[33]....
        /*05c4*/ 	.word	0x000040d0
        /*05c8*/ 	.word	0x00000007
        /*05cc*/ 	.word	0x00000000
        /*05d0*/ 	.short	0x0101
        /*05d2*/ 	.byte	0x3f
	.zero		1


	//   ....[34]....
        /*05d4*/ 	.word	0x00004210
        /*05d8*/ 	.word	0x000000ff
        /*05dc*/ 	.word	0x00028c30
        /*05e0*/ 	.short	0x010a
        /*05e2*/ 	.byte	0x16
	.zero		1


	//   ....[35]....
        /*05e4*/ 	.word	0x00004250
        /*05e8*/ 	.word	0x000000ff
        /*05ec*/ 	.word	0x00028c30
        /*05f0*/ 	.short	0x010a
        /*05f2*/ 	.byte	0x16
	.zero		1


	//   ....[36]....
        /*05f4*/ 	.word	0x00004cd0
        /*05f8*/ 	.word	0x0000009a
        /*05fc*/ 	.word	0x00000000
        /*0600*/ 	.short	0x0101
        /*0602*/ 	.byte	0x3f
	.zero		1


	//   ....[37]....
        /*0604*/ 	.word	0x00005730
        /*0608*/ 	.word	0x000000ff
        /*060c*/ 	.word	0x00028c50
        /*0610*/ 	.short	0x010a
        /*0612*/ 	.byte	0x16
	.zero		1


	//   ....[38]....
        /*0614*/ 	.word	0x00005770
        /*0618*/ 	.word	0x000000ff
        /*061c*/ 	.word	0x00028c50
        /*0620*/ 	.short	0x010a
        /*0622*/ 	.byte	0x16
	.zero		1


	//   ....[39]....
        /*0624*/ 	.word	0x000059e0
        /*0628*/ 	.word	0x000000aa
        /*062c*/ 	.word	0x00000000
        /*0630*/ 	.short	0x0101
        /*0632*/ 	.byte	0x3f
	.zero		1


	//   ....[40]....
        /*0634*/ 	.word	0x00007f00
        /*0638*/ 	.word	0x000000ff
        /*063c*/ 	.word	0x00000000
        /*0640*/ 	.short	0x0101
        /*0642*/ 	.byte	0x04
	.zero		1


	//   ....[41]....
        /*0644*/ 	.word	0x00008ec0
        /*0648*/ 	.word	0x00000000
        /*064c*/ 	.word	0x00028c40
        /*0650*/ 	.short	0x010a
        /*0652*/ 	.byte	0x3f
	.zero		1


	//   ....[42]....
        /*0654*/ 	.word	0x000098b0
        /*0658*/ 	.word	0x000000ff
        /*065c*/ 	.word	0x00028c00
        /*0660*/ 	.short	0x0107
        /*0662*/ 	.byte	0x24
	.zero		1


	//   ....[43]....
        /*0664*/ 	.word	0x00009910
        /*0668*/ 	.word	0x000000ff
        /*066c*/ 	.word	0x00028c00
        /*0670*/ 	.short	0x0101
        /*0672*/ 	.byte	0x24
	.zero		1


	//   ....[44]....
        /*0674*/ 	.word	0x00009930
        /*0678*/ 	.word	0x000000ff
        /*067c*/ 	.word	0x00028c20
        /*0680*/ 	.short	0x010a
        /*0682*/ 	.byte	0x24
	.zero		1


	//   ....[45]....
        /*0684*/ 	.word	0x00009a10
        /*0688*/ 	.word	0x00000003
        /*068c*/ 	.word	0x00028c60
        /*0690*/ 	.short	0x010a
        /*0692*/ 	.byte	0x3f
	.zero		1


	//   ....[46]....
        /*0694*/ 	.word	0x0000a5e0
        /*0698*/ 	.word	0x00000003
        /*069c*/ 	.word	0x00028c40
        /*06a0*/ 	.short	0x010a
        /*06a2*/ 	.byte	0x3f
	.zero		1


	//   ....[47]....
        /*06a4*/ 	.word	0x0000a820
        /*06a8*/ 	.word	0x00000003
        /*06ac*/ 	.word	0x00028c60
        /*06b0*/ 	.short	0x010a
        /*06b2*/ 	.byte	0x3f
	.zero		1


	//   ....[48]....
        /*06b4*/ 	.word	0x0000b3f0
        /*06b8*/ 	.word	0x00000004
        /*06bc*/ 	.word	0x00028c40
        /*06c0*/ 	.short	0x010a
        /*06c2*/ 	.byte	0x3f
	.zero		1


	//   ....[49]....
        /*06c4*/ 	.word	0x0000b610
        /*06c8*/ 	.word	0x00000004
        /*06cc*/ 	.word	0x00028c60
        /*06d0*/ 	.short	0x010a
        /*06d2*/ 	.byte	0x3f
	.zero		1


	//   ....[50]....
        /*06d4*/ 	.word	0x0000c130
        /*06d8*/ 	.word	0x00000004
        /*06dc*/ 	.word	0x00028c40
        /*06e0*/ 	.short	0x010a
        /*06e2*/ 	.byte	0x3f
	.zero		1


	//   ....[51]....
        /*06e4*/ 	.word	0x0000c370
        /*06e8*/ 	.word	0x00000004
        /*06ec*/ 	.word	0x00028c60
        /*06f0*/ 	.short	0x010a
        /*06f2*/ 	.byte	0x3f
	.zero		1


	//   ....[52]....
        /*06f4*/ 	.word	0x0000cdd0
        /*06f8*/ 	.word	0x00000000
        /*06fc*/ 	.word	0x00028c20
        /*0700*/ 	.short	0x010a
        /*0702*/ 	.byte	0x3f
	.zero		1


	//   ....[53]....
        /*0704*/ 	.word	0x0000cfa0
        /*0708*/ 	.word	0x00000006
        /*070c*/ 	.word	0x00000000
        /*0710*/ 	.short	0x010a
        /*0712*/ 	.byte	0x3f
	.zero		1


	//   ....[54]....
        /*0714*/ 	.word	0x0000cff0
        /*0718*/ 	.word	0x00000003
        /*071c*/ 	.word	0x00000000
        /*0720*/ 	.short	0x010a
        /*0722*/ 	.byte	0x3f
	.zero		1


	//   ....[55]....
        /*0724*/ 	.word	0x0000d050
        /*0728*/ 	.word	0x00000012
        /*072c*/ 	.word	0x00000000
        /*0730*/ 	.short	0x010a
        /*0732*/ 	.byte	0x3f
	.zero		1


	//   ....[56]....
        /*0734*/ 	.word	0x0000d080
        /*0738*/ 	.word	0x00000003
        /*073c*/ 	.word	0x00000000
        /*0740*/ 	.short	0x010a
        /*0742*/ 	.byte	0x3f
	.zero		1


	//   ....[57]....
        /*0744*/ 	.word	0x0000d0f0
        /*0748*/ 	.word	0x00000003
        /*074c*/ 	.word	0x00028c50
        /*0750*/ 	.short	0x010a
        /*0752*/ 	.byte	0x3f
	.zero		1


	//   ....[58]....
        /*0754*/ 	.word	0x0000d150
        /*0758*/ 	.word	0x00000004
        /*075c*/ 	.word	0x00028c50
        /*0760*/ 	.short	0x010a
        /*0762*/ 	.byte	0x3f
	.zero		1


	//   ....[59]....
        /*0764*/ 	.word	0x0000d1b0
        /*0768*/ 	.word	0x00000003
        /*076c*/ 	.word	0x00028c00
        /*0770*/ 	.short	0x010a
        /*0772*/ 	.byte	0x3f
	.zero		1


	//   ....[60]....
        /*0774*/ 	.word	0x0000d200
        /*0778*/ 	.word	0x00000007
        /*077c*/ 	.word	0x00028c30
        /*0780*/ 	.short	0x010a
        /*0782*/ 	.byte	0x3f
	.zero		1


	//   ....[61]....
        /*0784*/ 	.word	0x0000d250
        /*0788*/ 	.word	0x00000007
        /*078c*/ 	.word	0x00028c50
        /*0790*/ 	.short	0x010a
        /*0792*/ 	.byte	0x3f
	.zero		1


	//   ....[62]....
        /*0794*/ 	.word	0x0000d2b0
        /*0798*/ 	.word	0x00000000
        /*079c*/ 	.word	0x00028c30
        /*07a0*/ 	.short	0x010a
        /*07a2*/ 	.byte	0x3f
	.zero		1


	//   ....[63]....
        /*07a4*/ 	.word	0x0000d300
        /*07a8*/ 	.word	0x000000aa
        /*07ac*/ 	.word	0x00028c50
        /*07b0*/ 	.short	0x010a
        /*07b2*/ 	.byte	0x3f
	.zero		1


	//   ....[64]....
        /*07b4*/ 	.word	0x0000d4a0
        /*07b8*/ 	.word	0x00000000
        /*07bc*/ 	.word	0x00028c40
        /*07c0*/ 	.short	0x010a
        /*07c2*/ 	.byte	0x3f
	.zero		1


	//   ....[65]....
        /*07c4*/ 	.word	0x0000da50
        /*07c8*/ 	.word	0x00000003
        /*07cc*/ 	.word	0x00028c20
        /*07d0*/ 	.short	0x010a
        /*07d2*/ 	.byte	0x3f
	.zero		1


	//   ....[66]....
        /*07d4*/ 	.word	0x0000daa0
        /*07d8*/ 	.word	0x00000003
        /*07dc*/ 	.word	0x00028c60
        /*07e0*/ 	.short	0x010a
        /*07e2*/ 	.byte	0x3f
	.zero		1


	//   ....[67]....
        /*07e4*/ 	.word	0x0000daf0
        /*07e8*/ 	.word	0x00000003
        /*07ec*/ 	.word	0x00028c40
        /*07f0*/ 	.short	0x010a
        /*07f2*/ 	.byte	0x3f
	.zero		1


	//   ....[68]....
        /*07f4*/ 	.word	0x0000db40
        /*07f8*/ 	.word	0x00000003
        /*07fc*/ 	.word	0x00028c60
        /*0800*/ 	.short	0x010a
        /*0802*/ 	.byte	0x3f
	.zero		1


	//   ....[69]....
        /*0804*/ 	.word	0x0000db90
        /*0808*/ 	.word	0x00000004
        /*080c*/ 	.word	0x00028c40
        /*0810*/ 	.short	0x010a
        /*0812*/ 	.byte	0x3f
	.zero		1


	//   ....[70]....
        /*0814*/ 	.word	0x0000dbe0
        /*0818*/ 	.word	0x00000004
        /*081c*/ 	.word	0x00028c60
        /*0820*/ 	.short	0x010a
        /*0822*/ 	.byte	0x3f
	.zero		1


	//   ....[71]....
        /*0824*/ 	.word	0x0000dc30
        /*0828*/ 	.word	0x00000004
        /*082c*/ 	.word	0x00028c40
        /*0830*/ 	.short	0x010a
        /*0832*/ 	.byte	0x3f
	.zero		1


	//   ....[72]....
        /*0834*/ 	.word	0x0000dc80
        /*0838*/ 	.word	0x00000004
        /*083c*/ 	.word	0x00028c60
        /*0840*/ 	.short	0x010a
        /*0842*/ 	.byte	0x3f
	.zero		1


	//   ....[73]....
        /*0844*/ 	.word	0x0000dcd0
        /*0848*/ 	.word	0x00000000
        /*084c*/ 	.word	0x00028c20
        /*0850*/ 	.short	0x010a
        /*0852*/ 	.byte	0x3f
	.zero		1


	//   ....[74]....
        /*0854*/ 	.word	0x0000de70
        /*0858*/ 	.word	0x00000006
        /*085c*/ 	.word	0x00000000
        /*0860*/ 	.short	0x010a
        /*0862*/ 	.byte	0x3f
	.zero		1


	//   ....[75]....
        /*0864*/ 	.word	0x0000dec0
        /*0868*/ 	.word	0x00000003
        /*086c*/ 	.word	0x00000000
        /*0870*/ 	.short	0x010a
        /*0872*/ 	.byte	0x3f
	.zero		1


	//   ....[76]....
        /*0874*/ 	.word	0x0000df10
        /*0878*/ 	.word	0x00000012
        /*087c*/ 	.word	0x00000000
        /*0880*/ 	.short	0x010a
        /*0882*/ 	.byte	0x3f
	.zero		1


	//----- nvinfo : EIATTR_NUM_MBARRIERS
	.align		4
.L_144:
        /*0884*/ 	.byte	0x03, 0x38
        /*0886*/ 	.short	0x0016


	//----- nvinfo : EIATTR_EXIT_INSTR_OFFSETS
	.align		4
        /*0888*/ 	.byte	0x04, 0x1c
        /*088a*/ 	.short	(.L_146 - .L_145)


	//   ....[0]....
.L_145:
        /*088c*/ 	.word	0x000009f0


	//   ....[1]....
        /*0890*/ 	.word	0x000083b0


	//   ....[2]....
        /*0894*/ 	.word	0x0000d0d0


	//----- nvinfo : EIATTR_MAX_THREADS
	.align		4
.L_146:
        /*0898*/ 	.byte	0x04, 0x05
        /*089a*/ 	.short	(.L_148 - .L_147)
.L_147:
        /*089c*/ 	.word	0x00000180
        /*08a0*/ 	.word	0x00000001
        /*08a4*/ 	.word	0x00000001


	//----- nvinfo : EIATTR_CRS_STACK_SIZE
	.align		4
.L_148:
        /*08a8*/ 	.byte	0x04, 0x1e
        /*08aa*/ 	.short	(.L_150 - .L_149)
.L_149:
        /*08ac*/ 	.word	0x00000000


	//----- nvinfo : EIATTR_CBANK_PARAM_SIZE
	.align		4
.L_150:
        /*08b0*/ 	.byte	0x03, 0x19
        /*08b2*/ 	.short	0x0a70


	//----- nvinfo : EIATTR_PARAM_CBANK
	.align		4
        /*08b4*/ 	.byte	0x04, 0x0a
        /*08b6*/ 	.short	(.L_152 - .L_151)
	.align		4
.L_151:
        /*08b8*/ 	.word	index@(.nv.constant0._ZN7cutlass13device_kernelIN5flash11enable_sm90INS1_16FlashAttnFwdSm90INS1_25CollectiveMainloopFwdSm90ILi2EN4cute5tupleIJNS5_1CILi1EEES8_S8_EEENS6_IJNS7_ILi64EEESA_SA_EEELi512ENS_6half_tEfNS_4arch4Sm90ELb0ELb0ELb0ELb0ELb0ELb0ELb0ELb0ELb0ELb1ELb0ELb0EEENS1_21CollectiveEpilogueFwdINS6_IJSA_NS7_ILi512EEESA_EEES9_SC_SE_Li256ELb0ELb1ELb0ELb0EEENS1_29StaticPersistentTileSchedulerILb0EEEEEEEEEvNT_6ParamsE)
        /*08bc*/ 	.short	0x0210
        /*08be*/ 	.short	0x0a70


	//----- nvinfo : EIATTR_SW_WAR
	.align		4
.L_152:
        /*08c0*/ 	.byte	0x04, 0x36
        /*08c2*/ 	.short	(.L_154 - .L_153)
.L_153:
        /*08c4*/ 	.word	0x00000008
.L_154:


//--------------------- .nv.info._ZN7cutlass13device_kernelIN5flash11enable_sm90INS1_16FlashAttnFwdSm90INS1_25CollectiveMainloopFwdSm90ILi2EN4cute5tupleIJNS5_1CILi1EEES8_S8_EEENS6_IJNS7_ILi64EEESA_SA_EEELi512ENS_6half_tEfNS_4arch4Sm90ELb0ELb0ELb0ELb0ELb0ELb0ELb1ELb0ELb0ELb1ELb0ELb0EEENS1_21CollectiveEpilogueFwdINS6_IJSA_NS7_ILi512EEESA_EEES9_SC_SE_Li256ELb0ELb1ELb0ELb0EEENS1_29StaticPersistentTileSchedulerILb0EEEEEEEEEvNT_6ParamsE --------------------------
	.section	.nv.info._ZN7cutlass13device_kernelIN5flash11enable_sm90INS1_16FlashAttnFwdSm90INS1_25CollectiveMainloopFwdSm90ILi2EN4cute5tupleIJNS5_1CILi1EEES8_S8_EEENS6_IJNS7_ILi64EEESA_SA_EEELi512ENS_6half_tEfNS_4arch4Sm90ELb0ELb0ELb0ELb0ELb0ELb0ELb1ELb0ELb0ELb1ELb0ELb0EEENS1_21CollectiveEpilogueFwdINS6_IJSA_NS7_ILi512EEESA_EEES9_SC_SE_Li256ELb0ELb1ELb0ELb0EEENS1_29StaticPersistentTileSchedulerILb0EEEEEEEEEvNT_6ParamsE,"",@"SHT_CUDA_INFO"
	.sectionflags	@""
	.align	4


	//----- nvinfo : EIATTR_CUDA_API_VERSION
	.align		4
        /*0000*/ 	.byte	0x04, 0x37
        /*0002*/ 	.short	(.L_156 - .L_155)
.L_155:
        /*0004*/ 	.word	0x00000082


	//----- nvinfo : EIATTR_KPARAM_INFO
	.align		4
.L_156:
        /*0008*/ 	.byte	0x04, 0x17
        /*000a*/ 	.short	(.L_158 - .L_157)
.L_157:
        /*000c*/ 	.word	0x00000000
        /*0010*/ 	.short	0x0000
        /*0012*/ 	.short	0x0070
        /*0014*/ 	.byte	0x00, 0xf0, 0x01, 0x2c


	//----- nvinfo : EIATTR_SPARSE_MMA_MASK
	.align		4
.L_158:
        /*0018*/ 	.byte	0x03, 0x50
        /*001a*/ 	.short	0x0000


	//----- nvinfo : EIATTR_MAXREG_COUNT
	.align		4
        /*001c*/ 	.byte	0x03, 0x1b
        /*001e*/ 	.short	0x00a8


	//----- nvinfo : EIATTR_NUM_BARRIERS
	.align		4
        /*0020*/ 	.byte	0x02, 0x4c
        /*0022*/ 	.byte	0x10
	.zero		1


	//----- nvinfo : EIATTR_EXTERNS
	.align		4
        /*0024*/ 	.byte	0x04, 0x0f
        /*0026*/ 	.short	(.L_160 - .L_159)


	//   ....[0]....
	.align		4
.L_159:
        /*0028*/ 	.word	index@(__assertfail)


	//----- nvinfo : EIATTR_ANNOTATIONS
	.align		4
.L_160:
        /*002c*/ 	.byte	0x04, 0x55
        /*002e*/ 	.short	(.L_162 - .L_161)


	//   ....[0]....
.L_161:
        /* <DEDUP_REMOVED lines=42> */
        /*02c4*/ 	.byte	0x30, 0x0b, 0x01, 0x00, 0x01, 0x00, 0x00, 0x00, 0x10, 0x12, 0x01, 0x00


	//----- nvinfo : EIATTR_MERCURY_ISA_VERSION
	.align		4
.L_162:
        /*02d0*/ 	.byte	0x03, 0x5f
        /*02d2*/ 	.short	0x0101


	//----- nvinfo : EIATTR_INT_WARP_WIDE_INSTR_OFFSETS
	.align		4
        /*02d4*/ 	.byte	0x04, 0x31
        /*02d6*/ 	.short	(.L_164 - .L_163)


	//   ....[0]....
.L_163:
        /*02d8*/ 	.word	0x00000130


	//   ....[1]....
        /*02dc*/ 	.word	0x00000170


	//   ....[2]....
        /*02e0*/ 	.word	0x000001e0


	//   ....[3]....
        /*02e4*/ 	.word	0x00000250


	//----- nvinfo : EIATTR_COOP_GROUP_MASK_REGIDS
	.align		4
.L_164:
        /*02e8*/ 	.byte	0x04, 0x29
        /*02ea*/ 	.short	(.L_166 - .L_165)


	//   ....[0]....
.L_165:
        /*02ec*/ 	.word	0xffffffff


	//   ....[1]....
        /*02f0*/ 	.word	0xffffffff


	//   ....[2]....
        /*02f4*/ 	.word	0xffffffff


	//   ....[3]....
        /*02f8*/ 	.word	0xffffffff


	//   ....[4]....
        /*02fc*/ 	.word	0xffffffff


	//   ....[5]....
        /*0300*/ 	.word	0xffffffff


	//   ....[6]....
        /*0304*/ 	.word	0xffffffff


	//   ....[7]....
        /*0308*/ 	.word	0xffffffff


	//   ....[8]....
        /*030c*/ 	.word	0xffffffff


	//   ....[9]....
        /*0310*/ 	.word	0xffffffff


	//   ....[10]....
        /*0314*/ 	.word	0xffffffff


	//   ....[11]....
        /*0318*/ 	.word	0xffffffff


	//   ....[12]....
        /*031c*/ 	.word	0xffffffff


	//   ....[13]....
        /*0320*/ 	.word	0xffffffff


	//   ....[14]....
        /*0324*/ 	.word	0xffffffff


	//   ....[15]....
        /*0328*/ 	.word	0xffffffff


	//   ....[16]....
        /*032c*/ 	.word	0xffffffff


	//   ....[17]....
        /*0330*/ 	.word	0xffffffff


	//   ....[18]....
        /*0334*/ 	.word	0xffffffff


	//   ....[19]....
        /*0338*/ 	.word	0xffffffff


	//   ....[20]....
        /*033c*/ 	.word	0xffffffff


	//   ....[21]....
        /*0340*/ 	.word	0xffffffff


	//   ....[22]....
        /*0344*/ 	.word	0xffffffff


	//   ....[23]....
        /*0348*/ 	.word	0xffffffff


	//   ....[24]....
        /*034c*/ 	.word	0xffffffff


	//   ....[25]....
        /*0350*/ 	.word	0xffffffff


	//   ....[26]....
        /*0354*/ 	.word	0xffffffff


	//   ....[27]....
        /*0358*/ 	.word	0xffffffff


	//   ....[28]....
        /*035c*/ 	.word	0xffffffff


	//   ....[29]....
        /*0360*/ 	.word	0xffffffff


	//   ....[30]....
        /*0364*/ 	.word	0xffffffff


	//   ....[31]....
        /*0368*/ 	.word	0xffffffff


	//   ....[32]....
        /*036c*/ 	.word	0xffffffff


	//   ....[33]....
        /*0370*/ 	.word	0xffffffff


	//   ....[34]....
        /*0374*/ 	.word	0xffffffff


	//   ....[35]....
        /*0378*/ 	.word	0xffffffff


	//   ....[36]....
        /*037c*/ 	.word	0xffffffff


	//   ....[37]....
        /*0380*/ 	.word	0xffffffff


	//   ....[38]....
        /*0384*/ 	.word	0xffffffff


	//   ....[39]....
        /*0388*/ 	.word	0xffffffff


	//   ....[40]....
        /*038c*/ 	.word	0xffffffff


	//   ....[41]....
        /*0390*/ 	.word	0xffffffff


	//   ....[42]....
        /*0394*/ 	.word	0xffffffff


	//   ....[43]....
        /*0398*/ 	.word	0xffffffff


	//   ....[44]....
        /*039c*/ 	.word	0xffffffff


	//   ....[45]....
        /*03a0*/ 	.word	0xffffffff


	//   ....[46]....
        /*03a4*/ 	.word	0xffffffff


	//   ....[47]....
        /*03a8*/ 	.word	0xffffffff


	//   ....[48]....
        /*03ac*/ 	.word	0xffffffff


	//   ....[49]....
        /*03b0*/ 	.word	0xffffffff


	//   ....[50]....
        /*03b4*/ 	.word	0xffffffff


	//   ....[51]....
        /*03b8*/ 	.word	0xffffffff


	//   ....[52]....
        /*03bc*/ 	.word	0x0500000f


	//   ....[53]....
        /*03c0*/ 	.word	0x0500000f


	//   ....[54]....
        /*03c4*/ 	.word	0x0500000f


	//   ....[55]....
        /*03c8*/ 	.word	0x0500000f


	//   ....[56]....
        /*03cc*/ 	.word	0x0500000f


	//   ....[57]....
        /*03d0*/ 	.word	0x0500000f


	//   ....[58]....
        /*03d4*/ 	.word	0x0500000f


	//   ....[59]....
        /*03d8*/ 	.word	0x0500000f


	//   ....[60]....
        /*03dc*/ 	.word	0x0500000f


	//   ....[61]....
        /*03e0*/ 	.word	0x0500000f


	//   ....[62]....
        /*03e4*/ 	.word	0x0500000f


	//   ....[63]....
        /*03e8*/ 	.word	0x0500000f


	//   ....[64]....
        /*03ec*/ 	.word	0x0500000f


	//   ....[65]....
        /*03f0*/ 	.word	0x0500000f


	//   ....[66]....
        /*03f4*/ 	.word	0x0500000f


	//   ....[67]....
        /*03f8*/ 	.word	0x0500000f


	//   ....[68]....
        /*03fc*/ 	.word	0x0500000f


	//   ....[69]....
        /*0400*/ 	.word	0x0500000f


	//----- nvinfo : EIATTR_COOP_GROUP_INSTR_OFFSETS
	.align		4
.L_166:
        /*0404*/ 	.byte	0x04, 0x28
        /*0406*/ 	.short	(.L_168 - .L_167)


	//   ....[0]....
.L_167:
        /*0408*/ 	.word	0x00000060


	//   ....[1]....
        /*040c*/ 	.word	0x00000140


	//   ....[2]....
        /*0410*/ 	.word	0x00000180


	//   ....[3]....
        /*0414*/ 	.word	0x00000390


	//   ....[4]....
        /*0418*/ 	.word	0x000004f0


	//   ....[5]....
        /*041c*/ 	.word	0x00000610


	//   ....[6]....
        /*0420*/ 	.word	0x00000770


	//   ....[7]....
        /*0424*/ 	.word	0x00001150


	//   ....[8]....
        /*0428*/ 	.word	0x000028b0


	//   ....[9]....
        /*042c*/ 	.word	0x00003100


	//   ....[10]....
        /*0430*/ 	.word	0x00004470


	//   ....[11]....
        /*0434*/ 	.word	0x000044d0


	//   ....[12]....
        /*0438*/ 	.word	0x00004710


	//   ....[13]....
        /*043c*/ 	.word	0x000047b0


	//   ....[14]....
        /*0440*/ 	.word	0x00004fa0


	//   ....[15]....
        /*0444*/ 	.word	0x000054b0


	//   ....[16]....
        /*0448*/ 	.word	0x000065b0


	//   ....[17]....
        /*044c*/ 	.word	0x00006650


	//   ....[18]....
        /*0450*/ 	.word	0x000067c0


	//   ....[19]....
        /*0454*/ 	.word	0x000068b0


	//   ....[20]....
        /*0458*/ 	.word	0x00007990


	//   ....[21]....
        /*045c*/ 	.word	0x000079d0


	//   ....[22]....
        /*0460*/ 	.word	0x00007a00


	//   ....[23]....
        /*0464*/ 	.word	0x00007a90


	//   ....[24]....
        /*0468*/ 	.word	0x00007aa0


	//   ....[25]....
        /*046c*/ 	.word	0x00008470


	//   ....[26]....
        /*0470*/ 	.word	0x000097d0


	//   ....[27]....
        /*0474*/ 	.word	0x00009810


	//   ....[28]....
        /*0478*/ 	.word	0x00009830


	//   ....[29]....
        /*047c*/ 	.word	0x00009850


	//   ....[30]....
        /*0480*/ 	.word	0x00009e90


	//   ....[31]....
        /*0484*/ 	.word	0x00009ea0


	//   ....[32]....
        /*0488*/ 	.word	0x0000a0e0


	//   ....[33]....
        /*048c*/ 	.word	0x0000a110


	//   ....[34]....
        /*0490*/ 	.word	0x0000ad00


	//   ....[35]....
        /*0494*/ 	.word	0x0000b6b0


	//   ....[36]....
        /*0498*/ 	.word	0x0000b6e0


	//   ....[37]....
        /*049c*/ 	.word	0x0000b760


	//   ....[38]....
        /*04a0*/ 	.word	0x0000b7e0


	//   ....[39]....
        /*04a4*/ 	.word	0x0000b810


	//   ....[40]....
        /*04a8*/ 	.word	0x0000b870


	//   ....[41]....
        /*04ac*/ 	.word	0x0000b880


	//   ....[42]....
        /*04b0*/ 	.word	0x0000b8f0


	//   ....[43]....
        /*04b4*/ 	.word	0x0000c200


	//   ....[44]....
        /*04b8*/ 	.word	0x0000c220


	//   ....[45]....
        /*04bc*/ 	.word	0x0000c240


	//   ....[46]....
        /*04c0*/ 	.word	0x0000c370


	//   ....[47]....
        /*04c4*/ 	.word	0x0000c530


	//   ....[48]....
        /*04c8*/ 	.word	0x0000c540


	//   ....[49]....
        /*04cc*/ 	.word	0x0000c690


	//   ....[50]....
        /*04d0*/ 	.word	0x0000c6a0


	//   ....[51]....
        /*04d4*/ 	.word	0x0000fe20


	//   ....[52]....
        /*04d8*/ 	.word	0x000102f0


	//   ....[53]....
        /*04dc*/ 	.word	0x00010460


	//   ....[54]....
        /*04e0*/ 	.word	0x000104c0


	//   ....[55]....
        /*04e4*/ 	.word	0x00010580


	//   ....[56]....
        /*04e8*/ 	.word	0x00010610


	//   ....[57]....
        /*04ec*/ 	.word	0x000106e0


	//   ....[58]....
        /*04f0*/ 	.word	0x000107a0


	//   ....[59]....
        /*04f4*/ 	.word	0x00010870


	//   ....[60]....
        /*04f8*/ 	.word	0x00010950


	//   ....[61]....
        /*04fc*/ 	.word	0x000109f0


	//   ....[62]....
        /*0500*/ 	.word	0x00010aa0


	//   ....[63]....
        /*0504*/ 	.word	0x00010d80


	//   ....[64]....
        /*0508*/ 	.word	0x00010dd0


	//   ....[65]....
        /*050c*/ 	.word	0x00010f30


	//   ....[66]....
        /*0510*/ 	.word	0x00011080


	//   ....[67]....
        /*0514*/ 	.word	0x00011250


	//   ....[68]....
        /*0518*/ 	.word	0x000112a0


	//   ....[69]....
        /*051c*/ 	.word	0x00011650


	//----- nvinfo : EIATTR_REG_RECONFIG
	.align		4
.L_168:
        /*0520*/ 	.byte	0x01, 0x54
	.zero		2


	//----- nvinfo : EIATTR_SYSCALL_OFFSETS
	.align		4
        /*0524*/ 	.byte	0x04, 0x46
        /*0526*/ 	.short	(.L_170 - .L_169)


	//   ....[0]....
.L_169:
        /*0528*/ 	.word	0x00002ab0


	//   ....[1]....
        /*052c*/ 	.word	0x0000a920


	//   ....[2]....
        /*0530*/ 	.word	0x0000aa60


	//   ....[3]....
        /*0534*/ 	.word	0x0000ab50


	//   ....[4]....
        /*0538*/ 	.word	0x0000b2d0


	//   ....[5]....
        /*053c*/ 	.word	0x0000bb90


	//----- nvinfo : EIATTR_MBARRIER_INSTR_OFFSETS
	.align		4
.L_170:
        /*0540*/ 	.byte	0x04, 0x39
        /*0542*/ 	.short	(.L_172 - .L_171)


	//   ....[0]....
.L_171:
        /*0544*/ 	.word	0x00000270
        /*0548*/ 	.word	0x000000ff
        /*054c*/ 	.word	0x00038800
        /*0550*/ 	.short	0x0100
        /*0552*/ 	.byte	0x08
	.zero		1


	//   ....[1]....
        /*0554*/ 	.word	0x00000280
        /*0558*/ 	.word	0x000000ff
        /*055c*/ 	.word	0x00038810
        /*0560*/ 	.short	0x0100
        /*0562*/ 	.byte	0x08
	.zero		1


	//   ....[2]....
        /*0564*/ 	.word	0x00000290
        /*0568*/ 	.word	0x000000ff
        /*056c*/ 	.word	0x00038820
        /*0570*/ 	.short	0x0100
        /*0572*/ 	.byte	0x08
	.zero		1


	//   ....[3]....
        /*0574*/ 	.word	0x00000340
        /*0578*/ 	.word	0x000000ff
        /*057c*/ 	.word	0x00038830
        /*0580*/ 	.short	0x0100
        /*0582*/ 	.byte	0x06
	.zero		1


	//   ....[4]....
        /*0584*/ 	.word	0x00000350
        /*0588*/ 	.word	0x000000ff
        /*058c*/ 	.word	0x00038840
        /*0590*/ 	.short	0x0100
        /*0592*/ 	.byte	0x06
	.zero		1


	//   ....[5]....
        /*0594*/ 	.word	0x00000360
        /*0598*/ 	.word	0x000000ff
        /*059c*/ 	.word	0x00038838
        /*05a0*/ 	.short	0x0100
        /*05a2*/ 	.byte	0x06
	.zero		1


	//   ....[6]....
        /*05a4*/ 	.word	0x00000370
        /*05a8*/ 	.word	0x000000ff
        /*05ac*/ 	.word	0x00038848
        /*05b0*/ 	.short	0x0100
        /*05b2*/ 	.byte	0x06
	.zero		1


	//   ....[7]....
        /*05b4*/ 	.word	0x000004a0
        /*05b8*/ 	.word	0x000000ff
        /*05bc*/ 	.word	0x00038850
        /*05c0*/ 	.short	0x0100
        /*05c2*/ 	.byte	0x08
	.zero		1


	//   ....[8]....
        /*05c4*/ 	.word	0x000004b0
        /*05c8*/ 	.word	0x000000ff
        /*05cc*/ 	.word	0x00038860
        /*05d0*/ 	.short	0x0100
        /*05d2*/ 	.byte	0x08
	.zero		1


	//   ....[9]....
        /*05d4*/ 	.word	0x000004c0
        /*05d8*/ 	.word	0x000000ff
        /*05dc*/ 	.word	0x00038858
        /*05e0*/ 	.short	0x0100
        /*05e2*/ 	.byte	0x08
	.zero		1


	//   ....[10]....
        /*05e4*/ 	.word	0x000004d0
        /*05e8*/ 	.word	0x000000ff
        /*05ec*/ 	.word	0x00038868
        /*05f0*/ 	.short	0x0100
        /*05f2*/ 	.byte	0x08
	.zero		1


	//   ....[11]....
        /*05f4*/ 	.word	0x000005c0
        /*05f8*/ 	.word	0x000000ff
        /*05fc*/ 	.word	0x00038870
        /*0600*/ 	.short	0x0100
        /*0602*/ 	.byte	0x06
	.zero		1


	//   ....[12]....
        /*0604*/ 	.word	0x000005d0
        /*0608*/ 	.word	0x000000ff
        /*060c*/ 	.word	0x00038880
        /*0610*/ 	.short	0x0100
        /*0612*/ 	.byte	0x06
	.zero		1


	//   ....[13]....
        /*0614*/ 	.word	0x000005e0
        /*0618*/ 	.word	0x000000ff
        /*061c*/ 	.word	0x00038878
        /*0620*/ 	.short	0x0100
        /*0622*/ 	.byte	0x06
	.zero		1


	//   ....[14]....
        /*0624*/ 	.word	0x000005f0
        /*0628*/ 	.word	0x000000ff
        /*062c*/ 	.word	0x00038888
        /*0630*/ 	.short	0x0100
        /*0632*/ 	.byte	0x06
	.zero		1


	//   ....[15]....
        /*0634*/ 	.word	0x00000720
        /*0638*/ 	.word	0x000000ff
        /*063c*/ 	.word	0x00038890
        /*0640*/ 	.short	0x0100
        /*0642*/ 	.byte	0x08
	.zero		1


	//   ....[16]....
        /*0644*/ 	.word	0x00000730
        /*0648*/ 	.word	0x000000ff
        /*064c*/ 	.word	0x000388a0
        /*0650*/ 	.short	0x0100
        /*0652*/ 	.byte	0x08
	.zero		1


	//   ....[17]....
        /*0654*/ 	.word	0x00000740
        /*0658*/ 	.word	0x000000ff
        /*065c*/ 	.word	0x00038898
        /*0660*/ 	.short	0x0100
        /*0662*/ 	.byte	0x08
	.zero		1


	//   ....[18]....
        /*0664*/ 	.word	0x00000750
        /*0668*/ 	.word	0x000000ff
        /*066c*/ 	.word	0x000388a8
        /*0670*/ 	.short	0x0100
        /*0672*/ 	.byte	0x08
	.zero		1


	//   ....[19]....
        /*0674*/ 	.word	0x00000880
        /*0678*/ 	.word	0x000000ff
        /*067c*/ 	.word	0x000388b0
        /*0680*/ 	.short	0x0100
        /*0682*/ 	.byte	0x08
	.zero		1


	//   ....[20]....
        /*0684*/ 	.word	0x00000890
        /*0688*/ 	.word	0x000000ff
        /*068c*/ 	.word	0x000388c0
        /*0690*/ 	.short	0x0100
        /*0692*/ 	.byte	0x08
	.zero		1


	//   ....[21]....
        /*0694*/ 	.word	0x000008a0
        /*0698*/ 	.word	0x000000ff
        /*069c*/ 	.word	0x000388b8
        /*06a0*/ 	.short	0x0100
        /*06a2*/ 	.byte	0x08
	.zero		1


	//   ....[22]....
        /*06a4*/ 	.word	0x000008b0
        /*06a8*/ 	.word	0x000000ff
        /*06ac*/ 	.word	0x000388c8
        /*06b0*/ 	.short	0x0100
        /*06b2*/ 	.byte	0x08
	.zero		1


	//   ....[23]....
        /*06b4*/ 	.word	0x000014b0
        /*06b8*/ 	.word	0x00000000
        /*06bc*/ 	.word	0x00000000
        /*06c0*/ 	.short	0x0101
        /*06c2*/ 	.byte	0x3f
	.zero		1


	//   ....[24]....
        /*06c4*/ 	.word	0x00001fa0
        /*06c8*/ 	.word	0x00000000
        /*06cc*/ 	.word	0x00000000
        /*06d0*/ 	.short	0x0101
        /*06d2*/ 	.byte	0x3f
	.zero		1


	//   ....[25]....
        /*06d4*/ 	.word	0x00002b10
        /*06d8*/ 	.word	0x000000ff
        /*06dc*/ 	.word	0x00038800
        /*06e0*/ 	.short	0x010a
        /*06e2*/ 	.byte	0x25
	.zero		1


	//   ....[26]....
        /*06e4*/ 	.word	0x00002b90
        /*06e8*/ 	.word	0x00000006
        /*06ec*/ 	.word	0x00038830
        /*06f0*/ 	.short	0x010a
        /*06f2*/ 	.byte	0x3f
	.zero		1


	//   ....[27]....
        /*06f4*/ 	.word	0x00002bd0
        /*06f8*/ 	.word	0x00000006
        /*06fc*/ 	.word	0x00038830
        /*0700*/ 	.short	0x010a
        /*0702*/ 	.byte	0x3f
	.zero		1


	//   ....[28]....
        /*0704*/ 	.word	0x00002e50
        /*0708*/ 	.word	0x000000ff
        /*070c*/ 	.word	0x00038810
        /*0710*/ 	.short	0x010a
        /*0712*/ 	.byte	0x25
	.zero		1


	//   ....[29]....
        /*0714*/ 	.word	0x00002e90
        /*0718*/ 	.word	0x00000006
        /*071c*/ 	.word	0x00038850
        /*0720*/ 	.short	0x010a
        /*0722*/ 	.byte	0x3f
	.zero		1


	//   ....[30]....
        /*0724*/ 	.word	0x00002ed0
        /*0728*/ 	.word	0x00000006
        /*072c*/ 	.word	0x00038850
        /*0730*/ 	.short	0x010a
        /*0732*/ 	.byte	0x3f
	.zero		1


	//   ....[31]....
        /*0734*/ 	.word	0x000049f0
        /*0738*/ 	.word	0x00000018
        /*073c*/ 	.word	0x00000000
        /*0740*/ 	.short	0x0101
        /*0742*/ 	.byte	0x3f
	.zero		1


	//   ....[32]....
        /*0744*/ 	.word	0x00004fc0
        /*0748*/ 	.word	0x00000006
        /*074c*/ 	.word	0x00000000
        /*0750*/ 	.short	0x0101
        /*0752*/ 	.byte	0x3f
	.zero		1


	//   ....[33]....
        /*0754*/ 	.word	0x000050e0
        /*0758*/ 	.word	0x000000ff
        /*075c*/ 	.word	0x00038830
        /*0760*/ 	.short	0x010a
        /*0762*/ 	.byte	0x05
	.zero		1


	//   ....[34]....
        /*0764*/ 	.word	0x00005120
        /*0768*/ 	.word	0x000000ff
        /*076c*/ 	.word	0x00038830
        /*0770*/ 	.short	0x010a
        /*0772*/ 	.byte	0x05
	.zero		1


	//   ....[35]....
        /*0774*/ 	.word	0x00005300
        /*0778*/ 	.word	0x000000ff
        /*077c*/ 	.word	0x00038850
        /*0780*/ 	.short	0x010a
        /*0782*/ 	.byte	0x05
	.zero		1


	//   ....[36]....
        /*0784*/ 	.word	0x00005340
        /*0788*/ 	.word	0x000000ff
        /*078c*/ 	.word	0x00038850
        /*0790*/ 	.short	0x010a
        /*0792*/ 	.byte	0x05
	.zero		1


	//   ....[37]....
        /*0794*/ 	.word	0x00006c50
        /*0798*/ 	.word	0x00000099
        /*079c*/ 	.word	0x00000000
        /*07a0*/ 	.short	0x0101
        /*07a2*/ 	.byte	0x3f
	.zero		1


	//   ....[38]....
        /*07a4*/ 	.word	0x000079b0
        /*07a8*/ 	.word	0x000000b3
        /*07ac*/ 	.word	0x00000000
        /*07b0*/ 	.short	0x0101
        /*07b2*/ 	.byte	0x3f
	.zero		1


	//   ....[39]....
        /*07b4*/ 	.word	0x00009eb0
        /*07b8*/ 	.word	0x000000ff
        /*07bc*/ 	.word	0x00000000
        /*07c0*/ 	.short	0x0101
        /*07c2*/ 	.byte	0x04
	.zero		1


	//   ....[40]....
        /*07c4*/ 	.word	0x0000af20
        /*07c8*/ 	.word	0x00000000
        /*07cc*/ 	.word	0x00038840
        /*07d0*/ 	.short	0x010a
        /*07d2*/ 	.byte	0x3f
	.zero		1


	//   ....[41]....
        /*07d4*/ 	.word	0x0000b9a0
        /*07d8*/ 	.word	0x000000ff
        /*07dc*/ 	.word	0x00038800
        /*07e0*/ 	.short	0x0107
        /*07e2*/ 	.byte	0x24
	.zero		1


	//   ....[42]....
        /*07e4*/ 	.word	0x0000ba10
        /*07e8*/ 	.word	0x000000ff
        /*07ec*/ 	.word	0x00038800
        /*07f0*/ 	.short	0x0101
        /*07f2*/ 	.byte	0x24
	.zero		1


	//   ....[43]....
        /*07f4*/ 	.word	0x0000c8c0
        /*07f8*/ 	.word	0x000000ff
        /*07fc*/ 	.word	0x00038810
        /*0800*/ 	.short	0x0107
        /*0802*/ 	.byte	0x24
	.zero		1


	//   ....[44]....
        /*0804*/ 	.word	0x0000c920
        /*0808*/ 	.word	0x000000ff
        /*080c*/ 	.word	0x00038810
        /*0810*/ 	.short	0x0101
        /*0812*/ 	.byte	0x24
	.zero		1


	//   ....[45]....
        /*0814*/ 	.word	0x0000c940
        /*0818*/ 	.word	0x000000ff
        /*081c*/ 	.word	0x00038820
        /*0820*/ 	.short	0x010a
        /*0822*/ 	.byte	0x24
	.zero		1


	//   ....[46]....
        /*0824*/ 	.word	0x0000ca10
        /*0828*/ 	.word	0x00000003
        /*082c*/ 	.word	0x00038860
        /*0830*/ 	.short	0x010a
        /*0832*/ 	.byte	0x3f
	.zero		1


	//   ....[47]....
        /*0834*/ 	.word	0x0000d5d0
        /*0838*/ 	.word	0x00000003
        /*083c*/ 	.word	0x00038840
        /*0840*/ 	.short	0x010a
        /*0842*/ 	.byte	0x3f
	.zero		1


	//   ....[48]....
        /*0844*/ 	.word	0x0000d810
        /*0848*/ 	.word	0x00000003
        /*084c*/ 	.word	0x00038860
        /*0850*/ 	.short	0x010a
        /*0852*/ 	.byte	0x3f
	.zero		1


	//   ....[49]....
        /*0854*/ 	.word	0x0000e3d0
        /*0858*/ 	.word	0x00000004
        /*085c*/ 	.word	0x00038840
        /*0860*/ 	.short	0x010a
        /*0862*/ 	.byte	0x3f
	.zero		1


	//   ....[50]....
        /*0864*/ 	.word	0x0000e5f0
        /*0868*/ 	.word	0x00000004
        /*086c*/ 	.word	0x00038860
        /*0870*/ 	.short	0x010a
        /*0872*/ 	.byte	0x3f
	.zero		1


	//   ....[51]....
        /*0874*/ 	.word	0x0000f100
        /*0878*/ 	.word	0x00000004
        /*087c*/ 	.word	0x00038840
        /*0880*/ 	.short	0x010a
        /*0882*/ 	.byte	0x3f
	.zero		1


	//   ....[52]....
        /*0884*/ 	.word	0x0000f340
        /*0888*/ 	.word	0x00000004
        /*088c*/ 	.word	0x00038860
        /*0890*/ 	.short	0x010a
        /*0892*/ 	.byte	0x3f
	.zero		1


	//   ....[53]....
        /*0894*/ 	.word	0x0000fda0
        /*0898*/ 	.word	0x00000009
        /*089c*/ 	.word	0x00038820
        /*08a0*/ 	.short	0x010a
        /*08a2*/ 	.byte	0x3f
	.zero		1


	//   ....[54]....
        /*08a4*/ 	.word	0x0000ff20
        /*08a8*/ 	.word	0x00000005
        /*08ac*/ 	.word	0x00000000
        /*08b0*/ 	.short	0x010a
        /*08b2*/ 	.byte	0x3f
	.zero		1


	//   ....[55]....
        /*08b4*/ 	.word	0x0000ff70
        /*08b8*/ 	.word	0x00000007
        /*08bc*/ 	.word	0x00000000
        /*08c0*/ 	.short	0x010a
        /*08c2*/ 	.byte	0x3f
	.zero		1


	//   ....[56]....
        /*08c4*/ 	.word	0x0000ffb0
        /*08c8*/ 	.word	0x00000013
        /*08cc*/ 	.word	0x00000000
        /*08d0*/ 	.short	0x010a
        /*08d2*/ 	.byte	0x3f
	.zero		1


	//   ....[57]....
        /*08d4*/ 	.word	0x0000ffe0
        /*08d8*/ 	.word	0x00000003
        /*08dc*/ 	.word	0x00000000
        /*08e0*/ 	.short	0x010a
        /*08e2*/ 	.byte	0x3f
	.zero		1


	//   ....[58]....
        /*08e4*/ 	.word	0x00010050
        /*08e8*/ 	.word	0x00000003
        /*08ec*/ 	.word	0x00038800
        /*08f0*/ 	.short	0x010a
        /*08f2*/ 	.byte	0x3f
	.zero		1


	//   ....[59]....
        /*08f4*/ 	.word	0x000100a0
        /*08f8*/ 	.word	0x00000006
        /*08fc*/ 	.word	0x00038830
        /*0900*/ 	.short	0x010a
        /*0902*/ 	.byte	0x3f
	.zero		1


	//   ....[60]....
        /*0904*/ 	.word	0x00010100
        /*0908*/ 	.word	0x00000007
        /*090c*/ 	.word	0x00038810
        /*0910*/ 	.short	0x010a
        /*0912*/ 	.byte	0x3f
	.zero		1


	//   ....[61]....
        /*0914*/ 	.word	0x00010150
        /*0918*/ 	.word	0x00000006
        /*091c*/ 	.word	0x00038850
        /*0920*/ 	.short	0x010a
        /*0922*/ 	.byte	0x3f
	.zero		1


	//   ....[62]....
        /*0924*/ 	.word	0x000101b0
        /*0928*/ 	.word	0x00000005
        /*092c*/ 	.word	0x00038830
        /*0930*/ 	.short	0x010a
        /*0932*/ 	.byte	0x3f
	.zero		1


	//   ....[63]....
        /*0934*/ 	.word	0x00010210
        /*0938*/ 	.word	0x00000005
        /*093c*/ 	.word	0x00038850
        /*0940*/ 	.short	0x010a
        /*0942*/ 	.byte	0x3f
	.zero		1


	//   ....[64]....
        /*0944*/ 	.word	0x000103b0
        /*0948*/ 	.word	0x00000000
        /*094c*/ 	.word	0x00038840
        /*0950*/ 	.short	0x010a
        /*0952*/ 	.byte	0x3f
	.zero		1


	//   ....[65]....
        /*0954*/ 	.word	0x000112f0
        /*0958*/ 	.word	0x00000003
        /*095c*/ 	.word	0x00038820
        /*0960*/ 	.short	0x010a
        /*0962*/ 	.byte	0x3f
	.zero		1


	//   ....[66]....
        /*0964*/ 	.word	0x00011340
        /*0968*/ 	.word	0x00000003
        /*096c*/ 	.word	0x00038860
        /*0970*/ 	.short	0x010a
        /*0972*/ 	.byte	0x3f
	.zero		1


	//   ....[67]....
        /*0974*/ 	.word	0x00011390
        /*0978*/ 	.word	0x00000003
        /*097c*/ 	.word	0x00038840
        /*0980*/ 	.short	0x010a
        /*0982*/ 	.byte	0x3f
	.zero		1


	//   ....[68]....
        /*0984*/ 	.word	0x000113e0
        /*0988*/ 	.word	0x00000003
        /*098c*/ 	.word	0x00038860
        /*0990*/ 	.short	0x010a
        /*0992*/ 	.byte	0x3f
	.zero		1


	//   ....[69]....
        /*0994*/ 	.word	0x00011430
        /*0998*/ 	.word	0x00000004
        /*099c*/ 	.word	0x00038840
        /*09a0*/ 	.short	0x010a
        /*09a2*/ 	.byte	0x3f
	.zero		1


	//   ....[70]....
        /*09a4*/ 	.word	0x00011480
        /*09a8*/ 	.word	0x00000004
        /*09ac*/ 	.word	0x00038860
        /*09b0*/ 	.short	0x010a
        /*09b2*/ 	.byte	0x3f
	.zero		1


	//   ....[71]....
        /*09b4*/ 	.word	0x000114d0
        /*09b8*/ 	.word	0x00000004
        /*09bc*/ 	.word	0x00038840
        /*09c0*/ 	.short	0x010a
        /*09c2*/ 	.byte	0x3f
	.zero		1


	//   ....[72]....
        /*09c4*/ 	.word	0x00011520
        /*09c8*/ 	.word	0x00000004
        /*09cc*/ 	.word	0x00038860
        /*09d0*/ 	.short	0x010a
        /*09d2*/ 	.byte	0x3f
	.zero		1


	//   ....[73]....
        /*09d4*/ 	.word	0x00011570
        /*09d8*/ 	.word	0x00000009
        /*09dc*/ 	.word	0x00038820
        /*09e0*/ 	.short	0x010a
        /*09e2*/ 	.byte	0x3f
	.zero		1


	//   ....[74]....
        /*09e4*/ 	.word	0x00011710
        /*09e8*/ 	.word	0x00000005
        /*09ec*/ 	.word	0x00000000
        /*09f0*/ 	.short	0x010a
        /*09f2*/ 	.byte	0x3f
	.zero		1


	//   ....[75]....
        /*09f4*/ 	.word	0x00011760
        /*09f8*/ 	.word	0x00000007
        /*09fc*/ 	.word	0x00000000
        /*0a00*/ 	.short	0x010a
        /*0a02*/ 	.byte	0x3f
	.zero		1


	//   ....[76]....
        /*0a04*/ 	.word	0x000117b0
        /*0a08*/ 	.word	0x00000013
        /*0a0c*/ 	.word	0x00000000
        /*0a10*/ 	.short	0x010a
        /*0a12*/ 	.byte	0x3f
	.zero		1


	//----- nvinfo : EIATTR_NUM_MBARRIERS
	.align		4
.L_172:
        /*0a14*/ 	.byte	0x03, 0x38
        /*0a16*/ 	.short	0x0017


	//----- nvinfo : EIATTR_EXIT_INSTR_OFFSETS
	.align		4
        /*0a18*/ 	.byte	0x04, 0x1c
        /*0a1a*/ 	.short	(.L_174 - .L_173)


	//   ....[0]....
.L_173:
        /*0a1c*/ 	.word	0x000009e0


	//   ....[1]....
        /*0a20*/ 	.word	0x0000a360


	//   ....[2]....
        /*0a24*/ 	.word	0x00010030


	//----- nvinfo : EIATTR_MAX_THREADS
	.align		4
.L_174:
        /*0a28*/ 	.byte	0x04, 0x05
        /*0a2a*/ 	.short	(.L_176 - .L_175)
.L_175:
        /*0a2c*/ 	.word	0x00000180
        /*0a30*/ 	.word	0x00000001
        /*0a34*/ 	.word	0x00000001


	//----- nvinfo : EIATTR_CRS_STACK_SIZE
	.align		4
.L_176:
        /*0a38*/ 	.byte	0x04, 0x1e
        /*0a3a*/ 	.short	(.L_178 - .L_177)
.L_177:
        /*0a3c*/ 	.word	0x00000000


	//----- nvinfo : EIATTR_CBANK_PARAM_SIZE
	.align		4
.L_178:
        /*0a40*/ 	.byte	0x03, 0x19
        /*0a42*/ 	.short	0x0b70


	//----- nvinfo : EIATTR_PARAM_CBANK
	.align		4
        /*0a44*/ 	.byte	0x04, 0x0a
        /*0a46*/ 	.short	(.L_180 - .L_179)
	.align		4
.L_179:
        /*0a48*/ 	.word	index@(.nv.constant0._ZN7cutlass13device_kernelIN5flash11enable_sm90INS1_16FlashAttnFwdSm90INS1_25CollectiveMainloopFwdSm90ILi2EN4cute5tupleIJNS5_1CILi1EEES8_S8_EEENS6_IJNS7_ILi64EEESA_SA_EEELi512ENS_6half_tEfNS_4arch4Sm90ELb0ELb0ELb0ELb0ELb0ELb0ELb1ELb0ELb0ELb1ELb0ELb0EEENS1_21CollectiveEpilogueFwdINS6_IJSA_NS7_ILi512EEESA_EEES9_SC_SE_Li256ELb0ELb1ELb0ELb0EEENS1_29StaticPersistentTileSchedulerILb0EEEEEEEEEvNT_6ParamsE)
        /*0a4c*/ 	.short	0x0210
        /*0a4e*/ 	.short	0x0b70


	//----- nvinfo : EIATTR_SW_WAR
	.align		4
.L_180:
        /*0a50*/ 	.byte	0x04, 0x36
        /*0a52*/ 	.short	(.L_182 - .L_181)
.L_181:
        /*0a54*/ 	.word	0x00000008
.L_182:


//--------------------- .nv.info._ZN7cutlass13device_kernelIN5flash11enable_sm90INS1_16FlashAttnFwdSm90INS1_25CollectiveMainloopFwdSm90ILi2EN4cute5tupleIJNS5_1CILi1EEES8_S8_EEENS6_IJNS7_ILi64EEESA_SA_EEELi512ENS_6half_tEfNS_4arch4Sm90ELb0ELb0ELb0ELb1ELb0ELb0ELb0ELb0ELb0ELb1ELb0ELb0EEENS1_21CollectiveEpilogueFwdINS6_IJSA_NS7_ILi512EEESA_EEES9_SC_SE_Li256ELb1ELb1ELb0ELb0EEENS1_36VarlenDynamicPersistentTileSchedulerILi64ELi64ELi256ELi128ELb0ELb1ELb1ELb0ELb1ELb1EEEEEEEEEvNT_6ParamsE --------------------------
	.section	.nv.info._ZN7cutlass13device_kernelIN5flash11enable_sm90INS1_16FlashAttnFwdSm90INS1_25CollectiveMainloopFwdSm90ILi2EN4cute5tupleIJNS5_1CILi1EEES8_S8_EEENS6_IJNS7_ILi64EEESA_SA_EEELi512ENS_6half_tEfNS_4arch4Sm90ELb0ELb0ELb0ELb1ELb0ELb0ELb0ELb0ELb0ELb1ELb0ELb0EEENS1_21CollectiveEpilogueFwdINS6_IJSA_NS7_ILi512EEESA_EEES9_SC_SE_Li256ELb1ELb1ELb0ELb0EEENS1_36VarlenDynamicPersistentTileSchedulerILi64ELi64ELi256ELi128ELb0ELb1ELb1ELb0ELb1ELb1EEEEEEEEEvNT_6ParamsE,"",@"SHT_CUDA_INFO"
	.sectionflags	@""
	.align	4


	//----- nvinfo : EIATTR_CUDA_API_VERSION
	.align		4
        /*0000*/ 	.byte	0x04, 0x37
        /*0002*/ 	.short	(.L_184 - .L_183)
.L_183:
        /*0004*/ 	.word	0x00000082


	//----- nvinfo : EIATTR_KPARAM_INFO
	.align		4
.L_184:
        /*0008*/ 	.byte	0x04, 0x17
        /*000a*/ 	.short	(.L_186 - .L_185)
.L_185:
        /*000c*/ 	.word	0x00000000
        /*0010*/ 	.short	0x0000
        /*0012*/ 	.short	0x0070
        /*0014*/ 	.byte	0x00, 0xf0, 0x01, 0x2a


	//----- nvinfo : EIATTR_SPARSE_MMA_MASK
	.align		4
.L_186:
        /*0018*/ 	.byte	0x03, 0x50
        /*001a*/ 	.short	0x0000


	//----- nvinfo : EIATTR_MAXREG_COUNT
	.align		4
        /*001c*/ 	.byte	0x03, 0x1b
        /*001e*/ 	.short	0x00a8


	//----- nvinfo : EIATTR_NUM_BARRIERS
	.align		4
        /*0020*/ 	.byte	0x02, 0x4c
        /*0022*/ 	.byte	0x10
	.zero		1


	//----- nvinfo : EIATTR_EXTERNS
	.align		4
        /*0024*/ 	.byte	0x04, 0x0f
        /*0026*/ 	.short	(.L_188 - .L_187)


	//   ....[0]....
	.align		4
.L_187:
        /*0028*/ 	.word	index@(__assertfail)


	//----- nvinfo : EIATTR_ANNOTATIONS
	.align		4
.L_188:
        /*002c*/ 	.byte	0x04, 0x55
        /*002e*/ 	.short	(.L_190 - .L_189)


	//   ....[0]....
.L_189:
        /* <DEDUP_REMOVED lines=81> */


	//----- nvinfo : EIATTR_MERCURY_ISA_VERSION
	.align		4
.L_190:
        /*0530*/ 	.byte	0x03, 0x5f
        /*0532*/ 	.short	0x0101


	//----- nvinfo : EIATTR_UNUSED_LOAD_BYTE_OFFSET
	.align		4
        /*0534*/ 	.byte	0x04, 0x44
        /*0536*/ 	.short	(.L_192 - .L_191)


	//   ....[0]....
.L_191:
        /*0538*/ 	.word	0x00000a20
        /*053c*/ 	.word	0x0000fff0


	//   ....[1]....
        /*0540*/ 	.word	0x00006b40
        /*0544*/ 	.word	0x0000fff0


	//----- nvinfo : EIATTR_INT_WARP_WIDE_INSTR_OFFSETS
	.align		4
.L_192:
        /*0548*/ 	.byte	0x04, 0x31
        /*054a*/ 	.short	(.L_194 - .L_193)


	//   ....[0]....
.L_193:
        /*054c*/ 	.word	0x00000130


	//   ....[1]....
        /*0550*/ 	.word	0x00000170


	//   ....[2]....
        /*0554*/ 	.word	0x000001e0


	//   ....[3]....
        /*0558*/ 	.word	0x0000ab40


	//   ....[4]....
        /*055c*/ 	.word	0x0000abd0


	//   ....[5]....
        /*0560*/ 	.word	0x0000f8c0


	//   ....[6]....
        /*0564*/ 	.word	0x0000f950


	//----- nvinfo : EIATTR_COOP_GROUP_MASK_REGIDS
	.align		4
.L_194:
        /*0568*/ 	.byte	0x04, 0x29
        /*056a*/ 	.short	(.L_196 - .L_195)


	//   ....[0]....
.L_195:
        /*056c*/ 	.word	0xffffffff


	//   ....[1]....
        /*0570*/ 	.word	0xffffffff


	//   ....[2]....
        /*0574*/ 	.word	0xffffffff


	//   ....[3]....
        /*0578*/ 	.word	0xffffffff


	//   ....[4]....
        /*057c*/ 	.word	0xffffffff


	//   ....[5]....
        /*0580*/ 	.word	0xffffffff


	//   ....[6]....
        /*0584*/ 	.word	0xffffffff


	//   ....[7]....
        /*0588*/ 	.word	0xffffffff


	//   ....[8]....
        /*058c*/ 	.word	0xffffffff


	//   ....[9]....
        /*0590*/ 	.word	0xffffffff


	//   ....[10]....
        /*0594*/ 	.word	0xffffffff


	//   ....[11]....
        /*0598*/ 	.word	0xffffffff


	//   ....[12]....
        /*059c*/ 	.word	0xffffffff


	//   ....[13]....
        /*05a0*/ 	.word	0xffffffff


	//   ....[14]....
        /*05a4*/ 	.word	0xffffffff


	//   ....[15]....
        /*05a8*/ 	.word	0xffffffff


	//   ....[16]....
        /*05ac*/ 	.word	0xffffffff


	//   ....[17]....
        /*05b0*/ 	.word	0xffffffff


	//   ....[18]....
        /*05b4*/ 	.word	0xffffffff


	//   ....[19]....
        /*05b8*/ 	.word	0xffffffff


	//   ....[20]....
        /*05bc*/ 	.word	0xffffffff


	//   ....[21]....
        /*05c0*/ 	.word	0xffffffff


	//   ....[22]....
        /*05c4*/ 	.word	0xffffffff


	//   ....[23]....
        /*05c8*/ 	.word	0xffffffff


	//   ....[24]....
        /*05cc*/ 	.word	0xffffffff


	//   ....[25]....
        /*05d0*/ 	.word	0xffffffff


	//   ....[26]....
        /*05d4*/ 	.word	0xffffffff


	//   ....[27]....
        /*05d8*/ 	.word	0xffffffff


	//   ....[28]....
        /*05dc*/ 	.word	0xffffffff


	//   ....[29]....
        /*05e0*/ 	.word	0xffffffff


	//   ....[30]....
        /*05e4*/ 	.word	0xffffffff


	//   ....[31]....
        /*05e8*/ 	.word	0xffffffff


	//   ....[32]....
        /*05ec*/ 	.word	0xffffffff


	//   ....[33]....
        /*05f0*/ 	.word	0xffffffff


	//   ....[34]....
        /*05f4*/ 	.word	0xffffffff


	//   ....[35]....
        /*05f8*/ 	.word	0xffffffff


	//   ....[36]....
        /*05fc*/ 	.word	0xffffffff


	//   ....[37]....
        /*0600*/ 	.word	0xffffffff


	//   ....[38]....
        /*0604*/ 	.word	0xffffffff


	//   ....[39]....
        /*0608*/ 	.word	0xffffffff


	//   ....[40]....
        /*060c*/ 	.word	0xffffffff


	//   ....[41]....
        /*0610*/ 	.word	0xffffffff


	//   ....[42]....
        /*0614*/ 	.word	0xffffffff


	//   ....[43]....
        /*0618*/ 	.word	0xffffffff


	//   ....[44]....
        /*061c*/ 	.word	0xffffffff


	//   ....[45]....
        /*0620*/ 	.word	0xffffffff


	//   ....[46]....
        /*0624*/ 	.word	0xffffffff


	//   ....[47]....
        /*0628*/ 	.word	0xffffffff


	//   ....[48]....
        /*062c*/ 	.word	0xffffffff


	//   ....[49]....
        /*0630*/ 	.word	0xffffffff


	//   ....[50]....
        /*0634*/ 	.word	0xffffffff


	//   ....[51]....
        /*0638*/ 	.word	0xffffffff


	//   ....[52]....
        /*063c*/ 	.word	0xffffffff


	//   ....[53]....
        /*0640*/ 	.word	0xffffffff


	//   ....[54]....
        /*0644*/ 	.word	0xffffffff


	//   ....[55]....
        /*0648*/ 	.word	0xffffffff


	//   ....[56]....
        /*064c*/ 	.word	0xffffffff


	//   ....[57]....
        /*0650*/ 	.word	0xffffffff


	//   ....[58]....
        /*0654*/ 	.word	0xffffffff


	//   ....[59]....
        /*0658*/ 	.word	0xffffffff


	//   ....[60]....
        /*065c*/ 	.word	0xffffffff


	//   ....[61]....
        /*0660*/ 	.word	0xffffffff


	//   ....[62]....
        /*0664*/ 	.word	0xffffffff


	//   ....[63]....
        /*0668*/ 	.word	0xffffffff


	//   ....[64]....
        /*066c*/ 	.word	0xffffffff


	//   ....[65]....
        /*0670*/ 	.word	0xffffffff


	//   ....[66]....
        /*0674*/ 	.word	0xffffffff


	//   ....[67]....
        /*0678*/ 	.word	0xffffffff


	//   ....[68]....
        /*067c*/ 	.word	0xffffffff


	//   ....[69]....
        /*0680*/ 	.word	0xffffffff


	//   ....[70]....
        /*0684*/ 	.word	0xffffffff


	//   ....[71]....
        /*0688*/ 	.word	0xffffffff


	//   ....[72]....
        /*068c*/ 	.word	0xffffffff


	//   ....[73]....
        /*0690*/ 	.word	0xffffffff


	//   ....[74]....
        /*0694*/ 	.word	0xffffffff


	//   ....[75]....
        /*0698*/ 	.word	0xffffffff


	//   ....[76]....
        /*069c*/ 	.word	0xffffffff


	//   ....[77]....
        /*06a0*/ 	.word	0xffffffff


	//   ....[78]....
        /*06a4*/ 	.word	0xffffffff


	//   ....[79]....
        /*06a8*/ 	.word	0x0500000f


	//   ....[80]....
        /*06ac*/ 	.word	0x0500000f


	//   ....[81]....
        /*06b0*/ 	.word	0x0500000f


	//   ....[82]....
        /*06b4*/ 	.word	0x0500000f


	//   ....[83]....
        /*06b8*/ 	.word	0x0500000f


	//   ....[84]....
        /*06bc*/ 	.word	0x0500000f


	//   ....[85]....
        /*06c0*/ 	.word	0x0500000f


	//   ....[86]....
        /*06c4*/ 	.word	0x0500000f


	//   ....[87]....
        /*06c8*/ 	.word	0x0500000f


	//   ....[88]....
        /*06cc*/ 	.word	0x0500000f


	//   ....[89]....
        /*06d0*/ 	.word	0x0500000f


	//   ....[90]....
        /*06d4*/ 	.word	0x0500000f


	//   ....[91]....
        /*06d8*/ 	.word	0x0500000f


	//   ....[92]....
        /*06dc*/ 	.word	0x0500000f


	//   ....[93]....
        /*06e0*/ 	.word	0x0500000f


	//   ....[94]....
        /*06e4*/ 	.word	0x0500000f


	//   ....[95]....
        /*06e8*/ 	.word	0x0500000f


	//   ....[96]....
        /*06ec*/ 	.word	0x0500000f


	//   ....[97]....
        /*06f0*/ 	.word	0x0500000f


	//   ....[98]....
        /*06f4*/ 	.word	0x0500000f


	//   ....[99]....
        /*06f8*/ 	.word	0x0500000f


	//   ....[100]....
        /*06fc*/ 	.word	0x0500000f


	//   ....[101]....
        /*0700*/ 	.word	0x0500000f


	//   ....[102]....
        /*0704*/ 	.word	0x0500000f


	//   ....[103]....
        /*0708*/ 	.word	0x0500000f


	//   ....[104]....
        /*070c*/ 	.word	0x0500000f


	//   ....[105]....
        /*0710*/ 	.word	0x0500000f


	//----- nvinfo : EIATTR_COOP_GROUP_INSTR_OFFSETS
	.align		4
.L_196:
        /*0714*/ 	.byte	0x04, 0x28
        /*0716*/ 	.short	(.L_198 - .L_197)


	//   ....[0]....
.L_197:
        /*0718*/ 	.word	0x00000060


	//   ....[1]....
        /*071c*/ 	.word	0x00000140


	//   ....[2]....
        /*0720*/ 	.word	0x00000190


	//   ....[3]....
        /*0724*/ 	.word	0x00000380


	//   ....[4]....
        /*0728*/ 	.word	0x000004e0


	//   ....[5]....
        /*072c*/ 	.word	0x00000600


	//   ....[6]....
        /*0730*/ 	.word	0x00000760


	//   ....[7]....
        /*0734*/ 	.word	0x00001800


	//   ....[8]....
        /*0738*/ 	.word	0x00003140


	//   ....[9]....
        /*073c*/ 	.word	0x00003b10


	//   ....[10]....
        /*0740*/ 	.word	0x00003b60


	//   ....[11]....
        /*0744*/ 	.word	0x00003d70


	//   ....[12]....
        /*0748*/ 	.word	0x00003e20


	//   ....[13]....
        /*074c*/ 	.word	0x00004700


	//   ....[14]....
        /*0750*/ 	.word	0x00004b60


	//   ....[15]....
        /*0754*/ 	.word	0x00004b90


	//   ....[16]....
        /*0758*/ 	.word	0x00004e10


	//   ....[17]....
        /*075c*/ 	.word	0x00004fe0


	//   ....[18]....
        /*0760*/ 	.word	0x00006000


	//   ....[19]....
        /*0764*/ 	.word	0x00006040


	//   ....[20]....
        /*0768*/ 	.word	0x00006070


	//   ....[21]....
        /*076c*/ 	.word	0x000060c0


	//   ....[22]....
        /*0770*/ 	.word	0x000060e0


	//   ....[23]....
        /*0774*/ 	.word	0x00007a70


	//   ....[24]....
        /*0778*/ 	.word	0x000080b0


	//   ....[25]....
        /*077c*/ 	.word	0x000080e0


	//   ....[26]....
        /*0780*/ 	.word	0x00008110


	//   ....[27]....
        /*0784*/ 	.word	0x00008130


	//   ....[28]....
        /*0788*/ 	.word	0x000087d0


	//   ....[29]....
        /*078c*/ 	.word	0x000087f0


	//   ....[30]....
        /*0790*/ 	.word	0x00008a20


	//   ....[31]....
        /*0794*/ 	.word	0x00008a40


	//   ....[32]....
        /*0798*/ 	.word	0x000095f0


	//   ....[33]....
        /*079c*/ 	.word	0x00009630


	//   ....[34]....
        /*07a0*/ 	.word	0x00009870


	//   ....[35]....
        /*07a4*/ 	.word	0x00009890


	//   ....[36]....
        /*07a8*/ 	.word	0x00009b20


	//   ....[37]....
        /*07ac*/ 	.word	0x00009d00


	//   ....[38]....
        /*07b0*/ 	.word	0x00009d30


	//   ....[39]....
        /*07b4*/ 	.word	0x00009d60


	//   ....[40]....
        /*07b8*/ 	.word	0x00009d90


	//   ....[41]....
        /*07bc*/ 	.word	0x00009dc0


	//   ....[42]....
        /*07c0*/ 	.word	0x00009df0


	//   ....[43]....
        /*07c4*/ 	.word	0x00009f60


	//   ....[44]....
        /*07c8*/ 	.word	0x00009f90


	//   ....[45]....
        /*07cc*/ 	.word	0x00009fc0


	//   ....[46]....
        /*07d0*/ 	.word	0x00009ff0


	//   ....[47]....
        /*07d4*/ 	.word	0x0000a020


	//   ....[48]....
        /*07d8*/ 	.word	0x0000a050


	//   ....[49]....
        /*07dc*/ 	.word	0x0000a0f0


	//   ....[50]....
        /*07e0*/ 	.word	0x0000a120


	//   ....[51]....
        /*07e4*/ 	.word	0x0000a1b0


	//   ....[52]....
        /*07e8*/ 	.word	0x0000b150


	//   ....[53]....
        /*07ec*/ 	.word	0x0000bca0


	//   ....[54]....
        /*07f0*/ 	.word	0x0000bcb0


	//   ....[55]....
        /*07f4*/ 	.word	0x0000bcd0


	//   ....[56]....
        /*07f8*/ 	.word	0x0000bd70


	//   ....[57]....
        /*07fc*/ 	.word	0x0000bda0


	//   ....[58]....
        /*0800*/ 	.word	0x0000be10


	//   ....[59]....
        /*0804*/ 	.word	0x0000be20


	//   ....[60]....
        /*0808*/ 	.word	0x0000be90


	//   ....[61]....
        /*080c*/ 	.word	0x0000fb50


	//   ....[62]....
        /*0810*/ 	.word	0x0000fb80


	//   ....[63]....
        /*0814*/ 	.word	0x0000fbc0


	//   ....[64]....
        /*0818*/ 	.word	0x0000fbf0


	//   ....[65]....
        /*081c*/ 	.word	0x0000fc20


	//   ....[66]....
        /*0820*/ 	.word	0x0000fc50


	//   ....[67]....
        /*0824*/ 	.word	0x0000fc80


	//   ....[68]....
        /*0828*/ 	.word	0x0000fcb0


	//   ....[69]....
        /*082c*/ 	.word	0x0000fe30


	//   ....[70]....
        /*0830*/ 	.word	0x0000fe60


	//   ....[71]....
        /*0834*/ 	.word	0x0000fe90


	//   ....[72]....
        /*0838*/ 	.word	0x0000fec0


	//   ....[73]....
        /*083c*/ 	.word	0x0000fef0


	//   ....[74]....
        /*0840*/ 	.word	0x0000ff20


	//   ....[75]....
        /*0844*/ 	.word	0x0000ffe0


	//   ....[76]....
        /*0848*/ 	.word	0x00010000


	//   ....[77]....
        /*084c*/ 	.word	0x00010070


	//   ....[78]....
        /*0850*/ 	.word	0x00010500


	//   ....[79]....
        /*0854*/ 	.word	0x00010ab0


	//   ....[80]....
        /*0858*/ 	.word	0x00010c60


	//   ....[81]....
        /*085c*/ 	.word	0x00010cb0


	//   ....[82]....
        /*0860*/ 	.word	0x00010d10


	//   ....[83]....
        /*0864*/ 	.word	0x00010db0


	//   ....[84]....
        /*0868*/ 	.word	0x00010e60


	//   ....[85]....
        /*086c*/ 	.word	0x00010f00


	//   ....[86]....
        /*0870*/ 	.word	0x00010fc0


	//   ....[87]....
        /*0874*/ 	.word	0x000110a0


	//   ....[88]....
        /*0878*/ 	.word	0x000113d0


	//   ....[89]....
        /*087c*/ 	.word	0x00011470


	//   ....[90]....
        /*0880*/ 	.word	0x00011590


	//   ....[91]....
        /*0884*/ 	.word	0x00011600


	//   ....[92]....
        /*0888*/ 	.word	0x00011670


	//   ....[93]....
        /*088c*/ 	.word	0x000116e0


	//   ....[94]....
        /*0890*/ 	.word	0x00011750


	//   ....[95]....
        /*0894*/ 	.word	0x000117d0


	//   ....[96]....
        /*0898*/ 	.word	0x00011860


	//   ....[97]....
        /*089c*/ 	.word	0x00011900


	//   ....[98]....
        /*08a0*/ 	.word	0x00011970


	//   ....[99]....
        /*08a4*/ 	.word	0x000119e0


	//   ....[100]....
        /*08a8*/ 	.word	0x00011a50


	//   ....[101]....
        /*08ac*/ 	.word	0x00011ad0


	//   ....[102]....
        /*08b0*/ 	.word	0x00011b40


	//   ....[103]....
        /*08b4*/ 	.word	0x00011be0


	//   ....[104]....
        /*08b8*/ 	.word	0x00011c70


	//   ....[105]....
        /*08bc*/ 	.word	0x00011d90


	//----- nvinfo : EIATTR_REG_RECONFIG
	.align		4
.L_198:
        /*08c0*/ 	.byte	0x01, 0x54
	.zero		2


	//----- nvinfo : EIATTR_SYSCALL_OFFSETS
	.align		4
        /*08c4*/ 	.byte	0x04, 0x46
        /*08c6*/ 	.short	(.L_200 - .L_199)


	//   ....[0]....
.L_199:
        /*08c8*/ 	.word	0x00003300


	//   ....[1]....
        /*08cc*/ 	.word	0x0000ad40


	//   ....[2]....
        /*08d0*/ 	.word	0x0000aea0


	//   ....[3]....
        /*08d4*/ 	.word	0x0000afa0


	//   ....[4]....
        /*08d8*/ 	.word	0x0000b8d0


	//----- nvinfo : EIATTR_MBARRIER_INSTR_OFFSETS
	.align		4
.L_200:
        /*08dc*/ 	.byte	0x04, 0x39
        /*08de*/ 	.short	(.L_202 - .L_201)


	//   ....[0]....
.L_201:
        /*08e0*/ 	.word	0x00000270
        /*08e4*/ 	.word	0x000000ff
        /*08e8*/ 	.word	0x00028c00
        /*08ec*/ 	.short	0x0100
        /*08ee*/ 	.byte	0x08
	.zero		1


	//   ....[1]....
        /*08f0*/ 	.word	0x00000280
        /*08f4*/ 	.word	0x000000ff
        /*08f8*/ 	.word	0x00028c20
        /*08fc*/ 	.short	0x0100
        /*08fe*/ 	.byte	0x08
	.zero		1


	//   ....[2]....
        /*0900*/ 	.word	0x00000330
        /*0904*/ 	.word	0x000000ff
        /*0908*/ 	.word	0x00028c30
        /*090c*/ 	.short	0x0100
        /*090e*/ 	.byte	0x06
	.zero		1


	//   ....[3]....
        /*0910*/ 	.word	0x00000340
        /*0914*/ 	.word	0x000000ff
        /*0918*/ 	.word	0x00028c40
        /*091c*/ 	.short	0x0100
        /*091e*/ 	.byte	0x06
	.zero		1


	//   ....[4]....
        /*0920*/ 	.word	0x00000350
        /*0924*/ 	.word	0x000000ff
        /*0928*/ 	.word	0x00028c38
        /*092c*/ 	.short	0x0100
        /*092e*/ 	.byte	0x06
	.zero		1


	//   ....[5]....
        /*0930*/ 	.word	0x00000360
        /*0934*/ 	.word	0x000000ff
        /*0938*/ 	.word	0x00028c48
        /*093c*/ 	.short	0x0100
        /*093e*/ 	.byte	0x06
	.zero		1


	//   ....[6]....
        /*0940*/ 	.word	0x00000490
        /*0944*/ 	.word	0x000000ff
        /*0948*/ 	.word	0x00028c50
        /*094c*/ 	.short	0x0100
        /*094e*/ 	.byte	0x08
	.zero		1


	//   ....[7]....
        /*0950*/ 	.word	0x000004a0
        /*0954*/ 	.word	0x000000ff
        /*0958*/ 	.word	0x00028c60
        /*095c*/ 	.short	0x0100
        /*095e*/ 	.byte	0x08
	.zero		1


	//   ....[8]....
        /*0960*/ 	.word	0x000004b0
        /*0964*/ 	.word	0x000000ff
        /*0968*/ 	.word	0x00028c58
        /*096c*/ 	.short	0x0100
        /*096e*/ 	.byte	0x08
	.zero		1


	//   ....[9]....
        /*0970*/ 	.word	0x000004c0
        /*0974*/ 	.word	0x000000ff
        /*0978*/ 	.word	0x00028c68
        /*097c*/ 	.short	0x0100
        /*097e*/ 	.byte	0x08
	.zero		1


	//   ....[10]....
        /*0980*/ 	.word	0x000005b0
        /*0984*/ 	.word	0x000000ff
        /*0988*/ 	.word	0x00028c70
        /*098c*/ 	.short	0x0100
        /*098e*/ 	.byte	0x06
	.zero		1


	//   ....[11]....
        /*0990*/ 	.word	0x000005c0
        /*0994*/ 	.word	0x000000ff
        /*0998*/ 	.word	0x00028c80
        /*099c*/ 	.short	0x0100
        /*099e*/ 	.byte	0x06
	.zero		1


	//   ....[12]....
        /*09a0*/ 	.word	0x000005d0
        /*09a4*/ 	.word	0x000000ff
        /*09a8*/ 	.word	0x00028c78
        /*09ac*/ 	.short	0x0100
        /*09ae*/ 	.byte	0x06
	.zero		1


	//   ....[13]....
        /*09b0*/ 	.word	0x000005e0
        /*09b4*/ 	.word	0x000000ff
        /*09b8*/ 	.word	0x00028c88
        /*09bc*/ 	.short	0x0100
        /*09be*/ 	.byte	0x06
	.zero		1


	//   ....[14]....
        /*09c0*/ 	.word	0x00000710
        /*09c4*/ 	.word	0x000000ff
        /*09c8*/ 	.word	0x00028c90
        /*09cc*/ 	.short	0x0100
        /*09ce*/ 	.byte	0x08
	.zero		1


	//   ....[15]....
        /*09d0*/ 	.word	0x00000720
        /*09d4*/ 	.word	0x000000ff
        /*09d8*/ 	.word	0x00028ca0
        /*09dc*/ 	.short	0x0100
        /*09de*/ 	.byte	0x08
	.zero		1


	//   ....[16]....
        /*09e0*/ 	.word	0x00000730
        /*09e4*/ 	.word	0x000000ff
        /*09e8*/ 	.word	0x00028c98
        /*09ec*/ 	.short	0x0100
        /*09ee*/ 	.byte	0x08
	.zero		1


	//   ....[17]....
        /*09f0*/ 	.word	0x00000740
        /*09f4*/ 	.word	0x000000ff
        /*09f8*/ 	.word	0x00028ca8
        /*09fc*/ 	.short	0x0100
        /*09fe*/ 	.byte	0x08
	.zero		1


	//   ....[18]....
        /*0a00*/ 	.word	0x00000870
        /*0a04*/ 	.word	0x000000ff
        /*0a08*/ 	.word	0x00028cb0
        /*0a0c*/ 	.short	0x0100
        /*0a0e*/ 	.byte	0x08
	.zero		1


	//   ....[19]....
        /*0a10*/ 	.word	0x00000880
        /*0a14*/ 	.word	0x000000ff
        /*0a18*/ 	.word	0x00028cc0
        /*0a1c*/ 	.short	0x0100
        /*0a1e*/ 	.byte	0x08
	.zero		1


	//   ....[20]....
        /*0a20*/ 	.word	0x00000890
        /*0a24*/ 	.word	0x000000ff
        /*0a28*/ 	.word	0x00028cb8
        /*0a2c*/ 	.short	0x0100
        /*0a2e*/ 	.byte	0x08
	.zero		1


	//   ....[21]....
        /*0a30*/ 	.word	0x000008a0
        /*0a34*/ 	.word	0x000000ff
        /*0a38*/ 	.word	0x00028cc8
        /*0a3c*/ 	.short	0x0100
        /*0a3e*/ 	.byte	0x08
	.zero		1


	//   ....[22]....
        /*0a40*/ 	.word	0x00001910
        /*0a44*/ 	.word	0x000000ff
        /*0a48*/ 	.word	0x00028c50
        /*0a4c*/ 	.short	0x010a
        /*0a4e*/ 	.byte	0x10
	.zero		1


	//   ....[23]....
        /*0a50*/ 	.word	0x00001be0
        /*0a54*/ 	.word	0x00000000
        /*0a58*/ 	.word	0x00000000
        /*0a5c*/ 	.short	0x0101
        /*0a5e*/ 	.byte	0x3f
	.zero		1


	//   ....[24]....
        /*0a60*/ 	.word	0x00002560
        /*0a64*/ 	.word	0x000000ff
        /*0a68*/ 	.word	0x00028c50
        /*0a6c*/ 	.short	0x010a
        /*0a6e*/ 	.byte	0x06
	.zero		1


	//   ....[25]....
        /*0a70*/ 	.word	0x000025a0
        /*0a74*/ 	.word	0x000000ff
        /*0a78*/ 	.word	0x00028c50
        /*0a7c*/ 	.short	0x010a
        /*0a7e*/ 	.byte	0x06
	.zero		1


	//   ....[26]....
        /*0a80*/ 	.word	0x000027f0
        /*0a84*/ 	.word	0x00000000
        /*0a88*/ 	.word	0x00000000
        /*0a8c*/ 	.short	0x0101
        /*0a8e*/ 	.byte	0x3f
	.zero		1


	//   ....[27]....
        /*0a90*/ 	.word	0x00003380
        /*0a94*/ 	.word	0x000000ff
        /*0a98*/ 	.word	0x00028c00
        /*0a9c*/ 	.short	0x010a
        /*0a9e*/ 	.byte	0x2a
	.zero		1


	//   ....[28]....
        /*0aa0*/ 	.word	0x00003400
        /*0aa4*/ 	.word	0x00000007
        /*0aa8*/ 	.word	0x00028c30
        /*0aac*/ 	.short	0x010a
        /*0aae*/ 	.byte	0x3f
	.zero		1


	//   ....[29]....
        /*0ab0*/ 	.word	0x00003440
        /*0ab4*/ 	.word	0x00000007
        /*0ab8*/ 	.word	0x00028c30
        /*0abc*/ 	.short	0x010a
        /*0abe*/ 	.byte	0x3f
	.zero		1


	//   ....[30]....
        /*0ac0*/ 	.word	0x00004010
        /*0ac4*/ 	.word	0x00000005
        /*0ac8*/ 	.word	0x00000000
        /*0acc*/ 	.short	0x0101
        /*0ace*/ 	.byte	0x3f
	.zero		1


	//   ....[31]....
        /*0ad0*/ 	.word	0x00004480
        /*0ad4*/ 	.word	0x00000007
        /*0ad8*/ 	.word	0x00028c50
        /*0adc*/ 	.short	0x010a
        /*0ade*/ 	.byte	0x3f
	.zero		1


	//   ....[32]....
        /*0ae0*/ 	.word	0x000044d0
        /*0ae4*/ 	.word	0x00000007
        /*0ae8*/ 	.word	0x00028c50
        /*0aec*/ 	.short	0x010a
        /*0aee*/ 	.byte	0x3f
	.zero		1


	//   ....[33]....
        /*0af0*/ 	.word	0x00004720
        /*0af4*/ 	.word	0x00000007
        /*0af8*/ 	.word	0x00000000
        /*0afc*/ 	.short	0x0101
        /*0afe*/ 	.byte	0x3f
	.zero		1


	//   ....[34]....
        /*0b00*/ 	.word	0x00004850
        /*0b04*/ 	.word	0x000000ff
        /*0b08*/ 	.word	0x00028c30
        /*0b0c*/ 	.short	0x010a
        /*0b0e*/ 	.byte	0x16
	.zero		1


	//   ....[35]....
        /*0b10*/ 	.word	0x00004890
        /*0b14*/ 	.word	0x000000ff
        /*0b18*/ 	.word	0x00028c30
        /*0b1c*/ 	.short	0x010a
        /*0b1e*/ 	.byte	0x16
	.zero		1


	//   ....[36]....
        /*0b20*/ 	.word	0x000053f0
        /*0b24*/ 	.word	0x0000009a
        /*0b28*/ 	.word	0x00000000
        /*0b2c*/ 	.short	0x0101
        /*0b2e*/ 	.byte	0x3f
	.zero		1


	//   ....[37]....
        /*0b30*/ 	.word	0x00005d70
        /*0b34*/ 	.word	0x000000ff
        /*0b38*/ 	.word	0x00028c50
        /*0b3c*/ 	.short	0x010a
        /*0b3e*/ 	.byte	0x16
	.zero		1


	//   ....[38]....
        /*0b40*/ 	.word	0x00005db0
        /*0b44*/ 	.word	0x000000ff
        /*0b48*/ 	.word	0x00028c50
        /*0b4c*/ 	.short	0x010a
        /*0b4e*/ 	.byte	0x16
	.zero		1


	//   ....[39]....
        /*0b50*/ 	.word	0x00006020
        /*0b54*/ 	.word	0x000000ab
        /*0b58*/ 	.word	0x00000000
        /*0b5c*/ 	.short	0x0101
        /*0b5e*/ 	.byte	0x3f
	.zero		1


	//   ....[40]....
        /*0b60*/ 	.word	0x000087e0
        /*0b64*/ 	.word	0x000000ff
        /*0b68*/ 	.word	0x00000000
        /*0b6c*/ 	.short	0x0101
        /*0b6e*/ 	.byte	0x04
	.zero		1


	//   ....[41]....
        /*0b70*/ 	.word	0x0000b3d0
        /*0b74*/ 	.word	0x00000000
        /*0b78*/ 	.word	0x00028c40
        /*0b7c*/ 	.short	0x010a
        /*0b7e*/ 	.byte	0x3f
	.zero		1


	//   ....[42]....
        /*0b80*/ 	.word	0x0000bf40
        /*0b84*/ 	.word	0x00000008
        /*0b88*/ 	.word	0x00028c00
        /*0b8c*/ 	.short	0x0107
        /*0b8e*/ 	.byte	0x3f
	.zero		1


	//   ....[43]....
        /*0b90*/ 	.word	0x0000c040
        /*0b94*/ 	.word	0x00000002
        /*0b98*/ 	.word	0x00028c00
        /*0b9c*/ 	.short	0x0101
        /*0b9e*/ 	.byte	0x3f
	.zero		1


	//   ....[44]....
        /*0ba0*/ 	.word	0x0000c060
        /*0ba4*/ 	.word	0x00000002
        /*0ba8*/ 	.word	0x00028c20
        /*0bac*/ 	.short	0x010a
        /*0bae*/ 	.byte	0x3f
	.zero		1


	//   ....[45]....
        /*0bb0*/ 	.word	0x0000c170
        /*0bb4*/ 	.word	0x00000003
        /*0bb8*/ 	.word	0x00028c60
        /*0bbc*/ 	.short	0x010a
        /*0bbe*/ 	.byte	0x3f
	.zero		1


	//   ....[46]....
        /*0bc0*/ 	.word	0x0000ce80
        /*0bc4*/ 	.word	0x00000003
        /*0bc8*/ 	.word	0x00028c40
        /*0bcc*/ 	.short	0x010a
        /*0bce*/ 	.byte	0x3f
	.zero		1


	//   ....[47]....
        /*0bd0*/ 	.word	0x0000d0e0
        /*0bd4*/ 	.word	0x00000003
        /*0bd8*/ 	.word	0x00028c60
        /*0bdc*/ 	.short	0x010a
        /*0bde*/ 	.byte	0x3f
	.zero		1


	//   ....[48]....
        /*0be0*/ 	.word	0x0000dd80
        /*0be4*/ 	.word	0x00000004
        /*0be8*/ 	.word	0x00028c40
        /*0bec*/ 	.short	0x010a
        /*0bee*/ 	.byte	0x3f
	.zero		1


	//   ....[49]....
        /*0bf0*/ 	.word	0x0000dfd0
        /*0bf4*/ 	.word	0x00000004
        /*0bf8*/ 	.word	0x00028c60
        /*0bfc*/ 	.short	0x010a
        /*0bfe*/ 	.byte	0x3f
	.zero		1


	//   ....[50]....
        /*0c00*/ 	.word	0x0000ebe0
        /*0c04*/ 	.word	0x00000004
        /*0c08*/ 	.word	0x00028c40
        /*0c0c*/ 	.short	0x010a
        /*0c0e*/ 	.byte	0x3f
	.zero		1


	//   ....[51]....
        /*0c10*/ 	.word	0x0000ee40
        /*0c14*/ 	.word	0x00000004
        /*0c18*/ 	.word	0x00028c60
        /*0c1c*/ 	.short	0x010a
        /*0c1e*/ 	.byte	0x3f
	.zero		1


	//   ....[52]....
        /*0c20*/ 	.word	0x00010480
        /*0c24*/ 	.word	0x00000000
        /*0c28*/ 	.word	0x00028c20
        /*0c2c*/ 	.short	0x010a
        /*0c2e*/ 	.byte	0x3f
	.zero		1


	//   ....[53]....
        /*0c30*/ 	.word	0x00010640
        /*0c34*/ 	.word	0x00000006
        /*0c38*/ 	.word	0x00000000
        /*0c3c*/ 	.short	0x010a
        /*0c3e*/ 	.byte	0x3f
	.zero		1


	//   ....[54]....
        /*0c40*/ 	.word	0x000106b0
        /*0c44*/ 	.word	0x00000007
        /*0c48*/ 	.word	0x00000000
        /*0c4c*/ 	.short	0x010a
        /*0c4e*/ 	.byte	0x3f
	.zero		1


	//   ....[55]....
        /*0c50*/ 	.word	0x00010720
        /*0c54*/ 	.word	0x00000004
        /*0c58*/ 	.word	0x00000000
        /*0c5c*/ 	.short	0x010a
        /*0c5e*/ 	.byte	0x3f
	.zero		1


	//   ....[56]....
        /*0c60*/ 	.word	0x00010750
        /*0c64*/ 	.word	0x00000003
        /*0c68*/ 	.word	0x00000000
        /*0c6c*/ 	.short	0x010a
        /*0c6e*/ 	.byte	0x3f
	.zero		1


	//   ....[57]....
        /*0c70*/ 	.word	0x000107c0
        /*0c74*/ 	.word	0x00000003
        /*0c78*/ 	.word	0x00028c50
        /*0c7c*/ 	.short	0x010a
        /*0c7e*/ 	.byte	0x3f
	.zero		1


	//   ....[58]....
        /*0c80*/ 	.word	0x00010820
        /*0c84*/ 	.word	0x00000003
        /*0c88*/ 	.word	0x00028c50
        /*0c8c*/ 	.short	0x010a
        /*0c8e*/ 	.byte	0x3f
	.zero		1


	//   ....[59]....
        /*0c90*/ 	.word	0x00010880
        /*0c94*/ 	.word	0x00000003
        /*0c98*/ 	.word	0x00028c00
        /*0c9c*/ 	.short	0x010a
        /*0c9e*/ 	.byte	0x3f
	.zero		1


	//   ....[60]....
        /*0ca0*/ 	.word	0x000108d0
        /*0ca4*/ 	.word	0x00000007
        /*0ca8*/ 	.word	0x00028c30
        /*0cac*/ 	.short	0x010a
        /*0cae*/ 	.byte	0x3f
	.zero		1


	//   ....[61]....
        /*0cb0*/ 	.word	0x00010920
        /*0cb4*/ 	.word	0x00000007
        /*0cb8*/ 	.word	0x00028c50
        /*0cbc*/ 	.short	0x010a
        /*0cbe*/ 	.byte	0x3f
	.zero		1


	//   ....[62]....
        /*0cc0*/ 	.word	0x00010980
        /*0cc4*/ 	.word	0x00000003
        /*0cc8*/ 	.word	0x00028c30
        /*0ccc*/ 	.short	0x010a
        /*0cce*/ 	.byte	0x3f
	.zero		1


	//   ....[63]....
        /*0cd0*/ 	.word	0x000109d0
        /*0cd4*/ 	.word	0x000000ab
        /*0cd8*/ 	.word	0x00028c50
        /*0cdc*/ 	.short	0x010a
        /*0cde*/ 	.byte	0x3f
	.zero		1


	//   ....[64]....
        /*0ce0*/ 	.word	0x00010b70
        /*0ce4*/ 	.word	0x00000000
        /*0ce8*/ 	.word	0x00028c40
        /*0cec*/ 	.short	0x010a
        /*0cee*/ 	.byte	0x3f
	.zero		1


	//   ....[65]....
        /*0cf0*/ 	.word	0x000110f0
        /*0cf4*/ 	.word	0x00000002
        /*0cf8*/ 	.word	0x00028c20
        /*0cfc*/ 	.short	0x010a
        /*0cfe*/ 	.byte	0x3f
	.zero		1


	//   ....[66]....
        /*0d00*/ 	.word	0x00011140
        /*0d04*/ 	.word	0x00000003
        /*0d08*/ 	.word	0x00028c60
        /*0d0c*/ 	.short	0x010a
        /*0d0e*/ 	.byte	0x3f
	.zero		1


	//   ....[67]....
        /*0d10*/ 	.word	0x00011190
        /*0d14*/ 	.word	0x00000003
        /*0d18*/ 	.word	0x00028c40
        /*0d1c*/ 	.short	0x010a
        /*0d1e*/ 	.byte	0x3f
	.zero		1


	//   ....[68]....
        /*0d20*/ 	.word	0x000111e0
        /*0d24*/ 	.word	0x00000003
        /*0d28*/ 	.word	0x00028c60
        /*0d2c*/ 	.short	0x010a
        /*0d2e*/ 	.byte	0x3f
	.zero		1


	//   ....[69]....
        /*0d30*/ 	.word	0x00011230
        /*0d34*/ 	.word	0x00000004
        /*0d38*/ 	.word	0x00028c40
        /*0d3c*/ 	.short	0x010a
        /*0d3e*/ 	.byte	0x3f
	.zero		1


	//   ....[70]....
        /*0d40*/ 	.word	0x00011280
        /*0d44*/ 	.word	0x00000004
        /*0d48*/ 	.word	0x00028c60
        /*0d4c*/ 	.short	0x010a
        /*0d4e*/ 	.byte	0x3f
	.zero		1


	//   ....[71]....
        /*0d50*/ 	.word	0x000112d0
        /*0d54*/ 	.word	0x00000004
        /*0d58*/ 	.word	0x00028c40
        /*0d5c*/ 	.short	0x010a
        /*0d5e*/ 	.byte	0x3f
	.zero		1


	//   ....[72]....
        /*0d60*/ 	.word	0x00011320
        /*0d64*/ 	.word	0x00000004
        /*0d68*/ 	.word	0x00028c60
        /*0d6c*/ 	.short	0x010a
        /*0d6e*/ 	.byte	0x3f
	.zero		1


	//   ....[73]....
        /*0d70*/ 	.word	0x00011cb0
        /*0d74*/ 	.word	0x00000000
        /*0d78*/ 	.word	0x00028c20
        /*0d7c*/ 	.short	0x010a
        /*0d7e*/ 	.byte	0x3f
	.zero		1


	//   ....[74]....
        /*0d80*/ 	.word	0x00011e50
        /*0d84*/ 	.word	0x00000006
        /*0d88*/ 	.word	0x00000000
        /*0d8c*/ 	.short	0x010a
        /*0d8e*/ 	.byte	0x3f
	.zero		1


	//   ....[75]....
        /*0d90*/ 	.word	0x00011ea0
        /*0d94*/ 	.word	0x00000007
        /*0d98*/ 	.word	0x00000000
        /*0d9c*/ 	.short	0x010a
        /*0d9e*/ 	.byte	0x3f
	.zero		1


	//   ....[76]....
        /*0da0*/ 	.word	0x00011ef0
        /*0da4*/ 	.word	0x00000004
        /*0da8*/ 	.word	0x00000000
        /*0dac*/ 	.short	0x010a
        /*0dae*/ 	.byte	0x3f
	.zero		1


	//----- nvinfo : EIATTR_NUM_MBARRIERS
	.align		4
.L_202:
        /*0db0*/ 	.byte	0x03, 0x38
        /*0db2*/ 	.short	0x0016


	//----- nvinfo : EIATTR_EXIT_INSTR_OFFSETS
	.align		4
        /*0db4*/ 	.byte	0x04, 0x1c
        /*0db6*/ 	.short	(.L_204 - .L_203)


	//   ....[0]....
.L_203:
        /*0db8*/ 	.word	0x00000a50


	//   ....[1]....
        /*0dbc*/ 	.word	0x00009ae0


	//   ....[2]....
        /*0dc0*/ 	.word	0x000107a0


	//----- nvinfo : EIATTR_MAX_THREADS
	.align		4
.L_204:
        /*0dc4*/ 	.byte	0x04, 0x05
        /*0dc6*/ 	.short	(.L_206 - .L_205)
.L_205:
        /*0dc8*/ 	.word	0x00000180
        /*0dcc*/ 	.word	0x00000001
        /*0dd0*/ 	.word	0x00000001


	//----- nvinfo : EIATTR_CRS_STACK_SIZE
	.align		4
.L_206:
        /*0dd4*/ 	.byte	0x04, 0x1e
        /*0dd6*/ 	.short	(.L_208 - .L_207)
.L_207:
        /*0dd8*/ 	.word	0x00000000


	//----- nvinfo : EIATTR_CBANK_PARAM_SIZE
	.align		4
.L_208:
        /*0ddc*/ 	.byte	0x03, 0x19
        /*0dde*/ 	.short	0x0af0


	//----- nvinfo : EIATTR_PARAM_CBANK
	.align		4
        /*0de0*/ 	.byte	0x04, 0x0a
        /*0de2*/ 	.short	(.L_210 - .L_209)
	.align		4
.L_209:
        /*0de4*/ 	.word	index@(.nv.constant0._ZN7cutlass13device_kernelIN5flash11enable_sm90INS1_16FlashAttnFwdSm90INS1_25CollectiveMainloopFwdSm90ILi2EN4cute5tupleIJNS5_1CILi1EEES8_S8_EEENS6_IJNS7_ILi64EEESA_SA_EEELi512ENS_6half_tEfNS_4arch4Sm90ELb0ELb0ELb0ELb1ELb0ELb0ELb0ELb0ELb0ELb1ELb0ELb0EEENS1_21CollectiveEpilogueFwdINS6_IJSA_NS7_ILi512EEESA_EEES9_SC_SE_Li256ELb1ELb1ELb0ELb0EEENS1_36VarlenDynamicPersistentTileSchedulerILi64ELi64ELi256ELi128ELb0ELb1ELb1ELb0ELb1ELb1EEEEEEEEEvNT_6ParamsE)
        /*0de8*/ 	.short	0x0210
        /*0dea*/ 	.short	0x0af0


	//----- nvinfo : EIATTR_SW_WAR
	.align		4
.L_210:
        /*0dec*/ 	.byte	0x04, 0x36
        /*0dee*/ 	.short	(.L_212 - .L_211)
.L_211:
        /*0df0*/ 	.word	0x00000008
.L_212:


//--------------------- .nv.info._ZN7cutlass13device_kernelIN5flash11enable_sm90INS1_16FlashAttnFwdSm90INS1_25CollectiveMainloopFwdSm90ILi2EN4cute5tupleIJNS5_1CILi1EEES8_S8_EEENS6_IJNS7_ILi64EEESA_SA_EEELi512ENS_6half_tEfNS_4arch4Sm90ELb0ELb0ELb0ELb1ELb0ELb1ELb0ELb0ELb0ELb1ELb0ELb0EEENS1_21CollectiveEpilogueFwdINS6_IJSA_NS7_ILi512EEESA_EEES9_SC_SE_Li256ELb1ELb1ELb0ELb0EEENS1_36VarlenDynamicPersistentTileSchedulerILi64ELi64ELi256ELi128ELb0ELb1ELb1ELb0ELb1ELb1EEEEEEEEEvNT_6ParamsE --------------------------
	.section	.nv.info._ZN7cutlass13device_kernelIN5flash11enable_sm90INS1_16FlashAttnFwdSm90INS1_25CollectiveMainloopFwdSm90ILi2EN4cute5tupleIJNS5_1CILi1EEES8_S8_EEENS6_IJNS7_ILi64EEESA_SA_EEELi512ENS_6half_tEfNS_4arch4Sm90ELb0ELb0ELb0ELb1ELb0ELb1ELb0ELb0ELb0ELb1ELb0ELb0EEENS1_21CollectiveEpilogueFwdINS6_IJSA_NS7_ILi512EEESA_EEES9_SC_SE_Li256ELb1ELb1ELb0ELb0EEENS1_36VarlenDynamicPersistentTileSchedulerILi64ELi64ELi256ELi128ELb0ELb1ELb1ELb0ELb1ELb1EEEEEEEEEvNT_6ParamsE,"",@"SHT_CUDA_INFO"
	.sectionflags	@""
	.align	4


	//----- nvinfo : EIATTR_CUDA_API_VERSION
	.align		4
        /*0000*/ 	.byte	0x04, 0x37
        /*0002*/ 	.short	(.L_214 - .L_213)
.L_213:
        /*0004*/ 	.word	0x00000082


	//----- nvinfo : EIATTR_KPARAM_INFO
	.align		4
.L_214:
        /*0008*/ 	.byte	0x04, 0x17
        /*000a*/ 	.short	(.L_216 - .L_215)
.L_215:
        /*000c*/ 	.word	0x00000000
        /*0010*/ 	.short	0x0000
        /*0012*/ 	.short	0x0070
        /*0014*/ 	.byte	0x00, 0xf0, 0x01, 0x2a


	//----- nvinfo : EIATTR_SPARSE_MMA_MASK
	.align		4
.L_216:
        /*0018*/ 	.byte	0x03, 0x50
        /*001a*/ 	.short	0x0000


	//----- nvinfo : EIATTR_MAXREG_COUNT
	.align		4
        /*001c*/ 	.byte	0x03, 0x1b
        /*001e*/ 	.short	0x00a8


	//----- nvinfo : EIATTR_NUM_BARRIERS
	.align		4
        /*0020*/ 	.byte	0x02, 0x4c
        /*0022*/ 	.byte	0x10
	.zero		1


	//----- nvinfo : EIATTR_EXTERNS
	.align		4
        /*0024*/ 	.byte	0x04, 0x0f
        /*0026*/ 	.short	(.L_218 - .L_217)


	//   ....[0]....
	.align		4
.L_217:
        /*0028*/ 	.word	index@(__assertfail)


	//----- nvinfo : EIATTR_ANNOTATIONS
	.align		4
.L_218:
        /*002c*/ 	.byte	0x04, 0x55
        /*002e*/ 	.short	(.L_220 - .L_219)


	//   ....[0]....
.L_219:
        /* <DEDUP_REMOVED lines=99> */


	//----- nvinfo : EIATTR_MERCURY_ISA_VERSION
	.align		4
.L_220:
        /*0650*/ 	.byte	0x03, 0x5f
        /*0652*/ 	.short	0x0101


	//----- nvinfo : EIATTR_UNUSED_LOAD_BYTE_OFFSET
	.align		4
        /*0654*/ 	.byte	0x04, 0x44
        /*0656*/ 	.short	(.L_222 - .L_221)


	//   ....[0]....
.L_221:
        /*0658*/ 	.word	0x00000ab0
        /*065c*/ 	.word	0x0000fff0


	//   ....[1]....
        /*0660*/ 	.word	0x0000c0b0
        /*0664*/ 	.word	0x0000fff0


	//----- nvinfo : EIATTR_INT_WARP_WIDE_INSTR_OFFSETS
	.align		4
.L_222:
        /*0668*/ 	.byte	0x04, 0x31
        /*066a*/ 	.short	(.L_224 - .L_223)


	//   ....[0]....
.L_223:
        /*066c*/ 	.word	0x00000190


	//   ....[1]....
        /*0670*/ 	.word	0x000001d0


	//   ....[2]....
        /*0674*/ 	.word	0x000002a0


	//   ....[3]....
        /*0678*/ 	.word	0x00011bc0


	//   ....[4]....
        /*067c*/ 	.word	0x00011c50


	//   ....[5]....
        /*0680*/ 	.word	0x00016980


	//   ....[6]....
        /*0684*/ 	.word	0x00016a10


	//----- nvinfo : EIATTR_COOP_GROUP_MASK_REGIDS
	.align		4
.L_224:
        /*0688*/ 	.byte	0x04, 0x29
        /*068a*/ 	.short	(.L_226 - .L_225)


	//   ....[0]....
.L_225:
        /*068c*/ 	.word	0xffffffff


	//   ....[1]....
        /*0690*/ 	.word	0xffffffff


	//   ....[2]....
        /*0694*/ 	.word	0xffffffff


	//   ....[3]....
        /*0698*/ 	.word	0xffffffff


	//   ....[4]....
        /*069c*/ 	.word	0xffffffff


	//   ....[5]....
        /*06a0*/ 	.word	0xffffffff


	//   ....[6]....
        /*06a4*/ 	.word	0xffffffff


	//   ....[7]....
        /*06a8*/ 	.word	0xffffffff


	//   ....[8]....
        /*06ac*/ 	.word	0xffffffff


	//   ....[9]....
        /*06b0*/ 	.word	0xffffffff


	//   ....[10]....
        /*06b4*/ 	.word	0xffffffff


	//   ....[11]....
        /*06b8*/ 	.word	0xffffffff


	//   ....[12]....
        /*06bc*/ 	.word	0xffffffff


	//   ....[13]....
        /*06c0*/ 	.word	0xffffffff


	//   ....[14]....
        /*06c4*/ 	.word	0xffffffff


	//   ....[15]....
        /*06c8*/ 	.word	0xffffffff


	//   ....[16]....
        /*06cc*/ 	.word	0xffffffff


	//   ....[17]....
        /*06d0*/ 	.word	0xffffffff


	//   ....[18]....
        /*06d4*/ 	.word	0xffffffff


	//   ....[19]....
        /*06d8*/ 	.word	0xffffffff


	//   ....[20]....
        /*06dc*/ 	.word	0xffffffff


	//   ....[21]....
        /*06e0*/ 	.word	0xffffffff


	//   ....[22]....
        /*06e4*/ 	.word	0xffffffff


	//   ....[23]....
        /*06e8*/ 	.word	0xffffffff


	//   ....[24]....
        /*06ec*/ 	.word	0xffffffff


	//   ....[25]....
        /*06f0*/ 	.word	0xffffffff


	//   ....[26]....
        /*06f4*/ 	.word	0xffffffff


	//   ....[27]....
        /*06f8*/ 	.word	0xffffffff


	//   ....[28]....
        /*06fc*/ 	.word	0xffffffff


	//   ....[29]....
        /*0700*/ 	.word	0xffffffff


	//   ....[30]....
        /*0704*/ 	.word	0xffffffff


	//   ....[31]....
        /*0708*/ 	.word	0xffffffff


	//   ....[32]....
        /*070c*/ 	.word	0xffffffff


	//   ....[33]....
        /*0710*/ 	.word	0xffffffff


	//   ....[34]....
        /*0714*/ 	.word	0xffffffff


	//   ....[35]....
        /*0718*/ 	.word	0xffffffff


	//   ....[36]....
        /*071c*/ 	.word	0xffffffff


	//   ....[37]....
        /*0720*/ 	.word	0xffffffff


	//   ....[38]....
        /*0724*/ 	.word	0xffffffff


	//   ....[39]....
        /*0728*/ 	.word	0xffffffff


	//   ....[40]....
        /*072c*/ 	.word	0xffffffff


	//   ....[41]....
        /*0730*/ 	.word	0xffffffff


	//   ....[42]....
        /*0734*/ 	.word	0xffffffff


	//   ....[43]....
        /*0738*/ 	.word	0xffffffff


	//   ....[44]....
        /*073c*/ 	.word	0xffffffff


	//   ....[45]....
        /*0740*/ 	.word	0xffffffff


	//   ....[46]....
        /*0744*/ 	.word	0xffffffff


	//   ....[47]....
        /*0748*/ 	.word	0xffffffff


	//   ....[48]....
        /*074c*/ 	.word	0xffffffff


	//   ....[49]....
        /*0750*/ 	.word	0xffffffff


	//   ....[50]....
        /*0754*/ 	.word	0xffffffff


	//   ....[51]....
        /*0758*/ 	.word	0xffffffff


	//   ....[52]....
        /*075c*/ 	.word	0xffffffff


	//   ....[53]....
        /*0760*/ 	.word	0xffffffff


	//   ....[54]....
        /*0764*/ 	.word	0xffffffff


	//   ....[55]....
        /*0768*/ 	.word	0xffffffff


	//   ....[56]....
        /*076c*/ 	.word	0xffffffff


	//   ....[57]....
        /*0770*/ 	.word	0xffffffff


	//   ....[58]....
        /*0774*/ 	.word	0xffffffff


	//   ....[59]....
        /*0778*/ 	.word	0xffffffff


	//   ....[60]....
        /*077c*/ 	.word	0xffffffff


	//   ....[61]....
        /*0780*/ 	.word	0xffffffff


	//   ....[62]....
        /*0784*/ 	.word	0xffffffff


	//   ....[63]....
        /*0788*/ 	.word	0xffffffff


	//   ....[64]....
        /*078c*/ 	.word	0xffffffff


	//   ....[65]....
        /*0790*/ 	.word	0xffffffff


	//   ....[66]....
        /*0794*/ 	.word	0xffffffff


	//   ....[67]....
        /*0798*/ 	.word	0xffffffff


	//   ....[68]....
        /*079c*/ 	.word	0xffffffff


	//   ....[69]....
        /*07a0*/ 	.word	0xffffffff


	//   ....[70]....
        /*07a4*/ 	.word	0xffffffff


	//   ....[71]....
        /*07a8*/ 	.word	0xffffffff


	//   ....[72]....
        /*07ac*/ 	.word	0xffffffff


	//   ....[73]....
        /*07b0*/ 	.word	0xffffffff


	//   ....[74]....
        /*07b4*/ 	.word	0xffffffff


	//   ....[75]....
        /*07b8*/ 	.word	0xffffffff


	//   ....[76]....
        /*07bc*/ 	.word	0xffffffff


	//   ....[77]....
        /*07c0*/ 	.word	0xffffffff


	//   ....[78]....
        /*07c4*/ 	.word	0xffffffff


	//   ....[79]....
        /*07c8*/ 	.word	0xffffffff


	//   ....[80]....
        /*07cc*/ 	.word	0xffffffff


	//   ....[81]....
        /*07d0*/ 	.word	0xffffffff


	//   ....[82]....
        /*07d4*/ 	.word	0xffffffff


	//   ....[83]....
        /*07d8*/ 	.word	0xffffffff


	//   ....[84]....
        /*07dc*/ 	.word	0xffffffff


	//   ....[85]....
        /*07e0*/ 	.word	0xffffffff


	//   ....[86]....
        /*07e4*/ 	.word	0xffffffff


	//   ....[87]....
        /*07e8*/ 	.word	0xffffffff


	//   ....[88]....
        /*07ec*/ 	.word	0x0500000f


	//   ....[89]....
        /*07f0*/ 	.word	0x0500000f


	//   ....[90]....
        /*07f4*/ 	.word	0x0500000f


	//   ....[91]....
        /*07f8*/ 	.word	0x0500000f


	//   ....[92]....
        /*07fc*/ 	.word	0x0500000f


	//   ....[93]....
        /*0800*/ 	.word	0x0500000f


	//   ....[94]....
        /*0804*/ 	.word	0x0500000f


	//   ....[95]....
        /*0808*/ 	.word	0x0500000f


	//   ....[96]....
        /*080c*/ 	.word	0x0500000f


	//   ....[97]....
        /*0810*/ 	.word	0x0500000f


	//   ....[98]....
        /*0814*/ 	.word	0x0500000f


	//   ....[99]....
        /*0818*/ 	.word	0x0500000f


	//   ....[100]....
        /*081c*/ 	.word	0x0500000f


	//   ....[101]....
        /*0820*/ 	.word	0x0500000f


	//   ....[102]....
        /*0824*/ 	.word	0x0500000f


	//   ....[103]....
        /*0828*/ 	.word	0x0500000f


	//   ....[104]....
        /*082c*/ 	.word	0x0500000f


	//   ....[105]....
        /*0830*/ 	.word	0x0500000f


	//   ....[106]....
        /*0834*/ 	.word	0x0500000f


	//   ....[107]....
        /*0838*/ 	.word	0x0500000f


	//   ....[108]....
        /*083c*/ 	.word	0x0500000f


	//   ....[109]....
        /*0840*/ 	.word	0x0500000f


	//   ....[110]....
        /*0844*/ 	.word	0x0500000f


	//   ....[111]....
        /*0848*/ 	.word	0x0500000f


	//   ....[112]....
        /*084c*/ 	.word	0x0500000f


	//   ....[113]....
        /*0850*/ 	.word	0x0500000f


	//   ....[114]....
        /*0854*/ 	.word	0x0500000f


	//   ....[115]....
        /*0858*/ 	.word	0x0500000f


	//   ....[116]....
        /*085c*/ 	.word	0x0500000f


	//   ....[117]....
        /*0860*/ 	.word	0x0500000f


	//   ....[118]....
        /*0864*/ 	.word	0x0500000f


	//   ....[119]....
        /*0868*/ 	.word	0x0500000f


	//   ....[120]....
        /*086c*/ 	.word	0x0500000f


	//   ....[121]....
        /*0870*/ 	.word	0x0500000f


	//   ....[122]....
        /*0874*/ 	.word	0x0500000f


	//   ....[123]....
        /*0878*/ 	.word	0x0500000f


	//----- nvinfo : EIATTR_COOP_GROUP_INSTR_OFFSETS
	.align		4
.L_226:
        /*087c*/ 	.byte	0x04, 0x28
        /*087e*/ 	.short	(.L_228 - .L_227)


	//   ....[0]....
.L_227:
        /*0880*/ 	.word	0x00000060


	//   ....[1]....
        /*0884*/ 	.word	0x000001a0


	//   ....[2]....
        /*0888*/ 	.word	0x000001e0


	//   ....[3]....
        /*088c*/ 	.word	0x000003d0


	//   ....[4]....
        /*0890*/ 	.word	0x00000530


	//   ....[5]....
        /*0894*/ 	.word	0x00000650


	//   ....[6]....
        /*0898*/ 	.word	0x000007b0


	//   ....[7]....
        /*089c*/ 	.word	0x000046b0


	//   ....[8]....
        /*08a0*/ 	.word	0x00006190


	//   ....[9]....
        /*08a4*/ 	.word	0x00006750


	//   ....[10]....
        /*08a8*/ 	.word	0x00006760


	//   ....[11]....
        /*08ac*/ 	.word	0x00006770


	//   ....[12]....
        /*08b0*/ 	.word	0x00006780


	//   ....[13]....
        /*08b4*/ 	.word	0x00007730


	//   ....[14]....
        /*08b8*/ 	.word	0x00007740


	//   ....[15]....
        /*08bc*/ 	.word	0x00007750


	//   ....[16]....
        /*08c0*/ 	.word	0x00007760


	//   ....[17]....
        /*08c4*/ 	.word	0x00008e60


	//   ....[18]....
        /*08c8*/ 	.word	0x00008f40


	//   ....[19]....
        /*08cc*/ 	.word	0x000090b0


	//   ....[20]....
        /*08d0*/ 	.word	0x00009190


	//   ....[21]....
        /*08d4*/ 	.word	0x00009b20


	//   ....[22]....
        /*08d8*/ 	.word	0x0000a050


	//   ....[23]....
        /*08dc*/ 	.word	0x0000a070


	//   ....[24]....
        /*08e0*/ 	.word	0x0000a820


	//   ....[25]....
        /*08e4*/ 	.word	0x0000a880


	//   ....[26]....
        /*08e8*/ 	.word	0x0000b570


	//   ....[27]....
        /*08ec*/ 	.word	0x0000b5c0


	//   ....[28]....
        /*08f0*/ 	.word	0x0000b5f0


	//   ....[29]....
        /*08f4*/ 	.word	0x0000b680


	//   ....[30]....
        /*08f8*/ 	.word	0x0000b690


	//   ....[31]....
        /*08fc*/ 	.word	0x0000d060


	//   ....[32]....
        /*0900*/ 	.word	0x0000d540


	//   ....[33]....
        /*0904*/ 	.word	0x0000d580


	//   ....[34]....
        /*0908*/ 	.word	0x0000d5a0


	//   ....[35]....
        /*090c*/ 	.word	0x0000d5c0


	//   ....[36]....
        /*0910*/ 	.word	0x0000dbc0


	//   ....[37]....
        /*0914*/ 	.word	0x0000dc20


	//   ....[38]....
        /*0918*/ 	.word	0x0000de60


	//   ....[39]....
        /*091c*/ 	.word	0x0000de80


	//   ....[40]....
        /*0920*/ 	.word	0x0000e980


	//   ....[41]....
        /*0924*/ 	.word	0x0000e9a0


	//   ....[42]....
        /*0928*/ 	.word	0x0000ebd0


	//   ....[43]....
        /*092c*/ 	.word	0x0000ebf0


	//   ....[44]....
        /*0930*/ 	.word	0x0000ee90


	//   ....[45]....
        /*0934*/ 	.word	0x0000f080


	//   ....[46]....
        /*0938*/ 	.word	0x0000f0b0


	//   ....[47]....
        /*093c*/ 	.word	0x0000f0e0


	//   ....[48]....
        /*0940*/ 	.word	0x0000f110


	//   ....[49]....
        /*0944*/ 	.word	0x0000f140


	//   ....[50]....
        /*0948*/ 	.word	0x0000f170


	//   ....[51]....
        /*094c*/ 	.word	0x0000f2e0


	//   ....[52]....
        /*0950*/ 	.word	0x0000f310


	//   ....[53]....
        /*0954*/ 	.word	0x0000f340


	//   ....[54]....
        /*0958*/ 	.word	0x0000f370


	//   ....[55]....
        /*095c*/ 	.word	0x0000f3a0


	//   ....[56]....
        /*0960*/ 	.word	0x0000f3d0


	//   ....[57]....
        /*0964*/ 	.word	0x0000f470


	//   ....[58]....
        /*0968*/ 	.word	0x0000f4a0


	//   ....[59]....
        /*096c*/ 	.word	0x0000f530


	//   ....[60]....
        /*0970*/ 	.word	0x00010060


	//   ....[61]....
        /*0974*/ 	.word	0x000121d0


	//   ....[62]....
        /*0978*/ 	.word	0x00012d60


	//   ....[63]....
        /*097c*/ 	.word	0x00012d70


	//   ....[64]....
        /*0980*/ 	.word	0x00012d90


	//   ....[65]....
        /*0984*/ 	.word	0x00012e30


	//   ....[66]....
        /*0988*/ 	.word	0x00012e60


	//   ....[67]....
        /*098c*/ 	.word	0x00012ed0


	//   ....[68]....
        /*0990*/ 	.word	0x00012ee0


	//   ....[69]....
        /*0994*/ 	.word	0x00012f50


	//   ....[70]....
        /*0998*/ 	.word	0x00016c10


	//   ....[71]....
        /*099c*/ 	.word	0x00016c70


	//   ....[72]....
        /*09a0*/ 	.word	0x00016ca0


	//   ....[73]....
        /*09a4*/ 	.word	0x00016cd0


	//   ....[74]....
        /*09a8*/ 	.word	0x00016d00


	//   ....[75]....
        /*09ac*/ 	.word	0x00016d30


	//   ....[76]....
        /*09b0*/ 	.word	0x00016d60


	//   ....[77]....
        /*09b4*/ 	.word	0x00016d70


	//   ....[78]....
        /*09b8*/ 	.word	0x00016ef0


	//   ....[79]....
        /*09bc*/ 	.word	0x00016f20


	//   ....[80]....
        /*09c0*/ 	.word	0x00016f50


	//   ....[81]....
        /*09c4*/ 	.word	0x00016f80


	//   ....[82]....
        /*09c8*/ 	.word	0x00016fb0


	//   ....[83]....
        /*09cc*/ 	.word	0x00016fe0


	//   ....[84]....
        /*09d0*/ 	.word	0x000170a0


	//   ....[85]....
        /*09d4*/ 	.word	0x000170c0


	//   ....[86]....
        /*09d8*/ 	.word	0x00017130


	//   ....[87]....
        /*09dc*/ 	.word	0x000175c0


	//   ....[88]....
        /*09e0*/ 	.word	0x00017aa0


	//   ....[89]....
        /*09e4*/ 	.word	0x00017b30


	//   ....[90]....
        /*09e8*/ 	.word	0x00017b80


	//   ....[91]....
        /*09ec*/ 	.word	0x00017bd0


	//   ....[92]....
        /*09f0*/ 	.word	0x00017cb0


	//   ....[93]....
        /*09f4*/ 	.word	0x00017d40


	//   ....[94]....
        /*09f8*/ 	.word	0x00017d90


	//   ....[95]....
        /*09fc*/ 	.word	0x00017de0


	//   ....[96]....
        /*0a00*/ 	.word	0x00018050


	//   ....[97]....
        /*0a04*/ 	.word	0x00018340


	//   ....[98]....
        /*0a08*/ 	.word	0x000184f0


	//   ....[99]....
        /*0a0c*/ 	.word	0x00018540


	//   ....[100]....
        /*0a10*/ 	.word	0x000185a0


	//   ....[101]....
        /*0a14*/ 	.word	0x00018640


	//   ....[102]....
        /*0a18*/ 	.word	0x000186f0


	//   ....[103]....
        /*0a1c*/ 	.word	0x00018790


	//   ....[104]....
        /*0a20*/ 	.word	0x00018850


	//   ....[105]....
        /*0a24*/ 	.word	0x00018930


	//   ....[106]....
        /*0a28*/ 	.word	0x00018c60


	//   ....[107]....
        /*0a2c*/ 	.word	0x00018d00


	//   ....[108]....
        /*0a30*/ 	.word	0x00018e20


	//   ....[109]....
        /*0a34*/ 	.word	0x00018ea0


	//   ....[110]....
        /*0a38*/ 	.word	0x00018f20


	//   ....[111]....
        /*0a3c*/ 	.word	0x00018fa0


	//   ....[112]....
        /*0a40*/ 	.word	0x00019020


	//   ....[113]....
        /*0a44*/ 	.word	0x000190b0


	//   ....[114]....
        /*0a48*/ 	.word	0x00019150


	//   ....[115]....
        /*0a4c*/ 	.word	0x000191f0


	//   ....[116]....
        /*0a50*/ 	.word	0x00019270


	//   ....[117]....
        /*0a54*/ 	.word	0x000192f0


	//   ....[118]....
        /*0a58*/ 	.word	0x00019370


	//   ....[119]....
        /*0a5c*/ 	.word	0x00019400


	//   ....[120]....
        /*0a60*/ 	.word	0x00019480


	//   ....[121]....
        /*0a64*/ 	.word	0x00019520


	//   ....[122]....
        /*0a68*/ 	.word	0x000195b0


	//   ....[123]....
        /*0a6c*/ 	.word	0x000196e0


	//----- nvinfo : EIATTR_REG_RECONFIG
	.align		4
.L_228:
        /*0a70*/ 	.byte	0x01, 0x54
	.zero		2


	//----- nvinfo : EIATTR_SYSCALL_OFFSETS
	.align		4
        /*0a74*/ 	.byte	0x04, 0x46
        /*0a76*/ 	.short	(.L_230 - .L_229)


	//   ....[0]....
.L_229:
        /*0a78*/ 	.word	0x00001980


	//   ....[1]....
        /*0a7c*/ 	.word	0x00001ad0


	//   ....[2]....
        /*0a80*/ 	.word	0x00006340


	//   ....[3]....
        /*0a84*/ 	.word	0x000066c0


	//   ....[4]....
        /*0a88*/ 	.word	0x00011dc0


	//   ....[5]....
        /*0a8c*/ 	.word	0x00011f20


	//   ....[6]....
        /*0a90*/ 	.word	0x00012020


	//   ....[7]....
        /*0a94*/ 	.word	0x00012990


	//----- nvinfo : EIATTR_MBARRIER_INSTR_OFFSETS
	.align		4
.L_230:
        /*0a98*/ 	.byte	0x04, 0x39
        /*0a9a*/ 	.short	(.L_232 - .L_231)


	//   ....[0]....
.L_231:
        /*0a9c*/ 	.word	0x000002c0
        /*0aa0*/ 	.word	0x000000ff
        /*0aa4*/ 	.word	0x00028c00
        /*0aa8*/ 	.short	0x0100
        /*0aaa*/ 	.byte	0x08
	.zero		1


	//   ....[1]....
        /*0aac*/ 	.word	0x000002d0
        /*0ab0*/ 	.word	0x000000ff
        /*0ab4*/ 	.word	0x00028c20
        /*0ab8*/ 	.short	0x0100
        /*0aba*/ 	.byte	0x08
	.zero		1


	//   ....[2]....
        /*0abc*/ 	.word	0x00000380
        /*0ac0*/ 	.word	0x000000ff
        /*0ac4*/ 	.word	0x00028c30
        /*0ac8*/ 	.short	0x0100
        /*0aca*/ 	.byte	0x06
	.zero		1


	//   ....[3]....
        /*0acc*/ 	.word	0x00000390
        /*0ad0*/ 	.word	0x000000ff
        /*0ad4*/ 	.word	0x00028c40
        /*0ad8*/ 	.short	0x0100
        /*0ada*/ 	.byte	0x06
	.zero		1


	//   ....[4]....
        /*0adc*/ 	.word	0x000003a0
        /*0ae0*/ 	.word	0x000000ff
        /*0ae4*/ 	.word	0x00028c38
        /*0ae8*/ 	.short	0x0100
        /*0aea*/ 	.byte	0x06
	.zero		1


	//   ....[5]....
        /*0aec*/ 	.word	0x000003b0
        /*0af0*/ 	.word	0x000000ff
        /*0af4*/ 	.word	0x00028c48
        /*0af8*/ 	.short	0x0100
        /*0afa*/ 	.byte	0x06
	.zero		1


	//   ....[6]....
        /*0afc*/ 	.word	0x000004e0
        /*0b00*/ 	.word	0x000000ff
        /*0b04*/ 	.word	0x00028c50
        /*0b08*/ 	.short	0x0100
        /*0b0a*/ 	.byte	0x08
	.zero		1


	//   ....[7]....
        /*0b0c*/ 	.word	0x000004f0
        /*0b10*/ 	.word	0x000000ff
        /*0b14*/ 	.word	0x00028c60
        /*0b18*/ 	.short	0x0100
        /*0b1a*/ 	.byte	0x08
	.zero		1


	//   ....[8]....
        /*0b1c*/ 	.word	0x00000500
        /*0b20*/ 	.word	0x000000ff
        /*0b24*/ 	.word	0x00028c58
        /*0b28*/ 	.short	0x0100
        /*0b2a*/ 	.byte	0x08
	.zero		1


	//   ....[9]....
        /*0b2c*/ 	.word	0x00000510
        /*0b30*/ 	.word	0x000000ff
        /*0b34*/ 	.word	0x00028c68
        /*0b38*/ 	.short	0x0100
        /*0b3a*/ 	.byte	0x08
	.zero		1


	//   ....[10]....
        /*0b3c*/ 	.word	0x00000600
        /*0b40*/ 	.word	0x000000ff
        /*0b44*/ 	.word	0x00028c70
        /*0b48*/ 	.short	0x0100
        /*0b4a*/ 	.byte	0x06
	.zero		1


	//   ....[11]....
        /*0b4c*/ 	.word	0x00000610
        /*0b50*/ 	.word	0x000000ff
        /*0b54*/ 	.word	0x00028c80
        /*0b58*/ 	.short	0x0100
        /*0b5a*/ 	.byte	0x06
	.zero		1


	//   ....[12]....
        /*0b5c*/ 	.word	0x00000620
        /*0b60*/ 	.word	0x000000ff
        /*0b64*/ 	.word	0x00028c78
        /*0b68*/ 	.short	0x0100
        /*0b6a*/ 	.byte	0x06
	.zero		1


	//   ....[13]....
        /*0b6c*/ 	.word	0x00000630
        /*0b70*/ 	.word	0x000000ff
        /*0b74*/ 	.word	0x00028c88
        /*0b78*/ 	.short	0x0100
        /*0b7a*/ 	.byte	0x06
	.zero		1


	//   ....[14]....
        /*0b7c*/ 	.word	0x00000760
        /*0b80*/ 	.word	0x000000ff
        /*0b84*/ 	.word	0x00028c90
        /*0b88*/ 	.short	0x0100
        /*0b8a*/ 	.byte	0x08
	.zero		1


	//   ....[15]....
        /*0b8c*/ 	.word	0x00000770
        /*0b90*/ 	.word	0x000000ff
        /*0b94*/ 	.word	0x00028ca0
        /*0b98*/ 	.short	0x0100
        /*0b9a*/ 	.byte	0x08
	.zero		1


	//   ....[16]....
        /*0b9c*/ 	.word	0x00000780
        /*0ba0*/ 	.word	0x000000ff
        /*0ba4*/ 	.word	0x00028c98
        /*0ba8*/ 	.short	0x0100
        /*0baa*/ 	.byte	0x08
	.zero		1


	//   ....[17]....
        /*0bac*/ 	.word	0x00000790
        /*0bb0*/ 	.word	0x000000ff
        /*0bb4*/ 	.word	0x00028ca8
        /*0bb8*/ 	.short	0x0100
        /*0bba*/ 	.byte	0x08
	.zero		1


	//   ....[18]....
        /*0bbc*/ 	.word	0x000008c0
        /*0bc0*/ 	.word	0x000000ff
        /*0bc4*/ 	.word	0x00028cb0
        /*0bc8*/ 	.short	0x0100
        /*0bca*/ 	.byte	0x08
	.zero		1


	//   ....[19]....
        /*0bcc*/ 	.word	0x000008d0
        /*0bd0*/ 	.word	0x000000ff
        /*0bd4*/ 	.word	0x00028cc0
        /*0bd8*/ 	.short	0x0100
        /*0bda*/ 	.byte	0x08
	.zero		1


	//   ....[20]....
        /*0bdc*/ 	.word	0x000008e0
        /*0be0*/ 	.word	0x000000ff
        /*0be4*/ 	.word	0x00028cb8
        /*0be8*/ 	.short	0x0100
        /*0bea*/ 	.byte	0x08
	.zero		1


	//   ....[21]....
        /*0bec*/ 	.word	0x000008f0
        /*0bf0*/ 	.word	0x000000ff
        /*0bf4*/ 	.word	0x00028cc8
        /*0bf8*/ 	.short	0x0100
        /*0bfa*/ 	.byte	0x08
	.zero		1


	//   ....[22]....
        /*0bfc*/ 	.word	0x00002690
        /*0c00*/ 	.word	0x00000042
        /*0c04*/ 	.word	0x00028c90
        /*0c08*/ 	.short	0x010a
        /*0c0a*/ 	.byte	0x3f
	.zero		1


	//   ....[23]....
        /*0c0c*/ 	.word	0x00003010
        /*0c10*/ 	.word	0x00000042
        /*0c14*/ 	.word	0x00028c90
        /*0c18*/ 	.short	0x010a
        /*0c1a*/ 	.byte	0x3f
	.zero		1


	//   ....[24]....
        /*0c1c*/ 	.word	0x00003890
        /*0c20*/ 	.word	0x00000042
        /*0c24*/ 	.word	0x00028c90
        /*0c28*/ 	.short	0x010a
        /*0c2a*/ 	.byte	0x3f
	.zero		1


	//   ....[25]....
        /*0c2c*/ 	.word	0x00003a90
        /*0c30*/ 	.word	0x00000004
        /*0c34*/ 	.word	0x00000000
        /*0c38*/ 	.short	0x0101
        /*0c3a*/ 	.byte	0x3f
	.zero		1


	//   ....[26]....
        /*0c3c*/ 	.word	0x00003ad0
        /*0c40*/ 	.word	0x00000042
        /*0c44*/ 	.word	0x00028cb0
        /*0c48*/ 	.short	0x010a
        /*0c4a*/ 	.byte	0x3f
	.zero		1


	//   ....[27]....
        /*0c4c*/ 	.word	0x000040f0
        /*0c50*/ 	.word	0x00000042
        /*0c54*/ 	.word	0x00000000
        /*0c58*/ 	.short	0x0101
        /*0c5a*/ 	.byte	0x3f
	.zero		1


	//   ....[28]....
        /*0c5c*/ 	.word	0x000047c0
        /*0c60*/ 	.word	0x0000000d
        /*0c64*/ 	.word	0x00028c50
        /*0c68*/ 	.short	0x010a
        /*0c6a*/ 	.byte	0x3f
	.zero		1


	//   ....[29]....
        /*0c6c*/ 	.word	0x00004b60
        /*0c70*/ 	.word	0x00000000
        /*0c74*/ 	.word	0x00000000
        /*0c78*/ 	.short	0x0101
        /*0c7a*/ 	.byte	0x3f
	.zero		1


	//   ....[30]....
        /*0c7c*/ 	.word	0x000054b0
        /*0c80*/ 	.word	0x00000000
        /*0c84*/ 	.word	0x00028c50
        /*0c88*/ 	.short	0x010a
        /*0c8a*/ 	.byte	0x3f
	.zero		1


	//   ....[31]....
        /*0c8c*/ 	.word	0x00005500
        /*0c90*/ 	.word	0x00000000
        /*0c94*/ 	.word	0x00028c50
        /*0c98*/ 	.short	0x010a
        /*0c9a*/ 	.byte	0x3f
	.zero		1


	//   ....[32]....
        /*0c9c*/ 	.word	0x00005850
        /*0ca0*/ 	.word	0x00000000
        /*0ca4*/ 	.word	0x00000000
        /*0ca8*/ 	.short	0x0101
        /*0caa*/ 	.byte	0x3f
	.zero		1


	//   ....[33]....
        /*0cac*/ 	.word	0x000063d0
        /*0cb0*/ 	.word	0x00000002
        /*0cb4*/ 	.word	0x00028c00
        /*0cb8*/ 	.short	0x010a
        /*0cba*/ 	.byte	0x3f
	.zero		1


	//   ....[34]....
        /*0cbc*/ 	.word	0x00006420
        /*0cc0*/ 	.word	0x00000002
        /*0cc4*/ 	.word	0x00028c00
        /*0cc8*/ 	.short	0x010a
        /*0cca*/ 	.byte	0x3f
	.zero		1


	//   ....[35]....
        /*0ccc*/ 	.word	0x00006a40
        /*0cd0*/ 	.word	0x00000002
        /*0cd4*/ 	.word	0x00028c00
        /*0cd8*/ 	.short	0x010a
        /*0cda*/ 	.byte	0x3f
	.zero		1


	//   ....[36]....
        /*0cdc*/ 	.word	0x00007910
        /*0ce0*/ 	.word	0x00000002
        /*0ce4*/ 	.word	0x00028c00
        /*0ce8*/ 	.short	0x010a
        /*0cea*/ 	.byte	0x3f
	.zero		1


	//   ....[37]....
        /*0cec*/ 	.word	0x000086b0
        /*0cf0*/ 	.word	0x0000000f
        /*0cf4*/ 	.word	0x00028c30
        /*0cf8*/ 	.short	0x010a
        /*0cfa*/ 	.byte	0x3f
	.zero		1


	//   ....[38]....
        /*0cfc*/ 	.word	0x00008760
        /*0d00*/ 	.word	0x0000000f
        /*0d04*/ 	.word	0x00028c30
        /*0d08*/ 	.short	0x010a
        /*0d0a*/ 	.byte	0x3f
	.zero		1


	//   ....[39]....
        /*0d0c*/ 	.word	0x000093b0
        /*0d10*/ 	.word	0x0000000b
        /*0d14*/ 	.word	0x00000000
        /*0d18*/ 	.short	0x0101
        /*0d1a*/ 	.byte	0x3f
	.zero		1


	//   ....[40]....
        /*0d1c*/ 	.word	0x00009800
        /*0d20*/ 	.word	0x0000000f
        /*0d24*/ 	.word	0x00028c50
        /*0d28*/ 	.short	0x010a
        /*0d2a*/ 	.byte	0x3f
	.zero		1


	//   ....[41]....
        /*0d2c*/ 	.word	0x00009890
        /*0d30*/ 	.word	0x0000000f
        /*0d34*/ 	.word	0x00028c50
        /*0d38*/ 	.short	0x010a
        /*0d3a*/ 	.byte	0x3f
	.zero		1


	//   ....[42]....
        /*0d3c*/ 	.word	0x00009b40
        /*0d40*/ 	.word	0x0000000f
        /*0d44*/ 	.word	0x00000000
        /*0d48*/ 	.short	0x0101
        /*0d4a*/ 	.byte	0x3f
	.zero		1


	//   ....[43]....
        /*0d4c*/ 	.word	0x00009c50
        /*0d50*/ 	.word	0x000000d8
        /*0d54*/ 	.word	0x00028c30
        /*0d58*/ 	.short	0x010a
        /*0d5a*/ 	.byte	0x3f
	.zero		1


	//   ....[44]....
        /*0d5c*/ 	.word	0x00009d00
        /*0d60*/ 	.word	0x000000d8
        /*0d64*/ 	.word	0x00028c30
        /*0d68*/ 	.short	0x010a
        /*0d6a*/ 	.byte	0x3f
	.zero		1


	//   ....[45]....
        /*0d6c*/ 	.word	0x0000a200
        /*0d70*/ 	.word	0x0000000e
        /*0d74*/ 	.word	0x00000000
        /*0d78*/ 	.short	0x0101
        /*0d7a*/ 	.byte	0x3f
	.zero		1


	//   ....[46]....
        /*0d7c*/ 	.word	0x0000b260
        /*0d80*/ 	.word	0x000000d8
        /*0d84*/ 	.word	0x00028c50
        /*0d88*/ 	.short	0x010a
        /*0d8a*/ 	.byte	0x3f
	.zero		1


	//   ....[47]....
        /*0d8c*/ 	.word	0x0000b2b0
        /*0d90*/ 	.word	0x000000d8
        /*0d94*/ 	.word	0x00028c50
        /*0d98*/ 	.short	0x010a
        /*0d9a*/ 	.byte	0x3f
	.zero		1


	//   ....[48]....
        /*0d9c*/ 	.word	0x0000b590
        /*0da0*/ 	.word	0x000000d8
        /*0da4*/ 	.word	0x00000000
        /*0da8*/ 	.short	0x0101
        /*0daa*/ 	.byte	0x3f
	.zero		1


	//   ....[49]....
        /*0dac*/ 	.word	0x0000dba0
        /*0db0*/ 	.word	0x00000000
        /*0db4*/ 	.word	0x00000000
        /*0db8*/ 	.short	0x0101
        /*0dba*/ 	.byte	0x3f
	.zero		1


	//   ....[50]....
        /*0dbc*/ 	.word	0x00010150
        /*0dc0*/ 	.word	0x00000006
        /*0dc4*/ 	.word	0x00028c20
        /*0dc8*/ 	.short	0x010a
        /*0dca*/ 	.byte	0x3f
	.zero		1


	//   ....[51]....
        /*0dcc*/ 	.word	0x00010240
        /*0dd0*/ 	.word	0x00000005
        /*0dd4*/ 	.word	0x00028ca0
        /*0dd8*/ 	.short	0x010a
        /*0dda*/ 	.byte	0x3f
	.zero		1


	//   ....[52]....
        /*0ddc*/ 	.word	0x00010490
        /*0de0*/ 	.word	0x00000005
        /*0de4*/ 	.word	0x00028cc0
        /*0de8*/ 	.short	0x010a
        /*0dea*/ 	.byte	0x3f
	.zero		1


	//   ....[53]....
        /*0dec*/ 	.word	0x00010f10
        /*0df0*/ 	.word	0x00000005
        /*0df4*/ 	.word	0x00028ca0
        /*0df8*/ 	.short	0x010a
        /*0dfa*/ 	.byte	0x3f
	.zero		1


	//   ....[54]....
        /*0dfc*/ 	.word	0x00011150
        /*0e00*/ 	.word	0x00000005
        /*0e04*/ 	.word	0x00028cc0
        /*0e08*/ 	.short	0x010a
        /*0e0a*/ 	.byte	0x3f
	.zero		1


	//   ....[55]....
        /*0e0c*/ 	.word	0x00012470
        /*0e10*/ 	.word	0x00000000
        /*0e14*/ 	.word	0x00028c40
        /*0e18*/ 	.short	0x010a
        /*0e1a*/ 	.byte	0x3f
	.zero		1


	//   ....[56]....
        /*0e1c*/ 	.word	0x00013000
        /*0e20*/ 	.word	0x00000008
        /*0e24*/ 	.word	0x00028c00
        /*0e28*/ 	.short	0x0107
        /*0e2a*/ 	.byte	0x3f
	.zero		1


	//   ....[57]....
        /*0e2c*/ 	.word	0x00013100
        /*0e30*/ 	.word	0x00000002
        /*0e34*/ 	.word	0x00028c00
        /*0e38*/ 	.short	0x0101
        /*0e3a*/ 	.byte	0x3f
	.zero		1


	//   ....[58]....
        /*0e3c*/ 	.word	0x00013120
        /*0e40*/ 	.word	0x00000002
        /*0e44*/ 	.word	0x00028c20
        /*0e48*/ 	.short	0x010a
        /*0e4a*/ 	.byte	0x3f
	.zero		1


	//   ....[59]....
        /*0e4c*/ 	.word	0x00013230
        /*0e50*/ 	.word	0x00000003
        /*0e54*/ 	.word	0x00028c60
        /*0e58*/ 	.short	0x010a
        /*0e5a*/ 	.byte	0x3f
	.zero		1


	//   ....[60]....
        /*0e5c*/ 	.word	0x00013f40
        /*0e60*/ 	.word	0x00000003
        /*0e64*/ 	.word	0x00028c40
        /*0e68*/ 	.short	0x010a
        /*0e6a*/ 	.byte	0x3f
	.zero		1


	//   ....[61]....
        /*0e6c*/ 	.word	0x000141a0
        /*0e70*/ 	.word	0x00000003
        /*0e74*/ 	.word	0x00028c60
        /*0e78*/ 	.short	0x010a
        /*0e7a*/ 	.byte	0x3f
	.zero		1


	//   ....[62]....
        /*0e7c*/ 	.word	0x00014e40
        /*0e80*/ 	.word	0x00000004
        /*0e84*/ 	.word	0x00028c40
        /*0e88*/ 	.short	0x010a
        /*0e8a*/ 	.byte	0x3f
	.zero		1


	//   ....[63]....
        /*0e8c*/ 	.word	0x00015090
        /*0e90*/ 	.word	0x00000004
        /*0e94*/ 	.word	0x00028c60
        /*0e98*/ 	.short	0x010a
        /*0e9a*/ 	.byte	0x3f
	.zero		1


	//   ....[64]....
        /*0e9c*/ 	.word	0x00015ca0
        /*0ea0*/ 	.word	0x00000004
        /*0ea4*/ 	.word	0x00028c40
        /*0ea8*/ 	.short	0x010a
        /*0eaa*/ 	.byte	0x3f
	.zero		1


	//   ....[65]....
        /*0eac*/ 	.word	0x00015f00
        /*0eb0*/ 	.word	0x00000004
        /*0eb4*/ 	.word	0x00028c60
        /*0eb8*/ 	.short	0x010a
        /*0eba*/ 	.byte	0x3f
	.zero		1


	//   ....[66]....
        /*0ebc*/ 	.word	0x00017540
        /*0ec0*/ 	.word	0x00000000
        /*0ec4*/ 	.word	0x00028c20
        /*0ec8*/ 	.short	0x010a
        /*0eca*/ 	.byte	0x3f
	.zero		1


	//   ....[67]....
        /*0ecc*/ 	.word	0x000176f0
        /*0ed0*/ 	.word	0x00000006
        /*0ed4*/ 	.word	0x00000000
        /*0ed8*/ 	.short	0x010a
        /*0eda*/ 	.byte	0x3f
	.zero		1


	//   ....[68]....
        /*0edc*/ 	.word	0x00017760
        /*0ee0*/ 	.word	0x00000007
        /*0ee4*/ 	.word	0x00000000
        /*0ee8*/ 	.short	0x010a
        /*0eea*/ 	.byte	0x3f
	.zero		1


	//   ....[69]....
        /*0eec*/ 	.word	0x000177d0
        /*0ef0*/ 	.word	0x00000004
        /*0ef4*/ 	.word	0x00000000
        /*0ef8*/ 	.short	0x010a
        /*0efa*/ 	.byte	0x3f
	.zero		1


	//   ....[70]....
        /*0efc*/ 	.word	0x00017800
        /*0f00*/ 	.word	0x00000003
        /*0f04*/ 	.word	0x00000000
        /*0f08*/ 	.short	0x010a
        /*0f0a*/ 	.byte	0x3f
	.zero		1


	//   ....[71]....
        /*0f0c*/ 	.word	0x00017860
        /*0f10*/ 	.word	0x00000042
        /*0f14*/ 	.word	0x00028c90
        /*0f18*/ 	.short	0x010a
        /*0f1a*/ 	.byte	0x3f
	.zero		1


	//   ....[72]....
        /*0f1c*/ 	.word	0x000178b0
        /*0f20*/ 	.word	0x00000042
        /*0f24*/ 	.word	0x00028c90
        /*0f28*/ 	.short	0x010a
        /*0f2a*/ 	.byte	0x3f
	.zero		1


	//   ....[73]....
        /*0f2c*/ 	.word	0x00017900
        /*0f30*/ 	.word	0x00000042
        /*0f34*/ 	.word	0x00028c90
        /*0f38*/ 	.short	0x010a
        /*0f3a*/ 	.byte	0x3f
	.zero		1


	//   ....[74]....
        /*0f3c*/ 	.word	0x00017950
        /*0f40*/ 	.word	0x00000042
        /*0f44*/ 	.word	0x00028cb0
        /*0f48*/ 	.short	0x010a
        /*0f4a*/ 	.byte	0x3f
	.zero		1


	//   ....[75]....
        /*0f4c*/ 	.word	0x000179a0
        /*0f50*/ 	.word	0x0000000d
        /*0f54*/ 	.word	0x00028c50
        /*0f58*/ 	.short	0x010a
        /*0f5a*/ 	.byte	0x3f
	.zero		1


	//   ....[76]....
        /*0f5c*/ 	.word	0x000179f0
        /*0f60*/ 	.word	0x00000000
        /*0f64*/ 	.word	0x00028c50
        /*0f68*/ 	.short	0x010a
        /*0f6a*/ 	.byte	0x3f
	.zero		1


	//   ....[77]....
        /*0f6c*/ 	.word	0x00017c00
        /*0f70*/ 	.word	0x00000002
        /*0f74*/ 	.word	0x00028c00
        /*0f78*/ 	.short	0x010a
        /*0f7a*/ 	.byte	0x3f
	.zero		1


	//   ....[78]....
        /*0f7c*/ 	.word	0x00017e30
        /*0f80*/ 	.word	0x00000002
        /*0f84*/ 	.word	0x00028c00
        /*0f88*/ 	.short	0x010a
        /*0f8a*/ 	.byte	0x3f
	.zero		1


	//   ....[79]....
        /*0f8c*/ 	.word	0x00017e80
        /*0f90*/ 	.word	0x0000000f
        /*0f94*/ 	.word	0x00028c30
        /*0f98*/ 	.short	0x010a
        /*0f9a*/ 	.byte	0x3f
	.zero		1


	//   ....[80]....
        /*0f9c*/ 	.word	0x00017ed0
        /*0fa0*/ 	.word	0x0000000f
        /*0fa4*/ 	.word	0x00028c50
        /*0fa8*/ 	.short	0x010a
        /*0faa*/ 	.byte	0x3f
	.zero		1


	//   ....[81]....
        /*0fac*/ 	.word	0x00017f20
        /*0fb0*/ 	.word	0x000000d8
        /*0fb4*/ 	.word	0x00028c30
        /*0fb8*/ 	.short	0x010a
        /*0fba*/ 	.byte	0x3f
	.zero		1


	//   ....[82]....
        /*0fbc*/ 	.word	0x00017f70
        /*0fc0*/ 	.word	0x000000d8
        /*0fc4*/ 	.word	0x00028c50
        /*0fc8*/ 	.short	0x010a
        /*0fca*/ 	.byte	0x3f
	.zero		1


	//   ....[83]....
        /*0fcc*/ 	.word	0x00018120
        /*0fd0*/ 	.word	0x00000005
        /*0fd4*/ 	.word	0x00028c20
        /*0fd8*/ 	.short	0x010a
        /*0fda*/ 	.byte	0x3f
	.zero		1


	//   ....[84]....
        /*0fdc*/ 	.word	0x00018170
        /*0fe0*/ 	.word	0x00000005
        /*0fe4*/ 	.word	0x00028ca0
        /*0fe8*/ 	.short	0x010a
        /*0fea*/ 	.byte	0x3f
	.zero		1


	//   ....[85]....
        /*0fec*/ 	.word	0x000181c0
        /*0ff0*/ 	.word	0x00000005
        /*0ff4*/ 	.word	0x00028cc0
        /*0ff8*/ 	.short	0x010a
        /*0ffa*/ 	.byte	0x3f
	.zero		1


	//   ....[86]....
        /*0ffc*/ 	.word	0x00018210
        /*1000*/ 	.word	0x00000005
        /*1004*/ 	.word	0x00028ca0
        /*1008*/ 	.short	0x010a
        /*100a*/ 	.byte	0x3f
	.zero		1


	//   ....[87]....
        /*100c*/ 	.word	0x00018260
        /*1010*/ 	.word	0x00000005
        /*1014*/ 	.word	0x00028cc0
        /*1018*/ 	.short	0x010a
        /*101a*/ 	.byte	0x3f
	.zero		1


	//   ....[88]....
        /*101c*/ 	.word	0x00018400
        /*1020*/ 	.word	0x00000000
        /*1024*/ 	.word	0x00028c40
        /*1028*/ 	.short	0x010a
        /*102a*/ 	.byte	0x3f
	.zero		1


	//   ....[89]....
        /*102c*/ 	.word	0x00018980
        /*1030*/ 	.word	0x00000002
        /*1034*/ 	.word	0x00028c20
        /*1038*/ 	.short	0x010a
        /*103a*/ 	.byte	0x3f
	.zero		1


	//   ....[90]....
        /*103c*/ 	.word	0x000189d0
        /*1040*/ 	.word	0x00000003
        /*1044*/ 	.word	0x00028c60
        /*1048*/ 	.short	0x010a
        /*104a*/ 	.byte	0x3f
	.zero		1


	//   ....[91]....
        /*104c*/ 	.word	0x00018a20
        /*1050*/ 	.word	0x00000003
        /*1054*/ 	.word	0x00028c40
        /*1058*/ 	.short	0x010a
        /*105a*/ 	.byte	0x3f
	.zero		1


	//   ....[92]....
        /*105c*/ 	.word	0x00018a70
        /*1060*/ 	.word	0x00000003
        /*1064*/ 	.word	0x00028c60
        /*1068*/ 	.short	0x010a
        /*106a*/ 	.byte	0x3f
	.zero		1


	//   ....[93]....
        /*106c*/ 	.word	0x00018ac0
        /*1070*/ 	.word	0x00000004
        /*1074*/ 	.word	0x00028c40
        /*1078*/ 	.short	0x010a
        /*107a*/ 	.byte	0x3f
	.zero		1


	//   ....[94]....
        /*107c*/ 	.word	0x00018b10
        /*1080*/ 	.word	0x00000004
        /*1084*/ 	.word	0x00028c60
        /*1088*/ 	.short	0x010a
        /*108a*/ 	.byte	0x3f
	.zero		1


	//   ....[95]....
        /*108c*/ 	.word	0x00018b60
        /*1090*/ 	.word	0x00000004
        /*1094*/ 	.word	0x00028c40
        /*1098*/ 	.short	0x010a
        /*109a*/ 	.byte	0x3f
	.zero		1


	//   ....[96]....
        /*109c*/ 	.word	0x00018bb0
        /*10a0*/ 	.word	0x00000004
        /*10a4*/ 	.word	0x00028c60
        /*10a8*/ 	.short	0x010a
        /*10aa*/ 	.byte	0x3f
	.zero		1


	//   ....[97]....
        /*10ac*/ 	.word	0x00019600
        /*10b0*/ 	.word	0x00000000
        /*10b4*/ 	.word	0x00028c20
        /*10b8*/ 	.short	0x010a
        /*10ba*/ 	.byte	0x3f
	.zero		1


	//   ....[98]....
        /*10bc*/ 	.word	0x000197a0
        /*10c0*/ 	.word	0x00000006
        /*10c4*/ 	.word	0x00000000
        /*10c8*/ 	.short	0x010a
        /*10ca*/ 	.byte	0x3f
	.zero		1


	//   ....[99]....
        /*10cc*/ 	.word	0x000197f0
        /*10d0*/ 	.word	0x00000007
        /*10d4*/ 	.word	0x00000000
        /*10d8*/ 	.short	0x010a
        /*10da*/ 	.byte	0x3f
	.zero		1


	//   ....[100]....
        /*10dc*/ 	.word	0x00019840
        /*10e0*/ 	.word	0x00000004
        /*10e4*/ 	.word	0x00000000
        /*10e8*/ 	.short	0x010a
        /*10ea*/ 	.byte	0x3f
	.zero		1


	//----- nvinfo : EIATTR_NUM_MBARRIERS
	.align		4
.L_232:
        /*10ec*/ 	.byte	0x03, 0x38
        /*10ee*/ 	.short	0x0016


	//----- nvinfo : EIATTR_EXIT_INSTR_OFFSETS
	.align		4
        /*10f0*/ 	.byte	0x04, 0x1c
        /*10f2*/ 	.short	(.L_234 - .L_233)


	//   ....[0]....
.L_233:
        /*10f4*/ 	.word	0x00017850


	//----- nvinfo : EIATTR_MAX_THREADS
	.align		4
.L_234:
        /*10f8*/ 	.byte	0x04, 0x05
        /*10fa*/ 	.short	(.L_236 - .L_235)
.L_235:
        /*10fc*/ 	.word	0x00000180
        /*1100*/ 	.word	0x00000001
        /*1104*/ 	.word	0x00000001


	//----- nvinfo : EIATTR_CRS_STACK_SIZE
	.align		4
.L_236:
        /*1108*/ 	.byte	0x04, 0x1e
        /*110a*/ 	.short	(.L_238 - .L_237)
.L_237:
        /*110c*/ 	.word	0x00000000


	//----- nvinfo : EIATTR_CBANK_PARAM_SIZE
	.align		4
.L_238:
        /*1110*/ 	.byte	0x03, 0x19
        /*1112*/ 	.short	0x0af0


	//----- nvinfo : EIATTR_PARAM_CBANK
	.align		4
        /*1114*/ 	.byte	0x04, 0x0a
        /*1116*/ 	.short	(.L_240 - .L_239)
	.align		4
.L_239:
        /*1118*/ 	.word	index@(.nv.constant0._ZN7cutlass13device_kernelIN5flash11enable_sm90INS1_16FlashAttnFwdSm90INS1_25CollectiveMainloopFwdSm90ILi2EN4cute5tupleIJNS5_1CILi1EEES8_S8_EEENS6_IJNS7_ILi64EEESA_SA_EEELi512ENS_6half_tEfNS_4arch4Sm90ELb0ELb0ELb0ELb1ELb0ELb1ELb0ELb0ELb0ELb1ELb0ELb0EEENS1_21CollectiveEpilogueFwdINS6_IJSA_NS7_ILi512EEESA_EEES9_SC_SE_Li256ELb1ELb1ELb0ELb0EEENS1_36VarlenDynamicPersistentTileSchedulerILi64ELi64ELi256ELi128ELb0ELb1ELb1ELb0ELb1ELb1EEEEEEEEEvNT_6ParamsE)
        /*111c*/ 	.short	0x0210
        /*111e*/ 	.short	0x0af0


	//----- nvinfo : EIATTR_SW_WAR
	.align		4
.L_240:
        /*1120*/ 	.byte	0x04, 0x36
        /*1122*/ 	.short	(.L_242 - .L_241)
.L_241:
        /*1124*/ 	.word	0x00000008
.L_242:


//--------------------- .nv.info._ZN7cutlass13device_kernelIN5flash11enable_sm90INS1_16FlashAttnFwdSm90INS1_25CollectiveMainloopFwdSm90ILi2EN4cute5tupleIJNS5_1CILi1EEES8_S8_EEENS6_IJNS7_ILi64EEESA_SA_EEELi512ENS_6half_tEfNS_4arch4Sm90ELb0ELb0ELb0ELb1ELb0ELb0ELb1ELb0ELb0ELb1ELb0ELb0EEENS1_21CollectiveEpilogueFwdINS6_IJSA_NS7_ILi512EEESA_EEES9_SC_SE_Li256ELb1ELb1ELb0ELb0EEENS1_36VarlenDynamicPersistentTileSchedulerILi64ELi64ELi256ELi128ELb0ELb1ELb1ELb0ELb1ELb1EEEEEEEEEvNT_6ParamsE --------------------------
	.section	.nv.info._ZN7cutlass13device_kernelIN5flash11enable_sm90INS1_16FlashAttnFwdSm90INS1_25CollectiveMainloopFwdSm90ILi2EN4cute5tupleIJNS5_1CILi1EEES8_S8_EEENS6_IJNS7_ILi64EEESA_SA_EEELi512ENS_6half_tEfNS_4arch4Sm90ELb0ELb0ELb0ELb1ELb0ELb0ELb1ELb0ELb0ELb1ELb0ELb0EEENS1_21CollectiveEpilogueFwdINS6_IJSA_NS7_ILi512EEESA_EEES9_SC_SE_Li256ELb1ELb1ELb0ELb0EEENS1_36VarlenDynamicPersistentTileSchedulerILi64ELi64ELi256ELi128ELb0ELb1ELb1ELb0ELb1ELb1EEEEEEEEEvNT_6ParamsE,"",@"SHT_CUDA_INFO"
	.sectionflags	@""
	.align	4


	//----- nvinfo : EIATTR_CUDA_API_VERSION
	.align		4
        /*0000*/ 	.byte	0x04, 0x37
        /*0002*/ 	.short	(.L_244 - .L_243)
.L_243:
        /*0004*/ 	.word	0x00000082


	//----- nvinfo : EIATTR_KPARAM_INFO
	.align		4
.L_244:
        /*0008*/ 	.byte	0x04, 0x17
        /*000a*/ 	.short	(.L_246 - .L_245)
.L_245:
        /*000c*/ 	.word	0x00000000
        /*0010*/ 	.short	0x0000
        /*0012*/ 	.short	0x0070
        /*0014*/ 	.byte	0x00, 0xf0, 0x01, 0x2e


	//----- nvinfo : EIATTR_SPARSE_MMA_MASK
	.align		4
.L_246:
        /*0018*/ 	.byte	0x03, 0x50
        /*001a*/ 	.short	0x0000


	//----- nvinfo : EIATTR_MAXREG_COUNT
	.align		4
        /*001c*/ 	.byte	0x03, 0x1b
        /*001e*/ 	.short	0x00a8


	//----- nvinfo : EIATTR_NUM_BARRIERS
	.align		4
        /*0020*/ 	.byte	0x02, 0x4c
        /*0022*/ 	.byte	0x10
	.zero		1


	//----- nvinfo : EIATTR_EXTERNS
	.align		4
        /*0024*/ 	.byte	0x04, 0x0f
        /*0026*/ 	.short	(.L_248 - .L_247)


	//   ....[0]....
	.align		4
.L_247:
        /*0028*/ 	.word	index@(__assertfail)


	//----- nvinfo : EIATTR_ANNOTATIONS
	.align		4
.L_248:
        /*002c*/ 	.byte	0x04, 0x55
        /*002e*/ 	.short	(.L_250 - .L_249)


	//   ....[0]....
.L_249:
        /* <DEDUP_REMOVED lines=103> */


	//----- nvinfo : EIATTR_MERCURY_ISA_VERSION
	.align		4
.L_250:
        /*0690*/ 	.byte	0x03, 0x5f
        /*0692*/ 	.short	0x0101


	//----- nvinfo : EIATTR_UNUSED_LOAD_BYTE_OFFSET
	.align		4
        /*0694*/ 	.byte	0x04, 0x44
        /*0696*/ 	.short	(.L_252 - .L_251)


	//   ....[0]....
.L_251:
        /*0698*/ 	.word	0x00000a10
        /*069c*/ 	.word	0x0000fff0


	//   ....[1]....
        /*06a0*/ 	.word	0x00008b70
        /*06a4*/ 	.word	0x0000fff0


	//----- nvinfo : EIATTR_INT_WARP_WIDE_INSTR_OFFSETS
	.align		4
.L_252:
        /*06a8*/ 	.byte	0x04, 0x31
        /*06aa*/ 	.short	(.L_254 - .L_253)


	//   ....[0]....
.L_253:
        /*06ac*/ 	.word	0x00000130


	//   ....[1]....
        /*06b0*/ 	.word	0x00000170


	//   ....[2]....
        /*06b4*/ 	.word	0x000001e0


	//   ....[3]....
        /*06b8*/ 	.word	0x00000250


	//   ....[4]....
        /*06bc*/ 	.word	0x0000cc10


	//   ....[5]....
        /*06c0*/ 	.word	0x0000cc70


	//   ....[6]....
        /*06c4*/ 	.word	0x00012a50


	//   ....[7]....
        /*06c8*/ 	.word	0x00012ab0


	//----- nvinfo : EIATTR_COOP_GROUP_MASK_REGIDS
	.align		4
.L_254:
        /*06cc*/ 	.byte	0x04, 0x29
        /*06ce*/ 	.short	(.L_256 - .L_255)


	//   ....[0]....
.L_255:
        /*06d0*/ 	.word	0xffffffff


	//   ....[1]....
        /*06d4*/ 	.word	0xffffffff


	//   ....[2]....
        /*06d8*/ 	.word	0xffffffff


	//   ....[3]....
        /*06dc*/ 	.word	0xffffffff


	//   ....[4]....
        /*06e0*/ 	.word	0xffffffff


	//   ....[5]....
        /*06e4*/ 	.word	0xffffffff


	//   ....[6]....
        /*06e8*/ 	.word	0xffffffff


	//   ....[7]....
        /*06ec*/ 	.word	0xffffffff


	//   ....[8]....
        /*06f0*/ 	.word	0xffffffff


	//   ....[9]....
        /*06f4*/ 	.word	0xffffffff


	//   ....[10]....
        /*06f8*/ 	.word	0xffffffff


	//   ....[11]....
        /*06fc*/ 	.word	0xffffffff


	//   ....[12]....
        /*0700*/ 	.word	0xffffffff


	//   ....[13]....
        /*0704*/ 	.word	0xffffffff


	//   ....[14]....
        /*0708*/ 	.word	0xffffffff


	//   ....[15]....
        /*070c*/ 	.word	0xffffffff


	//   ....[16]....
        /*0710*/ 	.word	0xffffffff


	//   ....[17]....
        /*0714*/ 	.word	0xffffffff


	//   ....[18]....
        /*0718*/ 	.word	0xffffffff


	//   ....[19]....
        /*071c*/ 	.word	0xffffffff


	//   ....[20]....
        /*0720*/ 	.word	0xffffffff


	//   ....[21]....
        /*0724*/ 	.word	0xffffffff


	//   ....[22]....
        /*0728*/ 	.word	0xffffffff


	//   ....[23]....
        /*072c*/ 	.word	0xffffffff


	//   ....[24]....
        /*0730*/ 	.word	0xffffffff


	//   ....[25]....
        /*0734*/ 	.word	0xffffffff


	//   ....[26]....
        /*0738*/ 	.word	0xffffffff


	//   ....[27]....
        /*073c*/ 	.word	0xffffffff


	//   ....[28]....
        /*0740*/ 	.word	0xffffffff


	//   ....[29]....
        /*0744*/ 	.word	0xffffffff


	//   ....[30]....
        /*0748*/ 	.word	0xffffffff


	//   ....[31]....
        /*074c*/ 	.word	0xffffffff


	//   ....[32]....
        /*0750*/ 	.word	0xffffffff


	//   ....[33]....
        /*0754*/ 	.word	0xffffffff


	//   ....[34]....
        /*0758*/ 	.word	0xffffffff


	//   ....[35]....
        /*075c*/ 	.word	0xffffffff


	//   ....[36]....
        /*0760*/ 	.word	0xffffffff


	//   ....[37]....
        /*0764*/ 	.word	0xffffffff


	//   ....[38]....
        /*0768*/ 	.word	0xffffffff


	//   ....[39]....
        /*076c*/ 	.word	0xffffffff


	//   ....[40]....
        /*0770*/ 	.word	0xffffffff


	//   ....[41]....
        /*0774*/ 	.word	0xffffffff


	//   ....[42]....
        /*0778*/ 	.word	0xffffffff


	//   ....[43]....
        /*077c*/ 	.word	0xffffffff


	//   ....[44]....
        /*0780*/ 	.word	0xffffffff


	//   ....[45]....
        /*0784*/ 	.word	0xffffffff


	//   ....[46]....
        /*0788*/ 	.word	0xffffffff


	//   ....[47]....
        /*078c*/ 	.word	0xffffffff


	//   ....[48]....
        /*0790*/ 	.word	0xffffffff


	//   ....[49]....
        /*0794*/ 	.word	0xffffffff


	//   ....[50]....
        /*0798*/ 	.word	0xffffffff


	//   ....[51]....
        /*079c*/ 	.word	0xffffffff


	//   ....[52]....
        /*07a0*/ 	.word	0xffffffff


	//   ....[53]....
        /*07a4*/ 	.word	0xffffffff


	//   ....[54]....
        /*07a8*/ 	.word	0xffffffff


	//   ....[55]....
        /*07ac*/ 	.word	0xffffffff


	//   ....[56]....
        /*07b0*/ 	.word	0xffffffff


	//   ....[57]....
        /*07b4*/ 	.word	0xffffffff


	//   ....[58]....
        /*07b8*/ 	.word	0xffffffff


	//   ....[59]....
        /*07bc*/ 	.word	0xffffffff


	//   ....[60]....
        /*07c0*/ 	.word	0xffffffff


	//   ....[61]....
        /*07c4*/ 	.word	0xffffffff


	//   ....[62]....
        /*07c8*/ 	.word	0xffffffff


	//   ....[63]....
        /*07cc*/ 	.word	0xffffffff


	//   ....[64]....
        /*07d0*/ 	.word	0xffffffff


	//   ....[65]....
        /*07d4*/ 	.word	0xffffffff


	//   ....[66]....
        /*07d8*/ 	.word	0xffffffff


	//   ....[67]....
        /*07dc*/ 	.word	0xffffffff


	//   ....[68]....
        /*07e0*/ 	.word	0xffffffff


	//   ....[69]....
        /*07e4*/ 	.word	0xffffffff


	//   ....[70]....
        /*07e8*/ 	.word	0xffffffff


	//   ....[71]....
        /*07ec*/ 	.word	0xffffffff


	//   ....[72]....
        /*07f0*/ 	.word	0xffffffff


	//   ....[73]....
        /*07f4*/ 	.word	0xffffffff


	//   ....[74]....
        /*07f8*/ 	.word	0xffffffff


	//   ....[75]....
        /*07fc*/ 	.word	0xffffffff


	//   ....[76]....
        /*0800*/ 	.word	0xffffffff


	//   ....[77]....
        /*0804*/ 	.word	0xffffffff


	//   ....[78]....
        /*0808*/ 	.word	0xffffffff


	//   ....[79]....
        /*080c*/ 	.word	0xffffffff


	//   ....[80]....
        /*0810*/ 	.word	0xffffffff


	//   ....[81]....
        /*0814*/ 	.word	0xffffffff


	//   ....[82]....
        /*0818*/ 	.word	0xffffffff


	//   ....[83]....
        /*081c*/ 	.word	0xffffffff


	//   ....[84]....
        /*0820*/ 	.word	0xffffffff


	//   ....[85]....
        /*0824*/ 	.word	0xffffffff


	//   ....[86]....
        /*0828*/ 	.word	0xffffffff


	//   ....[87]....
        /*082c*/ 	.word	0xffffffff


	//   ....[88]....
        /*0830*/ 	.word	0xffffffff


	//   ....[89]....
        /*0834*/ 	.word	0x0500000f


	//   ....[90]....
        /*0838*/ 	.word	0x0500000f


	//   ....[91]....
        /*083c*/ 	.word	0x0500000f


	//   ....[92]....
        /*0840*/ 	.word	0x0500000f


	//   ....[93]....
        /*0844*/ 	.word	0x0500000f


	//   ....[94]....
        /*0848*/ 	.word	0x0500000f


	//   ....[95]....
        /*084c*/ 	.word	0x0500000f


	//   ....[96]....
        /*0850*/ 	.word	0x0500000f


	//   ....[97]....
        /*0854*/ 	.word	0x0500000f


	//   ....[98]....
        /*0858*/ 	.word	0x0500000f


	//   ....[99]....
        /*085c*/ 	.word	0x0500000f


	//   ....[100]....
        /*0860*/ 	.word	0x0500000f


	//   ....[101]....
        /*0864*/ 	.word	0x0500000f


	//   ....[102]....
        /*0868*/ 	.word	0x0500000f


	//   ....[103]....
        /*086c*/ 	.word	0x0500000f


	//   ....[104]....
        /*0870*/ 	.word	0x0500000f


	//   ....[105]....
        /*0874*/ 	.word	0x0500000f


	//   ....[106]....
        /*0878*/ 	.word	0x0500000f


	//   ....[107]....
        /*087c*/ 	.word	0x0500000f


	//   ....[108]....
        /*0880*/ 	.word	0x0500000f


	//   ....[109]....
        /*0884*/ 	.word	0x0500000f


	//   ....[110]....
        /*0888*/ 	.word	0x0500000f


	//   ....[111]....
        /*088c*/ 	.word	0x0500000f


	//   ....[112]....
        /*0890*/ 	.word	0x0500000f


	//   ....[113]....
        /*0894*/ 	.word	0x0500000f


	//   ....[114]....
        /*0898*/ 	.word	0x0500000f


	//   ....[115]....
        /*089c*/ 	.word	0x0500000f


	//   ....[116]....
        /*08a0*/ 	.word	0x0500000f


	//   ....[117]....
        /*08a4*/ 	.word	0x0500000f


	//   ....[118]....
        /*08a8*/ 	.word	0x0500000f


	//   ....[119]....
        /*08ac*/ 	.word	0x0500000f


	//   ....[120]....
        /*08b0*/ 	.word	0x0500000f


	//   ....[121]....
        /*08b4*/ 	.word	0x0500000f


	//   ....[122]....
        /*08b8*/ 	.word	0x0500000f


	//   ....[123]....
        /*08bc*/ 	.word	0x0500000f


	//----- nvinfo : EIATTR_COOP_GROUP_INSTR_OFFSETS
	.align		4
.L_256:
        /*08c0*/ 	.byte	0x04, 0x28
        /*08c2*/ 	.short	(.L_258 - .L_257)


	//   ....[0]....
.L_257:
        /*08c4*/ 	.word	0x00000060


	//   ....[1]....
        /*08c8*/ 	.word	0x00000140


	//   ....[2]....
        /*08cc*/ 	.word	0x00000180


	//   ....[3]....
        /*08d0*/ 	.word	0x00000390


	//   ....[4]....
        /*08d4*/ 	.word	0x000004f0


	//   ....[5]....
        /*08d8*/ 	.word	0x00000610


	//   ....[6]....
        /*08dc*/ 	.word	0x00000770


	//   ....[7]....
        /*08e0*/ 	.word	0x00001800


	//   ....[8]....
        /*08e4*/ 	.word	0x00002f50


	//   ....[9]....
        /*08e8*/ 	.word	0x000036e0


	//   ....[10]....
        /*08ec*/ 	.word	0x00004ac0


	//   ....[11]....
        /*08f0*/ 	.word	0x00004b40


	//   ....[12]....
        /*08f4*/ 	.word	0x00004d70


	//   ....[13]....
        /*08f8*/ 	.word	0x00004df0


	//   ....[14]....
        /*08fc*/ 	.word	0x00005610


	//   ....[15]....
        /*0900*/ 	.word	0x00005b30


	//   ....[16]....
        /*0904*/ 	.word	0x00006c20


	//   ....[17]....
        /*0908*/ 	.word	0x00006c50


	//   ....[18]....
        /*090c*/ 	.word	0x00006f50


	//   ....[19]....
        /*0910*/ 	.word	0x00007120


	//   ....[20]....
        /*0914*/ 	.word	0x00008030


	//   ....[21]....
        /*0918*/ 	.word	0x00008070


	//   ....[22]....
        /*091c*/ 	.word	0x000080a0


	//   ....[23]....
        /*0920*/ 	.word	0x00008120


	//   ....[24]....
        /*0924*/ 	.word	0x00008150


	//   ....[25]....
        /*0928*/ 	.word	0x00009aa0


	//   ....[26]....
        /*092c*/ 	.word	0x0000a0d0


	//   ....[27]....
        /*0930*/ 	.word	0x0000a100


	//   ....[28]....
        /*0934*/ 	.word	0x0000a120


	//   ....[29]....
        /*0938*/ 	.word	0x0000a150


	//   ....[30]....
        /*093c*/ 	.word	0x0000a800


	//   ....[31]....
        /*0940*/ 	.word	0x0000a820


	//   ....[32]....
        /*0944*/ 	.word	0x0000aa50


	//   ....[33]....
        /*0948*/ 	.word	0x0000aa70


	//   ....[34]....
        /*094c*/ 	.word	0x0000b640


	//   ....[35]....
        /*0950*/ 	.word	0x0000b660


	//   ....[36]....
        /*0954*/ 	.word	0x0000b8a0


	//   ....[37]....
        /*0958*/ 	.word	0x0000b8c0


	//   ....[38]....
        /*095c*/ 	.word	0x0000bb60


	//   ....[39]....
        /*0960*/ 	.word	0x0000bd50


	//   ....[40]....
        /*0964*/ 	.word	0x0000bd80


	//   ....[41]....
        /*0968*/ 	.word	0x0000bdb0


	//   ....[42]....
        /*096c*/ 	.word	0x0000bde0


	//   ....[43]....
        /*0970*/ 	.word	0x0000be10


	//   ....[44]....
        /*0974*/ 	.word	0x0000be40


	//   ....[45]....
        /*0978*/ 	.word	0x0000bfb0


	//   ....[46]....
        /*097c*/ 	.word	0x0000bfe0


	//   ....[47]....
        /*0980*/ 	.word	0x0000c010


	//   ....[48]....
        /*0984*/ 	.word	0x0000c040


	//   ....[49]....
        /*0988*/ 	.word	0x0000c070


	//   ....[50]....
        /*098c*/ 	.word	0x0000c0a0


	//   ....[51]....
        /*0990*/ 	.word	0x0000c140


	//   ....[52]....
        /*0994*/ 	.word	0x0000c170


	//   ....[53]....
        /*0998*/ 	.word	0x0000c200


	//   ....[54]....
        /*099c*/ 	.word	0x0000d220


	//   ....[55]....
        /*09a0*/ 	.word	0x0000dda0


	//   ....[56]....
        /*09a4*/ 	.word	0x0000ddb0


	//   ....[57]....
        /*09a8*/ 	.word	0x0000ddd0


	//   ....[58]....
        /*09ac*/ 	.word	0x0000dea0


	//   ....[59]....
        /*09b0*/ 	.word	0x0000ded0


	//   ....[60]....
        /*09b4*/ 	.word	0x0000df30


	//   ....[61]....
        /*09b8*/ 	.word	0x0000df40


	//   ....[62]....
        /*09bc*/ 	.word	0x0000dfb0


	//   ....[63]....
        /*09c0*/ 	.word	0x0000e900


	//   ....[64]....
        /*09c4*/ 	.word	0x0000e910


	//   ....[65]....
        /*09c8*/ 	.word	0x0000ea40


	//   ....[66]....
        /*09cc*/ 	.word	0x0000ea70


	//   ....[67]....
        /*09d0*/ 	.word	0x0000ecf0


	//   ....[68]....
        /*09d4*/ 	.word	0x0000ed20


	//   ....[69]....
        /*09d8*/ 	.word	0x0000ee90


	//   ....[70]....
        /*09dc*/ 	.word	0x0000eea0


	//   ....[71]....
        /*09e0*/ 	.word	0x00012ce0


	//   ....[72]....
        /*09e4*/ 	.word	0x00012d10


	//   ....[73]....
        /*09e8*/ 	.word	0x00012d50


	//   ....[74]....
        /*09ec*/ 	.word	0x00012d80


	//   ....[75]....
        /*09f0*/ 	.word	0x00012db0


	//   ....[76]....
        /*09f4*/ 	.word	0x00012de0


	//   ....[77]....
        /*09f8*/ 	.word	0x00012e10


	//   ....[78]....
        /*09fc*/ 	.word	0x00012e40


	//   ....[79]....
        /*0a00*/ 	.word	0x00012fc0


	//   ....[80]....
        /*0a04*/ 	.word	0x00012ff0


	//   ....[81]....
        /*0a08*/ 	.word	0x00013020


	//   ....[82]....
        /*0a0c*/ 	.word	0x00013050


	//   ....[83]....
        /*0a10*/ 	.word	0x00013080


	//   ....[84]....
        /*0a14*/ 	.word	0x000130b0


	//   ....[85]....
        /*0a18*/ 	.word	0x00013170


	//   ....[86]....
        /*0a1c*/ 	.word	0x00013190


	//   ....[87]....
        /*0a20*/ 	.word	0x00013200


	//   ....[88]....
        /*0a24*/ 	.word	0x00013690


	//   ....[89]....
        /*0a28*/ 	.word	0x00013b80


	//   ....[90]....
        /*0a2c*/ 	.word	0x00013d00


	//   ....[91]....
        /*0a30*/ 	.word	0x00013d50


	//   ....[92]....
        /*0a34*/ 	.word	0x00013db0


	//   ....[93]....
        /*0a38*/ 	.word	0x00013e10


	//   ....[94]....
        /*0a3c*/ 	.word	0x00013f60


	//   ....[95]....
        /*0a40*/ 	.word	0x00014000


	//   ....[96]....
        /*0a44*/ 	.word	0x000140b0


	//   ....[97]....
        /*0a48*/ 	.word	0x00014190


	//   ....[98]....
        /*0a4c*/ 	.word	0x00014360


	//   ....[99]....
        /*0a50*/ 	.word	0x00014420


	//   ....[100]....
        /*0a54*/ 	.word	0x000146d0


	//   ....[101]....
        /*0a58*/ 	.word	0x000147f0


	//   ....[102]....
        /*0a5c*/ 	.word	0x000149c0


	//   ....[103]....
        /*0a60*/ 	.word	0x00014a90


	//   ....[104]....
        /*0a64*/ 	.word	0x00014c90


	//   ....[105]....
        /*0a68*/ 	.word	0x00014d20


	//   ....[106]....
        /*0a6c*/ 	.word	0x00015050


	//   ....[107]....
        /*0a70*/ 	.word	0x000150f0


	//   ....[108]....
        /*0a74*/ 	.word	0x00015210


	//   ....[109]....
        /*0a78*/ 	.word	0x00015290


	//   ....[110]....
        /*0a7c*/ 	.word	0x00015310


	//   ....[111]....
        /*0a80*/ 	.word	0x00015390


	//   ....[112]....
        /*0a84*/ 	.word	0x00015410


	//   ....[113]....
        /*0a88*/ 	.word	0x000154a0


	//   ....[114]....
        /*0a8c*/ 	.word	0x00015540


	//   ....[115]....
        /*0a90*/ 	.word	0x000155f0


	//   ....[116]....
        /*0a94*/ 	.word	0x00015670


	//   ....[117]....
        /*0a98*/ 	.word	0x000156f0


	//   ....[118]....
        /*0a9c*/ 	.word	0x00015770


	//   ....[119]....
        /*0aa0*/ 	.word	0x00015800


	//   ....[120]....
        /*0aa4*/ 	.word	0x00015880


	//   ....[121]....
        /*0aa8*/ 	.word	0x00015920


	//   ....[122]....
        /*0aac*/ 	.word	0x000159b0


	//   ....[123]....
        /*0ab0*/ 	.word	0x00015ae0


	//----- nvinfo : EIATTR_REG_RECONFIG
	.align		4
.L_258:
        /*0ab4*/ 	.byte	0x01, 0x54
	.zero		2


	//----- nvinfo : EIATTR_SYSCALL_OFFSETS
	.align		4
        /*0ab8*/ 	.byte	0x04, 0x46
        /*0aba*/ 	.short	(.L_260 - .L_259)


	//   ....[0]....
.L_259:
        /*0abc*/ 	.word	0x00003110


	//   ....[1]....
        /*0ac0*/ 	.word	0x0000ce10


	//   ....[2]....
        /*0ac4*/ 	.word	0x0000cf70


	//   ....[3]....
        /*0ac8*/ 	.word	0x0000d070


	//   ....[4]....
        /*0acc*/ 	.word	0x0000d980


	//   ....[5]....
        /*0ad0*/ 	.word	0x0000e2d0


	//----- nvinfo : EIATTR_MBARRIER_INSTR_OFFSETS
	.align		4
.L_260:
        /*0ad4*/ 	.byte	0x04, 0x39
        /*0ad6*/ 	.short	(.L_262 - .L_261)


	//   ....[0]....
.L_261:
        /*0ad8*/ 	.word	0x00000270
        /*0adc*/ 	.word	0x000000ff
        /*0ae0*/ 	.word	0x00038800
        /*0ae4*/ 	.short	0x0100
        /*0ae6*/ 	.byte	0x08
	.zero		1


	//   ....[1]....
        /*0ae8*/ 	.word	0x00000280
        /*0aec*/ 	.word	0x000000ff
        /*0af0*/ 	.word	0x00038810
        /*0af4*/ 	.short	0x0100
        /*0af6*/ 	.byte	0x08
	.zero		1


	//   ....[2]....
        /*0af8*/ 	.word	0x00000290
        /*0afc*/ 	.word	0x000000ff
        /*0b00*/ 	.word	0x00038820
        /*0b04*/ 	.short	0x0100
        /*0b06*/ 	.byte	0x08
	.zero		1


	//   ....[3]....
        /*0b08*/ 	.word	0x00000340
        /*0b0c*/ 	.word	0x000000ff
        /*0b10*/ 	.word	0x00038830
        /*0b14*/ 	.short	0x0100
        /*0b16*/ 	.byte	0x06
	.zero		1


	//   ....[4]....
        /*0b18*/ 	.word	0x00000350
        /*0b1c*/ 	.word	0x000000ff
        /*0b20*/ 	.word	0x00038840
        /*0b24*/ 	.short	0x0100
        /*0b26*/ 	.byte	0x06
	.zero		1


	//   ....[5]....
        /*0b28*/ 	.word	0x00000360
        /*0b2c*/ 	.word	0x000000ff
        /*0b30*/ 	.word	0x00038838
        /*0b34*/ 	.short	0x0100
        /*0b36*/ 	.byte	0x06
	.zero		1


	//   ....[6]....
        /*0b38*/ 	.word	0x00000370
        /*0b3c*/ 	.word	0x000000ff
        /*0b40*/ 	.word	0x00038848
        /*0b44*/ 	.short	0x0100
        /*0b46*/ 	.byte	0x06
	.zero		1


	//   ....[7]....
        /*0b48*/ 	.word	0x000004a0
        /*0b4c*/ 	.word	0x000000ff
        /*0b50*/ 	.word	0x00038850
        /*0b54*/ 	.short	0x0100
        /*0b56*/ 	.byte	0x08
	.zero		1


	//   ....[8]....
        /*0b58*/ 	.word	0x000004b0
        /*0b5c*/ 	.word	0x000000ff
        /*0b60*/ 	.word	0x00038860
        /*0b64*/ 	.short	0x0100
        /*0b66*/ 	.byte	0x08
	.zero		1


	//   ....[9]....
        /*0b68*/ 	.word	0x000004c0
        /*0b6c*/ 	.word	0x000000ff
        /*0b70*/ 	.word	0x00038858
        /*0b74*/ 	.short	0x0100
        /*0b76*/ 	.byte	0x08
	.zero		1


	//   ....[10]....
        /*0b78*/ 	.word	0x000004d0
        /*0b7c*/ 	.word	0x000000ff
        /*0b80*/ 	.word	0x00038868
        /*0b84*/ 	.short	0x0100
        /*0b86*/ 	.byte	0x08
	.zero		1


	//   ....[11]....
        /*0b88*/ 	.word	0x000005c0
        /*0b8c*/ 	.word	0x000000ff
        /*0b90*/ 	.word	0x00038870
        /*0b94*/ 	.short	0x0100
        /*0b96*/ 	.byte	0x06
	.zero		1


	//   ....[12]....
        /*0b98*/ 	.word	0x000005d0
        /*0b9c*/ 	.word	0x000000ff
        /*0ba0*/ 	.word	0x00038880
        /*0ba4*/ 	.short	0x0100
        /*0ba6*/ 	.byte	0x06
	.zero		1


	//   ....[13]....
        /*0ba8*/ 	.word	0x000005e0
        /*0bac*/ 	.word	0x000000ff
        /*0bb0*/ 	.word	0x00038878
        /*0bb4*/ 	.short	0x0100
        /*0bb6*/ 	.byte	0x06
	.zero		1


	//   ....[14]....
        /*0bb8*/ 	.word	0x000005f0
        /*0bbc*/ 	.word	0x000000ff
        /*0bc0*/ 	.word	0x00038888
        /*0bc4*/ 	.short	0x0100
        /*0bc6*/ 	.byte	0x06
	.zero		1


	//   ....[15]....
        /*0bc8*/ 	.word	0x00000720
        /*0bcc*/ 	.word	0x000000ff
        /*0bd0*/ 	.word	0x00038890
        /*0bd4*/ 	.short	0x0100
        /*0bd6*/ 	.byte	0x08
	.zero		1


	//   ....[16]....
        /*0bd8*/ 	.word	0x00000730
        /*0bdc*/ 	.word	0x000000ff
        /*0be0*/ 	.word	0x000388a0
        /*0be4*/ 	.short	0x0100
        /*0be6*/ 	.byte	0x08
	.zero		1


	//   ....[17]....
        /*0be8*/ 	.word	0x00000740
        /*0bec*/ 	.word	0x000000ff
        /*0bf0*/ 	.word	0x00038898
        /*0bf4*/ 	.short	0x0100
        /*0bf6*/ 	.byte	0x08
	.zero		1


	//   ....[18]....
        /*0bf8*/ 	.word	0x00000750
        /*0bfc*/ 	.word	0x000000ff
        /*0c00*/ 	.word	0x000388a8
        /*0c04*/ 	.short	0x0100
        /*0c06*/ 	.byte	0x08
	.zero		1


	//   ....[19]....
        /*0c08*/ 	.word	0x00000880
        /*0c0c*/ 	.word	0x000000ff
        /*0c10*/ 	.word	0x000388b0
        /*0c14*/ 	.short	0x0100
        /*0c16*/ 	.byte	0x08
	.zero		1


	//   ....[20]....
        /*0c18*/ 	.word	0x00000890
        /*0c1c*/ 	.word	0x000000ff
        /*0c20*/ 	.word	0x000388c0
        /*0c24*/ 	.short	0x0100
        /*0c26*/ 	.byte	0x08
	.zero		1


	//   ....[21]....
        /*0c28*/ 	.word	0x000008a0
        /*0c2c*/ 	.word	0x000000ff
        /*0c30*/ 	.word	0x000388b8
        /*0c34*/ 	.short	0x0100
        /*0c36*/ 	.byte	0x08
	.zero		1


	//   ....[22]....
        /*0c38*/ 	.word	0x000008b0
        /*0c3c*/ 	.word	0x000000ff
        /*0c40*/ 	.word	0x000388c8
        /*0c44*/ 	.short	0x0100
        /*0c46*/ 	.byte	0x08
	.zero		1


	//   ....[23]....
        /*0c48*/ 	.word	0x00001b60
        /*0c4c*/ 	.word	0x00000003
        /*0c50*/ 	.word	0x00000000
        /*0c54*/ 	.short	0x0101
        /*0c56*/ 	.byte	0x3f
	.zero		1


	//   ....[24]....
        /*0c58*/ 	.word	0x00002620
        /*0c5c*/ 	.word	0x00000003
        /*0c60*/ 	.word	0x00000000
        /*0c64*/ 	.short	0x0101
        /*0c66*/ 	.byte	0x3f
	.zero		1


	//   ....[25]....
        /*0c68*/ 	.word	0x00003170
        /*0c6c*/ 	.word	0x000000ff
        /*0c70*/ 	.word	0x00038800
        /*0c74*/ 	.short	0x010a
        /*0c76*/ 	.byte	0x25
	.zero		1


	//   ....[26]....
        /*0c78*/ 	.word	0x000031f0
        /*0c7c*/ 	.word	0x00000004
        /*0c80*/ 	.word	0x00038830
        /*0c84*/ 	.short	0x010a
        /*0c86*/ 	.byte	0x3f
	.zero		1


	//   ....[27]....
        /*0c88*/ 	.word	0x00003230
        /*0c8c*/ 	.word	0x00000004
        /*0c90*/ 	.word	0x00038830
        /*0c94*/ 	.short	0x010a
        /*0c96*/ 	.byte	0x3f
	.zero		1


	//   ....[28]....
        /*0c98*/ 	.word	0x000034b0
        /*0c9c*/ 	.word	0x000000ff
        /*0ca0*/ 	.word	0x00038810
        /*0ca4*/ 	.short	0x010a
        /*0ca6*/ 	.byte	0x25
	.zero		1


	//   ....[29]....
        /*0ca8*/ 	.word	0x000034f0
        /*0cac*/ 	.word	0x00000004
        /*0cb0*/ 	.word	0x00038850
        /*0cb4*/ 	.short	0x010a
        /*0cb6*/ 	.byte	0x3f
	.zero		1


	//   ....[30]....
        /*0cb8*/ 	.word	0x00003530
        /*0cbc*/ 	.word	0x00000004
        /*0cc0*/ 	.word	0x00038850
        /*0cc4*/ 	.short	0x010a
        /*0cc6*/ 	.byte	0x3f
	.zero		1


	//   ....[31]....
        /*0cc8*/ 	.word	0x00005040
        /*0ccc*/ 	.word	0x00000018
        /*0cd0*/ 	.word	0x00000000
        /*0cd4*/ 	.short	0x0101
        /*0cd6*/ 	.byte	0x3f
	.zero		1


	//   ....[32]....
        /*0cd8*/ 	.word	0x00005630
        /*0cdc*/ 	.word	0x00000004
        /*0ce0*/ 	.word	0x00000000
        /*0ce4*/ 	.short	0x0101
        /*0ce6*/ 	.byte	0x3f
	.zero		1


	//   ....[33]....
        /*0ce8*/ 	.word	0x00005750
        /*0cec*/ 	.word	0x000000ff
        /*0cf0*/ 	.word	0x00038830
        /*0cf4*/ 	.short	0x010a
        /*0cf6*/ 	.byte	0x05
	.zero		1


	//   ....[34]....
        /*0cf8*/ 	.word	0x00005790
        /*0cfc*/ 	.word	0x000000ff
        /*0d00*/ 	.word	0x00038830
        /*0d04*/ 	.short	0x010a
        /*0d06*/ 	.byte	0x05
	.zero		1


	//   ....[35]....
        /*0d08*/ 	.word	0x00005970
        /*0d0c*/ 	.word	0x000000ff
        /*0d10*/ 	.word	0x00038850
        /*0d14*/ 	.short	0x010a
        /*0d16*/ 	.byte	0x05
	.zero		1


	//   ....[36]....
        /*0d18*/ 	.word	0x000059b0
        /*0d1c*/ 	.word	0x000000ff
        /*0d20*/ 	.word	0x00038850
        /*0d24*/ 	.short	0x010a
        /*0d26*/ 	.byte	0x05
	.zero		1


	//   ....[37]....
        /*0d28*/ 	.word	0x00007500
        /*0d2c*/ 	.word	0x00000099
        /*0d30*/ 	.word	0x00000000
        /*0d34*/ 	.short	0x0101
        /*0d36*/ 	.byte	0x3f
	.zero		1


	//   ....[38]....
        /*0d38*/ 	.word	0x00008050
        /*0d3c*/ 	.word	0x000000b3
        /*0d40*/ 	.word	0x00000000
        /*0d44*/ 	.short	0x0101
        /*0d46*/ 	.byte	0x3f
	.zero		1


	//   ....[39]....
        /*0d48*/ 	.word	0x0000a810
        /*0d4c*/ 	.word	0x000000ff
        /*0d50*/ 	.word	0x00000000
        /*0d54*/ 	.short	0x0101
        /*0d56*/ 	.byte	0x04
	.zero		1


	//   ....[40]....
        /*0d58*/ 	.word	0x0000d4c0
        /*0d5c*/ 	.word	0x00000000
        /*0d60*/ 	.word	0x00038840
        /*0d64*/ 	.short	0x010a
        /*0d66*/ 	.byte	0x3f
	.zero		1


	//   ....[41]....
        /*0d68*/ 	.word	0x0000e070
        /*0d6c*/ 	.word	0x00000008
        /*0d70*/ 	.word	0x00038800
        /*0d74*/ 	.short	0x0107
        /*0d76*/ 	.byte	0x3f
	.zero		1


	//   ....[42]....
        /*0d78*/ 	.word	0x0000e120
        /*0d7c*/ 	.word	0x00000000
        /*0d80*/ 	.word	0x00038800
        /*0d84*/ 	.short	0x0101
        /*0d86*/ 	.byte	0x3f
	.zero		1


	//   ....[43]....
        /*0d88*/ 	.word	0x0000f0d0
        /*0d8c*/ 	.word	0x00000000
        /*0d90*/ 	.word	0x00038810
        /*0d94*/ 	.short	0x0107
        /*0d96*/ 	.byte	0x3f
	.zero		1


	//   ....[44]....
        /*0d98*/ 	.word	0x0000f1d0
        /*0d9c*/ 	.word	0x00000002
        /*0da0*/ 	.word	0x00038810
        /*0da4*/ 	.short	0x0101
        /*0da6*/ 	.byte	0x3f
	.zero		1


	//   ....[45]....
        /*0da8*/ 	.word	0x0000f1f0
        /*0dac*/ 	.word	0x00000002
        /*0db0*/ 	.word	0x00038820
        /*0db4*/ 	.short	0x010a
        /*0db6*/ 	.byte	0x3f
	.zero		1


	//   ....[46]....
        /*0db8*/ 	.word	0x0000f300
        /*0dbc*/ 	.word	0x00000003
        /*0dc0*/ 	.word	0x00038860
        /*0dc4*/ 	.short	0x010a
        /*0dc6*/ 	.byte	0x3f
	.zero		1


	//   ....[47]....
        /*0dc8*/ 	.word	0x00010010
        /*0dcc*/ 	.word	0x00000003
        /*0dd0*/ 	.word	0x00038840
        /*0dd4*/ 	.short	0x010a
        /*0dd6*/ 	.byte	0x3f
	.zero		1


	//   ....[48]....
        /*0dd8*/ 	.word	0x00010270
        /*0ddc*/ 	.word	0x00000003
        /*0de0*/ 	.word	0x00038860
        /*0de4*/ 	.short	0x010a
        /*0de6*/ 	.byte	0x3f
	.zero		1


	//   ....[49]....
        /*0de8*/ 	.word	0x00010f10
        /*0dec*/ 	.word	0x00000004
        /*0df0*/ 	.word	0x00038840
        /*0df4*/ 	.short	0x010a
        /*0df6*/ 	.byte	0x3f
	.zero		1


	//   ....[50]....
        /*0df8*/ 	.word	0x00011160
        /*0dfc*/ 	.word	0x00000004
        /*0e00*/ 	.word	0x00038860
        /*0e04*/ 	.short	0x010a
        /*0e06*/ 	.byte	0x3f
	.zero		1


	//   ....[51]....
        /*0e08*/ 	.word	0x00011d70
        /*0e0c*/ 	.word	0x00000004
        /*0e10*/ 	.word	0x00038840
        /*0e14*/ 	.short	0x010a
        /*0e16*/ 	.byte	0x3f
	.zero		1


	//   ....[52]....
        /*0e18*/ 	.word	0x00011fd0
        /*0e1c*/ 	.word	0x00000004
        /*0e20*/ 	.word	0x00038860
        /*0e24*/ 	.short	0x010a
        /*0e26*/ 	.byte	0x3f
	.zero		1


	//   ....[53]....
        /*0e28*/ 	.word	0x00013610
        /*0e2c*/ 	.word	0x00000009
        /*0e30*/ 	.word	0x00038820
        /*0e34*/ 	.short	0x010a
        /*0e36*/ 	.byte	0x3f
	.zero		1


	//   ....[54]....
        /*0e38*/ 	.word	0x00013780
        /*0e3c*/ 	.word	0x00000005
        /*0e40*/ 	.word	0x00000000
        /*0e44*/ 	.short	0x010a
        /*0e46*/ 	.byte	0x3f
	.zero		1


	//   ....[55]....
        /*0e48*/ 	.word	0x00013800
        /*0e4c*/ 	.word	0x00000007
        /*0e50*/ 	.word	0x00000000
        /*0e54*/ 	.short	0x010a
        /*0e56*/ 	.byte	0x3f
	.zero		1


	//   ....[56]....
        /*0e58*/ 	.word	0x00013840
        /*0e5c*/ 	.word	0x00000005
        /*0e60*/ 	.word	0x00000000
        /*0e64*/ 	.short	0x010a
        /*0e66*/ 	.byte	0x3f
	.zero		1


	//   ....[57]....
        /*0e68*/ 	.word	0x00013870
        /*0e6c*/ 	.word	0x00000003
        /*0e70*/ 	.word	0x00000000
        /*0e74*/ 	.short	0x010a
        /*0e76*/ 	.byte	0x3f
	.zero		1


	//   ....[58]....
        /*0e78*/ 	.word	0x000138e0
        /*0e7c*/ 	.word	0x00000000
        /*0e80*/ 	.word	0x00038800
        /*0e84*/ 	.short	0x010a
        /*0e86*/ 	.byte	0x3f
	.zero		1


	//   ....[59]....
        /*0e88*/ 	.word	0x00013930
        /*0e8c*/ 	.word	0x00000004
        /*0e90*/ 	.word	0x00038830
        /*0e94*/ 	.short	0x010a
        /*0e96*/ 	.byte	0x3f
	.zero		1


	//   ....[60]....
        /*0e98*/ 	.word	0x00013990
        /*0e9c*/ 	.word	0x00000006
        /*0ea0*/ 	.word	0x00038810
        /*0ea4*/ 	.short	0x010a
        /*0ea6*/ 	.byte	0x3f
	.zero		1


	//   ....[61]....
        /*0ea8*/ 	.word	0x000139e0
        /*0eac*/ 	.word	0x00000004
        /*0eb0*/ 	.word	0x00038850
        /*0eb4*/ 	.short	0x010a
        /*0eb6*/ 	.byte	0x3f
	.zero		1


	//   ....[62]....
        /*0eb8*/ 	.word	0x00013a40
        /*0ebc*/ 	.word	0x0000000a
        /*0ec0*/ 	.word	0x00038830
        /*0ec4*/ 	.short	0x010a
        /*0ec6*/ 	.byte	0x3f
	.zero		1


	//   ....[63]....
        /*0ec8*/ 	.word	0x00013aa0
        /*0ecc*/ 	.word	0x0000000a
        /*0ed0*/ 	.word	0x00038850
        /*0ed4*/ 	.short	0x010a
        /*0ed6*/ 	.byte	0x3f
	.zero		1


	//   ....[64]....
        /*0ed8*/ 	.word	0x00013c40
        /*0edc*/ 	.word	0x00000000
        /*0ee0*/ 	.word	0x00038840
        /*0ee4*/ 	.short	0x010a
        /*0ee6*/ 	.byte	0x3f
	.zero		1


	//   ....[65]....
        /*0ee8*/ 	.word	0x00014d70
        /*0eec*/ 	.word	0x00000002
        /*0ef0*/ 	.word	0x00038820
        /*0ef4*/ 	.short	0x010a
        /*0ef6*/ 	.byte	0x3f
	.zero		1


	//   ....[66]....
        /*0ef8*/ 	.word	0x00014dc0
        /*0efc*/ 	.word	0x00000003
        /*0f00*/ 	.word	0x00038860
        /*0f04*/ 	.short	0x010a
        /*0f06*/ 	.byte	0x3f
	.zero		1


	//   ....[67]....
        /*0f08*/ 	.word	0x00014e10
        /*0f0c*/ 	.word	0x00000003
        /*0f10*/ 	.word	0x00038840
        /*0f14*/ 	.short	0x010a
        /*0f16*/ 	.byte	0x3f
	.zero		1


	//   ....[68]....
        /*0f18*/ 	.word	0x00014e60
        /*0f1c*/ 	.word	0x00000003
        /*0f20*/ 	.word	0x00038860
        /*0f24*/ 	.short	0x010a
        /*0f26*/ 	.byte	0x3f
	.zero		1


	//   ....[69]....
        /*0f28*/ 	.word	0x00014eb0
        /*0f2c*/ 	.word	0x00000004
        /*0f30*/ 	.word	0x00038840
        /*0f34*/ 	.short	0x010a
        /*0f36*/ 	.byte	0x3f
	.zero		1


	//   ....[70]....
        /*0f38*/ 	.word	0x00014f00
        /*0f3c*/ 	.word	0x00000004
        /*0f40*/ 	.word	0x00038860
        /*0f44*/ 	.short	0x010a
        /*0f46*/ 	.byte	0x3f
	.zero		1


	//   ....[71]....
        /*0f48*/ 	.word	0x00014f50
        /*0f4c*/ 	.word	0x00000004
        /*0f50*/ 	.word	0x00038840
        /*0f54*/ 	.short	0x010a
        /*0f56*/ 	.byte	0x3f
	.zero		1


	//   ....[72]....
        /*0f58*/ 	.word	0x00014fa0
        /*0f5c*/ 	.word	0x00000004
        /*0f60*/ 	.word	0x00038860
        /*0f64*/ 	.short	0x010a
        /*0f66*/ 	.byte	0x3f
	.zero		1


	//   ....[73]....
        /*0f68*/ 	.word	0x00015a00
        /*0f6c*/ 	.word	0x00000009
        /*0f70*/ 	.word	0x00038820
        /*0f74*/ 	.short	0x010a
        /*0f76*/ 	.byte	0x3f
	.zero		1


	//   ....[74]....
        /*0f78*/ 	.word	0x00015ba0
        /*0f7c*/ 	.word	0x00000005
        /*0f80*/ 	.word	0x00000000
        /*0f84*/ 	.short	0x010a
        /*0f86*/ 	.byte	0x3f
	.zero		1


	//   ....[75]....
        /*0f88*/ 	.word	0x00015bf0
        /*0f8c*/ 	.word	0x00000007
        /*0f90*/ 	.word	0x00000000
        /*0f94*/ 	.short	0x010a
        /*0f96*/ 	.byte	0x3f
	.zero		1


	//   ....[76]....
        /*0f98*/ 	.word	0x00015c40
        /*0f9c*/ 	.word	0x00000005
        /*0fa0*/ 	.word	0x00000000
        /*0fa4*/ 	.short	0x010a
        /*0fa6*/ 	.byte	0x3f
	.zero		1


	//----- nvinfo : EIATTR_NUM_MBARRIERS
	.align		4
.L_262:
        /*0fa8*/ 	.byte	0x03, 0x38
        /*0faa*/ 	.short	0x0017


	//----- nvinfo : EIATTR_EXIT_INSTR_OFFSETS
	.align		4
        /*0fac*/ 	.byte	0x04, 0x1c
        /*0fae*/ 	.short	(.L_264 - .L_263)


	//   ....[0]....
.L_263:
        /*0fb0*/ 	.word	0x00000a40


	//   ....[1]....
        /*0fb4*/ 	.word	0x0000bb10


	//   ....[2]....
        /*0fb8*/ 	.word	0x000138c0


	//----- nvinfo : EIATTR_MAX_THREADS
	.align		4
.L_264:
        /*0fbc*/ 	.byte	0x04, 0x05
        /*0fbe*/ 	.short	(.L_266 - .L_265)
.L_265:
        /*0fc0*/ 	.word	0x00000180
        /*0fc4*/ 	.word	0x00000001
        /*0fc8*/ 	.word	0x00000001


	//----- nvinfo : EIATTR_CRS_STACK_SIZE
	.align		4
.L_266:
        /*0fcc*/ 	.byte	0x04, 0x1e
        /*0fce*/ 	.short	(.L_268 - .L_267)
.L_267:
        /*0fd0*/ 	.word	0x00000000


	//----- nvinfo : EIATTR_CBANK_PARAM_SIZE
	.align		4
.L_268:
        /*0fd4*/ 	.byte	0x03, 0x19
        /*0fd6*/ 	.short	0x0bf0


	//----- nvinfo : EIATTR_PARAM_CBANK
	.align		4
        /*0fd8*/ 	.byte	0x04, 0x0a
        /*0fda*/ 	.short	(.L_270 - .L_269)
	.align		4
.L_269:
        /*0fdc*/ 	.word	index@(.nv.constant0._ZN7cutlass13device_kernelIN5flash11enable_sm90INS1_16FlashAttnFwdSm90INS1_25CollectiveMainloopFwdSm90ILi2EN4cute5tupleIJNS5_1CILi1EEES8_S8_EEENS6_IJNS7_ILi64EEESA_SA_EEELi512ENS_6half_tEfNS_4arch4Sm90ELb0ELb0ELb0ELb1ELb0ELb0ELb1ELb0ELb0ELb1ELb0ELb0EEENS1_21CollectiveEpilogueFwdINS6_IJSA_NS7_ILi512EEESA_EEES9_SC_SE_Li256ELb1ELb1ELb0ELb0EEENS1_36VarlenDynamicPersistentTileSchedulerILi64ELi64ELi256ELi128ELb0ELb1ELb1ELb0ELb1ELb1EEEEEEEEEvNT_6ParamsE)
        /*0fe0*/ 	.short	0x0210
        /*0fe2*/ 	.short	0x0bf0


	//----- nvinfo : EIATTR_SW_WAR
	.align		4
.L_270:
        /*0fe4*/ 	.byte	0x04, 0x36
        /*0fe6*/ 	.short	(.L_272 - .L_271)
.L_271:
        /*0fe8*/ 	.word	0x00000008
.L_272:


//--------------------- .nv.info._ZN7cutlass13device_kernelIN5flash11enable_sm90INS1_16FlashAttnFwdSm90INS1_25CollectiveMainloopFwdSm90ILi2EN4cute5tupleIJNS5_1CILi1EEES8_S8_EEENS6_IJNS7_ILi64EEESA_SA_EEELi512ENS_6half_tEfNS_4arch4Sm90ELb0ELb0ELb0ELb1ELb0ELb1ELb1ELb0ELb0ELb1ELb0ELb0EEENS1_21CollectiveEpilogueFwdINS6_IJSA_NS7_ILi512EEESA_EEES9_SC_SE_Li256ELb1ELb1ELb0ELb0EEENS1_36VarlenDynamicPersistentTileSchedulerILi64ELi64ELi256ELi128ELb0ELb1ELb1ELb0ELb1ELb1EEEEEEEEEvNT_6ParamsE --------------------------
	.section	.nv.info._ZN7cutlass13device_kernelIN5flash11enable_sm90INS1_16FlashAttnFwdSm90INS1_25CollectiveMainloopFwdSm90ILi2EN4cute5tupleIJNS5_1CILi1EEES8_S8_EEENS6_IJNS7_ILi64EEESA_SA_EEELi512ENS_6half_tEfNS_4arch4Sm90ELb0ELb0ELb0ELb1ELb0ELb1ELb1ELb0ELb0ELb1ELb0ELb0EEENS1_21CollectiveEpilogueFwdINS6_IJSA_NS7_ILi512EEESA_EEES9_SC_SE_Li256ELb1ELb1ELb0ELb0EEENS1_36VarlenDynamicPersistentTileSchedulerILi64ELi64ELi256ELi128ELb0ELb1ELb1ELb0ELb1ELb1EEEEEEEEEvNT_6ParamsE,"",@"SHT_CUDA_INFO"
	.sectionflags	@""
	.align	4


	//----- nvinfo : EIATTR_CUDA_API_VERSION
	.align		4
        /*0000*/ 	.byte	0x04, 0x37
        /*0002*/ 	.short	(.L_274 - .L_273)
.L_273:
        /*0004*/ 	.word	0x00000082


	//----- nvinfo : EIATTR_KPARAM_INFO
	.align		4
.L_274:
        /*0008*/ 	.byte	0x04, 0x17
        /*000a*/ 	.short	(.L_276 - .L_275)
.L_275:
        /*000c*/ 	.word	0x00000000
        /*0010*/ 	.short	0x0000
        /*0012*/ 	.short	0x0070
        /*0014*/ 	.byte	0x00, 0xf0, 0x01, 0x2e


	//----- nvinfo : EIATTR_SPARSE_MMA_MASK
	.align		4
.L_276:
        /*0018*/ 	.byte	0x03, 0x50
        /*001a*/ 	.short	0x0000


	//----- nvinfo : EIATTR_MAXREG_COUNT
	.align		4
        /*001c*/ 	.byte	0x03, 0x1b
        /*001e*/ 	.short	0x00a8


	//----- nvinfo : EIATTR_NUM_BARRIERS
	.align		4
        /*0020*/ 	.byte	0x02, 0x4c
        /*0022*/ 	.byte	0x10
	.zero		1


	//----- nvinfo : EIATTR_EXTERNS
	.align		4
        /*0024*/ 	.byte	0x04, 0x0f
        /*0026*/ 	.short	(.L_278 - .L_277)


	//   ....[0]....
	.align		4
.L_277:
        /*0028*/ 	.word	index@(__assertfail)


	//----- nvinfo : EIATTR_ANNOTATIONS
	.align		4
.L_278:
        /*002c*/ 	.byte	0x04, 0x55
        /*002e*/ 	.short	(.L_280 - .L_279)


	//   ....[0]....
.L_279:
        /* <DEDUP_REMOVED lines=118> */


	//----- nvinfo : EIATTR_MERCURY_ISA_VERSION
	.align		4
.L_280:
        /*0780*/ 	.byte	0x03, 0x5f
        /*0782*/ 	.short	0x0101


	//----- nvinfo : EIATTR_UNUSED_LOAD_BYTE_OFFSET
	.align		4
        /*0784*/ 	.byte	0x04, 0x44
        /*0786*/ 	.short	(.L_282 - .L_281)


	//   ....[0]....
.L_281:
        /*0788*/ 	.word	0x00000ad0
        /*078c*/ 	.word	0x0000fff0


	//   ....[1]....
        /*0790*/ 	.word	0x0000f110
        /*0794*/ 	.word	0x0000fff0


	//----- nvinfo : EIATTR_INT_WARP_WIDE_INSTR_OFFSETS
	.align		4
.L_282:
        /*0798*/ 	.byte	0x04, 0x31
        /*079a*/ 	.short	(.L_284 - .L_283)


	//   ....[0]....
.L_283:
        /*079c*/ 	.word	0x00000190


	//   ....[1]....
        /*07a0*/ 	.word	0x000001d0


	//   ....[2]....
        /*07a4*/ 	.word	0x00000240


	//   ....[3]....
        /*07a8*/ 	.word	0x000002b0


	//   ....[4]....
        /*07ac*/ 	.word	0x00014d40


	//   ....[5]....
        /*07b0*/ 	.word	0x00014da0


	//   ....[6]....
        /*07b4*/ 	.word	0x0001ab80


	//   ....[7]....
        /*07b8*/ 	.word	0x0001abe0


	//----- nvinfo : EIATTR_COOP_GROUP_MASK_REGIDS
	.align		4
.L_284:
        /*07bc*/ 	.byte	0x04, 0x29
        /*07be*/ 	.short	(.L_286 - .L_285)


	//   ....[0]....
.L_285:
        /*07c0*/ 	.word	0xffffffff


	//   ....[1]....
        /*07c4*/ 	.word	0xffffffff


	//   ....[2]....
        /*07c8*/ 	.word	0xffffffff


	//   ....[3]....
        /*07cc*/ 	.word	0xffffffff


	//   ....[4]....
        /*07d0*/ 	.word	0xffffffff


	//   ....[5]....
        /*07d4*/ 	.word	0xffffffff


	//   ....[6]....
        /*07d8*/ 	.word	0xffffffff


	//   ....[7]....
        /*07dc*/ 	.word	0xffffffff


	//   ....[8]....
        /*07e0*/ 	.word	0xffffffff


	//   ....[9]....
        /*07e4*/ 	.word	0xffffffff


	//   ....[10]....
        /*07e8*/ 	.word	0xffffffff


	//   ....[11]....
        /*07ec*/ 	.word	0xffffffff


	//   ....[12]....
        /*07f0*/ 	.word	0xffffffff


	//   ....[13]....
        /*07f4*/ 	.word	0xffffffff


	//   ....[14]....
        /*07f8*/ 	.word	0xffffffff


	//   ....[15]....
        /*07fc*/ 	.word	0xffffffff


	//   ....[16]....
        /*0800*/ 	.word	0xffffffff


	//   ....[17]....
        /*0804*/ 	.word	0xffffffff


	//   ....[18]....
        /*0808*/ 	.word	0xffffffff


	//   ....[19]....
        /*080c*/ 	.word	0xffffffff


	//   ....[20]....
        /*0810*/ 	.word	0xffffffff


	//   ....[21]....
        /*0814*/ 	.word	0xffffffff


	//   ....[22]....
        /*0818*/ 	.word	0xffffffff


	//   ....[23]....
        /*081c*/ 	.word	0xffffffff


	//   ....[24]....
        /*0820*/ 	.word	0xffffffff


	//   ....[25]....
        /*0824*/ 	.word	0xffffffff


	//   ....[26]....
        /*0828*/ 	.word	0xffffffff


	//   ....[27]....
        /*082c*/ 	.word	0xffffffff


	//   ....[28]....
        /*0830*/ 	.word	0xffffffff


	//   ....[29]....
        /*0834*/ 	.word	0xffffffff


	//   ....[30]....
        /*0838*/ 	.word	0xffffffff


	//   ....[31]....
        /*083c*/ 	.word	0xffffffff


	//   ....[32]....
        /*0840*/ 	.word	0xffffffff


	//   ....[33]....
        /*0844*/ 	.word	0xffffffff


	//   ....[34]....
        /*0848*/ 	.word	0xffffffff


	//   ....[35]....
        /*084c*/ 	.word	0xffffffff


	//   ....[36]....
        /*0850*/ 	.word	0xffffffff


	//   ....[37]....
        /*0854*/ 	.word	0xffffffff


	//   ....[38]....
        /*0858*/ 	.word	0xffffffff


	//   ....[39]....
        /*085c*/ 	.word	0xffffffff


	//   ....[40]....
        /*0860*/ 	.word	0xffffffff


	//   ....[41]....
        /*0864*/ 	.word	0xffffffff


	//   ....[42]....
        /*0868*/ 	.word	0xffffffff


	//   ....[43]....
        /*086c*/ 	.word	0xffffffff


	//   ....[44]....
        /*0870*/ 	.word	0xffffffff


	//   ....[45]....
        /*0874*/ 	.word	0xffffffff


	//   ....[46]....
        /*0878*/ 	.word	0xffffffff


	//   ....[47]....
        /*087c*/ 	.word	0xffffffff


	//   ....[48]....
        /*0880*/ 	.word	0xffffffff


	//   ....[49]....
        /*0884*/ 	.word	0xffffffff


	//   ....[50]....
        /*0888*/ 	.word	0xffffffff


	//   ....[51]....
        /*088c*/ 	.word	0xffffffff


	//   ....[52]....
        /*0890*/ 	.word	0xffffffff


	//   ....[53]....
        /*0894*/ 	.word	0xffffffff


	//   ....[54]....
        /*0898*/ 	.word	0xffffffff


	//   ....[55]....
        /*089c*/ 	.word	0xffffffff


	//   ....[56]....
        /*08a0*/ 	.word	0xffffffff


	//   ....[57]....
        /*08a4*/ 	.word	0xffffffff


	//   ....[58]....
        /*08a8*/ 	.word	0xffffffff


	//   ....[59]....
        /*08ac*/ 	.word	0xffffffff


	//   ....[60]....
        /*08b0*/ 	.word	0xffffffff


	//   ....[61]....
        /*08b4*/ 	.word	0xffffffff


	//   ....[62]....
        /*08b8*/ 	.word	0xffffffff


	//   ....[63]....
        /*08bc*/ 	.word	0xffffffff


	//   ....[64]....
        /*08c0*/ 	.word	0xffffffff


	//   ....[65]....
        /*08c4*/ 	.word	0xffffffff


	//   ....[66]....
        /*08c8*/ 	.word	0xffffffff


	//   ....[67]....
        /*08cc*/ 	.word	0xffffffff


	//   ....[68]....
        /*08d0*/ 	.word	0xffffffff


	//   ....[69]....
        /*08d4*/ 	.word	0xffffffff


	//   ....[70]....
        /*08d8*/ 	.word	0xffffffff


	//   ....[71]....
        /*08dc*/ 	.word	0xffffffff


	//   ....[72]....
        /*08e0*/ 	.word	0xffffffff


	//   ....[73]....
        /*08e4*/ 	.word	0xffffffff


	//   ....[74]....
        /*08e8*/ 	.word	0xffffffff


	//   ....[75]....
        /*08ec*/ 	.word	0xffffffff


	//   ....[76]....
        /*08f0*/ 	.word	0xffffffff


	//   ....[77]....
        /*08f4*/ 	.word	0xffffffff


	//   ....[78]....
        /*08f8*/ 	.word	0xffffffff


	//   ....[79]....
        /*08fc*/ 	.word	0xffffffff


	//   ....[80]....
        /*0900*/ 	.word	0xffffffff


	//   ....[81]....
        /*0904*/ 	.word	0xffffffff


	//   ....[82]....
        /*0908*/ 	.word	0xffffffff


	//   ....[83]....
        /*090c*/ 	.word	0xffffffff


	//   ....[84]....
        /*0910*/ 	.word	0xffffffff


	//   ....[85]....
        /*0914*/ 	.word	0xffffffff


	//   ....[86]....
        /*0918*/ 	.word	0xffffffff


	//   ....[87]....
        /*091c*/ 	.word	0xffffffff


	//   ....[88]....
        /*0920*/ 	.word	0xffffffff


	//   ....[89]....
        /*0924*/ 	.word	0xffffffff


	//   ....[90]....
        /*0928*/ 	.word	0xffffffff


	//   ....[91]....
        /*092c*/ 	.word	0xffffffff


	//   ....[92]....
        /*0930*/ 	.word	0xffffffff


	//   ....[93]....
        /*0934*/ 	.word	0xffffffff


	//   ....[94]....
        /*0938*/ 	.word	0xffffffff


	//   ....[95]....
        /*093c*/ 	.word	0xffffffff


	//   ....[96]....
        /*0940*/ 	.word	0xffffffff


	//   ....[97]....
        /*0944*/ 	.word	0xffffffff


	//   ....[98]....
        /*0948*/ 	.word	0x0500000f


	//   ....[99]....
        /*094c*/ 	.word	0x0500000f


	//   ....[100]....
        /*0950*/ 	.word	0x0500000f


	//   ....[101]....
        /*0954*/ 	.word	0x0500000f


	//   ....[102]....
        /*0958*/ 	.word	0x0500000f


	//   ....[103]....
        /*095c*/ 	.word	0x0500000f


	//   ....[104]....
        /*0960*/ 	.word	0x0500000f


	//   ....[105]....
        /*0964*/ 	.word	0x0500000f


	//   ....[106]....
        /*0968*/ 	.word	0x0500000f


	//   ....[107]....
        /*096c*/ 	.word	0x0500000f


	//   ....[108]....
        /*0970*/ 	.word	0x0500000f


	//   ....[109]....
        /*0974*/ 	.word	0x0500000f


	//   ....[110]....
        /*0978*/ 	.word	0x0500000f


	//   ....[111]....
        /*097c*/ 	.word	0x0500000f


	//   ....[112]....
        /*0980*/ 	.word	0x0500000f


	//   ....[113]....
        /*0984*/ 	.word	0x0500000f


	//   ....[114]....
        /*0988*/ 	.word	0x0500000f


	//   ....[115]....
        /*098c*/ 	.word	0x0500000f


	//   ....[116]....
        /*0990*/ 	.word	0x0500000f


	//   ....[117]....
        /*0994*/ 	.word	0x0500000f


	//   ....[118]....
        /*0998*/ 	.word	0x0500000f


	//   ....[119]....
        /*099c*/ 	.word	0x0500000f


	//   ....[120]....
        /*09a0*/ 	.word	0x0500000f


	//   ....[121]....
        /*09a4*/ 	.word	0x0500000f


	//   ....[122]....
        /*09a8*/ 	.word	0x0500000f


	//   ....[123]....
        /*09ac*/ 	.word	0x0500000f


	//   ....[124]....
        /*09b0*/ 	.word	0x0500000f


	//   ....[125]....
        /*09b4*/ 	.word	0x0500000f


	//   ....[126]....
        /*09b8*/ 	.word	0x0500000f


	//   ....[127]....
        /*09bc*/ 	.word	0x0500000f


	//   ....[128]....
        /*09c0*/ 	.word	0x0500000f


	//   ....[129]....
        /*09c4*/ 	.word	0x0500000f


	//   ....[130]....
        /*09c8*/ 	.word	0x0500000f


	//   ....[131]....
        /*09cc*/ 	.word	0x0500000f


	//   ....[132]....
        /*09d0*/ 	.word	0x0500000f


	//   ....[133]....
        /*09d4*/ 	.word	0x0500000f


	//   ....[134]....
        /*09d8*/ 	.word	0x0500000f


	//   ....[135]....
        /*09dc*/ 	.word	0x0500000f


	//   ....[136]....
        /*09e0*/ 	.word	0x0500000f


	//   ....[137]....
        /*09e4*/ 	.word	0x0500000f


	//   ....[138]....
        /*09e8*/ 	.word	0x0500000f


	//   ....[139]....
        /*09ec*/ 	.word	0x0500000f


	//   ....[140]....
        /*09f0*/ 	.word	0x0500000f


	//   ....[141]....
        /*09f4*/ 	.word	0x0500000f


	//----- nvinfo : EIATTR_COOP_GROUP_INSTR_OFFSETS
	.align		4
.L_286:
        /*09f8*/ 	.byte	0x04, 0x28
        /*09fa*/ 	.short	(.L_288 - .L_287)


	//   ....[0]....
.L_287:
        /*09fc*/ 	.word	0x00000060


	//   ....[1]....
        /*0a00*/ 	.word	0x000001a0


	//   ....[2]....
        /*0a04*/ 	.word	0x000001e0


	//   ....[3]....
        /*0a08*/ 	.word	0x000003f0


	//   ....[4]....
        /*0a0c*/ 	.word	0x00000550


	//   ....[5]....
        /*0a10*/ 	.word	0x00000670


	//   ....[6]....
        /*0a14*/ 	.word	0x000007d0


	//   ....[7]....
        /*0a18*/ 	.word	0x000046c0


	//   ....[8]....
        /*0a1c*/ 	.word	0x00005fc0


	//   ....[9]....
        /*0a20*/ 	.word	0x00006580


	//   ....[10]....
        /*0a24*/ 	.word	0x00006590


	//   ....[11]....
        /*0a28*/ 	.word	0x000065a0


	//   ....[12]....
        /*0a2c*/ 	.word	0x000065b0


	//   ....[13]....
        /*0a30*/ 	.word	0x00007560


	//   ....[14]....
        /*0a34*/ 	.word	0x00007570


	//   ....[15]....
        /*0a38*/ 	.word	0x00007580


	//   ....[16]....
        /*0a3c*/ 	.word	0x00007590


	//   ....[17]....
        /*0a40*/ 	.word	0x00008c10


	//   ....[18]....
        /*0a44*/ 	.word	0x0000a6b0


	//   ....[19]....
        /*0a48*/ 	.word	0x0000a790


	//   ....[20]....
        /*0a4c*/ 	.word	0x0000a940


	//   ....[21]....
        /*0a50*/ 	.word	0x0000a9f0


	//   ....[22]....
        /*0a54*/ 	.word	0x0000b2c0


	//   ....[23]....
        /*0a58*/ 	.word	0x0000b940


	//   ....[24]....
        /*0a5c*/ 	.word	0x0000d2a0


	//   ....[25]....
        /*0a60*/ 	.word	0x0000d2b0


	//   ....[26]....
        /*0a64*/ 	.word	0x0000d2e0


	//   ....[27]....
        /*0a68*/ 	.word	0x0000d370


	//   ....[28]....
        /*0a6c*/ 	.word	0x0000e5e0


	//   ....[29]....
        /*0a70*/ 	.word	0x0000e630


	//   ....[30]....
        /*0a74*/ 	.word	0x0000e660


	//   ....[31]....
        /*0a78*/ 	.word	0x0000e6c0


	//   ....[32]....
        /*0a7c*/ 	.word	0x0000e6e0


	//   ....[33]....
        /*0a80*/ 	.word	0x000100c0


	//   ....[34]....
        /*0a84*/ 	.word	0x00010590


	//   ....[35]....
        /*0a88*/ 	.word	0x000105d0


	//   ....[36]....
        /*0a8c*/ 	.word	0x000105f0


	//   ....[37]....
        /*0a90*/ 	.word	0x00010610


	//   ....[38]....
        /*0a94*/ 	.word	0x00010c20


	//   ....[39]....
        /*0a98*/ 	.word	0x00010c80


	//   ....[40]....
        /*0a9c*/ 	.word	0x00010ef0


	//   ....[41]....
        /*0aa0*/ 	.word	0x00010f10


	//   ....[42]....
        /*0aa4*/ 	.word	0x00011a70


	//   ....[43]....
        /*0aa8*/ 	.word	0x00011a90


	//   ....[44]....
        /*0aac*/ 	.word	0x00011cc0


	//   ....[45]....
        /*0ab0*/ 	.word	0x00011ce0


	//   ....[46]....
        /*0ab4*/ 	.word	0x00011f80


	//   ....[47]....
        /*0ab8*/ 	.word	0x00012170


	//   ....[48]....
        /*0abc*/ 	.word	0x000121a0


	//   ....[49]....
        /*0ac0*/ 	.word	0x000121d0


	//   ....[50]....
        /*0ac4*/ 	.word	0x00012200


	//   ....[51]....
        /*0ac8*/ 	.word	0x00012230


	//   ....[52]....
        /*0acc*/ 	.word	0x00012260


	//   ....[53]....
        /*0ad0*/ 	.word	0x000123d0


	//   ....[54]....
        /*0ad4*/ 	.word	0x00012400


	//   ....[55]....
        /*0ad8*/ 	.word	0x00012430


	//   ....[56]....
        /*0adc*/ 	.word	0x00012460


	//   ....[57]....
        /*0ae0*/ 	.word	0x00012490


	//   ....[58]....
        /*0ae4*/ 	.word	0x000124c0


	//   ....[59]....
        /*0ae8*/ 	.word	0x00012560


	//   ....[60]....
        /*0aec*/ 	.word	0x00012590


	//   ....[61]....
        /*0af0*/ 	.word	0x00012620


	//   ....[62]....
        /*0af4*/ 	.word	0x000131e0


	//   ....[63]....
        /*0af8*/ 	.word	0x00015350


	//   ....[64]....
        /*0afc*/ 	.word	0x00015ed0


	//   ....[65]....
        /*0b00*/ 	.word	0x00015ee0


	//   ....[66]....
        /*0b04*/ 	.word	0x00015f00


	//   ....[67]....
        /*0b08*/ 	.word	0x00015fd0


	//   ....[68]....
        /*0b0c*/ 	.word	0x00016000


	//   ....[69]....
        /*0b10*/ 	.word	0x00016060


	//   ....[70]....
        /*0b14*/ 	.word	0x00016070


	//   ....[71]....
        /*0b18*/ 	.word	0x000160e0


	//   ....[72]....
        /*0b1c*/ 	.word	0x00016a30


	//   ....[73]....
        /*0b20*/ 	.word	0x00016a40


	//   ....[74]....
        /*0b24*/ 	.word	0x00016b80


	//   ....[75]....
        /*0b28*/ 	.word	0x00016b90


	//   ....[76]....
        /*0b2c*/ 	.word	0x00016e40


	//   ....[77]....
        /*0b30*/ 	.word	0x00016e50


	//   ....[78]....
        /*0b34*/ 	.word	0x00016fc0


	//   ....[79]....
        /*0b38*/ 	.word	0x00016fd0


	//   ....[80]....
        /*0b3c*/ 	.word	0x0001ae10


	//   ....[81]....
        /*0b40*/ 	.word	0x0001ae40


	//   ....[82]....
        /*0b44*/ 	.word	0x0001ae80


	//   ....[83]....
        /*0b48*/ 	.word	0x0001aeb0


	//   ....[84]....
        /*0b4c*/ 	.word	0x0001aee0


	//   ....[85]....
        /*0b50*/ 	.word	0x0001af10


	//   ....[86]....
        /*0b54*/ 	.word	0x0001af40


	//   ....[87]....
        /*0b58*/ 	.word	0x0001af70


	//   ....[88]....
        /*0b5c*/ 	.word	0x0001b0f0


	//   ....[89]....
        /*0b60*/ 	.word	0x0001b120


	//   ....[90]....
        /*0b64*/ 	.word	0x0001b150


	//   ....[91]....
        /*0b68*/ 	.word	0x0001b180


	//   ....[92]....
        /*0b6c*/ 	.word	0x0001b1b0


	//   ....[93]....
        /*0b70*/ 	.word	0x0001b1e0


	//   ....[94]....
        /*0b74*/ 	.word	0x0001b2a0


	//   ....[95]....
        /*0b78*/ 	.word	0x0001b2c0


	//   ....[96]....
        /*0b7c*/ 	.word	0x0001b330


	//   ....[97]....
        /*0b80*/ 	.word	0x0001b7d0


	//   ....[98]....
        /*0b84*/ 	.word	0x0001bc10


	//   ....[99]....
        /*0b88*/ 	.word	0x0001bca0


	//   ....[100]....
        /*0b8c*/ 	.word	0x0001bcf0


	//   ....[101]....
        /*0b90*/ 	.word	0x0001bd40


	//   ....[102]....
        /*0b94*/ 	.word	0x0001be20


	//   ....[103]....
        /*0b98*/ 	.word	0x0001beb0


	//   ....[104]....
        /*0b9c*/ 	.word	0x0001bf10


	//   ....[105]....
        /*0ba0*/ 	.word	0x0001bf70


	//   ....[106]....
        /*0ba4*/ 	.word	0x0001c210


	//   ....[107]....
        /*0ba8*/ 	.word	0x0001c500


	//   ....[108]....
        /*0bac*/ 	.word	0x0001c680


	//   ....[109]....
        /*0bb0*/ 	.word	0x0001c6d0


	//   ....[110]....
        /*0bb4*/ 	.word	0x0001c730


	//   ....[111]....
        /*0bb8*/ 	.word	0x0001c790


	//   ....[112]....
        /*0bbc*/ 	.word	0x0001c8e0


	//   ....[113]....
        /*0bc0*/ 	.word	0x0001c980


	//   ....[114]....
        /*0bc4*/ 	.word	0x0001ca30


	//   ....[115]....
        /*0bc8*/ 	.word	0x0001cb10


	//   ....[116]....
        /*0bcc*/ 	.word	0x0001cce0


	//   ....[117]....
        /*0bd0*/ 	.word	0x0001cda0


	//   ....[118]....
        /*0bd4*/ 	.word	0x0001d050


	//   ....[119]....
        /*0bd8*/ 	.word	0x0001d170


	//   ....[120]....
        /*0bdc*/ 	.word	0x0001d340


	//   ....[121]....
        /*0be0*/ 	.word	0x0001d410


	//   ....[122]....
        /*0be4*/ 	.word	0x0001d610


	//   ....[123]....
        /*0be8*/ 	.word	0x0001d6a0


	//   ....[124]....
        /*0bec*/ 	.word	0x0001d9d0


	//   ....[125]....
        /*0bf0*/ 	.word	0x0001da70


	//   ....[126]....
        /*0bf4*/ 	.word	0x0001db90


	//   ....[127]....
        /*0bf8*/ 	.word	0x0001dc10


	//   ....[128]....
        /*0bfc*/ 	.word	0x0001dc90


	//   ....[129]....
        /*0c00*/ 	.word	0x0001dd10


	//   ....[130]....
        /*0c04*/ 	.word	0x0001dd90


	//   ....[131]....
        /*0c08*/ 	.word	0x0001de20


	//   ....[132]....
        /*0c0c*/ 	.word	0x0001dec0


	//   ....[133]....
        /*0c10*/ 	.word	0x0001df70


	//   ....[134]....
        /*0c14*/ 	.word	0x0001dff0


	//   ....[135]....
        /*0c18*/ 	.word	0x0001e070


	//   ....[136]....
        /*0c1c*/ 	.word	0x0001e0f0


	//   ....[137]....
        /*0c20*/ 	.word	0x0001e180


	//   ....[138]....
        /*0c24*/ 	.word	0x0001e200


	//   ....[139]....
        /*0c28*/ 	.word	0x0001e2a0


	//   ....[140]....
        /*0c2c*/ 	.word	0x0001e330


	//   ....[141]....
        /*0c30*/ 	.word	0x0001e460


	//----- nvinfo : EIATTR_REG_RECONFIG
	.align		4
.L_288:
        /*0c34*/ 	.byte	0x01, 0x54
	.zero		2


	//----- nvinfo : EIATTR_SYSCALL_OFFSETS
	.align		4
        /*0c38*/ 	.byte	0x04, 0x46
        /*0c3a*/ 	.short	(.L_290 - .L_289)


	//   ....[0]....
.L_289:
        /*0c3c*/ 	.word	0x000019a0


	//   ....[1]....
        /*0c40*/ 	.word	0x00001af0


	//   ....[2]....
        /*0c44*/ 	.word	0x00006170


	//   ....[3]....
        /*0c48*/ 	.word	0x000064f0


	//   ....[4]....
        /*0c4c*/ 	.word	0x00014f40


	//   ....[5]....
        /*0c50*/ 	.word	0x000150a0


	//   ....[6]....
        /*0c54*/ 	.word	0x000151a0


	//   ....[7]....
        /*0c58*/ 	.word	0x00015ab0


	//   ....[8]....
        /*0c5c*/ 	.word	0x00016400


	//----- nvinfo : EIATTR_MBARRIER_INSTR_OFFSETS
	.align		4
.L_290:
        /*0c60*/ 	.byte	0x04, 0x39
        /*0c62*/ 	.short	(.L_292 - .L_291)


	//   ....[0]....
.L_291:
        /*0c64*/ 	.word	0x000002d0
        /*0c68*/ 	.word	0x000000ff
        /*0c6c*/ 	.word	0x00038800
        /*0c70*/ 	.short	0x0100
        /*0c72*/ 	.byte	0x08
	.zero		1


	//   ....[1]....
        /*0c74*/ 	.word	0x000002e0
        /*0c78*/ 	.word	0x000000ff
        /*0c7c*/ 	.word	0x00038810
        /*0c80*/ 	.short	0x0100
        /*0c82*/ 	.byte	0x08
	.zero		1


	//   ....[2]....
        /*0c84*/ 	.word	0x000002f0
        /*0c88*/ 	.word	0x000000ff
        /*0c8c*/ 	.word	0x00038820
        /*0c90*/ 	.short	0x0100
        /*0c92*/ 	.byte	0x08
	.zero		1


	//   ....[3]....
        /*0c94*/ 	.word	0x000003a0
        /*0c98*/ 	.word	0x000000ff
        /*0c9c*/ 	.word	0x00038830
        /*0ca0*/ 	.short	0x0100
        /*0ca2*/ 	.byte	0x06
	.zero		1


	//   ....[4]....
        /*0ca4*/ 	.word	0x000003b0
        /*0ca8*/ 	.word	0x000000ff
        /*0cac*/ 	.word	0x00038840
        /*0cb0*/ 	.short	0x0100
        /*0cb2*/ 	.byte	0x06
	.zero		1


	//   ....[5]....
        /*0cb4*/ 	.word	0x000003c0
        /*0cb8*/ 	.word	0x000000ff
        /*0cbc*/ 	.word	0x00038838
        /*0cc0*/ 	.short	0x0100
        /*0cc2*/ 	.byte	0x06
	.zero		1


	//   ....[6]....
        /*0cc4*/ 	.word	0x000003d0
        /*0cc8*/ 	.word	0x000000ff
        /*0ccc*/ 	.word	0x00038848
        /*0cd0*/ 	.short	0x0100
        /*0cd2*/ 	.byte	0x06
	.zero		1


	//   ....[7]....
        /*0cd4*/ 	.word	0x00000500
        /*0cd8*/ 	.word	0x000000ff
        /*0cdc*/ 	.word	0x00038850
        /*0ce0*/ 	.short	0x0100
        /*0ce2*/ 	.byte	0x08
	.zero		1


	//   ....[8]....
        /*0ce4*/ 	.word	0x00000510
        /*0ce8*/ 	.word	0x000000ff
        /*0cec*/ 	.word	0x00038860
        /*0cf0*/ 	.short	0x0100
        /*0cf2*/ 	.byte	0x08
	.zero		1


	//   ....[9]....
        /*0cf4*/ 	.word	0x00000520
        /*0cf8*/ 	.word	0x000000ff
        /*0cfc*/ 	.word	0x00038858
        /*0d00*/ 	.short	0x0100
        /*0d02*/ 	.byte	0x08
	.zero		1


	//   ....[10]....
        /*0d04*/ 	.word	0x00000530
        /*0d08*/ 	.word	0x000000ff
        /*0d0c*/ 	.word	0x00038868
        /*0d10*/ 	.short	0x0100
        /*0d12*/ 	.byte	0x08
	.zero		1


	//   ....[11]....
        /*0d14*/ 	.word	0x00000620
        /*0d18*/ 	.word	0x000000ff
        /*0d1c*/ 	.word	0x00038870
        /*0d20*/ 	.short	0x0100
        /*0d22*/ 	.byte	0x06
	.zero		1


	//   ....[12]....
        /*0d24*/ 	.word	0x00000630
        /*0d28*/ 	.word	0x000000ff
        /*0d2c*/ 	.word	0x00038880
        /*0d30*/ 	.short	0x0100
        /*0d32*/ 	.byte	0x06
	.zero		1


	//   ....[13]....
        /*0d34*/ 	.word	0x00000640
        /*0d38*/ 	.word	0x000000ff
        /*0d3c*/ 	.word	0x00038878
        /*0d40*/ 	.short	0x0100
        /*0d42*/ 	.byte	0x06
	.zero		1


	//   ....[14]....
        /*0d44*/ 	.word	0x00000650
        /*0d48*/ 	.word	0x000000ff
        /*0d4c*/ 	.word	0x00038888
        /*0d50*/ 	.short	0x0100
        /*0d52*/ 	.byte	0x06
	.zero		1


	//   ....[15]....
        /*0d54*/ 	.word	0x00000780
        /*0d58*/ 	.word	0x000000ff
        /*0d5c*/ 	.word	0x00038890
        /*0d60*/ 	.short	0x0100
        /*0d62*/ 	.byte	0x08
	.zero		1


	//   ....[16]....
        /*0d64*/ 	.word	0x00000790
        /*0d68*/ 	.word	0x000000ff
        /*0d6c*/ 	.word	0x000388a0
        /*0d70*/ 	.short	0x0100
        /*0d72*/ 	.byte	0x08
	.zero		1


	//   ....[17]....
        /*0d74*/ 	.word	0x000007a0
        /*0d78*/ 	.word	0x000000ff
        /*0d7c*/ 	.word	0x00038898
        /*0d80*/ 	.short	0x0100
        /*0d82*/ 	.byte	0x08
	.zero		1


	//   ....[18]....
        /*0d84*/ 	.word	0x000007b0
        /*0d88*/ 	.word	0x000000ff
        /*0d8c*/ 	.word	0x000388a8
        /*0d90*/ 	.short	0x0100
        /*0d92*/ 	.byte	0x08
	.zero		1


	//   ....[19]....
        /*0d94*/ 	.word	0x000008e0
        /*0d98*/ 	.word	0x000000ff
        /*0d9c*/ 	.word	0x000388b0
        /*0da0*/ 	.short	0x0100
        /*0da2*/ 	.byte	0x08
	.zero		1


	//   ....[20]....
        /*0da4*/ 	.word	0x000008f0
        /*0da8*/ 	.word	0x000000ff
        /*0dac*/ 	.word	0x000388c0
        /*0db0*/ 	.short	0x0100
        /*0db2*/ 	.byte	0x08
	.zero		1


	//   ....[21]....
        /*0db4*/ 	.word	0x00000900
        /*0db8*/ 	.word	0x000000ff
        /*0dbc*/ 	.word	0x000388b8
        /*0dc0*/ 	.short	0x0100
        /*0dc2*/ 	.byte	0x08
	.zero		1


	//   ....[22]....
        /*0dc4*/ 	.word	0x00000910
        /*0dc8*/ 	.word	0x000000ff
        /*0dcc*/ 	.word	0x000388c8
        /*0dd0*/ 	.short	0x0100
        /*0dd2*/ 	.byte	0x08
	.zero		1


	//   ....[23]....
        /*0dd4*/ 	.word	0x000026b0
        /*0dd8*/ 	.word	0x00000042
        /*0ddc*/ 	.word	0x00038890
        /*0de0*/ 	.short	0x010a
        /*0de2*/ 	.byte	0x3f
	.zero		1


	//   ....[24]....
        /*0de4*/ 	.word	0x00003030
        /*0de8*/ 	.word	0x00000042
        /*0dec*/ 	.word	0x00038890
        /*0df0*/ 	.short	0x010a
        /*0df2*/ 	.byte	0x3f
	.zero		1


	//   ....[25]....
        /*0df4*/ 	.word	0x000038b0
        /*0df8*/ 	.word	0x00000042
        /*0dfc*/ 	.word	0x00038890
        /*0e00*/ 	.short	0x010a
        /*0e02*/ 	.byte	0x3f
	.zero		1


	//   ....[26]....
        /*0e04*/ 	.word	0x00003ab0
        /*0e08*/ 	.word	0x00000004
        /*0e0c*/ 	.word	0x00000000
        /*0e10*/ 	.short	0x0101
        /*0e12*/ 	.byte	0x3f
	.zero		1


	//   ....[27]....
        /*0e14*/ 	.word	0x00003af0
        /*0e18*/ 	.word	0x00000042
        /*0e1c*/ 	.word	0x000388b0
        /*0e20*/ 	.short	0x010a
        /*0e22*/ 	.byte	0x3f
	.zero		1


	//   ....[28]....
        /*0e24*/ 	.word	0x00004110
        /*0e28*/ 	.word	0x00000042
        /*0e2c*/ 	.word	0x00000000
        /*0e30*/ 	.short	0x0101
        /*0e32*/ 	.byte	0x3f
	.zero		1


	//   ....[29]....
        /*0e34*/ 	.word	0x00004b00
        /*0e38*/ 	.word	0x00000000
        /*0e3c*/ 	.word	0x00000000
        /*0e40*/ 	.short	0x0101
        /*0e42*/ 	.byte	0x3f
	.zero		1


	//   ....[30]....
        /*0e44*/ 	.word	0x00005670
        /*0e48*/ 	.word	0x00000000
        /*0e4c*/ 	.word	0x00000000
        /*0e50*/ 	.short	0x0101
        /*0e52*/ 	.byte	0x3f
	.zero		1


	//   ....[31]....
        /*0e54*/ 	.word	0x00006200
        /*0e58*/ 	.word	0x00000002
        /*0e5c*/ 	.word	0x00038800
        /*0e60*/ 	.short	0x010a
        /*0e62*/ 	.byte	0x3f
	.zero		1


	//   ....[32]....
        /*0e64*/ 	.word	0x00006250
        /*0e68*/ 	.word	0x00000002
        /*0e6c*/ 	.word	0x00038800
        /*0e70*/ 	.short	0x010a
        /*0e72*/ 	.byte	0x3f
	.zero		1


	//   ....[33]....
        /*0e74*/ 	.word	0x00006870
        /*0e78*/ 	.word	0x00000002
        /*0e7c*/ 	.word	0x00038800
        /*0e80*/ 	.short	0x010a
        /*0e82*/ 	.byte	0x3f
	.zero		1


	//   ....[34]....
        /*0e84*/ 	.word	0x00007740
        /*0e88*/ 	.word	0x00000002
        /*0e8c*/ 	.word	0x00038800
        /*0e90*/ 	.short	0x010a
        /*0e92*/ 	.byte	0x3f
	.zero		1


	//   ....[35]....
        /*0e94*/ 	.word	0x000084f0
        /*0e98*/ 	.word	0x00000014
        /*0e9c*/ 	.word	0x00038830
        /*0ea0*/ 	.short	0x010a
        /*0ea2*/ 	.byte	0x3f
	.zero		1


	//   ....[36]....
        /*0ea4*/ 	.word	0x000085a0
        /*0ea8*/ 	.word	0x00000014
        /*0eac*/ 	.word	0x00038830
        /*0eb0*/ 	.short	0x010a
        /*0eb2*/ 	.byte	0x3f
	.zero		1


	//   ....[37]....
        /*0eb4*/ 	.word	0x000088b0
        /*0eb8*/ 	.word	0x00000002
        /*0ebc*/ 	.word	0x00038810
        /*0ec0*/ 	.short	0x010a
        /*0ec2*/ 	.byte	0x3f
	.zero		1


	//   ....[38]....
        /*0ec4*/ 	.word	0x00008900
        /*0ec8*/ 	.word	0x00000014
        /*0ecc*/ 	.word	0x00038850
        /*0ed0*/ 	.short	0x010a
        /*0ed2*/ 	.byte	0x3f
	.zero		1


	//   ....[39]....
        /*0ed4*/ 	.word	0x000089c0
        /*0ed8*/ 	.word	0x00000014
        /*0edc*/ 	.word	0x00038850
        /*0ee0*/ 	.short	0x010a
        /*0ee2*/ 	.byte	0x3f
	.zero		1


	//   ....[40]....
        /*0ee4*/ 	.word	0x0000ad20
        /*0ee8*/ 	.word	0x0000000e
        /*0eec*/ 	.word	0x00000000
        /*0ef0*/ 	.short	0x0101
        /*0ef2*/ 	.byte	0x3f
	.zero		1


	//   ....[41]....
        /*0ef4*/ 	.word	0x0000b2e0
        /*0ef8*/ 	.word	0x00000014
        /*0efc*/ 	.word	0x00000000
        /*0f00*/ 	.short	0x0101
        /*0f02*/ 	.byte	0x3f
	.zero		1


	//   ....[42]....
        /*0f04*/ 	.word	0x0000b3f0
        /*0f08*/ 	.word	0x0000000e
        /*0f0c*/ 	.word	0x00038830
        /*0f10*/ 	.short	0x010a
        /*0f12*/ 	.byte	0x3f
	.zero		1


	//   ....[43]....
        /*0f14*/ 	.word	0x0000b4a0
        /*0f18*/ 	.word	0x0000000e
        /*0f1c*/ 	.word	0x00038830
        /*0f20*/ 	.short	0x010a
        /*0f22*/ 	.byte	0x3f
	.zero		1


	//   ....[44]....
        /*0f24*/ 	.word	0x0000b710
        /*0f28*/ 	.word	0x0000000e
        /*0f2c*/ 	.word	0x00038850
        /*0f30*/ 	.short	0x010a
        /*0f32*/ 	.byte	0x3f
	.zero		1


	//   ....[45]....
        /*0f34*/ 	.word	0x0000b760
        /*0f38*/ 	.word	0x0000000e
        /*0f3c*/ 	.word	0x00038850
        /*0f40*/ 	.short	0x010a
        /*0f42*/ 	.byte	0x3f
	.zero		1


	//   ....[46]....
        /*0f44*/ 	.word	0x0000d690
        /*0f48*/ 	.word	0x000000a2
        /*0f4c*/ 	.word	0x00000000
        /*0f50*/ 	.short	0x0101
        /*0f52*/ 	.byte	0x3f
	.zero		1


	//   ....[47]....
        /*0f54*/ 	.word	0x0000e600
        /*0f58*/ 	.word	0x0000000e
        /*0f5c*/ 	.word	0x00000000
        /*0f60*/ 	.short	0x0101
        /*0f62*/ 	.byte	0x3f
	.zero		1


	//   ....[48]....
        /*0f64*/ 	.word	0x00010ca0
        /*0f68*/ 	.word	0x00000000
        /*0f6c*/ 	.word	0x00000000
        /*0f70*/ 	.short	0x0101
        /*0f72*/ 	.byte	0x3f
	.zero		1


	//   ....[49]....
        /*0f74*/ 	.word	0x000132d0
        /*0f78*/ 	.word	0x00000005
        /*0f7c*/ 	.word	0x00038820
        /*0f80*/ 	.short	0x010a
        /*0f82*/ 	.byte	0x3f
	.zero		1


	//   ....[50]....
        /*0f84*/ 	.word	0x000133c0
        /*0f88*/ 	.word	0x00000004
        /*0f8c*/ 	.word	0x000388a0
        /*0f90*/ 	.short	0x010a
        /*0f92*/ 	.byte	0x3f
	.zero		1


	//   ....[51]....
        /*0f94*/ 	.word	0x00013610
        /*0f98*/ 	.word	0x00000004
        /*0f9c*/ 	.word	0x000388c0
        /*0fa0*/ 	.short	0x010a
        /*0fa2*/ 	.byte	0x3f
	.zero		1


	//   ....[52]....
        /*0fa4*/ 	.word	0x00014090
        /*0fa8*/ 	.word	0x00000004
        /*0fac*/ 	.word	0x000388a0
        /*0fb0*/ 	.short	0x010a
        /*0fb2*/ 	.byte	0x3f
	.zero		1


	//   ....[53]....
        /*0fb4*/ 	.word	0x000142d0
        /*0fb8*/ 	.word	0x00000004
        /*0fbc*/ 	.word	0x000388c0
        /*0fc0*/ 	.short	0x010a
        /*0fc2*/ 	.byte	0x3f
	.zero		1


	//   ....[54]....
        /*0fc4*/ 	.word	0x000155f0
        /*0fc8*/ 	.word	0x00000000
        /*0fcc*/ 	.word	0x00038840
        /*0fd0*/ 	.short	0x010a
        /*0fd2*/ 	.byte	0x3f
	.zero		1


	//   ....[55]....
        /*0fd4*/ 	.word	0x000161a0
        /*0fd8*/ 	.word	0x00000008
        /*0fdc*/ 	.word	0x00038800
        /*0fe0*/ 	.short	0x0107
        /*0fe2*/ 	.byte	0x3f
	.zero		1


	//   ....[56]....
        /*0fe4*/ 	.word	0x00016250
        /*0fe8*/ 	.word	0x00000000
        /*0fec*/ 	.word	0x00038800
        /*0ff0*/ 	.short	0x0101
        /*0ff2*/ 	.byte	0x3f
	.zero		1


	//   ....[57]....
        /*0ff4*/ 	.word	0x00017200
        /*0ff8*/ 	.word	0x00000000
        /*0ffc*/ 	.word	0x00038810
        /*1000*/ 	.short	0x0107
        /*1002*/ 	.byte	0x3f
	.zero		1


	//   ....[58]....
        /*1004*/ 	.word	0x00017300
        /*1008*/ 	.word	0x00000002
        /*100c*/ 	.word	0x00038810
        /*1010*/ 	.short	0x0101
        /*1012*/ 	.byte	0x3f
	.zero		1


	//   ....[59]....
        /*1014*/ 	.word	0x00017320
        /*1018*/ 	.word	0x00000002
        /*101c*/ 	.word	0x00038820
        /*1020*/ 	.short	0x010a
        /*1022*/ 	.byte	0x3f
	.zero		1


	//   ....[60]....
        /*1024*/ 	.word	0x00017430
        /*1028*/ 	.word	0x00000003
        /*102c*/ 	.word	0x00038860
        /*1030*/ 	.short	0x010a
        /*1032*/ 	.byte	0x3f
	.zero		1


	//   ....[61]....
        /*1034*/ 	.word	0x00018140
        /*1038*/ 	.word	0x00000002
        /*103c*/ 	.word	0x00038840
        /*1040*/ 	.short	0x010a
        /*1042*/ 	.byte	0x3f
	.zero		1


	//   ....[62]....
        /*1044*/ 	.word	0x000183a0
        /*1048*/ 	.word	0x00000002
        /*104c*/ 	.word	0x00038860
        /*1050*/ 	.short	0x010a
        /*1052*/ 	.byte	0x3f
	.zero		1


	//   ....[63]....
        /*1054*/ 	.word	0x00019040
        /*1058*/ 	.word	0x00000002
        /*105c*/ 	.word	0x00038840
        /*1060*/ 	.short	0x010a
        /*1062*/ 	.byte	0x3f
	.zero		1


	//   ....[64]....
        /*1064*/ 	.word	0x00019290
        /*1068*/ 	.word	0x00000002
        /*106c*/ 	.word	0x00038860
        /*1070*/ 	.short	0x010a
        /*1072*/ 	.byte	0x3f
	.zero		1


	//   ....[65]....
        /*1074*/ 	.word	0x00019ea0
        /*1078*/ 	.word	0x00000002
        /*107c*/ 	.word	0x00038840
        /*1080*/ 	.short	0x010a
        /*1082*/ 	.byte	0x3f
	.zero		1


	//   ....[66]....
        /*1084*/ 	.word	0x0001a100
        /*1088*/ 	.word	0x00000002
        /*108c*/ 	.word	0x00038860
        /*1090*/ 	.short	0x010a
        /*1092*/ 	.byte	0x3f
	.zero		1


	//   ....[67]....
        /*1094*/ 	.word	0x0001b750
        /*1098*/ 	.word	0x00000000
        /*109c*/ 	.word	0x00038820
        /*10a0*/ 	.short	0x010a
        /*10a2*/ 	.byte	0x3f
	.zero		1


	//   ....[68]....
        /*10a4*/ 	.word	0x0001b900
        /*10a8*/ 	.word	0x00000006
        /*10ac*/ 	.word	0x00000000
        /*10b0*/ 	.short	0x010a
        /*10b2*/ 	.byte	0x3f
	.zero		1


	//   ....[69]....
        /*10b4*/ 	.word	0x0001b970
        /*10b8*/ 	.word	0x00000007
        /*10bc*/ 	.word	0x00000000
        /*10c0*/ 	.short	0x010a
        /*10c2*/ 	.byte	0x3f
	.zero		1


	//   ....[70]....
        /*10c4*/ 	.word	0x0001b9e0
        /*10c8*/ 	.word	0x00000004
        /*10cc*/ 	.word	0x00000000
        /*10d0*/ 	.short	0x010a
        /*10d2*/ 	.byte	0x3f
	.zero		1


	//   ....[71]....
        /*10d4*/ 	.word	0x0001ba10
        /*10d8*/ 	.word	0x00000003
        /*10dc*/ 	.word	0x00000000
        /*10e0*/ 	.short	0x010a
        /*10e2*/ 	.byte	0x3f
	.zero		1


	//   ....[72]....
        /*10e4*/ 	.word	0x0001ba70
        /*10e8*/ 	.word	0x00000042
        /*10ec*/ 	.word	0x00038890
        /*10f0*/ 	.short	0x010a
        /*10f2*/ 	.byte	0x3f
	.zero		1


	//   ....[73]....
        /*10f4*/ 	.word	0x0001bac0
        /*10f8*/ 	.word	0x00000042
        /*10fc*/ 	.word	0x00038890
        /*1100*/ 	.short	0x010a
        /*1102*/ 	.byte	0x3f
	.zero		1


	//   ....[74]....
        /*1104*/ 	.word	0x0001bb10
        /*1108*/ 	.word	0x00000042
        /*110c*/ 	.word	0x00038890
        /*1110*/ 	.short	0x010a
        /*1112*/ 	.byte	0x3f
	.zero		1


	//   ....[75]....
        /*1114*/ 	.word	0x0001bb60
        /*1118*/ 	.word	0x00000042
        /*111c*/ 	.word	0x000388b0
        /*1120*/ 	.short	0x010a
        /*1122*/ 	.byte	0x3f
	.zero		1


	//   ....[76]....
        /*1124*/ 	.word	0x0001bd70
        /*1128*/ 	.word	0x00000002
        /*112c*/ 	.word	0x00038800
        /*1130*/ 	.short	0x010a
        /*1132*/ 	.byte	0x3f
	.zero		1


	//   ....[77]....
        /*1134*/ 	.word	0x0001bfa0
        /*1138*/ 	.word	0x00000002
        /*113c*/ 	.word	0x00038800
        /*1140*/ 	.short	0x010a
        /*1142*/ 	.byte	0x3f
	.zero		1


	//   ....[78]....
        /*1144*/ 	.word	0x0001bff0
        /*1148*/ 	.word	0x00000014
        /*114c*/ 	.word	0x00038830
        /*1150*/ 	.short	0x010a
        /*1152*/ 	.byte	0x3f
	.zero		1


	//   ....[79]....
        /*1154*/ 	.word	0x0001c040
        /*1158*/ 	.word	0x00000002
        /*115c*/ 	.word	0x00038810
        /*1160*/ 	.short	0x010a
        /*1162*/ 	.byte	0x3f
	.zero		1


	//   ....[80]....
        /*1164*/ 	.word	0x0001c090
        /*1168*/ 	.word	0x00000014
        /*116c*/ 	.word	0x00038850
        /*1170*/ 	.short	0x010a
        /*1172*/ 	.byte	0x3f
	.zero		1


	//   ....[81]....
        /*1174*/ 	.word	0x0001c0e0
        /*1178*/ 	.word	0x0000000e
        /*117c*/ 	.word	0x00038830
        /*1180*/ 	.short	0x010a
        /*1182*/ 	.byte	0x3f
	.zero		1


	//   ....[82]....
        /*1184*/ 	.word	0x0001c130
        /*1188*/ 	.word	0x0000000e
        /*118c*/ 	.word	0x00038850
        /*1190*/ 	.short	0x010a
        /*1192*/ 	.byte	0x3f
	.zero		1


	//   ....[83]....
        /*1194*/ 	.word	0x0001c2e0
        /*1198*/ 	.word	0x00000004
        /*119c*/ 	.word	0x00038820
        /*11a0*/ 	.short	0x010a
        /*11a2*/ 	.byte	0x3f
	.zero		1


	//   ....[84]....
        /*11a4*/ 	.word	0x0001c330
        /*11a8*/ 	.word	0x00000004
        /*11ac*/ 	.word	0x000388a0
        /*11b0*/ 	.short	0x010a
        /*11b2*/ 	.byte	0x3f
	.zero		1


	//   ....[85]....
        /*11b4*/ 	.word	0x0001c380
        /*11b8*/ 	.word	0x00000004
        /*11bc*/ 	.word	0x000388c0
        /*11c0*/ 	.short	0x010a
        /*11c2*/ 	.byte	0x3f
	.zero		1


	//   ....[86]....
        /*11c4*/ 	.word	0x0001c3d0
        /*11c8*/ 	.word	0x00000004
        /*11cc*/ 	.word	0x000388a0
        /*11d0*/ 	.short	0x010a
        /*11d2*/ 	.byte	0x3f
	.zero		1


	//   ....[87]....
        /*11d4*/ 	.word	0x0001c420
        /*11d8*/ 	.word	0x00000004
        /*11dc*/ 	.word	0x000388c0
        /*11e0*/ 	.short	0x010a
        /*11e2*/ 	.byte	0x3f
	.zero		1


	//   ....[88]....
        /*11e4*/ 	.word	0x0001c5c0
        /*11e8*/ 	.word	0x00000000
        /*11ec*/ 	.word	0x00038840
        /*11f0*/ 	.short	0x010a
        /*11f2*/ 	.byte	0x3f
	.zero		1


	//   ....[89]....
        /*11f4*/ 	.word	0x0001d6f0
        /*11f8*/ 	.word	0x00000002
        /*11fc*/ 	.word	0x00038820
        /*1200*/ 	.short	0x010a
        /*1202*/ 	.byte	0x3f
	.zero		1


	//   ....[90]....
        /*1204*/ 	.word	0x0001d740
        /*1208*/ 	.word	0x00000003
        /*120c*/ 	.word	0x00038860
        /*1210*/ 	.short	0x010a
        /*1212*/ 	.byte	0x3f
	.zero		1


	//   ....[91]....
        /*1214*/ 	.word	0x0001d790
        /*1218*/ 	.word	0x00000002
        /*121c*/ 	.word	0x00038840
        /*1220*/ 	.short	0x010a
        /*1222*/ 	.byte	0x3f
	.zero		1


	//   ....[92]....
        /*1224*/ 	.word	0x0001d7e0
        /*1228*/ 	.word	0x00000002
        /*122c*/ 	.word	0x00038860
        /*1230*/ 	.short	0x010a
        /*1232*/ 	.byte	0x3f
	.zero		1


	//   ....[93]....
        /*1234*/ 	.word	0x0001d830
        /*1238*/ 	.word	0x00000002
        /*123c*/ 	.word	0x00038840
        /*1240*/ 	.short	0x010a
        /*1242*/ 	.byte	0x3f
	.zero		1


	//   ....[94]....
        /*1244*/ 	.word	0x0001d880
        /*1248*/ 	.word	0x00000002
        /*124c*/ 	.word	0x00038860
        /*1250*/ 	.short	0x010a
        /*1252*/ 	.byte	0x3f
	.zero		1


	//   ....[95]....
        /*1254*/ 	.word	0x0001d8d0
        /*1258*/ 	.word	0x00000002
        /*125c*/ 	.word	0x00038840
        /*1260*/ 	.short	0x010a
        /*1262*/ 	.byte	0x3f
	.zero		1


	//   ....[96]....
        /*1264*/ 	.word	0x0001d920
        /*1268*/ 	.word	0x00000002
        /*126c*/ 	.word	0x00038860
        /*1270*/ 	.short	0x010a
        /*1272*/ 	.byte	0x3f
	.zero		1


	//   ....[97]....
        /*1274*/ 	.word	0x0001e380
        /*1278*/ 	.word	0x00000000
        /*127c*/ 	.word	0x00038820
        /*1280*/ 	.short	0x010a
        /*1282*/ 	.byte	0x3f
	.zero		1


	//   ....[98]....
        /*1284*/ 	.word	0x0001e520
        /*1288*/ 	.word	0x00000006
        /*128c*/ 	.word	0x00000000
        /*1290*/ 	.short	0x010a
        /*1292*/ 	.byte	0x3f
	.zero		1


	//   ....[99]....
        /*1294*/ 	.word	0x0001e570
        /*1298*/ 	.word	0x00000007
        /*129c*/ 	.word	0x00000000
        /*12a0*/ 	.short	0x010a
        /*12a2*/ 	.byte	0x3f
	.zero		1


	//   ....[100]....
        /*12a4*/ 	.word	0x0001e5c0
        /*12a8*/ 	.word	0x00000004
        /*12ac*/ 	.word	0x00000000
        /*12b0*/ 	.short	0x010a
        /*12b2*/ 	.byte	0x3f
	.zero		1


	//----- nvinfo : EIATTR_NUM_MBARRIERS
	.align		4
.L_292:
        /*12b4*/ 	.byte	0x03, 0x38
        /*12b6*/ 	.short	0x0017


	//----- nvinfo : EIATTR_EXIT_INSTR_OFFSETS
	.align		4
        /*12b8*/ 	.byte	0x04, 0x1c
        /*12ba*/ 	.short	(.L_294 - .L_293)


	//   ....[0]....
.L_293:
        /*12bc*/ 	.word	0x0001ba60


	//----- nvinfo : EIATTR_MAX_THREADS
	.align		4
.L_294:
        /*12c0*/ 	.byte	0x04, 0x05
        /*12c2*/ 	.short	(.L_296 - .L_295)
.L_295:
        /*12c4*/ 	.word	0x00000180
        /*12c8*/ 	.word	0x00000001
        /*12cc*/ 	.word	0x00000001


	//----- nvinfo : EIATTR_CRS_STACK_SIZE
	.align		4
.L_296:
        /*12d0*/ 	.byte	0x04, 0x1e
        /*12d2*/ 	.short	(.L_298 - .L_297)
.L_297:
        /*12d4*/ 	.word	0x00000000


	//----- nvinfo : EIATTR_CBANK_PARAM_SIZE
	.align		4
.L_298:
        /*12d8*/ 	.byte	0x03, 0x19
        /*12da*/ 	.short	0x0bf0


	//----- nvinfo : EIATTR_PARAM_CBANK
	.align		4
        /*12dc*/ 	.byte	0x04, 0x0a
        /*12de*/ 	.short	(.L_300 - .L_299)
	.align		4
.L_299:
        /*12e0*/ 	.word	index@(.nv.constant0._ZN7cutlass13device_kernelIN5flash11enable_sm90INS1_16FlashAttnFwdSm90INS1_25CollectiveMainloopFwdSm90ILi2EN4cute5tupleIJNS5_1CILi1EEES8_S8_EEENS6_IJNS7_ILi64EEESA_SA_EEELi512ENS_6half_tEfNS_4arch4Sm90ELb0ELb0ELb0ELb1ELb0ELb1ELb1ELb0ELb0ELb1ELb0ELb0EEENS1_21CollectiveEpilogueFwdINS6_IJSA_NS7_ILi512EEESA_EEES9_SC_SE_Li256ELb1ELb1ELb0ELb0EEENS1_36VarlenDynamicPersistentTileSchedulerILi64ELi64ELi256ELi128ELb0ELb1ELb1ELb0ELb1ELb1EEEEEEEEEvNT_6ParamsE)
        /*12e4*/ 	.short	0x0210
        /*12e6*/ 	.short	0x0bf0


	//----- nvinfo : EIATTR_SW_WAR
	.align		4
.L_300:
        /*12e8*/ 	.byte	0x04, 0x36
        /*12ea*/ 	.short	(.L_302 - .L_301)
.L_301:
        /*12ec*/ 	.word	0x00000008
.L_302:


//--------------------- .nv.info._ZN7cutlass13device_kernelIN5flash11enable_sm90INS1_16FlashAttnFwdSm90INS1_25CollectiveMainloopFwdSm90ILi2EN4cute5tupleIJNS5_1CILi1EEES8_S8_EEENS6_IJNS7_ILi64EEESA_SA_EEELi512ENS_6half_tEfNS_4arch4Sm90ELb0ELb1ELb0ELb0ELb0ELb0ELb0ELb0ELb0ELb1ELb0ELb0EEENS1_21CollectiveEpilogueFwdINS6_IJSA_NS7_ILi512EEESA_EEES9_SC_SE_Li256ELb0ELb1ELb0ELb0EEENS1_30DynamicPersistentTileSchedulerILi256ELi128ELb0ELb1ELb1EEEEEEEEEvNT_6ParamsE --------------------------
	.section	.nv.info._ZN7cutlass13device_kernelIN5flash11enable_sm90INS1_16FlashAttnFwdSm90INS1_25CollectiveMainloopFwdSm90ILi2EN4cute5tupleIJNS5_1CILi1EEES8_S8_EEENS6_IJNS7_ILi64EEESA_SA_EEELi512ENS_6half_tEfNS_4arch4Sm90ELb0ELb1ELb0ELb0ELb0ELb0ELb0ELb0ELb0ELb1ELb0ELb0EEENS1_21CollectiveEpilogueFwdINS6_IJSA_NS7_ILi512EEESA_EEES9_SC_SE_Li256ELb0ELb1ELb0ELb0EEENS1_30DynamicPersistentTileSchedulerILi256ELi128ELb0ELb1ELb1EEEEEEEEEvNT_6ParamsE,"",@"SHT_CUDA_INFO"
	.sectionflags	@""
	.align	4


	//----- nvinfo : EIATTR_CUDA_API_VERSION
	.align		4
        /*0000*/ 	.byte	0x04, 0x37
        /*0002*/ 	.short	(.L_304 - .L_303)
.L_303:
        /*0004*/ 	.word	0x00000082


	//----- nvinfo : EIATTR_KPARAM_INFO
	.align		4
.L_304:
        /*0008*/ 	.byte	0x04, 0x17
        /*000a*/ 	.short	(.L_306 - .L_305)
.L_305:
        /*000c*/ 	.word	0x00000000
        /*0010*/ 	.short	0x0000
        /*0012*/ 	.short	0x0070
        /*0014*/ 	.byte	0x00, 0xf0, 0x01, 0x2a


	//----- nvinfo : EIATTR_SPARSE_MMA_MASK
	.align		4
.L_306:
        /*0018*/ 	.byte	0x03, 0x50
        /*001a*/ 	.short	0x0000


	//----- nvinfo : EIATTR_MAXREG_COUNT
	.align		4
        /*001c*/ 	.byte	0x03, 0x1b
        /*001e*/ 	.short	0x00a8


	//----- nvinfo : EIATTR_NUM_BARRIERS
	.align		4
        /*0020*/ 	.byte	0x02, 0x4c
        /*0022*/ 	.byte	0x10
	.zero		1


	//----- nvinfo : EIATTR_EXTERNS
	.align		4
        /*0024*/ 	.byte	0x04, 0x0f
        /*0026*/ 	.short	(.L_308 - .L_307)


	//   ....[0]....
	.align		4
.L_307:
        /*0028*/ 	.word	index@(__assertfail)


	//----- nvinfo : EIATTR_ANNOTATIONS
	.align		4
.L_308:
        /*002c*/ 	.byte	0x04, 0x55
        /*002e*/ 	.short	(.L_310 - .L_309)


	//   ....[0]....
.L_309:
        /* <DEDUP_REMOVED lines=24> */


	//----- nvinfo : EIATTR_MERCURY_ISA_VERSION
	.align		4
.L_310:
        /*01a0*/ 	.byte	0x03, 0x5f
        /*01a2*/ 	.short	0x0101


	//----- nvinfo : EIATTR_INT_WARP_WIDE_INSTR_OFFSETS
	.align		4
        /*01a4*/ 	.byte	0x04, 0x31
        /*01a6*/ 	.short	(.L_312 - .L_311)


	//   ....[0]....
.L_311:
        /*01a8*/ 	.word	0x00000130


	//   ....[1]....
        /*01ac*/ 	.word	0x00000170


	//   ....[2]....
        /*01b0*/ 	.word	0x000001e0


	//   ....[3]....
        /*01b4*/ 	.word	0x000104f0


	//   ....[4]....
        /*01b8*/ 	.word	0x00010580


	//   ....[5]....
        /*01bc*/ 	.word	0x00014ba0


	//   ....[6]....
        /*01c0*/ 	.word	0x00014c30


	//----- nvinfo : EIATTR_COOP_GROUP_MASK_REGIDS
	.align		4
.L_312:
        /*01c4*/ 	.byte	0x04, 0x29
        /*01c6*/ 	.short	(.L_314 - .L_313)


	//   ....[0]....
.L_313:
        /*01c8*/ 	.word	0xffffffff


	//   ....[1]....
        /*01cc*/ 	.word	0xffffffff


	//   ....[2]....
        /*01d0*/ 	.word	0xffffffff


	//   ....[3]....
        /*01d4*/ 	.word	0xffffffff


	//   ....[4]....
        /*01d8*/ 	.word	0xffffffff


	//   ....[5]....
        /*01dc*/ 	.word	0xffffffff


	//   ....[6]....
        /*01e0*/ 	.word	0xffffffff


	//   ....[7]....
        /*01e4*/ 	.word	0xffffffff


	//   ....[8]....
        /*01e8*/ 	.word	0xffffffff


	//   ....[9]....
        /*01ec*/ 	.word	0xffffffff


	//   ....[10]....
        /*01f0*/ 	.word	0xffffffff


	//   ....[11]....
        /*01f4*/ 	.word	0xffffffff


	//   ....[12]....
        /*01f8*/ 	.word	0xffffffff


	//   ....[13]....
        /*01fc*/ 	.word	0xffffffff


	//   ....[14]....
        /*0200*/ 	.word	0xffffffff


	//   ....[15]....
        /*0204*/ 	.word	0xffffffff


	//   ....[16]....
        /*0208*/ 	.word	0xffffffff


	//   ....[17]....
        /*020c*/ 	.word	0xffffffff


	//   ....[18]....
        /*0210*/ 	.word	0xffffffff


	//   ....[19]....
        /*0214*/ 	.word	0xffffffff


	//   ....[20]....
        /*0218*/ 	.word	0xffffffff


	//   ....[21]....
        /*021c*/ 	.word	0xffffffff


	//   ....[22]....
        /*0220*/ 	.word	0xffffffff


	//   ....[23]....
        /*0224*/ 	.word	0xffffffff


	//   ....[24]....
        /*0228*/ 	.word	0xffffffff


	//   ....[25]....
        /*022c*/ 	.word	0xffffffff


	//   ....[26]....
        /*0230*/ 	.word	0xffffffff


	//   ....[27]....
        /*0234*/ 	.word	0xffffffff


	//   ....[28]....
        /*0238*/ 	.word	0xffffffff


	//   ....[29]....
        /*023c*/ 	.word	0xffffffff


	//   ....[30]....
        /*0240*/ 	.word	0xffffffff


	//   ....[31]....
        /*0244*/ 	.word	0xffffffff


	//   ....[32]....
        /*0248*/ 	.word	0xffffffff


	//   ....[33]....
        /*024c*/ 	.word	0xffffffff


	//   ....[34]....
        /*0250*/ 	.word	0xffffffff


	//   ....[35]....
        /*0254*/ 	.word	0xffffffff


	//   ....[36]....
        /*0258*/ 	.word	0xffffffff


	//   ....[37]....
        /*025c*/ 	.word	0xffffffff


	//   ....[38]....
        /*0260*/ 	.word	0xffffffff


	//   ....[39]....
        /*0264*/ 	.word	0xffffffff


	//   ....[40]....
        /*0268*/ 	.word	0xffffffff


	//   ....[41]....
        /*026c*/ 	.word	0xffffffff


	//   ....[42]....
        /*0270*/ 	.word	0xffffffff


	//   ....[43]....
        /*0274*/ 	.word	0xffffffff


	//   ....[44]....
        /*0278*/ 	.word	0xffffffff


	//   ....[45]....
        /*027c*/ 	.word	0xffffffff


	//   ....[46]....
        /*0280*/ 	.word	0xffffffff


	//   ....[47]....
        /*0284*/ 	.word	0xffffffff


	//   ....[48]....
        /*0288*/ 	.word	0xffffffff


	//   ....[49]....
        /*028c*/ 	.word	0xffffffff


	//   ....[50]....
        /*0290*/ 	.word	0xffffffff


	//   ....[51]....
        /*0294*/ 	.word	0xffffffff


	//   ....[52]....
        /*0298*/ 	.word	0xffffffff


	//   ....[53]....
        /*029c*/ 	.word	0xffffffff


	//   ....[54]....
        /*02a0*/ 	.word	0xffffffff


	//   ....[55]....
        /*02a4*/ 	.word	0xffffffff


	//   ....[56]....
        /*02a8*/ 	.word	0xffffffff


	//   ....[57]....
        /*02ac*/ 	.word	0xffffffff


	//   ....[58]....
        /*02b0*/ 	.word	0xffffffff


	//   ....[59]....
        /*02b4*/ 	.word	0xffffffff


	//   ....[60]....
        /*02b8*/ 	.word	0xffffffff


	//   ....[61]....
        /*02bc*/ 	.word	0xffffffff


	//   ....[62]....
        /*02c0*/ 	.word	0xffffffff


	//   ....[63]....
        /*02c4*/ 	.word	0xffffffff


	//   ....[64]....
        /*02c8*/ 	.word	0x0500000f


	//   ....[65]....
        /*02cc*/ 	.word	0x0500000f


	//   ....[66]....
        /*02d0*/ 	.word	0x0500000f


	//   ....[67]....
        /*02d4*/ 	.word	0x0500000f


	//   ....[68]....
        /*02d8*/ 	.word	0x0500000f


	//   ....[69]....
        /*02dc*/ 	.word	0x0500000f


	//   ....[70]....
        /*02e0*/ 	.word	0x0500000f


	//   ....[71]....
        /*02e4*/ 	.word	0x0500000f


	//   ....[72]....
        /*02e8*/ 	.word	0x0500000f


	//   ....[73]....
        /*02ec*/ 	.word	0x0500000f


	//   ....[74]....
        /*02f0*/ 	.word	0x0500000f


	//----- nvinfo : EIATTR_COOP_GROUP_INSTR_OFFSETS
	.align		4
.L_314:
        /*02f4*/ 	.byte	0x04, 0x28
        /*02f6*/ 	.short	(.L_316 - .L_315)


	//   ....[0]....
.L_315:
        /*02f8*/ 	.word	0x00000060


	//   ....[1]....
        /*02fc*/ 	.word	0x00000140


	//   ....[2]....
        /*0300*/ 	.word	0x00000190


	//   ....[3]....
        /*0304*/ 	.word	0x00000380


	//   ....[4]....
        /*0308*/ 	.word	0x000004e0


	//   ....[5]....
        /*030c*/ 	.word	0x00000600


	//   ....[6]....
        /*0310*/ 	.word	0x00000760


	//   ....[7]....
        /*0314*/ 	.word	0x00001c10


	//   ....[8]....
        /*0318*/ 	.word	0x00003d20


	//   ....[9]....
        /*031c*/ 	.word	0x00004310


	//   ....[10]....
        /*0320*/ 	.word	0x00004650


	//   ....[11]....
        /*0324*/ 	.word	0x00005040


	//   ....[12]....
        /*0328*/ 	.word	0x000050f0


	//   ....[13]....
        /*032c*/ 	.word	0x000056c0


	//   ....[14]....
        /*0330*/ 	.word	0x00005760


	//   ....[15]....
        /*0334*/ 	.word	0x00005f70


	//   ....[16]....
        /*0338*/ 	.word	0x000063e0


	//   ....[17]....
        /*033c*/ 	.word	0x00006710


	//   ....[18]....
        /*0340*/ 	.word	0x00006df0


	//   ....[19]....
        /*0344*/ 	.word	0x00006eb0


	//   ....[20]....
        /*0348*/ 	.word	0x00007270


	//   ....[21]....
        /*034c*/ 	.word	0x00007330


	//   ....[22]....
        /*0350*/ 	.word	0x000084d0


	//   ....[23]....
        /*0354*/ 	.word	0x00008b80


	//   ....[24]....
        /*0358*/ 	.word	0x00008bb0


	//   ....[25]....
        /*035c*/ 	.word	0x00008de0


	//   ....[26]....
        /*0360*/ 	.word	0x00008fb0


	//   ....[27]....
        /*0364*/ 	.word	0x0000a020


	//   ....[28]....
        /*0368*/ 	.word	0x0000a340


	//   ....[29]....
        /*036c*/ 	.word	0x0000a640


	//   ....[30]....
        /*0370*/ 	.word	0x0000ad20


	//   ....[31]....
        /*0374*/ 	.word	0x0000ae20


	//   ....[32]....
        /*0378*/ 	.word	0x0000b0a0


	//   ....[33]....
        /*037c*/ 	.word	0x0000b1f0


	//   ....[34]....
        /*0380*/ 	.word	0x0000c400


	//   ....[35]....
        /*0384*/ 	.word	0x0000c440


	//   ....[36]....
        /*0388*/ 	.word	0x0000c480


	//   ....[37]....
        /*038c*/ 	.word	0x0000c4f0


	//   ....[38]....
        /*0390*/ 	.word	0x0000c520


	//   ....[39]....
        /*0394*/ 	.word	0x0000cfa0


	//   ....[40]....
        /*0398*/ 	.word	0x0000e260


	//   ....[41]....
        /*039c*/ 	.word	0x0000e290


	//   ....[42]....
        /*03a0*/ 	.word	0x0000e2c0


	//   ....[43]....
        /*03a4*/ 	.word	0x0000e2e0


	//   ....[44]....
        /*03a8*/ 	.word	0x0000e930


	//   ....[45]....
        /*03ac*/ 	.word	0x0000e940


	//   ....[46]....
        /*03b0*/ 	.word	0x0000eb70


	//   ....[47]....
        /*03b4*/ 	.word	0x0000eb90


	//   ....[48]....
        /*03b8*/ 	.word	0x0000f520


	//   ....[49]....
        /*03bc*/ 	.word	0x0000f540


	//   ....[50]....
        /*03c0*/ 	.word	0x0000f770


	//   ....[51]....
        /*03c4*/ 	.word	0x0000f790


	//   ....[52]....
        /*03c8*/ 	.word	0x0000fa50


	//   ....[53]....
        /*03cc*/ 	.word	0x00010ae0


	//   ....[54]....
        /*03d0*/ 	.word	0x00011420


	//   ....[55]....
        /*03d4*/ 	.word	0x00011430


	//   ....[56]....
        /*03d8*/ 	.word	0x000114f0


	//   ....[57]....
        /*03dc*/ 	.word	0x00011500


	//   ....[58]....
        /*03e0*/ 	.word	0x00011570


	//   ....[59]....
        /*03e4*/ 	.word	0x00011580


	//   ....[60]....
        /*03e8*/ 	.word	0x00011590


	//   ....[61]....
        /*03ec*/ 	.word	0x000115d0


	//   ....[62]....
        /*03f0*/ 	.word	0x00014d90


	//   ....[63]....
        /*03f4*/ 	.word	0x00014f80


	//   ....[64]....
        /*03f8*/ 	.word	0x00015630


	//   ....[65]....
        /*03fc*/ 	.word	0x00015790


	//   ....[66]....
        /*0400*/ 	.word	0x000157f0


	//   ....[67]....
        /*0404*/ 	.word	0x000158b0


	//   ....[68]....
        /*0408*/ 	.word	0x00015980


	//   ....[69]....
        /*040c*/ 	.word	0x000159e0


	//   ....[70]....
        /*0410*/ 	.word	0x00015ac0


	//   ....[71]....
        /*0414*/ 	.word	0x00015b20


	//   ....[72]....
        /*0418*/ 	.word	0x00015be0


	//   ....[73]....
        /*041c*/ 	.word	0x00015f00


	//   ....[74]....
        /*0420*/ 	.word	0x00016020


	//----- nvinfo : EIATTR_REG_RECONFIG
	.align		4
.L_316:
        /*0424*/ 	.byte	0x01, 0x54
	.zero		2


	//----- nvinfo : EIATTR_SYSCALL_OFFSETS
	.align		4
        /*0428*/ 	.byte	0x04, 0x46
        /*042a*/ 	.short	(.L_318 - .L_317)


	//   ....[0]....
.L_317:
        /*042c*/ 	.word	0x00003ef0


	//   ....[1]....
        /*0430*/ 	.word	0x000106f0


	//   ....[2]....
        /*0434*/ 	.word	0x00010840


	//   ....[3]....
        /*0438*/ 	.word	0x00010930


	//   ....[4]....
        /*043c*/ 	.word	0x00011060


	//----- nvinfo : EIATTR_MBARRIER_INSTR_OFFSETS
	.align		4
.L_318:
        /*0440*/ 	.byte	0x04, 0x39
        /*0442*/ 	.short	(.L_320 - .L_319)


	//   ....[0]....
.L_319:
        /*0444*/ 	.word	0x00000270
        /*0448*/ 	.word	0x000000ff
        /*044c*/ 	.word	0x00028c00
        /*0450*/ 	.short	0x0100
        /*0452*/ 	.byte	0x08
	.zero		1


	//   ....[1]....
        /*0454*/ 	.word	0x00000280
        /*0458*/ 	.word	0x000000ff
        /*045c*/ 	.word	0x00028c20
        /*0460*/ 	.short	0x0100
        /*0462*/ 	.byte	0x08
	.zero		1


	//   ....[2]....
        /*0464*/ 	.word	0x00000330
        /*0468*/ 	.word	0x000000ff
        /*046c*/ 	.word	0x00028c30
        /*0470*/ 	.short	0x0100
        /*0472*/ 	.byte	0x06
	.zero		1


	//   ....[3]....
        /*0474*/ 	.word	0x00000340
        /*0478*/ 	.word	0x000000ff
        /*047c*/ 	.word	0x00028c40
        /*0480*/ 	.short	0x0100
        /*0482*/ 	.byte	0x06
	.zero		1


	//   ....[4]....
        /*0484*/ 	.word	0x00000350
        /*0488*/ 	.word	0x000000ff
        /*048c*/ 	.word	0x00028c38
        /*0490*/ 	.short	0x0100
        /*0492*/ 	.byte	0x06
	.zero		1


	//   ....[5]....
        /*0494*/ 	.word	0x00000360
        /*0498*/ 	.word	0x000000ff
        /*049c*/ 	.word	0x00028c48
        /*04a0*/ 	.short	0x0100
        /*04a2*/ 	.byte	0x06
	.zero		1


	//   ....[6]....
        /*04a4*/ 	.word	0x00000490
        /*04a8*/ 	.word	0x000000ff
        /*04ac*/ 	.word	0x00028c50
        /*04b0*/ 	.short	0x0100
        /*04b2*/ 	.byte	0x08
	.zero		1


	//   ....[7]....
        /*04b4*/ 	.word	0x000004a0
        /*04b8*/ 	.word	0x000000ff
        /*04bc*/ 	.word	0x00028c60
        /*04c0*/ 	.short	0x0100
        /*04c2*/ 	.byte	0x08
	.zero		1


	//   ....[8]....
        /*04c4*/ 	.word	0x000004b0
        /*04c8*/ 	.word	0x000000ff
        /*04cc*/ 	.word	0x00028c58
        /*04d0*/ 	.short	0x0100
        /*04d2*/ 	.byte	0x08
	.zero		1


	//   ....[9]....
        /*04d4*/ 	.word	0x000004c0
        /*04d8*/ 	.word	0x000000ff
        /*04dc*/ 	.word	0x00028c68
        /*04e0*/ 	.short	0x0100
        /*04e2*/ 	.byte	0x08
	.zero		1


	//   ....[10]....
        /*04e4*/ 	.word	0x000005b0
        /*04e8*/ 	.word	0x000000ff
        /*04ec*/ 	.word	0x00028c70
        /*04f0*/ 	.short	0x0100
        /*04f2*/ 	.byte	0x06
	.zero		1


	//   ....[11]....
        /*04f4*/ 	.word	0x000005c0
        /*04f8*/ 	.word	0x000000ff
        /*04fc*/ 	.word	0x00028c80
        /*0500*/ 	.short	0x0100
        /*0502*/ 	.byte	0x06
	.zero		1


	//   ....[12]....
        /*0504*/ 	.word	0x000005d0
        /*0508*/ 	.word	0x000000ff
        /*050c*/ 	.word	0x00028c78
        /*0510*/ 	.short	0x0100
        /*0512*/ 	.byte	0x06
	.zero		1


	//   ....[13]....
        /*0514*/ 	.word	0x000005e0
        /*0518*/ 	.word	0x000000ff
        /*051c*/ 	.word	0x00028c88
        /*0520*/ 	.short	0x0100
        /*0522*/ 	.byte	0x06
	.zero		1


	//   ....[14]....
        /*0524*/ 	.word	0x00000710
        /*0528*/ 	.word	0x000000ff
        /*052c*/ 	.word	0x00028c90
        /*0530*/ 	.short	0x0100
        /*0532*/ 	.byte	0x08
	.zero		1


	//   ....[15]....
        /*0534*/ 	.word	0x00000720
        /*0538*/ 	.word	0x000000ff
        /*053c*/ 	.word	0x00028ca0
        /*0540*/ 	.short	0x0100
        /*0542*/ 	.byte	0x08
	.zero		1


	//   ....[16]....
        /*0544*/ 	.word	0x00000730
        /*0548*/ 	.word	0x000000ff
        /*054c*/ 	.word	0x00028c98
        /*0550*/ 	.short	0x0100
        /*0552*/ 	.byte	0x08
	.zero		1


	//   ....[17]....
        /*0554*/ 	.word	0x00000740
        /*0558*/ 	.word	0x000000ff
        /*055c*/ 	.word	0x00028ca8
        /*0560*/ 	.short	0x0100
        /*0562*/ 	.byte	0x08
	.zero		1


	//   ....[18]....
        /*0564*/ 	.word	0x00000870
        /*0568*/ 	.word	0x000000ff
        /*056c*/ 	.word	0x00028cb0
        /*0570*/ 	.short	0x0100
        /*0572*/ 	.byte	0x08
	.zero		1


	//   ....[19]....
        /*0574*/ 	.word	0x00000880
        /*0578*/ 	.word	0x000000ff
        /*057c*/ 	.word	0x00028cc0
        /*0580*/ 	.short	0x0100
        /*0582*/ 	.byte	0x08
	.zero		1


	//   ....[20]....
        /*0584*/ 	.word	0x00000890
        /*0588*/ 	.word	0x000000ff
        /*058c*/ 	.word	0x00028cb8
        /*0590*/ 	.short	0x0100
        /*0592*/ 	.byte	0x08
	.zero		1


	//   ....[21]....
        /*0594*/ 	.word	0x000008a0
        /*0598*/ 	.word	0x000000ff
        /*059c*/ 	.word	0x00028cc8
        /*05a0*/ 	.short	0x0100
        /*05a2*/ 	.byte	0x08
	.zero		1


	//   ....[22]....
        /*05a4*/ 	.word	0x00001d20
        /*05a8*/ 	.word	0x000000ff
        /*05ac*/ 	.word	0x00028c50
        /*05b0*/ 	.short	0x010a
        /*05b2*/ 	.byte	0x15
	.zero		1


	//   ....[23]....
        /*05b4*/ 	.word	0x00001ff0
        /*05b8*/ 	.word	0x00000000
        /*05bc*/ 	.word	0x00000000
        /*05c0*/ 	.short	0x0101
        /*05c2*/ 	.byte	0x3f
	.zero		1


	//   ....[24]....
        /*05c4*/ 	.word	0x00002930
        /*05c8*/ 	.word	0x000000ff
        /*05cc*/ 	.word	0x00028c50
        /*05d0*/ 	.short	0x010a
        /*05d2*/ 	.byte	0x15
	.zero		1


	//   ....[25]....
        /*05d4*/ 	.word	0x00002970
        /*05d8*/ 	.word	0x000000ff
        /*05dc*/ 	.word	0x00028c50
        /*05e0*/ 	.short	0x010a
        /*05e2*/ 	.byte	0x15
	.zero		1


	//   ....[26]....
        /*05e4*/ 	.word	0x00002b40
        /*05e8*/ 	.word	0x00000000
        /*05ec*/ 	.word	0x00000000
        /*05f0*/ 	.short	0x0101
        /*05f2*/ 	.byte	0x3f
	.zero		1


	//   ....[27]....
        /*05f4*/ 	.word	0x00003f70
        /*05f8*/ 	.word	0x000000ff
        /*05fc*/ 	.word	0x00028c00
        /*0600*/ 	.short	0x010a
        /*0602*/ 	.byte	0x2b
	.zero		1


	//   ....[28]....
        /*0604*/ 	.word	0x00003ff0
        /*0608*/ 	.word	0x00000007
        /*060c*/ 	.word	0x00028c30
        /*0610*/ 	.short	0x010a
        /*0612*/ 	.byte	0x3f
	.zero		1


	//   ....[29]....
        /*0614*/ 	.word	0x00004030
        /*0618*/ 	.word	0x00000007
        /*061c*/ 	.word	0x00028c30
        /*0620*/ 	.short	0x010a
        /*0622*/ 	.byte	0x3f
	.zero		1


	//   ....[30]....
        /*0624*/ 	.word	0x00004450
        /*0628*/ 	.word	0x00000003
        /*062c*/ 	.word	0x00000000
        /*0630*/ 	.short	0x0101
        /*0632*/ 	.byte	0x3f
	.zero		1


	//   ....[31]....
        /*0634*/ 	.word	0x00005cc0
        /*0638*/ 	.word	0x00000007
        /*063c*/ 	.word	0x00028c50
        /*0640*/ 	.short	0x010a
        /*0642*/ 	.byte	0x3f
	.zero		1


	//   ....[32]....
        /*0644*/ 	.word	0x00005d00
        /*0648*/ 	.word	0x00000007
        /*064c*/ 	.word	0x00028c50
        /*0650*/ 	.short	0x010a
        /*0652*/ 	.byte	0x3f
	.zero		1


	//   ....[33]....
        /*0654*/ 	.word	0x00005f90
        /*0658*/ 	.word	0x00000007
        /*065c*/ 	.word	0x00000000
        /*0660*/ 	.short	0x0101
        /*0662*/ 	.byte	0x3f
	.zero		1


	//   ....[34]....
        /*0664*/ 	.word	0x00006250
        /*0668*/ 	.word	0x000000ff
        /*066c*/ 	.word	0x00028c30
        /*0670*/ 	.short	0x010a
        /*0672*/ 	.byte	0x1b
	.zero		1


	//   ....[35]....
        /*0674*/ 	.word	0x00006290
        /*0678*/ 	.word	0x000000ff
        /*067c*/ 	.word	0x00028c30
        /*0680*/ 	.short	0x010a
        /*0682*/ 	.byte	0x1b
	.zero		1


	//   ....[36]....
        /*0684*/ 	.word	0x00006570
        /*0688*/ 	.word	0x00000008
        /*068c*/ 	.word	0x00000000
        /*0690*/ 	.short	0x0101
        /*0692*/ 	.byte	0x3f
	.zero		1


	//   ....[37]....
        /*0694*/ 	.word	0x00008220
        /*0698*/ 	.word	0x000000ff
        /*069c*/ 	.word	0x00028c50
        /*06a0*/ 	.short	0x010a
        /*06a2*/ 	.byte	0x1b
	.zero		1


	//   ....[38]....
        /*06a4*/ 	.word	0x00008260
        /*06a8*/ 	.word	0x000000ff
        /*06ac*/ 	.word	0x00028c50
        /*06b0*/ 	.short	0x010a
        /*06b2*/ 	.byte	0x1b
	.zero		1


	//   ....[39]....
        /*06b4*/ 	.word	0x000084f0
        /*06b8*/ 	.word	0x00000007
        /*06bc*/ 	.word	0x00000000
        /*06c0*/ 	.short	0x0101
        /*06c2*/ 	.byte	0x3f
	.zero		1


	//   ....[40]....
        /*06c4*/ 	.word	0x000088b0
        /*06c8*/ 	.word	0x000000ff
        /*06cc*/ 	.word	0x00028c30
        /*06d0*/ 	.short	0x010a
        /*06d2*/ 	.byte	0x17
	.zero		1


	//   ....[41]....
        /*06d4*/ 	.word	0x000088f0
        /*06d8*/ 	.word	0x000000ff
        /*06dc*/ 	.word	0x00028c30
        /*06e0*/ 	.short	0x010a
        /*06e2*/ 	.byte	0x17
	.zero		1


	//   ....[42]....
        /*06e4*/ 	.word	0x00009350
        /*06e8*/ 	.word	0x0000009a
        /*06ec*/ 	.word	0x00000000
        /*06f0*/ 	.short	0x0101
        /*06f2*/ 	.byte	0x3f
	.zero		1


	//   ....[43]....
        /*06f4*/ 	.word	0x00009d90
        /*06f8*/ 	.word	0x000000ff
        /*06fc*/ 	.word	0x00028c50
        /*0700*/ 	.short	0x010a
        /*0702*/ 	.byte	0x17
	.zero		1


	//   ....[44]....
        /*0704*/ 	.word	0x00009dd0
        /*0708*/ 	.word	0x000000ff
        /*070c*/ 	.word	0x00028c50
        /*0710*/ 	.short	0x010a
        /*0712*/ 	.byte	0x17
	.zero		1


	//   ....[45]....
        /*0714*/ 	.word	0x0000a040
        /*0718*/ 	.word	0x000000ab
        /*071c*/ 	.word	0x00000000
        /*0720*/ 	.short	0x0101
        /*0722*/ 	.byte	0x3f
	.zero		1


	//   ....[46]....
        /*0724*/ 	.word	0x0000a1b0
        /*0728*/ 	.word	0x000000ff
        /*072c*/ 	.word	0x00028c30
        /*0730*/ 	.short	0x010a
        /*0732*/ 	.byte	0x1a
	.zero		1


	//   ....[47]....
        /*0734*/ 	.word	0x0000a1f0
        /*0738*/ 	.word	0x000000ff
        /*073c*/ 	.word	0x00028c30
        /*0740*/ 	.short	0x010a
        /*0742*/ 	.byte	0x1a
	.zero		1


	//   ....[48]....
        /*0744*/ 	.word	0x0000a4a0
        /*0748*/ 	.word	0x00000006
        /*074c*/ 	.word	0x00000000
        /*0750*/ 	.short	0x0101
        /*0752*/ 	.byte	0x3f
	.zero		1


	//   ....[49]....
        /*0754*/ 	.word	0x0000c150
        /*0758*/ 	.word	0x000000ff
        /*075c*/ 	.word	0x00028c50
        /*0760*/ 	.short	0x010a
        /*0762*/ 	.byte	0x1a
	.zero		1


	//   ....[50]....
        /*0764*/ 	.word	0x0000c190
        /*0768*/ 	.word	0x000000ff
        /*076c*/ 	.word	0x00028c50
        /*0770*/ 	.short	0x010a
        /*0772*/ 	.byte	0x1a
	.zero		1


	//   ....[51]....
        /*0774*/ 	.word	0x0000c420
        /*0778*/ 	.word	0x00000008
        /*077c*/ 	.word	0x00000000
        /*0780*/ 	.short	0x0101
        /*0782*/ 	.byte	0x3f
	.zero		1


	//   ....[52]....
        /*0784*/ 	.word	0x0000e8e0
        /*0788*/ 	.word	0x000000ff
        /*078c*/ 	.word	0x00000000
        /*0790*/ 	.short	0x0101
        /*0792*/ 	.byte	0x05
	.zero		1


	//   ....[53]....
        /*0794*/ 	.word	0x00010d40
        /*0798*/ 	.word	0x00000003
        /*079c*/ 	.word	0x00028c40
        /*07a0*/ 	.short	0x010a
        /*07a2*/ 	.byte	0x3f
	.zero		1


	//   ....[54]....
        /*07a4*/ 	.word	0x00011680
        /*07a8*/ 	.word	0x00000011
        /*07ac*/ 	.word	0x00028c00
        /*07b0*/ 	.short	0x0107
        /*07b2*/ 	.byte	0x3f
	.zero		1


	//   ....[55]....
        /*07b4*/ 	.word	0x00011770
        /*07b8*/ 	.word	0x00000011
        /*07bc*/ 	.word	0x00028c00
        /*07c0*/ 	.short	0x0101
        /*07c2*/ 	.byte	0x3f
	.zero		1


	//   ....[56]....
        /*07c4*/ 	.word	0x00011790
        /*07c8*/ 	.word	0x00000011
        /*07cc*/ 	.word	0x00028c20
        /*07d0*/ 	.short	0x010a
        /*07d2*/ 	.byte	0x3f
	.zero		1


	//   ....[57]....
        /*07d4*/ 	.word	0x00011870
        /*07d8*/ 	.word	0x00000000
        /*07dc*/ 	.word	0x00028c60
        /*07e0*/ 	.short	0x010a
        /*07e2*/ 	.byte	0x3f
	.zero		1


	//   ....[58]....
        /*07e4*/ 	.word	0x00012440
        /*07e8*/ 	.word	0x00000002
        /*07ec*/ 	.word	0x00028c40
        /*07f0*/ 	.short	0x010a
        /*07f2*/ 	.byte	0x3f
	.zero		1


	//   ....[59]....
        /*07f4*/ 	.word	0x00012680
        /*07f8*/ 	.word	0x00000002
        /*07fc*/ 	.word	0x00028c60
        /*0800*/ 	.short	0x010a
        /*0802*/ 	.byte	0x3f
	.zero		1


	//   ....[60]....
        /*0804*/ 	.word	0x00013220
        /*0808*/ 	.word	0x00000004
        /*080c*/ 	.word	0x00028c40
        /*0810*/ 	.short	0x010a
        /*0812*/ 	.byte	0x3f
	.zero		1


	//   ....[61]....
        /*0814*/ 	.word	0x00013460
        /*0818*/ 	.word	0x00000004
        /*081c*/ 	.word	0x00028c60
        /*0820*/ 	.short	0x010a
        /*0822*/ 	.byte	0x3f
	.zero		1


	//   ....[62]....
        /*0824*/ 	.word	0x00013f90
        /*0828*/ 	.word	0x00000004
        /*082c*/ 	.word	0x00028c40
        /*0830*/ 	.short	0x010a
        /*0832*/ 	.byte	0x3f
	.zero		1


	//   ....[63]....
        /*0834*/ 	.word	0x000141d0
        /*0838*/ 	.word	0x00000004
        /*083c*/ 	.word	0x00028c60
        /*0840*/ 	.short	0x010a
        /*0842*/ 	.byte	0x3f
	.zero		1


	//   ....[64]....
        /*0844*/ 	.word	0x00014f00
        /*0848*/ 	.word	0x00000000
        /*084c*/ 	.word	0x00028c20
        /*0850*/ 	.short	0x010a
        /*0852*/ 	.byte	0x3f
	.zero		1


	//   ....[65]....
        /*0854*/ 	.word	0x000150d0
        /*0858*/ 	.word	0x00000006
        /*085c*/ 	.word	0x00000000
        /*0860*/ 	.short	0x010a
        /*0862*/ 	.byte	0x3f
	.zero		1


	//   ....[66]....
        /*0864*/ 	.word	0x00015120
        /*0868*/ 	.word	0x00000003
        /*086c*/ 	.word	0x00000000
        /*0870*/ 	.short	0x010a
        /*0872*/ 	.byte	0x3f
	.zero		1


	//   ....[67]....
        /*0874*/ 	.word	0x00015180
        /*0878*/ 	.word	0x00000012
        /*087c*/ 	.word	0x00000000
        /*0880*/ 	.short	0x010a
        /*0882*/ 	.byte	0x3f
	.zero		1


	//   ....[68]....
        /*0884*/ 	.word	0x000151b0
        /*0888*/ 	.word	0x00000003
        /*088c*/ 	.word	0x00000000
        /*0890*/ 	.short	0x010a
        /*0892*/ 	.byte	0x3f
	.zero		1


	//   ....[69]....
        /*0894*/ 	.word	0x00015220
        /*0898*/ 	.word	0x00000003
        /*089c*/ 	.word	0x00028c50
        /*08a0*/ 	.short	0x010a
        /*08a2*/ 	.byte	0x3f
	.zero		1


	//   ....[70]....
        /*08a4*/ 	.word	0x00015280
        /*08a8*/ 	.word	0x00000003
        /*08ac*/ 	.word	0x00028c50
        /*08b0*/ 	.short	0x010a
        /*08b2*/ 	.byte	0x3f
	.zero		1


	//   ....[71]....
        /*08b4*/ 	.word	0x000152e0
        /*08b8*/ 	.word	0x00000003
        /*08bc*/ 	.word	0x00028c00
        /*08c0*/ 	.short	0x010a
        /*08c2*/ 	.byte	0x3f
	.zero		1


	//   ....[72]....
        /*08c4*/ 	.word	0x00015330
        /*08c8*/ 	.word	0x00000007
        /*08cc*/ 	.word	0x00028c30
        /*08d0*/ 	.short	0x010a
        /*08d2*/ 	.byte	0x3f
	.zero		1


	//   ....[73]....
        /*08d4*/ 	.word	0x00015380
        /*08d8*/ 	.word	0x00000007
        /*08dc*/ 	.word	0x00028c50
        /*08e0*/ 	.short	0x010a
        /*08e2*/ 	.byte	0x3f
	.zero		1


	//   ....[74]....
        /*08e4*/ 	.word	0x000153e0
        /*08e8*/ 	.word	0x00000007
        /*08ec*/ 	.word	0x00028c30
        /*08f0*/ 	.short	0x010a
        /*08f2*/ 	.byte	0x3f
	.zero		1


	//   ....[75]....
        /*08f4*/ 	.word	0x00015430
        /*08f8*/ 	.word	0x00000007
        /*08fc*/ 	.word	0x00028c50
        /*0900*/ 	.short	0x010a
        /*0902*/ 	.byte	0x3f
	.zero		1


	//   ....[76]....
        /*0904*/ 	.word	0x00015490
        /*0908*/ 	.word	0x00000005
        /*090c*/ 	.word	0x00028c30
        /*0910*/ 	.short	0x010a
        /*0912*/ 	.byte	0x3f
	.zero		1


	//   ....[77]....
        /*0914*/ 	.word	0x000154e0
        /*0918*/ 	.word	0x000000ab
        /*091c*/ 	.word	0x00028c50
        /*0920*/ 	.short	0x010a
        /*0922*/ 	.byte	0x3f
	.zero		1


	//   ....[78]....
        /*0924*/ 	.word	0x00015540
        /*0928*/ 	.word	0x00000006
        /*092c*/ 	.word	0x00028c30
        /*0930*/ 	.short	0x010a
        /*0932*/ 	.byte	0x3f
	.zero		1


	//   ....[79]....
        /*0934*/ 	.word	0x00015590
        /*0938*/ 	.word	0x00000008
        /*093c*/ 	.word	0x00028c50
        /*0940*/ 	.short	0x010a
        /*0942*/ 	.byte	0x3f
	.zero		1


	//   ....[80]....
        /*0944*/ 	.word	0x000156e0
        /*0948*/ 	.word	0x00000003
        /*094c*/ 	.word	0x00028c40
        /*0950*/ 	.short	0x010a
        /*0952*/ 	.byte	0x3f
	.zero		1


	//   ....[81]....
        /*0954*/ 	.word	0x00015c20
        /*0958*/ 	.word	0x00000011
        /*095c*/ 	.word	0x00028c20
        /*0960*/ 	.short	0x010a
        /*0962*/ 	.byte	0x3f
	.zero		1


	//   ....[82]....
        /*0964*/ 	.word	0x00015c70
        /*0968*/ 	.word	0x00000000
        /*096c*/ 	.word	0x00028c60
        /*0970*/ 	.short	0x010a
        /*0972*/ 	.byte	0x3f
	.zero		1


	//   ....[83]....
        /*0974*/ 	.word	0x00015cc0
        /*0978*/ 	.word	0x00000002
        /*097c*/ 	.word	0x00028c40
        /*0980*/ 	.short	0x010a
        /*0982*/ 	.byte	0x3f
	.zero		1


	//   ....[84]....
        /*0984*/ 	.word	0x00015d10
        /*0988*/ 	.word	0x00000002
        /*098c*/ 	.word	0x00028c60
        /*0990*/ 	.short	0x010a
        /*0992*/ 	.byte	0x3f
	.zero		1


	//   ....[85]....
        /*0994*/ 	.word	0x00015d60
        /*0998*/ 	.word	0x00000004
        /*099c*/ 	.word	0x00028c40
        /*09a0*/ 	.short	0x010a
        /*09a2*/ 	.byte	0x3f
	.zero		1


	//   ....[86]....
        /*09a4*/ 	.word	0x00015db0
        /*09a8*/ 	.word	0x00000004
        /*09ac*/ 	.word	0x00028c60
        /*09b0*/ 	.short	0x010a
        /*09b2*/ 	.byte	0x3f
	.zero		1


	//   ....[87]....
        /*09b4*/ 	.word	0x00015e00
        /*09b8*/ 	.word	0x00000004
        /*09bc*/ 	.word	0x00028c40
        /*09c0*/ 	.short	0x010a
        /*09c2*/ 	.byte	0x3f
	.zero		1


	//   ....[88]....
        /*09c4*/ 	.word	0x00015e50
        /*09c8*/ 	.word	0x00000004
        /*09cc*/ 	.word	0x00028c60
        /*09d0*/ 	.short	0x010a
        /*09d2*/ 	.byte	0x3f
	.zero		1


	//   ....[89]....
        /*09d4*/ 	.word	0x00015f40
        /*09d8*/ 	.word	0x00000000
        /*09dc*/ 	.word	0x00028c20
        /*09e0*/ 	.short	0x010a
        /*09e2*/ 	.byte	0x3f
	.zero		1


	//   ....[90]....
        /*09e4*/ 	.word	0x000160e0
        /*09e8*/ 	.word	0x00000006
        /*09ec*/ 	.word	0x00000000
        /*09f0*/ 	.short	0x010a
        /*09f2*/ 	.byte	0x3f
	.zero		1


	//   ....[91]....
        /*09f4*/ 	.word	0x00016130
        /*09f8*/ 	.word	0x00000003
        /*09fc*/ 	.word	0x00000000
        /*0a00*/ 	.short	0x010a
        /*0a02*/ 	.byte	0x3f
	.zero		1


	//   ....[92]....
        /*0a04*/ 	.word	0x00016180
        /*0a08*/ 	.word	0x00000012
        /*0a0c*/ 	.word	0x00000000
        /*0a10*/ 	.short	0x010a
        /*0a12*/ 	.byte	0x3f
	.zero		1


	//----- nvinfo : EIATTR_NUM_MBARRIERS
	.align		4
.L_320:
        /*0a14*/ 	.byte	0x03, 0x38
        /*0a16*/ 	.short	0x0016


	//----- nvinfo : EIATTR_EXIT_INSTR_OFFSETS
	.align		4
        /*0a18*/ 	.byte	0x04, 0x1c
        /*0a1a*/ 	.short	(.L_322 - .L_321)


	//   ....[0]....
.L_321:
        /*0a1c*/ 	.word	0x00000a00


	//   ....[1]....
        /*0a20*/ 	.word	0x0000f9f0


	//   ....[2]....
        /*0a24*/ 	.word	0x00015200


	//----- nvinfo : EIATTR_MAX_THREADS
	.align		4
.L_322:
        /*0a28*/ 	.byte	0x04, 0x05
        /*0a2a*/ 	.short	(.L_324 - .L_323)
.L_323:
        /*0a2c*/ 	.word	0x00000180
        /*0a30*/ 	.word	0x00000001
        /*0a34*/ 	.word	0x00000001


	//----- nvinfo : EIATTR_CRS_STACK_SIZE
	.align		4
.L_324:
        /*0a38*/ 	.byte	0x04, 0x1e
        /*0a3a*/ 	.short	(.L_326 - .L_325)
.L_325:
        /*0a3c*/ 	.word	0x00000000


	//----- nvinfo : EIATTR_CBANK_PARAM_SIZE
	.align		4
.L_326:
        /*0a40*/ 	.byte	0x03, 0x19
        /*0a42*/ 	.short	0x0af0


	//----- nvinfo : EIATTR_PARAM_CBANK
	.align		4
        /*0a44*/ 	.byte	0x04, 0x0a
        /*0a46*/ 	.short	(.L_328 - .L_327)
	.align		4
.L_327:
        /*0a48*/ 	.word	index@(.nv.constant0._ZN7cutlass13device_kernelIN5flash11enable_sm90INS1_16FlashAttnFwdSm90INS1_25CollectiveMainloopFwdSm90ILi2EN4cute5tupleIJNS5_1CILi1EEES8_S8_EEENS6_IJNS7_ILi64EEESA_SA_EEELi512ENS_6half_tEfNS_4arch4Sm90ELb0ELb1ELb0ELb0ELb0ELb0ELb0ELb0ELb0ELb1ELb0ELb0EEENS1_21CollectiveEpilogueFwdINS6_IJSA_NS7_ILi512EEESA_EEES9_SC_SE_Li256ELb0ELb1ELb0ELb0EEENS1_30DynamicPersistentTileSchedulerILi256ELi128ELb0ELb1ELb1EEEEEEEEEvNT_6ParamsE)
        /*0a4c*/ 	.short	0x0210
        /*0a4e*/ 	.short	0x0af0


	//----- nvinfo : EIATTR_SW_WAR
	.align		4
.L_328:
        /*0a50*/ 	.byte	0x04, 0x36
        /*0a52*/ 	.short	(.L_330 - .L_329)
.L_329:
        /*0a54*/ 	.word	0x00000008
.L_330:


//--------------------- .nv.info._ZN7cutlass13device_kernelIN5flash11enable_sm90INS1_16FlashAttnFwdSm90INS1_25CollectiveMainloopFwdSm90ILi2EN4cute5tupleIJNS5_1CILi1EEES8_S8_EEENS6_IJNS7_ILi64EEESA_SA_EEELi512ENS_6half_tEfNS_4arch4Sm90ELb0ELb1ELb0ELb0ELb0ELb0ELb1ELb0ELb0ELb1ELb0ELb0EEENS1_21CollectiveEpilogueFwdINS6_IJSA_NS7_ILi512EEESA_EEES9_SC_SE_Li256ELb0ELb1ELb0ELb0EEENS1_30DynamicPersistentTileSchedulerILi256ELi128ELb0ELb1ELb1EEEEEEEEEvNT_6ParamsE --------------------------
	.section	.nv.info._ZN7cutlass13device_kernelIN5flash11enable_sm90INS1_16FlashAttnFwdSm90INS1_25CollectiveMainloopFwdSm90ILi2EN4cute5tupleIJNS5_1CILi1EEES8_S8_EEENS6_IJNS7_ILi64EEESA_SA_EEELi512ENS_6half_tEfNS_4arch4Sm90ELb0ELb1ELb0ELb0ELb0ELb0ELb1ELb0ELb0ELb1ELb0ELb0EEENS1_21CollectiveEpilogueFwdINS6_IJSA_NS7_ILi512EEESA_EEES9_SC_SE_Li256ELb0ELb1ELb0ELb0EEENS1_30DynamicPersistentTileSchedulerILi256ELi128ELb0ELb1ELb1EEEEEEEEEvNT_6ParamsE,"",@"SHT_CUDA_INFO"
	.sectionflags	@""
	.align	4


	//----- nvinfo : EIATTR_CUDA_API_VERSION
	.align		4
        /*0000*/ 	.byte	0x04, 0x37
        /*0002*/ 	.short	(.L_332 - .L_331)
.L_331:
        /*0004*/ 	.word	0x00000082


	//----- nvinfo : EIATTR_KPARAM_INFO
	.align		4
.L_332:
        /*0008*/ 	.byte	0x04, 0x17
        /*000a*/ 	.short	(.L_334 - .L_333)
.L_333:
        /*000c*/ 	.word	0x00000000
        /*0010*/ 	.short	0x0000
        /*0012*/ 	.short	0x0070
        /*0014*/ 	.byte	0x00, 0xf0, 0x01, 0x2e


	//----- nvinfo : EIATTR_SPARSE_MMA_MASK
	.align		4
.L_334:
        /*0018*/ 	.byte	0x03, 0x50
        /*001a*/ 	.short	0x0000


	//----- nvinfo : EIATTR_MAXREG_COUNT
	.align		4
        /*001c*/ 	.byte	0x03, 0x1b
        /*001e*/ 	.short	0x00a8


	//----- nvinfo : EIATTR_NUM_BARRIERS
	.align		4
        /*0020*/ 	.byte	0x02, 0x4c
        /*0022*/ 	.byte	0x10
	.zero		1


	//----- nvinfo : EIATTR_EXTERNS
	.align		4
        /*0024*/ 	.byte	0x04, 0x0f
        /*0026*/ 	.short	(.L_336 - .L_335)


	//   ....[0]....
	.align		4
.L_335:
        /*0028*/ 	.word	index@(__assertfail)


	//----- nvinfo : EIATTR_ANNOTATIONS
	.align		4
.L_336:
        /*002c*/ 	.byte	0x04, 0x55
        /*002e*/ 	.short	(.L_338 - .L_337)


	//   ....[0]....
.L_337:
        /* <DEDUP_REMOVED lines=36> */


	//----- nvinfo : EIATTR_MERCURY_ISA_VERSION
	.align		4
.L_338:
        /*0258*/ 	.byte	0x03, 0x5f
        /*025a*/ 	.short	0x0101


	//----- nvinfo : EIATTR_INT_WARP_WIDE_INSTR_OFFSETS
	.align		4
        /*025c*/ 	.byte	0x04, 0x31
        /*025e*/ 	.short	(.L_340 - .L_339)


	//   ....[0]....
.L_339:
        /*0260*/ 	.word	0x00000130


	//   ....[1]....
        /*0264*/ 	.word	0x00000170


	//   ....[2]....
        /*0268*/ 	.word	0x000001e0


	//   ....[3]....
        /*026c*/ 	.word	0x00000250


	//   ....[4]....
        /*0270*/ 	.word	0x00014370


	//   ....[5]....
        /*0274*/ 	.word	0x000143d0


	//   ....[6]....
        /*0278*/ 	.word	0x00019a90


	//   ....[7]....
        /*027c*/ 	.word	0x00019af0


	//----- nvinfo : EIATTR_COOP_GROUP_MASK_REGIDS
	.align		4
.L_340:
        /*0280*/ 	.byte	0x04, 0x29
        /*0282*/ 	.short	(.L_342 - .L_341)


	//   ....[0]....
.L_341:
        /*0284*/ 	.word	0xffffffff


	//   ....[1]....
        /*0288*/ 	.word	0xffffffff


	//   ....[2]....
        /*028c*/ 	.word	0xffffffff


	//   ....[3]....
        /*0290*/ 	.word	0xffffffff


	//   ....[4]....
        /*0294*/ 	.word	0xffffffff


	//   ....[5]....
        /*0298*/ 	.word	0xffffffff


	//   ....[6]....
        /*029c*/ 	.word	0xffffffff


	//   ....[7]....
        /*02a0*/ 	.word	0xffffffff


	//   ....[8]....
        /*02a4*/ 	.word	0xffffffff


	//   ....[9]....
        /*02a8*/ 	.word	0xffffffff


	//   ....[10]....
        /*02ac*/ 	.word	0xffffffff


	//   ....[11]....
        /*02b0*/ 	.word	0xffffffff


	//   ....[12]....
        /*02b4*/ 	.word	0xffffffff


	//   ....[13]....
        /*02b8*/ 	.word	0xffffffff


	//   ....[14]....
        /*02bc*/ 	.word	0xffffffff


	//   ....[15]....
        /*02c0*/ 	.word	0xffffffff


	//   ....[16]....
        /*02c4*/ 	.word	0xffffffff


	//   ....[17]....
        /*02c8*/ 	.word	0xffffffff


	//   ....[18]....
        /*02cc*/ 	.word	0xffffffff


	//   ....[19]....
        /*02d0*/ 	.word	0xffffffff


	//   ....[20]....
        /*02d4*/ 	.word	0xffffffff


	//   ....[21]....
        /*02d8*/ 	.word	0xffffffff


	//   ....[22]....
        /*02dc*/ 	.word	0xffffffff


	//   ....[23]....
        /*02e0*/ 	.word	0xffffffff


	//   ....[24]....
        /*02e4*/ 	.word	0xffffffff


	//   ....[25]....
        /*02e8*/ 	.word	0xffffffff


	//   ....[26]....
        /*02ec*/ 	.word	0xffffffff


	//   ....[27]....
        /*02f0*/ 	.word	0xffffffff


	//   ....[28]....
        /*02f4*/ 	.word	0xffffffff


	//   ....[29]....
        /*02f8*/ 	.word	0xffffffff


	//   ....[30]....
        /*02fc*/ 	.word	0xffffffff


	//   ....[31]....
        /*0300*/ 	.word	0xffffffff


	//   ....[32]....
        /*0304*/ 	.word	0xffffffff


	//   ....[33]....
        /*0308*/ 	.word	0xffffffff


	//   ....[34]....
        /*030c*/ 	.word	0xffffffff


	//   ....[35]....
        /*0310*/ 	.word	0xffffffff


	//   ....[36]....
        /*0314*/ 	.word	0xffffffff


	//   ....[37]....
        /*0318*/ 	.word	0xffffffff


	//   ....[38]....
        /*031c*/ 	.word	0xffffffff


	//   ....[39]....
        /*0320*/ 	.word	0xffffffff


	//   ....[40]....
        /*0324*/ 	.word	0xffffffff


	//   ....[41]....
        /*0328*/ 	.word	0xffffffff


	//   ....[42]....
        /*032c*/ 	.word	0xffffffff


	//   ....[43]....
        /*0330*/ 	.word	0xffffffff


	//   ....[44]....
        /*0334*/ 	.word	0xffffffff


	//   ....[45]....
        /*0338*/ 	.word	0xffffffff


	//   ....[46]....
        /*033c*/ 	.word	0xffffffff


	//   ....[47]....
        /*0340*/ 	.word	0xffffffff


	//   ....[48]....
        /*0344*/ 	.word	0xffffffff


	//   ....[49]....
        /*0348*/ 	.word	0xffffffff


	//   ....[50]....
        /*034c*/ 	.word	0xffffffff


	//   ....[51]....
        /*0350*/ 	.word	0xffffffff


	//   ....[52]....
        /*0354*/ 	.word	0xffffffff


	//   ....[53]....
        /*0358*/ 	.word	0xffffffff


	//   ....[54]....
        /*035c*/ 	.word	0xffffffff


	//   ....[55]....
        /*0360*/ 	.word	0xffffffff


	//   ....[56]....
        /*0364*/ 	.word	0xffffffff


	//   ....[57]....
        /*0368*/ 	.word	0xffffffff


	//   ....[58]....
        /*036c*/ 	.word	0xffffffff


	//   ....[59]....
        /*0370*/ 	.word	0xffffffff


	//   ....[60]....
        /*0374*/ 	.word	0xffffffff


	//   ....[61]....
        /*0378*/ 	.word	0xffffffff


	//   ....[62]....
        /*037c*/ 	.word	0xffffffff


	//   ....[63]....
        /*0380*/ 	.word	0xffffffff


	//   ....[64]....
        /*0384*/ 	.word	0xffffffff


	//   ....[65]....
        /*0388*/ 	.word	0xffffffff


	//   ....[66]....
        /*038c*/ 	.word	0xffffffff


	//   ....[67]....
        /*0390*/ 	.word	0xffffffff


	//   ....[68]....
        /*0394*/ 	.word	0xffffffff


	//   ....[69]....
        /*0398*/ 	.word	0xffffffff


	//   ....[70]....
        /*039c*/ 	.word	0xffffffff


	//   ....[71]....
        /*03a0*/ 	.word	0xffffffff


	//   ....[72]....
        /*03a4*/ 	.word	0xffffffff


	//   ....[73]....
        /*03a8*/ 	.word	0xffffffff


	//   ....[74]....
        /*03ac*/ 	.word	0xffffffff


	//   ....[75]....
        /*03b0*/ 	.word	0xffffffff


	//   ....[76]....
        /*03b4*/ 	.word	0x0500000f


	//   ....[77]....
        /*03b8*/ 	.word	0x0500000f


	//   ....[78]....
        /*03bc*/ 	.word	0x0500000f


	//   ....[79]....
        /*03c0*/ 	.word	0x0500000f


	//   ....[80]....
        /*03c4*/ 	.word	0x0500000f


	//   ....[81]....
        /*03c8*/ 	.word	0x0500000f


	//   ....[82]....
        /*03cc*/ 	.word	0x0500000f


	//   ....[83]....
        /*03d0*/ 	.word	0x0500000f


	//   ....[84]....
        /*03d4*/ 	.word	0x0500000f


	//   ....[85]....
        /*03d8*/ 	.word	0x0500000f


	//   ....[86]....
        /*03dc*/ 	.word	0x0500000f


	//   ....[87]....
        /*03e0*/ 	.word	0x0500000f


	//   ....[88]....
        /*03e4*/ 	.word	0x0500000f


	//   ....[89]....
        /*03e8*/ 	.word	0x0500000f


	//   ....[90]....
        /*03ec*/ 	.word	0x0500000f


	//   ....[91]....
        /*03f0*/ 	.word	0x0500000f


	//   ....[92]....
        /*03f4*/ 	.word	0x0500000f


	//   ....[93]....
        /*03f8*/ 	.word	0x0500000f


	//   ....[94]....
        /*03fc*/ 	.word	0x0500000f


	//----- nvinfo : EIATTR_COOP_GROUP_INSTR_OFFSETS
	.align		4
.L_342:
        /*0400*/ 	.byte	0x04, 0x28
        /*0402*/ 	.short	(.L_344 - .L_343)


	//   ....[0]....
.L_343:
        /*0404*/ 	.word	0x00000060


	//   ....[1]....
        /*0408*/ 	.word	0x00000140


	//   ....[2]....
        /*040c*/ 	.word	0x00000180


	//   ....[3]....
        /*0410*/ 	.word	0x00000390


	//   ....[4]....
        /*0414*/ 	.word	0x000004f0


	//   ....[5]....
        /*0418*/ 	.word	0x00000610


	//   ....[6]....
        /*041c*/ 	.word	0x00000770


	//   ....[7]....
        /*0420*/ 	.word	0x00001c50


	//   ....[8]....
        /*0424*/ 	.word	0x00003c20


	//   ....[9]....
        /*0428*/ 	.word	0x00004400


	//   ....[10]....
        /*042c*/ 	.word	0x000054a0


	//   ....[11]....
        /*0430*/ 	.word	0x00005b90


	//   ....[12]....
        /*0434*/ 	.word	0x000060f0


	//   ....[13]....
        /*0438*/ 	.word	0x00006200


	//   ....[14]....
        /*043c*/ 	.word	0x00006550


	//   ....[15]....
        /*0440*/ 	.word	0x000065f0


	//   ....[16]....
        /*0444*/ 	.word	0x00006da0


	//   ....[17]....
        /*0448*/ 	.word	0x00007360


	//   ....[18]....
        /*044c*/ 	.word	0x00008380


	//   ....[19]....
        /*0450*/ 	.word	0x000085f0


	//   ....[20]....
        /*0454*/ 	.word	0x00008d20


	//   ....[21]....
        /*0458*/ 	.word	0x00008e20


	//   ....[22]....
        /*045c*/ 	.word	0x000091d0


	//   ....[23]....
        /*0460*/ 	.word	0x00009260


	//   ....[24]....
        /*0464*/ 	.word	0x0000a320


	//   ....[25]....
        /*0468*/ 	.word	0x0000a9e0


	//   ....[26]....
        /*046c*/ 	.word	0x0000bad0


	//   ....[27]....
        /*0470*/ 	.word	0x0000bb00


	//   ....[28]....
        /*0474*/ 	.word	0x0000be00


	//   ....[29]....
        /*0478*/ 	.word	0x0000bfd0


	//   ....[30]....
        /*047c*/ 	.word	0x0000ceb0


	//   ....[31]....
        /*0480*/ 	.word	0x0000d330


	//   ....[32]....
        /*0484*/ 	.word	0x0000d440


	//   ....[33]....
        /*0488*/ 	.word	0x0000e590


	//   ....[34]....
        /*048c*/ 	.word	0x0000ecb0


	//   ....[35]....
        /*0490*/ 	.word	0x0000edb0


	//   ....[36]....
        /*0494*/ 	.word	0x0000f170


	//   ....[37]....
        /*0498*/ 	.word	0x0000f1f0


	//   ....[38]....
        /*049c*/ 	.word	0x000102b0


	//   ....[39]....
        /*04a0*/ 	.word	0x000102f0


	//   ....[40]....
        /*04a4*/ 	.word	0x00010320


	//   ....[41]....
        /*04a8*/ 	.word	0x000103a0


	//   ....[42]....
        /*04ac*/ 	.word	0x000103d0


	//   ....[43]....
        /*04b0*/ 	.word	0x00011690


	//   ....[44]....
        /*04b4*/ 	.word	0x000120e0


	//   ....[45]....
        /*04b8*/ 	.word	0x00012120


	//   ....[46]....
        /*04bc*/ 	.word	0x00012150


	//   ....[47]....
        /*04c0*/ 	.word	0x00012170


	//   ....[48]....
        /*04c4*/ 	.word	0x00012780


	//   ....[49]....
        /*04c8*/ 	.word	0x000127a0


	//   ....[50]....
        /*04cc*/ 	.word	0x000129d0


	//   ....[51]....
        /*04d0*/ 	.word	0x000129f0


	//   ....[52]....
        /*04d4*/ 	.word	0x00013310


	//   ....[53]....
        /*04d8*/ 	.word	0x00013340


	//   ....[54]....
        /*04dc*/ 	.word	0x00013580


	//   ....[55]....
        /*04e0*/ 	.word	0x000135a0


	//   ....[56]....
        /*04e4*/ 	.word	0x00013870


	//   ....[57]....
        /*04e8*/ 	.word	0x00014970


	//   ....[58]....
        /*04ec*/ 	.word	0x000152c0


	//   ....[59]....
        /*04f0*/ 	.word	0x000152f0


	//   ....[60]....
        /*04f4*/ 	.word	0x000153f0


	//   ....[61]....
        /*04f8*/ 	.word	0x00015400


	//   ....[62]....
        /*04fc*/ 	.word	0x00015480


	//   ....[63]....
        /*0500*/ 	.word	0x00015490


	//   ....[64]....
        /*0504*/ 	.word	0x000154a0


	//   ....[65]....
        /*0508*/ 	.word	0x000154b0


	//   ....[66]....
        /*050c*/ 	.word	0x00015ef0


	//   ....[67]....
        /*0510*/ 	.word	0x00015f10


	//   ....[68]....
        /*0514*/ 	.word	0x00015f30


	//   ....[69]....
        /*0518*/ 	.word	0x00016060


	//   ....[70]....
        /*051c*/ 	.word	0x00016220


	//   ....[71]....
        /*0520*/ 	.word	0x00016230


	//   ....[72]....
        /*0524*/ 	.word	0x00016380


	//   ....[73]....
        /*0528*/ 	.word	0x00016390


	//   ....[74]....
        /*052c*/ 	.word	0x00019c70


	//   ....[75]....
        /*0530*/ 	.word	0x00019e60


	//   ....[76]....
        /*0534*/ 	.word	0x0001a4e0


	//   ....[77]....
        /*0538*/ 	.word	0x0001a640


	//   ....[78]....
        /*053c*/ 	.word	0x0001a6c0


	//   ....[79]....
        /*0540*/ 	.word	0x0001a770


	//   ....[80]....
        /*0544*/ 	.word	0x0001a860


	//   ....[81]....
        /*0548*/ 	.word	0x0001a8c0


	//   ....[82]....
        /*054c*/ 	.word	0x0001a9b0


	//   ....[83]....
        /*0550*/ 	.word	0x0001aa10


	//   ....[84]....
        /*0554*/ 	.word	0x0001aab0


	//   ....[85]....
        /*0558*/ 	.word	0x0001ab90


	//   ....[86]....
        /*055c*/ 	.word	0x0001ac40


	//   ....[87]....
        /*0560*/ 	.word	0x0001af20


	//   ....[88]....
        /*0564*/ 	.word	0x0001af70


	//   ....[89]....
        /*0568*/ 	.word	0x0001b0d0


	//   ....[90]....
        /*056c*/ 	.word	0x0001b220


	//   ....[91]....
        /*0570*/ 	.word	0x0001b3f0


	//   ....[92]....
        /*0574*/ 	.word	0x0001b440


	//   ....[93]....
        /*0578*/ 	.word	0x0001b760


	//   ....[94]....
        /*057c*/ 	.word	0x0001b880


	//----- nvinfo : EIATTR_REG_RECONFIG
	.align		4
.L_344:
        /*0580*/ 	.byte	0x01, 0x54
	.zero		2


	//----- nvinfo : EIATTR_SYSCALL_OFFSETS
	.align		4
        /*0584*/ 	.byte	0x04, 0x46
        /*0586*/ 	.short	(.L_346 - .L_345)


	//   ....[0]....
.L_345:
        /*0588*/ 	.word	0x00003df0


	//   ....[1]....
        /*058c*/ 	.word	0x00014570


	//   ....[2]....
        /*0590*/ 	.word	0x000146c0


	//   ....[3]....
        /*0594*/ 	.word	0x000147b0


	//   ....[4]....
        /*0598*/ 	.word	0x00014f10


	//   ....[5]....
        /*059c*/ 	.word	0x00015800


	//----- nvinfo : EIATTR_MBARRIER_INSTR_OFFSETS
	.align		4
.L_346:
        /*05a0*/ 	.byte	0x04, 0x39
        /*05a2*/ 	.short	(.L_348 - .L_347)


	//   ....[0]....
.L_347:
        /*05a4*/ 	.word	0x00000270
        /*05a8*/ 	.word	0x000000ff
        /*05ac*/ 	.word	0x00038800
        /*05b0*/ 	.short	0x0100
        /*05b2*/ 	.byte	0x08
	.zero		1


	//   ....[1]....
        /*05b4*/ 	.word	0x00000280
        /*05b8*/ 	.word	0x000000ff
        /*05bc*/ 	.word	0x00038810
        /*05c0*/ 	.short	0x0100
        /*05c2*/ 	.byte	0x08
	.zero		1


	//   ....[2]....
        /*05c4*/ 	.word	0x00000290
        /*05c8*/ 	.word	0x000000ff
        /*05cc*/ 	.word	0x00038820
        /*05d0*/ 	.short	0x0100
        /*05d2*/ 	.byte	0x08
	.zero		1


	//   ....[3]....
        /*05d4*/ 	.word	0x00000340
        /*05d8*/ 	.word	0x000000ff
        /*05dc*/ 	.word	0x00038830
        /*05e0*/ 	.short	0x0100
        /*05e2*/ 	.byte	0x06
	.zero		1


	//   ....[4]....
        /*05e4*/ 	.word	0x00000350
        /*05e8*/ 	.word	0x000000ff
        /*05ec*/ 	.word	0x00038840
        /*05f0*/ 	.short	0x0100
        /*05f2*/ 	.byte	0x06
	.zero		1


	//   ....[5]....
        /*05f4*/ 	.word	0x00000360
        /*05f8*/ 	.word	0x000000ff
        /*05fc*/ 	.word	0x00038838
        /*0600*/ 	.short	0x0100
        /*0602*/ 	.byte	0x06
	.zero		1


	//   ....[6]....
        /*0604*/ 	.word	0x00000370
        /*0608*/ 	.word	0x000000ff
        /*060c*/ 	.word	0x00038848
        /*0610*/ 	.short	0x0100
        /*0612*/ 	.byte	0x06
	.zero		1


	//   ....[7]....
        /*0614*/ 	.word	0x000004a0
        /*0618*/ 	.word	0x000000ff
        /*061c*/ 	.word	0x00038850
        /*0620*/ 	.short	0x0100
        /*0622*/ 	.byte	0x08
	.zero		1


	//   ....[8]....
        /*0624*/ 	.word	0x000004b0
        /*0628*/ 	.word	0x000000ff
        /*062c*/ 	.word	0x00038860
        /*0630*/ 	.short	0x0100
        /*0632*/ 	.byte	0x08
	.zero		1


	//   ....[9]....
        /*0634*/ 	.word	0x000004c0
        /*0638*/ 	.word	0x000000ff
        /*063c*/ 	.word	0x00038858
        /*0640*/ 	.short	0x0100
        /*0642*/ 	.byte	0x08
	.zero		1


	//   ....[10]....
        /*0644*/ 	.word	0x000004d0
        /*0648*/ 	.word	0x000000ff
        /*064c*/ 	.word	0x00038868
        /*0650*/ 	.short	0x0100
        /*0652*/ 	.byte	0x08
	.zero		1


	//   ....[11]....
        /*0654*/ 	.word	0x000005c0
        /*0658*/ 	.word	0x000000ff
        /*065c*/ 	.word	0x00038870
        /*0660*/ 	.short	0x0100
        /*0662*/ 	.byte	0x06
	.zero		1


	//   ....[12]....
        /*0664*/ 	.word	0x000005d0
        /*0668*/ 	.word	0x000000ff
        /*066c*/ 	.word	0x00038880
        /*0670*/ 	.short	0x0100
        /*0672*/ 	.byte	0x06
	.zero		1


	//   ....[13]....
        /*0674*/ 	.word	0x000005e0
        /*0678*/ 	.word	0x000000ff
        /*067c*/ 	.word	0x00038878
        /*0680*/ 	.short	0x0100
        /*0682*/ 	.byte	0x06
	.zero		1


	//   ....[14]....
        /*0684*/ 	.word	0x000005f0
        /*0688*/ 	.word	0x000000ff
        /*068c*/ 	.word	0x00038888
        /*0690*/ 	.short	0x0100
        /*0692*/ 	.byte	0x06
	.zero		1


	//   ....[15]....
        /*0694*/ 	.word	0x00000720
        /*0698*/ 	.word	0x000000ff
        /*069c*/ 	.word	0x00038890
        /*06a0*/ 	.short	0x0100
        /*06a2*/ 	.byte	0x08
	.zero		1


	//   ....[16]....
        /*06a4*/ 	.word	0x00000730
        /*06a8*/ 	.word	0x000000ff
        /*06ac*/ 	.word	0x000388a0
        /*06b0*/ 	.short	0x0100
        /*06b2*/ 	.byte	0x08
	.zero		1


	//   ....[17]....
        /*06b4*/ 	.word	0x00000740
        /*06b8*/ 	.word	0x000000ff
        /*06bc*/ 	.word	0x00038898
        /*06c0*/ 	.short	0x0100
        /*06c2*/ 	.byte	0x08
	.zero		1


	//   ....[18]....
        /*06c4*/ 	.word	0x00000750
        /*06c8*/ 	.word	0x000000ff
        /*06cc*/ 	.word	0x000388a8
        /*06d0*/ 	.short	0x0100
        /*06d2*/ 	.byte	0x08
	.zero		1


	//   ....[19]....
        /*06d4*/ 	.word	0x00000880
        /*06d8*/ 	.word	0x000000ff
        /*06dc*/ 	.word	0x000388b0
        /*06e0*/ 	.short	0x0100
        /*06e2*/ 	.byte	0x08
	.zero		1


	//   ....[20]....
        /*06e4*/ 	.word	0x00000890
        /*06e8*/ 	.word	0x000000ff
        /*06ec*/ 	.word	0x000388c0
        /*06f0*/ 	.short	0x0100
        /*06f2*/ 	.byte	0x08
	.zero		1


	//   ....[21]....
        /*06f4*/ 	.word	0x000008a0
        /*06f8*/ 	.word	0x000000ff
        /*06fc*/ 	.word	0x000388b8
        /*0700*/ 	.short	0x0100
        /*0702*/ 	.byte	0x08
	.zero		1


	//   ....[22]....
        /*0704*/ 	.word	0x000008b0
        /*0708*/ 	.word	0x000000ff
        /*070c*/ 	.word	0x000388c8
        /*0710*/ 	.short	0x0100
        /*0712*/ 	.byte	0x08
	.zero		1


	//   ....[23]....
        /*0714*/ 	.word	0x00001fc0
        /*0718*/ 	.word	0x00000000
        /*071c*/ 	.word	0x00000000
        /*0720*/ 	.short	0x0101
        /*0722*/ 	.byte	0x3f
	.zero		1


	//   ....[24]....
        /*0724*/ 	.word	0x00002a70
        /*0728*/ 	.word	0x00000000
        /*072c*/ 	.word	0x00000000
        /*0730*/ 	.short	0x0101
        /*0732*/ 	.byte	0x3f
	.zero		1


	//   ....[25]....
        /*0734*/ 	.word	0x00003e50
        /*0738*/ 	.word	0x000000ff
        /*073c*/ 	.word	0x00038800
        /*0740*/ 	.short	0x010a
        /*0742*/ 	.byte	0x25
	.zero		1


	//   ....[26]....
        /*0744*/ 	.word	0x00003ec0
        /*0748*/ 	.word	0x00000003
        /*074c*/ 	.word	0x00038830
        /*0750*/ 	.short	0x010a
        /*0752*/ 	.byte	0x3f
	.zero		1


	//   ....[27]....
        /*0754*/ 	.word	0x00003f00
        /*0758*/ 	.word	0x00000003
        /*075c*/ 	.word	0x00038830
        /*0760*/ 	.short	0x010a
        /*0762*/ 	.byte	0x3f
	.zero		1


	//   ....[28]....
        /*0764*/ 	.word	0x00004180
        /*0768*/ 	.word	0x000000ff
        /*076c*/ 	.word	0x00038810
        /*0770*/ 	.short	0x010a
        /*0772*/ 	.byte	0x25
	.zero		1


	//   ....[29]....
        /*0774*/ 	.word	0x000041c0
        /*0778*/ 	.word	0x00000003
        /*077c*/ 	.word	0x00038850
        /*0780*/ 	.short	0x010a
        /*0782*/ 	.byte	0x3f
	.zero		1


	//   ....[30]....
        /*0784*/ 	.word	0x00004200
        /*0788*/ 	.word	0x00000003
        /*078c*/ 	.word	0x00038850
        /*0790*/ 	.short	0x010a
        /*0792*/ 	.byte	0x3f
	.zero		1


	//   ....[31]....
        /*0794*/ 	.word	0x00005500
        /*0798*/ 	.word	0x00000004
        /*079c*/ 	.word	0x00000000
        /*07a0*/ 	.short	0x0101
        /*07a2*/ 	.byte	0x3f
	.zero		1


	//   ....[32]....
        /*07a4*/ 	.word	0x00006dc0
        /*07a8*/ 	.word	0x00000003
        /*07ac*/ 	.word	0x00000000
        /*07b0*/ 	.short	0x0101
        /*07b2*/ 	.byte	0x3f
	.zero		1


	//   ....[33]....
        /*07b4*/ 	.word	0x00007010
        /*07b8*/ 	.word	0x000000ff
        /*07bc*/ 	.word	0x00038830
        /*07c0*/ 	.short	0x010a
        /*07c2*/ 	.byte	0x05
	.zero		1


	//   ....[34]....
        /*07c4*/ 	.word	0x00007050
        /*07c8*/ 	.word	0x000000ff
        /*07cc*/ 	.word	0x00038830
        /*07d0*/ 	.short	0x010a
        /*07d2*/ 	.byte	0x05
	.zero		1


	//   ....[35]....
        /*07d4*/ 	.word	0x000071e0
        /*07d8*/ 	.word	0x000000ff
        /*07dc*/ 	.word	0x00038850
        /*07e0*/ 	.short	0x010a
        /*07e2*/ 	.byte	0x05
	.zero		1


	//   ....[36]....
        /*07e4*/ 	.word	0x00007220
        /*07e8*/ 	.word	0x000000ff
        /*07ec*/ 	.word	0x00038850
        /*07f0*/ 	.short	0x010a
        /*07f2*/ 	.byte	0x05
	.zero		1


	//   ....[37]....
        /*07f4*/ 	.word	0x000083e0
        /*07f8*/ 	.word	0x0000000a
        /*07fc*/ 	.word	0x00000000
        /*0800*/ 	.short	0x0101
        /*0802*/ 	.byte	0x3f
	.zero		1


	//   ....[38]....
        /*0804*/ 	.word	0x0000a340
        /*0808*/ 	.word	0x0000000c
        /*080c*/ 	.word	0x00000000
        /*0810*/ 	.short	0x0101
        /*0812*/ 	.byte	0x3f
	.zero		1


	//   ....[39]....
        /*0814*/ 	.word	0x0000a6e0
        /*0818*/ 	.word	0x000000ff
        /*081c*/ 	.word	0x00038830
        /*0820*/ 	.short	0x010a
        /*0822*/ 	.byte	0x05
	.zero		1


	//   ....[40]....
        /*0824*/ 	.word	0x0000a720
        /*0828*/ 	.word	0x000000ff
        /*082c*/ 	.word	0x00038830
        /*0830*/ 	.short	0x010a
        /*0832*/ 	.byte	0x05
	.zero		1


	//   ....[41]....
        /*0834*/ 	.word	0x0000a8b0
        /*0838*/ 	.word	0x000000ff
        /*083c*/ 	.word	0x00038850
        /*0840*/ 	.short	0x010a
        /*0842*/ 	.byte	0x05
	.zero		1


	//   ....[42]....
        /*0844*/ 	.word	0x0000a8f0
        /*0848*/ 	.word	0x000000ff
        /*084c*/ 	.word	0x00038850
        /*0850*/ 	.short	0x010a
        /*0852*/ 	.byte	0x05
	.zero		1


	//   ....[43]....
        /*0854*/ 	.word	0x0000c380
        /*0858*/ 	.word	0x00000099
        /*085c*/ 	.word	0x00000000
        /*0860*/ 	.short	0x0101
        /*0862*/ 	.byte	0x3f
	.zero		1


	//   ....[44]....
        /*0864*/ 	.word	0x0000ced0
        /*0868*/ 	.word	0x000000b3
        /*086c*/ 	.word	0x00000000
        /*0870*/ 	.short	0x0101
        /*0872*/ 	.byte	0x3f
	.zero		1


	//   ....[45]....
        /*0874*/ 	.word	0x0000cfe0
        /*0878*/ 	.word	0x000000ff
        /*087c*/ 	.word	0x00038830
        /*0880*/ 	.short	0x010a
        /*0882*/ 	.byte	0x05
	.zero		1


	//   ....[46]....
        /*0884*/ 	.word	0x0000d020
        /*0888*/ 	.word	0x000000ff
        /*088c*/ 	.word	0x00038830
        /*0890*/ 	.short	0x010a
        /*0892*/ 	.byte	0x05
	.zero		1


	//   ....[47]....
        /*0894*/ 	.word	0x0000d1b0
        /*0898*/ 	.word	0x000000ff
        /*089c*/ 	.word	0x00038850
        /*08a0*/ 	.short	0x010a
        /*08a2*/ 	.byte	0x05
	.zero		1


	//   ....[48]....
        /*08a4*/ 	.word	0x0000d1f0
        /*08a8*/ 	.word	0x000000ff
        /*08ac*/ 	.word	0x00038850
        /*08b0*/ 	.short	0x010a
        /*08b2*/ 	.byte	0x05
	.zero		1


	//   ....[49]....
        /*08b4*/ 	.word	0x0000e3f0
        /*08b8*/ 	.word	0x00000008
        /*08bc*/ 	.word	0x00000000
        /*08c0*/ 	.short	0x0101
        /*08c2*/ 	.byte	0x3f
	.zero		1


	//   ....[50]....
        /*08c4*/ 	.word	0x000102d0
        /*08c8*/ 	.word	0x0000000a
        /*08cc*/ 	.word	0x00000000
        /*08d0*/ 	.short	0x0101
        /*08d2*/ 	.byte	0x3f
	.zero		1


	//   ....[51]....
        /*08d4*/ 	.word	0x00012770
        /*08d8*/ 	.word	0x000000ff
        /*08dc*/ 	.word	0x00000000
        /*08e0*/ 	.short	0x0101
        /*08e2*/ 	.byte	0x04
	.zero		1


	//   ....[52]....
        /*08e4*/ 	.word	0x00014ba0
        /*08e8*/ 	.word	0x00000000
        /*08ec*/ 	.word	0x00038840
        /*08f0*/ 	.short	0x010a
        /*08f2*/ 	.byte	0x3f
	.zero		1


	//   ....[53]....
        /*08f4*/ 	.word	0x000155d0
        /*08f8*/ 	.word	0x00000011
        /*08fc*/ 	.word	0x00038800
        /*0900*/ 	.short	0x0107
        /*0902*/ 	.byte	0x3f
	.zero		1


	//   ....[54]....
        /*0904*/ 	.word	0x00015670
        /*0908*/ 	.word	0x00000011
        /*090c*/ 	.word	0x00038800
        /*0910*/ 	.short	0x0101
        /*0912*/ 	.byte	0x3f
	.zero		1


	//   ....[55]....
        /*0914*/ 	.word	0x000165a0
        /*0918*/ 	.word	0x00000011
        /*091c*/ 	.word	0x00038810
        /*0920*/ 	.short	0x0107
        /*0922*/ 	.byte	0x3f
	.zero		1


	//   ....[56]....
        /*0924*/ 	.word	0x000166a0
        /*0928*/ 	.word	0x00000011
        /*092c*/ 	.word	0x00038810
        /*0930*/ 	.short	0x0101
        /*0932*/ 	.byte	0x3f
	.zero		1


	//   ....[57]....
        /*0934*/ 	.word	0x000166c0
        /*0938*/ 	.word	0x00000011
        /*093c*/ 	.word	0x00038820
        /*0940*/ 	.short	0x010a
        /*0942*/ 	.byte	0x3f
	.zero		1


	//   ....[58]....
        /*0944*/ 	.word	0x00016790
        /*0948*/ 	.word	0x00000000
        /*094c*/ 	.word	0x00038860
        /*0950*/ 	.short	0x010a
        /*0952*/ 	.byte	0x3f
	.zero		1


	//   ....[59]....
        /*0954*/ 	.word	0x00017350
        /*0958*/ 	.word	0x00000003
        /*095c*/ 	.word	0x00038840
        /*0960*/ 	.short	0x010a
        /*0962*/ 	.byte	0x3f
	.zero		1


	//   ....[60]....
        /*0964*/ 	.word	0x00017590
        /*0968*/ 	.word	0x00000003
        /*096c*/ 	.word	0x00038860
        /*0970*/ 	.short	0x010a
        /*0972*/ 	.byte	0x3f
	.zero		1


	//   ....[61]....
        /*0974*/ 	.word	0x00018120
        /*0978*/ 	.word	0x00000004
        /*097c*/ 	.word	0x00038840
        /*0980*/ 	.short	0x010a
        /*0982*/ 	.byte	0x3f
	.zero		1


	//   ....[62]....
        /*0984*/ 	.word	0x00018360
        /*0988*/ 	.word	0x00000004
        /*098c*/ 	.word	0x00038860
        /*0990*/ 	.short	0x010a
        /*0992*/ 	.byte	0x3f
	.zero		1


	//   ....[63]....
        /*0994*/ 	.word	0x00018e80
        /*0998*/ 	.word	0x00000004
        /*099c*/ 	.word	0x00038840
        /*09a0*/ 	.short	0x010a
        /*09a2*/ 	.byte	0x3f
	.zero		1


	//   ....[64]....
        /*09a4*/ 	.word	0x000190c0
        /*09a8*/ 	.word	0x00000004
        /*09ac*/ 	.word	0x00038860
        /*09b0*/ 	.short	0x010a
        /*09b2*/ 	.byte	0x3f
	.zero		1


	//   ....[65]....
        /*09b4*/ 	.word	0x00019de0
        /*09b8*/ 	.word	0x00000000
        /*09bc*/ 	.word	0x00038820
        /*09c0*/ 	.short	0x010a
        /*09c2*/ 	.byte	0x3f
	.zero		1


	//   ....[66]....
        /*09c4*/ 	.word	0x00019fd0
        /*09c8*/ 	.word	0x00000006
        /*09cc*/ 	.word	0x00000000
        /*09d0*/ 	.short	0x010a
        /*09d2*/ 	.byte	0x3f
	.zero		1


	//   ....[67]....
        /*09d4*/ 	.word	0x0001a000
        /*09d8*/ 	.word	0x00000007
        /*09dc*/ 	.word	0x00000000
        /*09e0*/ 	.short	0x010a
        /*09e2*/ 	.byte	0x3f
	.zero		1


	//   ....[68]....
        /*09e4*/ 	.word	0x0001a060
        /*09e8*/ 	.word	0x00000004
        /*09ec*/ 	.word	0x00000000
        /*09f0*/ 	.short	0x010a
        /*09f2*/ 	.byte	0x3f
	.zero		1


	//   ....[69]....
        /*09f4*/ 	.word	0x0001a090
        /*09f8*/ 	.word	0x00000003
        /*09fc*/ 	.word	0x00000000
        /*0a00*/ 	.short	0x010a
        /*0a02*/ 	.byte	0x3f
	.zero		1


	//   ....[70]....
        /*0a04*/ 	.word	0x0001a100
        /*0a08*/ 	.word	0x00000003
        /*0a0c*/ 	.word	0x00038800
        /*0a10*/ 	.short	0x010a
        /*0a12*/ 	.byte	0x3f
	.zero		1


	//   ....[71]....
        /*0a14*/ 	.word	0x0001a150
        /*0a18*/ 	.word	0x00000003
        /*0a1c*/ 	.word	0x00038830
        /*0a20*/ 	.short	0x010a
        /*0a22*/ 	.byte	0x3f
	.zero		1


	//   ....[72]....
        /*0a24*/ 	.word	0x0001a1b0
        /*0a28*/ 	.word	0x00000005
        /*0a2c*/ 	.word	0x00038810
        /*0a30*/ 	.short	0x010a
        /*0a32*/ 	.byte	0x3f
	.zero		1


	//   ....[73]....
        /*0a34*/ 	.word	0x0001a200
        /*0a38*/ 	.word	0x00000003
        /*0a3c*/ 	.word	0x00038850
        /*0a40*/ 	.short	0x010a
        /*0a42*/ 	.byte	0x3f
	.zero		1


	//   ....[74]....
        /*0a44*/ 	.word	0x0001a260
        /*0a48*/ 	.word	0x00000009
        /*0a4c*/ 	.word	0x00038830
        /*0a50*/ 	.short	0x010a
        /*0a52*/ 	.byte	0x3f
	.zero		1


	//   ....[75]....
        /*0a54*/ 	.word	0x0001a2c0
        /*0a58*/ 	.word	0x00000009
        /*0a5c*/ 	.word	0x00038850
        /*0a60*/ 	.short	0x010a
        /*0a62*/ 	.byte	0x3f
	.zero		1


	//   ....[76]....
        /*0a64*/ 	.word	0x0001a320
        /*0a68*/ 	.word	0x00000006
        /*0a6c*/ 	.word	0x00038830
        /*0a70*/ 	.short	0x010a
        /*0a72*/ 	.byte	0x3f
	.zero		1


	//   ....[77]....
        /*0a74*/ 	.word	0x0001a380
        /*0a78*/ 	.word	0x00000006
        /*0a7c*/ 	.word	0x00038850
        /*0a80*/ 	.short	0x010a
        /*0a82*/ 	.byte	0x3f
	.zero		1


	//   ....[78]....
        /*0a84*/ 	.word	0x0001a3e0
        /*0a88*/ 	.word	0x00000008
        /*0a8c*/ 	.word	0x00038830
        /*0a90*/ 	.short	0x010a
        /*0a92*/ 	.byte	0x3f
	.zero		1


	//   ....[79]....
        /*0a94*/ 	.word	0x0001a440
        /*0a98*/ 	.word	0x00000008
        /*0a9c*/ 	.word	0x00038850
        /*0aa0*/ 	.short	0x010a
        /*0aa2*/ 	.byte	0x3f
	.zero		1


	//   ....[80]....
        /*0aa4*/ 	.word	0x0001a590
        /*0aa8*/ 	.word	0x00000000
        /*0aac*/ 	.word	0x00038840
        /*0ab0*/ 	.short	0x010a
        /*0ab2*/ 	.byte	0x3f
	.zero		1


	//   ....[81]....
        /*0ab4*/ 	.word	0x0001b480
        /*0ab8*/ 	.word	0x00000011
        /*0abc*/ 	.word	0x00038820
        /*0ac0*/ 	.short	0x010a
        /*0ac2*/ 	.byte	0x3f
	.zero		1


	//   ....[82]....
        /*0ac4*/ 	.word	0x0001b4d0
        /*0ac8*/ 	.word	0x00000000
        /*0acc*/ 	.word	0x00038860
        /*0ad0*/ 	.short	0x010a
        /*0ad2*/ 	.byte	0x3f
	.zero		1


	//   ....[83]....
        /*0ad4*/ 	.word	0x0001b520
        /*0ad8*/ 	.word	0x00000003
        /*0adc*/ 	.word	0x00038840
        /*0ae0*/ 	.short	0x010a
        /*0ae2*/ 	.byte	0x3f
	.zero		1


	//   ....[84]....
        /*0ae4*/ 	.word	0x0001b570
        /*0ae8*/ 	.word	0x00000003
        /*0aec*/ 	.word	0x00038860
        /*0af0*/ 	.short	0x010a
        /*0af2*/ 	.byte	0x3f
	.zero		1


	//   ....[85]....
        /*0af4*/ 	.word	0x0001b5c0
        /*0af8*/ 	.word	0x00000004
        /*0afc*/ 	.word	0x00038840
        /*0b00*/ 	.short	0x010a
        /*0b02*/ 	.byte	0x3f
	.zero		1


	//   ....[86]....
        /*0b04*/ 	.word	0x0001b610
        /*0b08*/ 	.word	0x00000004
        /*0b0c*/ 	.word	0x00038860
        /*0b10*/ 	.short	0x010a
        /*0b12*/ 	.byte	0x3f
	.zero		1


	//   ....[87]....
        /*0b14*/ 	.word	0x0001b660
        /*0b18*/ 	.word	0x00000004
        /*0b1c*/ 	.word	0x00038840
        /*0b20*/ 	.short	0x010a
        /*0b22*/ 	.byte	0x3f
	.zero		1


	//   ....[88]....
        /*0b24*/ 	.word	0x0001b6b0
        /*0b28*/ 	.word	0x00000004
        /*0b2c*/ 	.word	0x00038860
        /*0b30*/ 	.short	0x010a
        /*0b32*/ 	.byte	0x3f
	.zero		1


	//   ....[89]....
        /*0b34*/ 	.word	0x0001b7a0
        /*0b38*/ 	.word	0x00000000
        /*0b3c*/ 	.word	0x00038820
        /*0b40*/ 	.short	0x010a
        /*0b42*/ 	.byte	0x3f
	.zero		1


	//   ....[90]....
        /*0b44*/ 	.word	0x0001b940
        /*0b48*/ 	.word	0x00000006
        /*0b4c*/ 	.word	0x00000000
        /*0b50*/ 	.short	0x010a
        /*0b52*/ 	.byte	0x3f
	.zero		1


	//   ....[91]....
        /*0b54*/ 	.word	0x0001b990
        /*0b58*/ 	.word	0x00000007
        /*0b5c*/ 	.word	0x00000000
        /*0b60*/ 	.short	0x010a
        /*0b62*/ 	.byte	0x3f
	.zero		1


	//   ....[92]....
        /*0b64*/ 	.word	0x0001b9e0
        /*0b68*/ 	.word	0x00000004
        /*0b6c*/ 	.word	0x00000000
        /*0b70*/ 	.short	0x010a
        /*0b72*/ 	.byte	0x3f
	.zero		1


	//----- nvinfo : EIATTR_NUM_MBARRIERS
	.align		4
.L_348:
        /*0b74*/ 	.byte	0x03, 0x38
        /*0b76*/ 	.short	0x0017


	//----- nvinfo : EIATTR_EXIT_INSTR_OFFSETS
	.align		4
        /*0b78*/ 	.byte	0x04, 0x1c
        /*0b7a*/ 	.short	(.L_350 - .L_349)


	//   ....[0]....
.L_349:
        /*0b7c*/ 	.word	0x00000a20


	//   ....[1]....
        /*0b80*/ 	.word	0x000137f0


	//   ....[2]....
        /*0b84*/ 	.word	0x0001a0e0


	//----- nvinfo : EIATTR_MAX_THREADS
	.align		4
.L_350:
        /*0b88*/ 	.byte	0x04, 0x05
        /*0b8a*/ 	.short	(.L_352 - .L_351)
.L_351:
        /*0b8c*/ 	.word	0x00000180
        /*0b90*/ 	.word	0x00000001
        /*0b94*/ 	.word	0x00000001


	//----- nvinfo : EIATTR_CRS_STACK_SIZE
	.align		4
.L_352:
        /*0b98*/ 	.byte	0x04, 0x1e
        /*0b9a*/ 	.short	(.L_354 - .L_353)
.L_353:
        /*0b9c*/ 	.word	0x00000000


	//----- nvinfo : EIATTR_CBANK_PARAM_SIZE
	.align		4
.L_354:
        /*0ba0*/ 	.byte	0x03, 0x19
        /*0ba2*/ 	.short	0x0bf0


	//----- nvinfo : EIATTR_PARAM_CBANK
	.align		4
        /*0ba4*/ 	.byte	0x04, 0x0a
        /*0ba6*/ 	.short	(.L_356 - .L_355)
	.align		4
.L_355:
        /*0ba8*/ 	.word	index@(.nv.constant0._ZN7cutlass13device_kernelIN5flash11enable_sm90INS1_16FlashAttnFwdSm90INS1_25CollectiveMainloopFwdSm90ILi2EN4cute5tupleIJNS5_1CILi1EEES8_S8_EEENS6_IJNS7_ILi64EEESA_SA_EEELi512ENS_6half_tEfNS_4arch4Sm90ELb0ELb1ELb0ELb0ELb0ELb0ELb1ELb0ELb0ELb1ELb0ELb0EEENS1_21CollectiveEpilogueFwdINS6_IJSA_NS7_ILi512EEESA_EEES9_SC_SE_Li256ELb0ELb1ELb0ELb0EEENS1_30DynamicPersistentTileSchedulerILi256ELi128ELb0ELb1ELb1EEEEEEEEEvNT_6ParamsE)
        /*0bac*/ 	.short	0x0210
        /*0bae*/ 	.short	0x0bf0


	//----- nvinfo : EIATTR_SW_WAR
	.align		4
.L_356:
        /*0bb0*/ 	.byte	0x04, 0x36
        /*0bb2*/ 	.short	(.L_358 - .L_357)
.L_357:
        /*0bb4*/ 	.word	0x00000008
.L_358:


//--------------------- .nv.info._ZN7cutlass13device_kernelIN5flash11enable_sm90INS1_16FlashAttnFwdSm90INS1_25CollectiveMainloopFwdSm90ILi2EN4cute5tupleIJNS5_1CILi1EEES8_S8_EEENS6_IJNS7_ILi64EEESA_SA_EEELi512ENS_6half_tEfNS_4arch4Sm90ELb0ELb1ELb0ELb1ELb0ELb0ELb0ELb0ELb0ELb1ELb0ELb0EEENS1_21CollectiveEpilogueFwdINS6_IJSA_NS7_ILi512EEESA_EEES9_SC_SE_Li256ELb1ELb1ELb0ELb0EEENS1_36VarlenDynamicPersistentTileSchedulerILi64ELi64ELi256ELi128ELb0ELb1ELb1ELb1ELb0ELb1EEEEEEEEEvNT_6ParamsE --------------------------
	.section	.nv.info._ZN7cutlass13device_kernelIN5flash11enable_sm90INS1_16FlashAttnFwdSm90INS1_25CollectiveMainloopFwdSm90ILi2EN4cute5tupleIJNS5_1CILi1EEES8_S8_EEENS6_IJNS7_ILi64EEESA_SA_EEELi512ENS_6half_tEfNS_4arch4Sm90ELb0ELb1ELb0ELb1ELb0ELb0ELb0ELb0ELb0ELb1ELb0ELb0EEENS1_21CollectiveEpilogueFwdINS6_IJSA_NS7_ILi512EEESA_EEES9_SC_SE_Li256ELb1ELb1ELb0ELb0EEENS1_36VarlenDynamicPersistentTileSchedulerILi64ELi64ELi256ELi128ELb0ELb1ELb1ELb1ELb0ELb1EEEEEEEEEvNT_6ParamsE,"",@"SHT_CUDA_INFO"
	.sectionflags	@""
	.align	4


	//----- nvinfo : EIATTR_CUDA_API_VERSION
	.align		4
        /*0000*/ 	.byte	0x04, 0x37
        /*0002*/ 	.short	(.L_360 - .L_359)
.L_359:
        /*0004*/ 	.word	0x00000082


	//----- nvinfo : EIATTR_KPARAM_INFO
	.align		4
.L_360:
        /*0008*/ 	.byte	0x04, 0x17
        /*000a*/ 	.short	(.L_362 - .L_361)
.L_361:
        /*000c*/ 	.word	0x00000000
        /*0010*/ 	.short	0x0000
        /*0012*/ 	.short	0x0070
        /*0014*/ 	.byte	0x00, 0xf0, 0x01, 0x2a


	//----- nvinfo : EIATTR_SPARSE_MMA_MASK
	.align		4
.L_362:
        /*0018*/ 	.byte	0x03, 0x50
        /*001a*/ 	.short	0x0000


	//----- nvinfo : EIATTR_MAXREG_COUNT
	.align		4
        /*001c*/ 	.byte	0x03, 0x1b
        /*001e*/ 	.short	0x00a8


	//----- nvinfo : EIATTR_NUM_BARRIERS
	.align		4
        /*0020*/ 	.byte	0x02, 0x4c
        /*0022*/ 	.byte	0x10
	.zero		1


	//----- nvinfo : EIATTR_EXTERNS
	.align		4
        /*0024*/ 	.byte	0x04, 0x0f
        /*0026*/ 	.short	(.L_364 - .L_363)


	//   ....[0]....
	.align		4
.L_363:
        /*0028*/ 	.word	index@(__assertfail)


	//----- nvinfo : EIATTR_ANNOTATIONS
	.align		4
.L_364:
        /*002c*/ 	.byte	0x04, 0x55
        /*002e*/ 	.short	(.L_366 - .L_365)


	//   ....[0]....
.L_365:
        /* <DEDUP_REMOVED lines=55> */


	//----- nvinfo : EIATTR_MERCURY_ISA_VERSION
	.align		4
.L_366:
        /*0390*/ 	.byte	0x03, 0x5f
        /*0392*/ 	.short	0x0101


	//----- nvinfo : EIATTR_UNUSED_LOAD_BYTE_OFFSET
	.align		4
        /*0394*/ 	.byte	0x04, 0x44
        /*0396*/ 	.short	(.L_368 - .L_367)


	//   ....[0]....
.L_367:
        /*0398*/ 	.word	0x00000a10
        /*039c*/ 	.word	0x0000fff0


	//   ....[1]....
        /*03a0*/ 	.word	0x0000ce80
        /*03a4*/ 	.word	0x0000fff0


	//----- nvinfo : EIATTR_INT_WARP_WIDE_INSTR_OFFSETS
	.align		4
.L_368:
        /*03a8*/ 	.byte	0x04, 0x31
        /*03aa*/ 	.short	(.L_370 - .L_369)


	//   ....[0]....
.L_369:
        /*03ac*/ 	.word	0x00000130


	//   ....[1]....
        /*03b0*/ 	.word	0x00000170


	//   ....[2]....
        /*03b4*/ 	.word	0x000001e0


	//   ....[3]....
        /*03b8*/ 	.word	0x000113e0


	//   ....[4]....
        /*03bc*/ 	.word	0x00011470


	//   ....[5]....
        /*03c0*/ 	.word	0x00015ea0


	//   ....[6]....
        /*03c4*/ 	.word	0x00015f30


	//----- nvinfo : EIATTR_COOP_GROUP_MASK_REGIDS
	.align		4
.L_370:
        /*03c8*/ 	.byte	0x04, 0x29
        /*03ca*/ 	.short	(.L_372 - .L_371)


	//   ....[0]....
.L_371:
        /*03cc*/ 	.word	0xffffffff


	//   ....[1]....
        /*03d0*/ 	.word	0xffffffff


	//   ....[2]....
        /*03d4*/ 	.word	0xffffffff


	//   ....[3]....
        /*03d8*/ 	.word	0xffffffff


	//   ....[4]....
        /*03dc*/ 	.word	0xffffffff


	//   ....[5]....
        /*03e0*/ 	.word	0xffffffff


	//   ....[6]....
        /*03e4*/ 	.word	0xffffffff


	//   ....[7]....
        /*03e8*/ 	.word	0xffffffff


	//   ....[8]....
        /*03ec*/ 	.word	0xffffffff


	//   ....[9]....
        /*03f0*/ 	.word	0xffffffff


	//   ....[10]....
        /*03f4*/ 	.word	0xffffffff


	//   ....[11]....
        /*03f8*/ 	.word	0xffffffff


	//   ....[12]....
        /*03fc*/ 	.word	0xffffffff


	//   ....[13]....
        /*0400*/ 	.word	0xffffffff


	//   ....[14]....
        /*0404*/ 	.word	0xffffffff


	//   ....[15]....
        /*0408*/ 	.word	0xffffffff


	//   ....[16]....
        /*040c*/ 	.word	0xffffffff


	//   ....[17]....
        /*0410*/ 	.word	0xffffffff


	//   ....[18]....
        /*0414*/ 	.word	0xffffffff


	//   ....[19]....
        /*0418*/ 	.word	0xffffffff


	//   ....[20]....
        /*041c*/ 	.word	0xffffffff


	//   ....[21]....
        /*0420*/ 	.word	0xffffffff


	//   ....[22]....
        /*0424*/ 	.word	0xffffffff


	//   ....[23]....
        /*0428*/ 	.word	0xffffffff


	//   ....[24]....
        /*042c*/ 	.word	0xffffffff


	//   ....[25]....
        /*0430*/ 	.word	0xffffffff


	//   ....[26]....
        /*0434*/ 	.word	0xffffffff


	//   ....[27]....
        /*0438*/ 	.word	0xffffffff


	//   ....[28]....
        /*043c*/ 	.word	0xffffffff


	//   ....[29]....
        /*0440*/ 	.word	0xffffffff


	//   ....[30]....
        /*0444*/ 	.word	0xffffffff


	//   ....[31]....
        /*0448*/ 	.word	0xffffffff


	//   ....[32]....
        /*044c*/ 	.word	0xffffffff


	//   ....[33]....
        /*0450*/ 	.word	0xffffffff


	//   ....[34]....
        /*0454*/ 	.word	0xffffffff


	//   ....[35]....
        /*0458*/ 	.word	0xffffffff


	//   ....[36]....
        /*045c*/ 	.word	0xffffffff


	//   ....[37]....
        /*0460*/ 	.word	0xffffffff


	//   ....[38]....
        /*0464*/ 	.word	0xffffffff


	//   ....[39]....
        /*0468*/ 	.word	0xffffffff


	//   ....[40]....
        /*046c*/ 	.word	0xffffffff


	//   ....[41]....
        /*0470*/ 	.word	0xffffffff


	//   ....[42]....
        /*0474*/ 	.word	0xffffffff


	//   ....[43]....
        /*0478*/ 	.word	0xffffffff


	//   ....[44]....
        /*047c*/ 	.word	0xffffffff


	//   ....[45]....
        /*0480*/ 	.word	0xffffffff


	//   ....[46]....
        /*0484*/ 	.word	0xffffffff


	//   ....[47]....
        /*0488*/ 	.word	0xffffffff


	//   ....[48]....
        /*048c*/ 	.word	0xffffffff


	//   ....[49]....
        /*0490*/ 	.word	0xffffffff


	//   ....[50]....
        /*0494*/ 	.word	0xffffffff


	//   ....[51]....
        /*0498*/ 	.word	0xffffffff


	//   ....[52]....
        /*049c*/ 	.word	0xffffffff


	//   ....[53]....
        /*04a0*/ 	.word	0xffffffff


	//   ....[54]....
        /*04a4*/ 	.word	0xffffffff


	//   ....[55]....
        /*04a8*/ 	.word	0xffffffff


	//   ....[56]....
        /*04ac*/ 	.word	0xffffffff


	//   ....[57]....
        /*04b0*/ 	.word	0xffffffff


	//   ....[58]....
        /*04b4*/ 	.word	0xffffffff


	//   ....[59]....
        /*04b8*/ 	.word	0xffffffff


	//   ....[60]....
        /*04bc*/ 	.word	0xffffffff


	//   ....[61]....
        /*04c0*/ 	.word	0xffffffff


	//   ....[62]....
        /*04c4*/ 	.word	0xffffffff


	//   ....[63]....
        /*04c8*/ 	.word	0xffffffff


	//   ....[64]....
        /*04cc*/ 	.word	0xffffffff


	//   ....[65]....
        /*04d0*/ 	.word	0xffffffff


	//   ....[66]....
        /*04d4*/ 	.word	0xffffffff


	//   ....[67]....
        /*04d8*/ 	.word	0xffffffff


	//   ....[68]....
        /*04dc*/ 	.word	0xffffffff


	//   ....[69]....
        /*04e0*/ 	.word	0xffffffff


	//   ....[70]....
        /*04e4*/ 	.word	0xffffffff


	//   ....[71]....
        /*04e8*/ 	.word	0xffffffff


	//   ....[72]....
        /*04ec*/ 	.word	0xffffffff


	//   ....[73]....
        /*04f0*/ 	.word	0xffffffff


	//   ....[74]....
        /*04f4*/ 	.word	0xffffffff


	//   ....[75]....
        /*04f8*/ 	.word	0xffffffff


	//   ....[76]....
        /*04fc*/ 	.word	0xffffffff


	//   ....[77]....
        /*0500*/ 	.word	0xffffffff


	//   ....[78]....
        /*0504*/ 	.word	0xffffffff


	//   ....[79]....
        /*0508*/ 	.word	0xffffffff


	//   ....[80]....
        /*050c*/ 	.word	0xffffffff


	//   ....[81]....
        /*0510*/ 	.word	0xffffffff


	//   ....[82]....
        /*0514*/ 	.word	0xffffffff


	//   ....[83]....
        /*0518*/ 	.word	0xffffffff


	//   ....[84]....
        /*051c*/ 	.word	0xffffffff


	//   ....[85]....
        /*0520*/ 	.word	0xffffffff


	//   ....[86]....
        /*0524*/ 	.word	0xffffffff


	//   ....[87]....
        /*0528*/ 	.word	0xffffffff


	//   ....[88]....
        /*052c*/ 	.word	0xffffffff


	//   ....[89]....
        /*0530*/ 	.word	0xffffffff


	//   ....[90]....
        /*0534*/ 	.word	0xffffffff


	//   ....[91]....
        /*0538*/ 	.word	0xffffffff


	//   ....[92]....
        /*053c*/ 	.word	0xffffffff


	//   ....[93]....
        /*0540*/ 	.word	0xffffffff


	//   ....[94]....
        /*0544*/ 	.word	0xffffffff


	//   ....[95]....
        /*0548*/ 	.word	0x0500000f


	//   ....[96]....
        /*054c*/ 	.word	0x0500000f


	//   ....[97]....
        /*0550*/ 	.word	0x0500000f


	//   ....[98]....
        /*0554*/ 	.word	0x0500000f


	//   ....[99]....
        /*0558*/ 	.word	0x0500000f


	//   ....[100]....
        /*055c*/ 	.word	0x0500000f


	//   ....[101]....
        /*0560*/ 	.word	0x0500000f


	//   ....[102]....
        /*0564*/ 	.word	0x0500000f


	//   ....[103]....
        /*0568*/ 	.word	0x0500000f


	//   ....[104]....
        /*056c*/ 	.word	0x0500000f


	//   ....[105]....
        /*0570*/ 	.word	0x0500000f


	//   ....[106]....
        /*0574*/ 	.word	0x0500000f


	//   ....[107]....
        /*0578*/ 	.word	0x0500000f


	//   ....[108]....
        /*057c*/ 	.word	0x0500000f


	//   ....[109]....
        /*0580*/ 	.word	0x0500000f


	//   ....[110]....
        /*0584*/ 	.word	0x0500000f


	//   ....[111]....
        /*0588*/ 	.word	0x0500000f


	//   ....[112]....
        /*058c*/ 	.word	0x0500000f


	//   ....[113]....
        /*0590*/ 	.word	0x0500000f


	//   ....[114]....
        /*0594*/ 	.word	0x0500000f


	//   ....[115]....
        /*0598*/ 	.word	0x0500000f


	//   ....[116]....
        /*059c*/ 	.word	0x0500000f


	//   ....[117]....
        /*05a0*/ 	.word	0x0500000f


	//   ....[118]....
        /*05a4*/ 	.word	0x0500000f


	//   ....[119]....
        /*05a8*/ 	.word	0x0500000f


	//   ....[120]....
        /*05ac*/ 	.word	0x0500000f


	//   ....[121]....
        /*05b0*/ 	.word	0x0500000f


	//----- nvinfo : EIATTR_COOP_GROUP_INSTR_OFFSETS
	.align		4
.L_372:
        /*05b4*/ 	.byte	0x04, 0x28
        /*05b6*/ 	.short	(.L_374 - .L_373)


	//   ....[0]....
.L_373:
        /*05b8*/ 	.word	0x00000060


	//   ....[1]....
        /*05bc*/ 	.word	0x00000140


	//   ....[2]....
        /*05c0*/ 	.word	0x00000190


	//   ....[3]....
        /*05c4*/ 	.word	0x00000380


	//   ....[4]....
        /*05c8*/ 	.word	0x000004e0


	//   ....[5]....
        /*05cc*/ 	.word	0x00000600


	//   ....[6]....
        /*05d0*/ 	.word	0x00000760


	//   ....[7]....
        /*05d4*/ 	.word	0x00001da0


	//   ....[8]....
        /*05d8*/ 	.word	0x00003e90


	//   ....[9]....
        /*05dc*/ 	.word	0x000044d0


	//   ....[10]....
        /*05e0*/ 	.word	0x00004c50


	//   ....[11]....
        /*05e4*/ 	.word	0x00005100


	//   ....[12]....
        /*05e8*/ 	.word	0x00005220


	//   ....[13]....
        /*05ec*/ 	.word	0x00005580


	//   ....[14]....
        /*05f0*/ 	.word	0x00005650


	//   ....[15]....
        /*05f4*/ 	.word	0x00005f10


	//   ....[16]....
        /*05f8*/ 	.word	0x000063c0


	//   ....[17]....
        /*05fc*/ 	.word	0x00006670


	//   ....[18]....
        /*0600*/ 	.word	0x00006d50


	//   ....[19]....
        /*0604*/ 	.word	0x00006e50


	//   ....[20]....
        /*0608*/ 	.word	0x000071e0


	//   ....[21]....
        /*060c*/ 	.word	0x000072b0


	//   ....[22]....
        /*0610*/ 	.word	0x00008430


	//   ....[23]....
        /*0614*/ 	.word	0x00008af0


	//   ....[24]....
        /*0618*/ 	.word	0x00008b20


	//   ....[25]....
        /*061c*/ 	.word	0x00008d60


	//   ....[26]....
        /*0620*/ 	.word	0x00008f30


	//   ....[27]....
        /*0624*/ 	.word	0x00009f90


	//   ....[28]....
        /*0628*/ 	.word	0x0000a2f0


	//   ....[29]....
        /*062c*/ 	.word	0x0000a590


	//   ....[30]....
        /*0630*/ 	.word	0x0000ac60


	//   ....[31]....
        /*0634*/ 	.word	0x0000ad20


	//   ....[32]....
        /*0638*/ 	.word	0x0000b110


	//   ....[33]....
        /*063c*/ 	.word	0x0000b1c0


	//   ....[34]....
        /*0640*/ 	.word	0x0000c340


	//   ....[35]....
        /*0644*/ 	.word	0x0000c380


	//   ....[36]....
        /*0648*/ 	.word	0x0000c3b0


	//   ....[37]....
        /*064c*/ 	.word	0x0000c420


	//   ....[38]....
        /*0650*/ 	.word	0x0000c450


	//   ....[39]....
        /*0654*/ 	.word	0x0000dda0


	//   ....[40]....
        /*0658*/ 	.word	0x0000e3e0


	//   ....[41]....
        /*065c*/ 	.word	0x0000e410


	//   ....[42]....
        /*0660*/ 	.word	0x0000e430


	//   ....[43]....
        /*0664*/ 	.word	0x0000e450


	//   ....[44]....
        /*0668*/ 	.word	0x0000eae0


	//   ....[45]....
        /*066c*/ 	.word	0x0000eaf0


	//   ....[46]....
        /*0670*/ 	.word	0x0000ed20


	//   ....[47]....
        /*0674*/ 	.word	0x0000ed40


	//   ....[48]....
        /*0678*/ 	.word	0x0000f8e0


	//   ....[49]....
        /*067c*/ 	.word	0x0000f910


	//   ....[50]....
        /*0680*/ 	.word	0x0000fb50


	//   ....[51]....
        /*0684*/ 	.word	0x0000fb70


	//   ....[52]....
        /*0688*/ 	.word	0x0000fe30


	//   ....[53]....
        /*068c*/ 	.word	0x00010000


	//   ....[54]....
        /*0690*/ 	.word	0x00010030


	//   ....[55]....
        /*0694*/ 	.word	0x00010060


	//   ....[56]....
        /*0698*/ 	.word	0x00010090


	//   ....[57]....
        /*069c*/ 	.word	0x000100c0


	//   ....[58]....
        /*06a0*/ 	.word	0x000100f0


	//   ....[59]....
        /*06a4*/ 	.word	0x00010260


	//   ....[60]....
        /*06a8*/ 	.word	0x00010290


	//   ....[61]....
        /*06ac*/ 	.word	0x000102c0


	//   ....[62]....
        /*06b0*/ 	.word	0x000102f0


	//   ....[63]....
        /*06b4*/ 	.word	0x00010320


	//   ....[64]....
        /*06b8*/ 	.word	0x00010350


	//   ....[65]....
        /*06bc*/ 	.word	0x000103f0


	//   ....[66]....
        /*06c0*/ 	.word	0x00010450


	//   ....[67]....
        /*06c4*/ 	.word	0x000104e0


	//   ....[68]....
        /*06c8*/ 	.word	0x000119a0


	//   ....[69]....
        /*06cc*/ 	.word	0x000124d0


	//   ....[70]....
        /*06d0*/ 	.word	0x000124f0


	//   ....[71]....
        /*06d4*/ 	.word	0x000125a0


	//   ....[72]....
        /*06d8*/ 	.word	0x000125b0


	//   ....[73]....
        /*06dc*/ 	.word	0x00012630


	//   ....[74]....
        /*06e0*/ 	.word	0x00012640


	//   ....[75]....
        /*06e4*/ 	.word	0x00012650


	//   ....[76]....
        /*06e8*/ 	.word	0x00012660


	//   ....[77]....
        /*06ec*/ 	.word	0x00016130


	//   ....[78]....
        /*06f0*/ 	.word	0x00016160


	//   ....[79]....
        /*06f4*/ 	.word	0x000161a0


	//   ....[80]....
        /*06f8*/ 	.word	0x000161d0


	//   ....[81]....
        /*06fc*/ 	.word	0x00016200


	//   ....[82]....
        /*0700*/ 	.word	0x00016230


	//   ....[83]....
        /*0704*/ 	.word	0x00016260


	//   ....[84]....
        /*0708*/ 	.word	0x00016290


	//   ....[85]....
        /*070c*/ 	.word	0x00016410


	//   ....[86]....
        /*0710*/ 	.word	0x00016440


	//   ....[87]....
        /*0714*/ 	.word	0x00016470


	//   ....[88]....
        /*0718*/ 	.word	0x000164a0


	//   ....[89]....
        /*071c*/ 	.word	0x000164d0


	//   ....[90]....
        /*0720*/ 	.word	0x00016500


	//   ....[91]....
        /*0724*/ 	.word	0x000165c0


	//   ....[92]....
        /*0728*/ 	.word	0x000165e0


	//   ....[93]....
        /*072c*/ 	.word	0x00016650


	//   ....[94]....
        /*0730*/ 	.word	0x00016d10


	//   ....[95]....
        /*0734*/ 	.word	0x00017420


	//   ....[96]....
        /*0738*/ 	.word	0x000175e0


	//   ....[97]....
        /*073c*/ 	.word	0x00017630


	//   ....[98]....
        /*0740*/ 	.word	0x00017690


	//   ....[99]....
        /*0744*/ 	.word	0x00017780


	//   ....[100]....
        /*0748*/ 	.word	0x000177e0


	//   ....[101]....
        /*074c*/ 	.word	0x000178d0


	//   ....[102]....
        /*0750*/ 	.word	0x00017930


	//   ....[103]....
        /*0754*/ 	.word	0x00017a00


	//   ....[104]....
        /*0758*/ 	.word	0x00017d30


	//   ....[105]....
        /*075c*/ 	.word	0x00017dd0


	//   ....[106]....
        /*0760*/ 	.word	0x00017ef0


	//   ....[107]....
        /*0764*/ 	.word	0x00017f60


	//   ....[108]....
        /*0768*/ 	.word	0x00017fd0


	//   ....[109]....
        /*076c*/ 	.word	0x00018040


	//   ....[110]....
        /*0770*/ 	.word	0x000180b0


	//   ....[111]....
        /*0774*/ 	.word	0x00018130


	//   ....[112]....
        /*0778*/ 	.word	0x000181c0


	//   ....[113]....
        /*077c*/ 	.word	0x00018250


	//   ....[114]....
        /*0780*/ 	.word	0x000182c0


	//   ....[115]....
        /*0784*/ 	.word	0x00018330


	//   ....[116]....
        /*0788*/ 	.word	0x000183a0


	//   ....[117]....
        /*078c*/ 	.word	0x00018420


	//   ....[118]....
        /*0790*/ 	.word	0x00018490


	//   ....[119]....
        /*0794*/ 	.word	0x00018530


	//   ....[120]....
        /*0798*/ 	.word	0x000185c0


	//   ....[121]....
        /*079c*/ 	.word	0x000186f0


	//----- nvinfo : EIATTR_REG_RECONFIG
	.align		4
.L_374:
        /*07a0*/ 	.byte	0x01, 0x54
	.zero		2


	//----- nvinfo : EIATTR_SYSCALL_OFFSETS
	.align		4
        /*07a4*/ 	.byte	0x04, 0x46
        /*07a6*/ 	.short	(.L_376 - .L_375)


	//   ....[0]....
.L_375:
        /*07a8*/ 	.word	0x00004060


	//   ....[1]....
        /*07ac*/ 	.word	0x000115e0


	//   ....[2]....
        /*07b0*/ 	.word	0x00011730


	//   ....[3]....
        /*07b4*/ 	.word	0x00011820


	//   ....[4]....
        /*07b8*/ 	.word	0x00012090


	//----- nvinfo : EIATTR_MBARRIER_INSTR_OFFSETS
	.align		4
.L_376:
        /*07bc*/ 	.byte	0x04, 0x39
        /*07be*/ 	.short	(.L_378 - .L_377)


	//   ....[0]....
.L_377:
        /*07c0*/ 	.word	0x00000270
        /*07c4*/ 	.word	0x000000ff
        /*07c8*/ 	.word	0x00028c00
        /*07cc*/ 	.short	0x0100
        /*07ce*/ 	.byte	0x08
	.zero		1


	//   ....[1]....
        /*07d0*/ 	.word	0x00000280
        /*07d4*/ 	.word	0x000000ff
        /*07d8*/ 	.word	0x00028c20
        /*07dc*/ 	.short	0x0100
        /*07de*/ 	.byte	0x08
	.zero		1


	//   ....[2]....
        /*07e0*/ 	.word	0x00000330
        /*07e4*/ 	.word	0x000000ff
        /*07e8*/ 	.word	0x00028c30
        /*07ec*/ 	.short	0x0100
        /*07ee*/ 	.byte	0x06
	.zero		1


	//   ....[3]....
        /*07f0*/ 	.word	0x00000340
        /*07f4*/ 	.word	0x000000ff
        /*07f8*/ 	.word	0x00028c40
        /*07fc*/ 	.short	0x0100
        /*07fe*/ 	.byte	0x06
	.zero		1


	//   ....[4]....
        /*0800*/ 	.word	0x00000350
        /*0804*/ 	.word	0x000000ff
        /*0808*/ 	.word	0x00028c38
        /*080c*/ 	.short	0x0100
        /*080e*/ 	.byte	0x06
	.zero		1


	//   ....[5]....
        /*0810*/ 	.word	0x00000360
        /*0814*/ 	.word	0x000000ff
        /*0818*/ 	.word	0x00028c48
        /*081c*/ 	.short	0x0100
        /*081e*/ 	.byte	0x06
	.zero		1


	//   ....[6]....
        /*0820*/ 	.word	0x00000490
        /*0824*/ 	.word	0x000000ff
        /*0828*/ 	.word	0x00028c50
        /*082c*/ 	.short	0x0100
        /*082e*/ 	.byte	0x08
	.zero		1


	//   ....[7]....
        /*0830*/ 	.word	0x000004a0
        /*0834*/ 	.word	0x000000ff
        /*0838*/ 	.word	0x00028c60
        /*083c*/ 	.short	0x0100
        /*083e*/ 	.byte	0x08
	.zero		1


	//   ....[8]....
        /*0840*/ 	.word	0x000004b0
        /*0844*/ 	.word	0x000000ff
        /*0848*/ 	.word	0x00028c58
        /*084c*/ 	.short	0x0100
        /*084e*/ 	.byte	0x08
	.zero		1


	//   ....[9]....
        /*0850*/ 	.word	0x000004c0
        /*0854*/ 	.word	0x000000ff
        /*0858*/ 	.word	0x00028c68
        /*085c*/ 	.short	0x0100
        /*085e*/ 	.byte	0x08
	.zero		1


	//   ....[10]....
        /*0860*/ 	.word	0x000005b0
        /*0864*/ 	.word	0x000000ff
        /*0868*/ 	.word	0x00028c70
        /*086c*/ 	.short	0x0100
        /*086e*/ 	.byte	0x06
	.zero		1


	//   ....[11]....
        /*0870*/ 	.word	0x000005c0
        /*0874*/ 	.word	0x000000ff
        /*0878*/ 	.word	0x00028c80
        /*087c*/ 	.short	0x0100
        /*087e*/ 	.byte	0x06
	.zero		1


	//   ....[12]....
        /*0880*/ 	.word	0x000005d0
        /*0884*/ 	.word	0x000000ff
        /*0888*/ 	.word	0x00028c78
        /*088c*/ 	.short	0x0100
        /*088e*/ 	.byte	0x06
	.zero		1


	//   ....[13]....
        /*0890*/ 	.word	0x000005e0
        /*0894*/ 	.word	0x000000ff
        /*0898*/ 	.word	0x00028c88
        /*089c*/ 	.short	0x0100
        /*089e*/ 	.byte	0x06
	.zero		1


	//   ....[14]....
        /*08a0*/ 	.word	0x00000710
        /*08a4*/ 	.word	0x000000ff
        /*08a8*/ 	.word	0x00028c90
        /*08ac*/ 	.short	0x0100
        /*08ae*/ 	.byte	0x08
	.zero		1


	//   ....[15]....
        /*08b0*/ 	.word	0x00000720
        /*08b4*/ 	.word	0x000000ff
        /*08b8*/ 	.word	0x00028ca0
        /*08bc*/ 	.short	0x0100
        /*08be*/ 	.byte	0x08
	.zero		1


	//   ....[16]....
        /*08c0*/ 	.word	0x00000730
        /*08c4*/ 	.word	0x000000ff
        /*08c8*/ 	.word	0x00028c98
        /*08cc*/ 	.short	0x0100
        /*08ce*/ 	.byte	0x08
	.zero		1


	//   ....[17]....
        /*08d0*/ 	.word	0x00000740
        /*08d4*/ 	.word	0x000000ff
        /*08d8*/ 	.word	0x00028ca8
        /*08dc*/ 	.short	0x0100
        /*08de*/ 	.byte	0x08
	.zero		1


	//   ....[18]....
        /*08e0*/ 	.word	0x00000870
        /*08e4*/ 	.word	0x000000ff
        /*08e8*/ 	.word	0x00028cb0
        /*08ec*/ 	.short	0x0100
        /*08ee*/ 	.byte	0x08
	.zero		1


	//   ....[19]....
        /*08f0*/ 	.word	0x00000880
        /*08f4*/ 	.word	0x000000ff
        /*08f8*/ 	.word	0x00028cc0
        /*08fc*/ 	.short	0x0100
        /*08fe*/ 	.byte	0x08
	.zero		1


	//   ....[20]....
        /*0900*/ 	.word	0x00000890
        /*0904*/ 	.word	0x000000ff
        /*0908*/ 	.word	0x00028cb8
        /*090c*/ 	.short	0x0100
        /*090e*/ 	.byte	0x08
	.zero		1


	//   ....[21]....
        /*0910*/ 	.word	0x000008a0
        /*0914*/ 	.word	0x000000ff
        /*0918*/ 	.word	0x00028cc8
        /*091c*/ 	.short	0x0100
        /*091e*/ 	.byte	0x08
	.zero		1


	//   ....[22]....
        /*0920*/ 	.word	0x00001eb0
        /*0924*/ 	.word	0x000000ff
        /*0928*/ 	.word	0x00028c50
        /*092c*/ 	.short	0x010a
        /*092e*/ 	.byte	0x15
	.zero		1


	//   ....[23]....
        /*0930*/ 	.word	0x00002180
        /*0934*/ 	.word	0x00000000
        /*0938*/ 	.word	0x00000000
        /*093c*/ 	.short	0x0101
        /*093e*/ 	.byte	0x3f
	.zero		1


	//   ....[24]....
        /*0940*/ 	.word	0x00002ac0
        /*0944*/ 	.word	0x000000ff
        /*0948*/ 	.word	0x00028c50
        /*094c*/ 	.short	0x010a
        /*094e*/ 	.byte	0x15
	.zero		1


	//   ....[25]....
        /*0950*/ 	.word	0x00002b00
        /*0954*/ 	.word	0x000000ff
        /*0958*/ 	.word	0x00028c50
        /*095c*/ 	.short	0x010a
        /*095e*/ 	.byte	0x15
	.zero		1


	//   ....[26]....
        /*0960*/ 	.word	0x00002cd0
        /*0964*/ 	.word	0x00000000
        /*0968*/ 	.word	0x00000000
        /*096c*/ 	.short	0x0101
        /*096e*/ 	.byte	0x3f
	.zero		1


	//   ....[27]....
        /*0970*/ 	.word	0x000040e0
        /*0974*/ 	.word	0x000000ff
        /*0978*/ 	.word	0x00028c00
        /*097c*/ 	.short	0x010a
        /*097e*/ 	.byte	0x2e
	.zero		1


	//   ....[28]....
        /*0980*/ 	.word	0x00004160
        /*0984*/ 	.word	0x00000007
        /*0988*/ 	.word	0x00028c30
        /*098c*/ 	.short	0x010a
        /*098e*/ 	.byte	0x3f
	.zero		1


	//   ....[29]....
        /*0990*/ 	.word	0x000041a0
        /*0994*/ 	.word	0x00000007
        /*0998*/ 	.word	0x00028c30
        /*099c*/ 	.short	0x010a
        /*099e*/ 	.byte	0x3f
	.zero		1


	//   ....[30]....
        /*09a0*/ 	.word	0x000045c0
        /*09a4*/ 	.word	0x00000003
        /*09a8*/ 	.word	0x00000000
        /*09ac*/ 	.short	0x0101
        /*09ae*/ 	.byte	0x3f
	.zero		1


	//   ....[31]....
        /*09b0*/ 	.word	0x00005c30
        /*09b4*/ 	.word	0x00000007
        /*09b8*/ 	.word	0x00028c50
        /*09bc*/ 	.short	0x010a
        /*09be*/ 	.byte	0x3f
	.zero		1


	//   ....[32]....
        /*09c0*/ 	.word	0x00005c70
        /*09c4*/ 	.word	0x00000007
        /*09c8*/ 	.word	0x00028c50
        /*09cc*/ 	.short	0x010a
        /*09ce*/ 	.byte	0x3f
	.zero		1


	//   ....[33]....
        /*09d0*/ 	.word	0x00005f30
        /*09d4*/ 	.word	0x00000007
        /*09d8*/ 	.word	0x00000000
        /*09dc*/ 	.short	0x0101
        /*09de*/ 	.byte	0x3f
	.zero		1


	//   ....[34]....
        /*09e0*/ 	.word	0x000061c0
        /*09e4*/ 	.word	0x000000ff
        /*09e8*/ 	.word	0x00028c30
        /*09ec*/ 	.short	0x010a
        /*09ee*/ 	.byte	0x1a
	.zero		1


	//   ....[35]....
        /*09f0*/ 	.word	0x00006200
        /*09f4*/ 	.word	0x000000ff
        /*09f8*/ 	.word	0x00028c30
        /*09fc*/ 	.short	0x010a
        /*09fe*/ 	.byte	0x1a
	.zero		1


	//   ....[36]....
        /*0a00*/ 	.word	0x00006470
        /*0a04*/ 	.word	0x00000008
        /*0a08*/ 	.word	0x00000000
        /*0a0c*/ 	.short	0x0101
        /*0a0e*/ 	.byte	0x3f
	.zero		1


	//   ....[37]....
        /*0a10*/ 	.word	0x00008180
        /*0a14*/ 	.word	0x000000ff
        /*0a18*/ 	.word	0x00028c50
        /*0a1c*/ 	.short	0x010a
        /*0a1e*/ 	.byte	0x1a
	.zero		1


	//   ....[38]....
        /*0a20*/ 	.word	0x000081c0
        /*0a24*/ 	.word	0x000000ff
        /*0a28*/ 	.word	0x00028c50
        /*0a2c*/ 	.short	0x010a
        /*0a2e*/ 	.byte	0x1a
	.zero		1


	//   ....[39]....
        /*0a30*/ 	.word	0x00008450
        /*0a34*/ 	.word	0x0000000a
        /*0a38*/ 	.word	0x00000000
        /*0a3c*/ 	.short	0x0101
        /*0a3e*/ 	.byte	0x3f
	.zero		1


	//   ....[40]....
        /*0a40*/ 	.word	0x00008820
        /*0a44*/ 	.word	0x000000ff
        /*0a48*/ 	.word	0x00028c30
        /*0a4c*/ 	.short	0x010a
        /*0a4e*/ 	.byte	0x17
	.zero		1


	//   ....[41]....
        /*0a50*/ 	.word	0x00008860
        /*0a54*/ 	.word	0x000000ff
        /*0a58*/ 	.word	0x00028c30
        /*0a5c*/ 	.short	0x010a
        /*0a5e*/ 	.byte	0x17
	.zero		1


	//   ....[42]....
        /*0a60*/ 	.word	0x00009280
        /*0a64*/ 	.word	0x0000009a
        /*0a68*/ 	.word	0x00000000
        /*0a6c*/ 	.short	0x0101
        /*0a6e*/ 	.byte	0x3f
	.zero		1


	//   ....[43]....
        /*0a70*/ 	.word	0x00009d00
        /*0a74*/ 	.word	0x000000ff
        /*0a78*/ 	.word	0x00028c50
        /*0a7c*/ 	.short	0x010a
        /*0a7e*/ 	.byte	0x17
	.zero		1


	//   ....[44]....
        /*0a80*/ 	.word	0x00009d40
        /*0a84*/ 	.word	0x000000ff
        /*0a88*/ 	.word	0x00028c50
        /*0a8c*/ 	.short	0x010a
        /*0a8e*/ 	.byte	0x17
	.zero		1


	//   ....[45]....
        /*0a90*/ 	.word	0x00009fb0
        /*0a94*/ 	.word	0x000000aa
        /*0a98*/ 	.word	0x00000000
        /*0a9c*/ 	.short	0x0101
        /*0a9e*/ 	.byte	0x3f
	.zero		1


	//   ....[46]....
        /*0aa0*/ 	.word	0x0000a110
        /*0aa4*/ 	.word	0x000000ff
        /*0aa8*/ 	.word	0x00028c30
        /*0aac*/ 	.short	0x010a
        /*0aae*/ 	.byte	0x19
	.zero		1


	//   ....[47]....
        /*0ab0*/ 	.word	0x0000a150
        /*0ab4*/ 	.word	0x000000ff
        /*0ab8*/ 	.word	0x00028c30
        /*0abc*/ 	.short	0x010a
        /*0abe*/ 	.byte	0x19
	.zero		1


	//   ....[48]....
        /*0ac0*/ 	.word	0x0000a390
        /*0ac4*/ 	.word	0x00000006
        /*0ac8*/ 	.word	0x00000000
        /*0acc*/ 	.short	0x0101
        /*0ace*/ 	.byte	0x3f
	.zero		1


	//   ....[49]....
        /*0ad0*/ 	.word	0x0000c090
        /*0ad4*/ 	.word	0x000000ff
        /*0ad8*/ 	.word	0x00028c50
        /*0adc*/ 	.short	0x010a
        /*0ade*/ 	.byte	0x19
	.zero		1


	//   ....[50]....
        /*0ae0*/ 	.word	0x0000c0d0
        /*0ae4*/ 	.word	0x000000ff
        /*0ae8*/ 	.word	0x00028c50
        /*0aec*/ 	.short	0x010a
        /*0aee*/ 	.byte	0x19
	.zero		1


	//   ....[51]....
        /*0af0*/ 	.word	0x0000c360
        /*0af4*/ 	.word	0x0000000a
        /*0af8*/ 	.word	0x00000000
        /*0afc*/ 	.short	0x0101
        /*0afe*/ 	.byte	0x3f
	.zero		1


	//   ....[52]....
        /*0b00*/ 	.word	0x0000eac0
        /*0b04*/ 	.word	0x000000ff
        /*0b08*/ 	.word	0x00000000
        /*0b0c*/ 	.short	0x0101
        /*0b0e*/ 	.byte	0x04
	.zero		1


	//   ....[53]....
        /*0b10*/ 	.word	0x00011c30
        /*0b14*/ 	.word	0x00000000
        /*0b18*/ 	.word	0x00028c40
        /*0b1c*/ 	.short	0x010a
        /*0b1e*/ 	.byte	0x3f
	.zero		1


	//   ....[54]....
        /*0b20*/ 	.word	0x00012760
        /*0b24*/ 	.word	0x00000008
        /*0b28*/ 	.word	0x00028c00
        /*0b2c*/ 	.short	0x0107
        /*0b2e*/ 	.byte	0x3f
	.zero		1


	//   ....[55]....
        /*0b30*/ 	.word	0x00012860
        /*0b34*/ 	.word	0x00000002
        /*0b38*/ 	.word	0x00028c00
        /*0b3c*/ 	.short	0x0101
        /*0b3e*/ 	.byte	0x3f
	.zero		1


	//   ....[56]....
        /*0b40*/ 	.word	0x00012880
        /*0b44*/ 	.word	0x00000002
        /*0b48*/ 	.word	0x00028c20
        /*0b4c*/ 	.short	0x010a
        /*0b4e*/ 	.byte	0x3f
	.zero		1


	//   ....[57]....
        /*0b50*/ 	.word	0x00012980
        /*0b54*/ 	.word	0x00000000
        /*0b58*/ 	.word	0x00028c60
        /*0b5c*/ 	.short	0x010a
        /*0b5e*/ 	.byte	0x3f
	.zero		1


	//   ....[58]....
        /*0b60*/ 	.word	0x00013600
        /*0b64*/ 	.word	0x00000003
        /*0b68*/ 	.word	0x00028c40
        /*0b6c*/ 	.short	0x010a
        /*0b6e*/ 	.byte	0x3f
	.zero		1


	//   ....[59]....
        /*0b70*/ 	.word	0x00013850
        /*0b74*/ 	.word	0x00000003
        /*0b78*/ 	.word	0x00028c60
        /*0b7c*/ 	.short	0x010a
        /*0b7e*/ 	.byte	0x3f
	.zero		1


	//   ....[60]....
        /*0b80*/ 	.word	0x00014470
        /*0b84*/ 	.word	0x00000004
        /*0b88*/ 	.word	0x00028c40
        /*0b8c*/ 	.short	0x010a
        /*0b8e*/ 	.byte	0x3f
	.zero		1


	//   ....[61]....
        /*0b90*/ 	.word	0x000146b0
        /*0b94*/ 	.word	0x00000004
        /*0b98*/ 	.word	0x00028c60
        /*0b9c*/ 	.short	0x010a
        /*0b9e*/ 	.byte	0x3f
	.zero		1


	//   ....[62]....
        /*0ba0*/ 	.word	0x00015240
        /*0ba4*/ 	.word	0x00000004
        /*0ba8*/ 	.word	0x00028c40
        /*0bac*/ 	.short	0x010a
        /*0bae*/ 	.byte	0x3f
	.zero		1


	//   ....[63]....
        /*0bb0*/ 	.word	0x00015490
        /*0bb4*/ 	.word	0x00000004
        /*0bb8*/ 	.word	0x00028c60
        /*0bbc*/ 	.short	0x010a
        /*0bbe*/ 	.byte	0x3f
	.zero		1


	//   ....[64]....
        /*0bc0*/ 	.word	0x00016c90
        /*0bc4*/ 	.word	0x00000000
        /*0bc8*/ 	.word	0x00028c20
        /*0bcc*/ 	.short	0x010a
        /*0bce*/ 	.byte	0x3f
	.zero		1


	//   ....[65]....
        /*0bd0*/ 	.word	0x00016e50
        /*0bd4*/ 	.word	0x00000006
        /*0bd8*/ 	.word	0x00000000
        /*0bdc*/ 	.short	0x010a
        /*0bde*/ 	.byte	0x3f
	.zero		1


	//   ....[66]....
        /*0be0*/ 	.word	0x00016ec0
        /*0be4*/ 	.word	0x00000007
        /*0be8*/ 	.word	0x00000000
        /*0bec*/ 	.short	0x010a
        /*0bee*/ 	.byte	0x3f
	.zero		1


	//   ....[67]....
        /*0bf0*/ 	.word	0x00016f30
        /*0bf4*/ 	.word	0x00000004
        /*0bf8*/ 	.word	0x00000000
        /*0bfc*/ 	.short	0x010a
        /*0bfe*/ 	.byte	0x3f
	.zero		1


	//   ....[68]....
        /*0c00*/ 	.word	0x00016f60
        /*0c04*/ 	.word	0x00000003
        /*0c08*/ 	.word	0x00000000
        /*0c0c*/ 	.short	0x010a
        /*0c0e*/ 	.byte	0x3f
	.zero		1


	//   ....[69]....
        /*0c10*/ 	.word	0x00016fd0
        /*0c14*/ 	.word	0x00000003
        /*0c18*/ 	.word	0x00028c50
        /*0c1c*/ 	.short	0x010a
        /*0c1e*/ 	.byte	0x3f
	.zero		1


	//   ....[70]....
        /*0c20*/ 	.word	0x00017030
        /*0c24*/ 	.word	0x00000003
        /*0c28*/ 	.word	0x00028c50
        /*0c2c*/ 	.short	0x010a
        /*0c2e*/ 	.byte	0x3f
	.zero		1


	//   ....[71]....
        /*0c30*/ 	.word	0x00017090
        /*0c34*/ 	.word	0x00000003
        /*0c38*/ 	.word	0x00028c00
        /*0c3c*/ 	.short	0x010a
        /*0c3e*/ 	.byte	0x3f
	.zero		1


	//   ....[72]....
        /*0c40*/ 	.word	0x000170e0
        /*0c44*/ 	.word	0x00000007
        /*0c48*/ 	.word	0x00028c30
        /*0c4c*/ 	.short	0x010a
        /*0c4e*/ 	.byte	0x3f
	.zero		1


	//   ....[73]....
        /*0c50*/ 	.word	0x00017130
        /*0c54*/ 	.word	0x00000007
        /*0c58*/ 	.word	0x00028c50
        /*0c5c*/ 	.short	0x010a
        /*0c5e*/ 	.byte	0x3f
	.zero		1


	//   ....[74]....
        /*0c60*/ 	.word	0x00017190
        /*0c64*/ 	.word	0x00000008
        /*0c68*/ 	.word	0x00028c30
        /*0c6c*/ 	.short	0x010a
        /*0c6e*/ 	.byte	0x3f
	.zero		1


	//   ....[75]....
        /*0c70*/ 	.word	0x000171e0
        /*0c74*/ 	.word	0x0000000a
        /*0c78*/ 	.word	0x00028c50
        /*0c7c*/ 	.short	0x010a
        /*0c7e*/ 	.byte	0x3f
	.zero		1


	//   ....[76]....
        /*0c80*/ 	.word	0x00017240
        /*0c84*/ 	.word	0x00000006
        /*0c88*/ 	.word	0x00028c30
        /*0c8c*/ 	.short	0x010a
        /*0c8e*/ 	.byte	0x3f
	.zero		1


	//   ....[77]....
        /*0c90*/ 	.word	0x00017290
        /*0c94*/ 	.word	0x000000aa
        /*0c98*/ 	.word	0x00028c50
        /*0c9c*/ 	.short	0x010a
        /*0c9e*/ 	.byte	0x3f
	.zero		1


	//   ....[78]....
        /*0ca0*/ 	.word	0x000172f0
        /*0ca4*/ 	.word	0x00000006
        /*0ca8*/ 	.word	0x00028c30
        /*0cac*/ 	.short	0x010a
        /*0cae*/ 	.byte	0x3f
	.zero		1


	//   ....[79]....
        /*0cb0*/ 	.word	0x00017340
        /*0cb4*/ 	.word	0x0000000a
        /*0cb8*/ 	.word	0x00028c50
        /*0cbc*/ 	.short	0x010a
        /*0cbe*/ 	.byte	0x3f
	.zero		1


	//   ....[80]....
        /*0cc0*/ 	.word	0x000174e0
        /*0cc4*/ 	.word	0x00000000
        /*0cc8*/ 	.word	0x00028c40
        /*0ccc*/ 	.short	0x010a
        /*0cce*/ 	.byte	0x3f
	.zero		1


	//   ....[81]....
        /*0cd0*/ 	.word	0x00017a50
        /*0cd4*/ 	.word	0x00000002
        /*0cd8*/ 	.word	0x00028c20
        /*0cdc*/ 	.short	0x010a
        /*0cde*/ 	.byte	0x3f
	.zero		1


	//   ....[82]....
        /*0ce0*/ 	.word	0x00017aa0
        /*0ce4*/ 	.word	0x00000000
        /*0ce8*/ 	.word	0x00028c60
        /*0cec*/ 	.short	0x010a
        /*0cee*/ 	.byte	0x3f
	.zero		1


	//   ....[83]....
        /*0cf0*/ 	.word	0x00017af0
        /*0cf4*/ 	.word	0x00000003
        /*0cf8*/ 	.word	0x00028c40
        /*0cfc*/ 	.short	0x010a
        /*0cfe*/ 	.byte	0x3f
	.zero		1


	//   ....[84]....
        /*0d00*/ 	.word	0x00017b40
        /*0d04*/ 	.word	0x00000003
        /*0d08*/ 	.word	0x00028c60
        /*0d0c*/ 	.short	0x010a
        /*0d0e*/ 	.byte	0x3f
	.zero		1


	//   ....[85]....
        /*0d10*/ 	.word	0x00017b90
        /*0d14*/ 	.word	0x00000004
        /*0d18*/ 	.word	0x00028c40
        /*0d1c*/ 	.short	0x010a
        /*0d1e*/ 	.byte	0x3f
	.zero		1


	//   ....[86]....
        /*0d20*/ 	.word	0x00017be0
        /*0d24*/ 	.word	0x00000004
        /*0d28*/ 	.word	0x00028c60
        /*0d2c*/ 	.short	0x010a
        /*0d2e*/ 	.byte	0x3f
	.zero		1


	//   ....[87]....
        /*0d30*/ 	.word	0x00017c30
        /*0d34*/ 	.word	0x00000004
        /*0d38*/ 	.word	0x00028c40
        /*0d3c*/ 	.short	0x010a
        /*0d3e*/ 	.byte	0x3f
	.zero		1


	//   ....[88]....
        /*0d40*/ 	.word	0x00017c80
        /*0d44*/ 	.word	0x00000004
        /*0d48*/ 	.word	0x00028c60
        /*0d4c*/ 	.short	0x010a
        /*0d4e*/ 	.byte	0x3f
	.zero		1


	//   ....[89]....
        /*0d50*/ 	.word	0x00018610
        /*0d54*/ 	.word	0x00000000
        /*0d58*/ 	.word	0x00028c20
        /*0d5c*/ 	.short	0x010a
        /*0d5e*/ 	.byte	0x3f
	.zero		1


	//   ....[90]....
        /*0d60*/ 	.word	0x000187b0
        /*0d64*/ 	.word	0x00000006
        /*0d68*/ 	.word	0x00000000
        /*0d6c*/ 	.short	0x010a
        /*0d6e*/ 	.byte	0x3f
	.zero		1


	//   ....[91]....
        /*0d70*/ 	.word	0x00018800
        /*0d74*/ 	.word	0x00000007
        /*0d78*/ 	.word	0x00000000
        /*0d7c*/ 	.short	0x010a
        /*0d7e*/ 	.byte	0x3f
	.zero		1


	//   ....[92]....
        /*0d80*/ 	.word	0x00018850
        /*0d84*/ 	.word	0x00000004
        /*0d88*/ 	.word	0x00000000
        /*0d8c*/ 	.short	0x010a
        /*0d8e*/ 	.byte	0x3f
	.zero		1


	//----- nvinfo : EIATTR_NUM_MBARRIERS
	.align		4
.L_378:
        /*0d90*/ 	.byte	0x03, 0x38
        /*0d92*/ 	.short	0x0016


	//----- nvinfo : EIATTR_EXIT_INSTR_OFFSETS
	.align		4
        /*0d94*/ 	.byte	0x04, 0x1c
        /*0d96*/ 	.short	(.L_380 - .L_379)


	//   ....[0]....
.L_379:
        /*0d98*/ 	.word	0x00000a40


	//   ....[1]....
        /*0d9c*/ 	.word	0x0000fdd0


	//   ....[2]....
        /*0da0*/ 	.word	0x00016fb0


	//----- nvinfo : EIATTR_MAX_THREADS
	.align		4
.L_380:
        /*0da4*/ 	.byte	0x04, 0x05
        /*0da6*/ 	.short	(.L_382 - .L_381)
.L_381:
        /*0da8*/ 	.word	0x00000180
        /*0dac*/ 	.word	0x00000001
        /*0db0*/ 	.word	0x00000001


	//----- nvinfo : EIATTR_CRS_STACK_SIZE
	.align		4
.L_382:
        /*0db4*/ 	.byte	0x04, 0x1e
        /*0db6*/ 	.short	(.L_384 - .L_383)
.L_383:
        /*0db8*/ 	.word	0x00000000


	//----- nvinfo : EIATTR_CBANK_PARAM_SIZE
	.align		4
.L_384:
        /*0dbc*/ 	.byte	0x03, 0x19
        /*0dbe*/ 	.short	0x0af0


	//----- nvinfo : EIATTR_PARAM_CBANK
	.align		4
        /*0dc0*/ 	.byte	0x04, 0x0a
        /*0dc2*/ 	.short	(.L_386 - .L_385)
	.align		4
.L_385:
        /*0dc4*/ 	.word	index@(.nv.constant0._ZN7cutlass13device_kernelIN5flash11enable_sm90INS1_16FlashAttnFwdSm90INS1_25CollectiveMainloopFwdSm90ILi2EN4cute5tupleIJNS5_1CILi1EEES8_S8_EEENS6_IJNS7_ILi64EEESA_SA_EEELi512ENS_6half_tEfNS_4arch4Sm90ELb0ELb1ELb0ELb1ELb0ELb0ELb0ELb0ELb0ELb1ELb0ELb0EEENS1_21CollectiveEpilogueFwdINS6_IJSA_NS7_ILi512EEESA_EEES9_SC_SE_Li256ELb1ELb1ELb0ELb0EEENS1_36VarlenDynamicPersistentTileSchedulerILi64ELi64ELi256ELi128ELb0ELb1ELb1ELb1ELb0ELb1EEEEEEEEEvNT_6ParamsE)
        /*0dc8*/ 	.short	0x0210
        /*0dca*/ 	.short	0x0af0


	//----- nvinfo : EIATTR_SW_WAR
	.align		4
.L_386:
        /*0dcc*/ 	.byte	0x04, 0x36
        /*0dce*/ 	.short	(.L_388 - .L_387)
.L_387:
        /*0dd0*/ 	.word	0x00000008
.L_388:


//--------------------- .nv.info._ZN7cutlass13device_kernelIN5flash11enable_sm90INS1_16FlashAttnFwdSm90INS1_25CollectiveMainloopFwdSm90ILi2EN4cute5tupleIJNS5_1CILi1EEES8_S8_EEENS6_IJNS7_ILi64EEESA_SA_EEELi512ENS_6half_tEfNS_4arch4Sm90ELb0ELb1ELb0ELb1ELb0ELb1ELb0ELb0ELb0ELb1ELb0ELb0EEENS1_21CollectiveEpilogueFwdINS6_IJSA_NS7_ILi512EEESA_EEES9_SC_SE_Li256ELb1ELb1ELb0ELb0EEENS1_36VarlenDynamicPersistentTileSchedulerILi64ELi64ELi256ELi128ELb0ELb1ELb1ELb1ELb0ELb1EEEEEEEEEvNT_6ParamsE --------------------------
	.section	.nv.info._ZN7cutlass13device_kernelIN5flash11enable_sm90INS1_16FlashAttnFwdSm90INS1_25CollectiveMainloopFwdSm90ILi2EN4cute5tupleIJNS5_1CILi1EEES8_S8_EEENS6_IJNS7_ILi64EEESA_SA_EEELi512ENS_6half_tEfNS_4arch4Sm90ELb0ELb1ELb0ELb1ELb0ELb1ELb0ELb0ELb0ELb1ELb0ELb0EEENS1_21CollectiveEpilogueFwdINS6_IJSA_NS7_ILi512EEESA_EEES9_SC_SE_Li256ELb1ELb1ELb0ELb0EEENS1_36VarlenDynamicPersistentTileSchedulerILi64ELi64ELi256ELi128ELb0ELb1ELb1ELb1ELb0ELb1EEEEEEEEEvNT_6ParamsE,"",@"SHT_CUDA_INFO"
	.sectionflags	@""
	.align	4


	//----- nvinfo : EIATTR_CUDA_API_VERSION
	.align		4
        /*0000*/ 	.byte	0x04, 0x37
        /*0002*/ 	.short	(.L_390 - .L_389)
.L_389:
        /*0004*/ 	.word	0x00000082


	//----- nvinfo : EIATTR_KPARAM_INFO
	.align		4
.L_390:
        /*0008*/ 	.byte	0x04, 0x17
        /*000a*/ 	.short	(.L_392 - .L_391)
.L_391:
        /*000c*/ 	.word	0x00000000
        /*0010*/ 	.short	0x0000
        /*0012*/ 	.short	0x0070
        /*0014*/ 	.byte	0x00, 0xf0, 0x01, 0x2a


	//----- nvinfo : EIATTR_SPARSE_MMA_MASK
	.align		4
.L_392:
        /*0018*/ 	.byte	0x03, 0x50
        /*001a*/ 	.short	0x0000


	//----- nvinfo : EIATTR_MAXREG_COUNT
	.align		4
        /*001c*/ 	.byte	0x03, 0x1b
        /*001e*/ 	.short	0x00a8


	//----- nvinfo : EIATTR_NUM_BARRIERS
	.align		4
        /*0020*/ 	.byte	0x02, 0x4c
        /*0022*/ 	.byte	0x10
	.zero		1


	//----- nvinfo : EIATTR_EXTERNS
	.align		4
        /*0024*/ 	.byte	0x04, 0x0f
        /*0026*/ 	.short	(.L_394 - .L_393)


	//   ....[0]....
	.align		4
.L_393:
        /*0028*/ 	.word	index@(__assertfail)


	//----- nvinfo : EIATTR_ANNOTATIONS
	.align		4
.L_394:
        /*002c*/ 	.byte	0x04, 0x55
        /*002e*/ 	.short	(.L_396 - .L_395)


	//   ....[0]....
.L_395:
        /* <DEDUP_REMOVED lines=69> */


	//----- nvinfo : EIATTR_MERCURY_ISA_VERSION
	.align		4
.L_396:
        /*0470*/ 	.byte	0x03, 0x5f
        /*0472*/ 	.short	0x0101


	//----- nvinfo : EIATTR_UNUSED_LOAD_BYTE_OFFSET
	.align		4
        /*0474*/ 	.byte	0x04, 0x44
        /*0476*/ 	.short	(.L_398 - .L_397)


	//   ....[0]....
.L_397:
        /*0478*/ 	.word	0x00000a80
        /*047c*/ 	.word	0x0000fff0


	//   ....[1]....
        /*0480*/ 	.word	0x000132d0
        /*0484*/ 	.word	0x0000fff0


	//----- nvinfo : EIATTR_INT_WARP_WIDE_INSTR_OFFSETS
	.align		4
.L_398:
        /*0488*/ 	.byte	0x04, 0x31
        /*048a*/ 	.short	(.L_400 - .L_399)


	//   ....[0]....
.L_399:
        /*048c*/ 	.word	0x00000190


	//   ....[1]....
        /*0490*/ 	.word	0x000001d0


	//   ....[2]....
        /*0494*/ 	.word	0x00000240


	//   ....[3]....
        /*0498*/ 	.word	0x00019880


	//   ....[4]....
        /*049c*/ 	.word	0x00019910


	//   ....[5]....
        /*04a0*/ 	.word	0x0001e340


	//   ....[6]....
        /*04a4*/ 	.word	0x0001e3d0


	//----- nvinfo : EIATTR_COOP_GROUP_MASK_REGIDS
	.align		4
.L_400:
        /*04a8*/ 	.byte	0x04, 0x29
        /*04aa*/ 	.short	(.L_402 - .L_401)


	//   ....[0]....
.L_401:
        /*04ac*/ 	.word	0xffffffff


	//   ....[1]....
        /*04b0*/ 	.word	0xffffffff


	//   ....[2]....
        /*04b4*/ 	.word	0xffffffff


	//   ....[3]....
        /*04b8*/ 	.word	0xffffffff


	//   ....[4]....
        /*04bc*/ 	.word	0xffffffff


	//   ....[5]....
        /*04c0*/ 	.word	0xffffffff


	//   ....[6]....
        /*04c4*/ 	.word	0xffffffff


	//   ....[7]....
        /*04c8*/ 	.word	0xffffffff


	//   ....[8]....
        /*04cc*/ 	.word	0xffffffff


	//   ....[9]....
        /*04d0*/ 	.word	0xffffffff


	//   ....[10]....
        /*04d4*/ 	.word	0xffffffff


	//   ....[11]....
        /*04d8*/ 	.word	0xffffffff


	//   ....[12]....
        /*04dc*/ 	.word	0xffffffff


	//   ....[13]....
        /*04e0*/ 	.word	0xffffffff


	//   ....[14]....
        /*04e4*/ 	.word	0xffffffff


	//   ....[15]....
        /*04e8*/ 	.word	0xffffffff


	//   ....[16]....
        /*04ec*/ 	.word	0xffffffff


	//   ....[17]....
        /*04f0*/ 	.word	0xffffffff


	//   ....[18]....
        /*04f4*/ 	.word	0xffffffff


	//   ....[19]....
        /*04f8*/ 	.word	0xffffffff


	//   ....[20]....
        /*04fc*/ 	.word	0xffffffff


	//   ....[21]....
        /*0500*/ 	.word	0xffffffff


	//   ....[22]....
        /*0504*/ 	.word	0xffffffff


	//   ....[23]....
        /*0508*/ 	.word	0xffffffff


	//   ....[24]....
        /*050c*/ 	.word	0xffffffff


	//   ....[25]....
        /*0510*/ 	.word	0xffffffff


	//   ....[26]....
        /*0514*/ 	.word	0xffffffff


	//   ....[27]....
        /*0518*/ 	.word	0xffffffff


	//   ....[28]....
        /*051c*/ 	.word	0xffffffff


	//   ....[29]....
        /*0520*/ 	.word	0xffffffff


	//   ....[30]....
        /*0524*/ 	.word	0xffffffff


	//   ....[31]....
        /*0528*/ 	.word	0xffffffff


	//   ....[32]....
        /*052c*/ 	.word	0xffffffff


	//   ....[33]....
        /*0530*/ 	.word	0xffffffff


	//   ....[34]....
        /*0534*/ 	.word	0xffffffff


	//   ....[35]....
        /*0538*/ 	.word	0xffffffff


	//   ....[36]....
        /*053c*/ 	.word	0xffffffff


	//   ....[37]....
        /*0540*/ 	.word	0xffffffff


	//   ....[38]....
        /*0544*/ 	.word	0xffffffff


	//   ....[39]....
        /*0548*/ 	.word	0xffffffff


	//   ....[40]....
        /*054c*/ 	.word	0xffffffff


	//   ....[41]....
        /*0550*/ 	.word	0xffffffff


	//   ....[42]....
        /*0554*/ 	.word	0xffffffff


	//   ....[43]....
        /*0558*/ 	.word	0xffffffff


	//   ....[44]....
        /*055c*/ 	.word	0xffffffff


	//   ....[45]....
        /*0560*/ 	.word	0xffffffff


	//   ....[46]....
        /*0564*/ 	.word	0xffffffff


	//   ....[47]....
        /*0568*/ 	.word	0xffffffff


	//   ....[48]....
        /*056c*/ 	.word	0xffffffff


	//   ....[49]....
        /*0570*/ 	.word	0xffffffff


	//   ....[50]....
        /*0574*/ 	.word	0xffffffff


	//   ....[51]....
        /*0578*/ 	.word	0xffffffff


	//   ....[52]....
        /*057c*/ 	.word	0xffffffff


	//   ....[53]....
        /*0580*/ 	.word	0xffffffff


	//   ....[54]....
        /*0584*/ 	.word	0xffffffff


	//   ....[55]....
        /*0588*/ 	.word	0xffffffff


	//   ....[56]....
        /*058c*/ 	.word	0xffffffff


	//   ....[57]....
        /*0590*/ 	.word	0xffffffff


	//   ....[58]....
        /*0594*/ 	.word	0xffffffff


	//   ....[59]....
        /*0598*/ 	.word	0xffffffff


	//   ....[60]....
        /*059c*/ 	.word	0xffffffff


	//   ....[61]....
        /*05a0*/ 	.word	0xffffffff


	//   ....[62]....
        /*05a4*/ 	.word	0xffffffff


	//   ....[63]....
        /*05a8*/ 	.word	0xffffffff


	//   ....[64]....
        /*05ac*/ 	.word	0xffffffff


	//   ....[65]....
        /*05b0*/ 	.word	0xffffffff


	//   ....[66]....
        /*05b4*/ 	.word	0xffffffff


	//   ....[67]....
        /*05b8*/ 	.word	0xffffffff


	//   ....[68]....
        /*05bc*/ 	.word	0xffffffff


	//   ....[69]....
        /*05c0*/ 	.word	0xffffffff


	//   ....[70]....
        /*05c4*/ 	.word	0xffffffff


	//   ....[71]....
        /*05c8*/ 	.word	0xffffffff


	//   ....[72]....
        /*05cc*/ 	.word	0xffffffff


	//   ....[73]....
        /*05d0*/ 	.word	0xffffffff


	//   ....[74]....
        /*05d4*/ 	.word	0xffffffff


	//   ....[75]....
        /*05d8*/ 	.word	0xffffffff


	//   ....[76]....
        /*05dc*/ 	.word	0xffffffff


	//   ....[77]....
        /*05e0*/ 	.word	0xffffffff


	//   ....[78]....
        /*05e4*/ 	.word	0xffffffff


	//   ....[79]....
        /*05e8*/ 	.word	0xffffffff


	//   ....[80]....
        /*05ec*/ 	.word	0xffffffff


	//   ....[81]....
        /*05f0*/ 	.word	0xffffffff


	//   ....[82]....
        /*05f4*/ 	.word	0xffffffff


	//   ....[83]....
        /*05f8*/ 	.word	0xffffffff


	//   ....[84]....
        /*05fc*/ 	.word	0xffffffff


	//   ....[85]....
        /*0600*/ 	.word	0xffffffff


	//   ....[86]....
        /*0604*/ 	.word	0xffffffff


	//   ....[87]....
        /*0608*/ 	.word	0xffffffff


	//   ....[88]....
        /*060c*/ 	.word	0xffffffff


	//   ....[89]....
        /*0610*/ 	.word	0xffffffff


	//   ....[90]....
        /*0614*/ 	.word	0xffffffff


	//   ....[91]....
        /*0618*/ 	.word	0xffffffff


	//   ....[92]....
        /*061c*/ 	.word	0xffffffff


	//   ....[93]....
        /*0620*/ 	.word	0xffffffff


	//   ....[94]....
        /*0624*/ 	.word	0xffffffff


	//   ....[95]....
        /*0628*/ 	.word	0xffffffff


	//   ....[96]....
        /*062c*/ 	.word	0xffffffff


	//   ....[97]....
        /*0630*/ 	.word	0xffffffff


	//   ....[98]....
        /*0634*/ 	.word	0xffffffff


	//   ....[99]....
        /*0638*/ 	.word	0xffffffff


	//   ....[100]....
        /*063c*/ 	.word	0xffffffff


	//   ....[101]....
        /*0640*/ 	.word	0xffffffff


	//   ....[102]....
        /*0644*/ 	.word	0xffffffff


	//   ....[103]....
        /*0648*/ 	.word	0xffffffff


	//   ....[104]....
        /*064c*/ 	.word	0xffffffff


	//   ....[105]....
        /*0650*/ 	.word	0xffffffff


	//   ....[106]....
        /*0654*/ 	.word	0xffffffff


	//   ....[107]....
        /*0658*/ 	.word	0xffffffff


	//   ....[108]....
        /*065c*/ 	.word	0xffffffff


	//   ....[109]....
        /*0660*/ 	.word	0xffffffff


	//   ....[110]....
        /*0664*/ 	.word	0xffffffff


	//   ....[111]....
        /*0668*/ 	.word	0xffffffff


	//   ....[112]....
        /*066c*/ 	.word	0x0500000f


	//   ....[113]....
        /*0670*/ 	.word	0x0500000f


	//   ....[114]....
        /*0674*/ 	.word	0x0500000f


	//   ....[115]....
        /*0678*/ 	.word	0x0500000f


	//   ....[116]....
        /*067c*/ 	.word	0x0500000f


	//   ....[117]....
        /*0680*/ 	.word	0x0500000f


	//   ....[118]....
        /*0684*/ 	.word	0x0500000f


	//   ....[119]....
        /*0688*/ 	.word	0x0500000f


	//   ....[120]....
        /*068c*/ 	.word	0x0500000f


	//   ....[121]....
        /*0690*/ 	.word	0x0500000f


	//   ....[122]....
        /*0694*/ 	.word	0x0500000f


	//   ....[123]....
        /*0698*/ 	.word	0x0500000f


	//   ....[124]....
        /*069c*/ 	.word	0x0500000f


	//   ....[125]....
        /*06a0*/ 	.word	0x0500000f


	//   ....[126]....
        /*06a4*/ 	.word	0x0500000f


	//   ....[127]....
        /*06a8*/ 	.word	0x0500000f


	//   ....[128]....
        /*06ac*/ 	.word	0x0500000f


	//   ....[129]....
        /*06b0*/ 	.word	0x0500000f


	//   ....[130]....
        /*06b4*/ 	.word	0x0500000f


	//   ....[131]....
        /*06b8*/ 	.word	0x0500000f


	//   ....[132]....
        /*06bc*/ 	.word	0x0500000f


	//   ....[133]....
        /*06c0*/ 	.word	0x0500000f


	//   ....[134]....
        /*06c4*/ 	.word	0x0500000f


	//   ....[135]....
        /*06c8*/ 	.word	0x0500000f


	//   ....[136]....
        /*06cc*/ 	.word	0x0500000f


	//   ....[137]....
        /*06d0*/ 	.word	0x0500000f


	//   ....[138]....
        /*06d4*/ 	.word	0x0500000f


	//   ....[139]....
        /*06d8*/ 	.word	0x0500000f


	//   ....[140]....
        /*06dc*/ 	.word	0x0500000f


	//   ....[141]....
        /*06e0*/ 	.word	0x0500000f


	//   ....[142]....
        /*06e4*/ 	.word	0x0500000f


	//   ....[143]....
        /*06e8*/ 	.word	0x0500000f


	//   ....[144]....
        /*06ec*/ 	.word	0x0500000f


	//   ....[145]....
        /*06f0*/ 	.word	0x0500000f


	//   ....[146]....
        /*06f4*/ 	.word	0x0500000f


	//   ....[147]....
        /*06f8*/ 	.word	0x0500000f


	//   ....[148]....
        /*06fc*/ 	.word	0x0500000f


	//   ....[149]....
        /*0700*/ 	.word	0x0500000f


	//   ....[150]....
        /*0704*/ 	.word	0x0500000f


	//   ....[151]....
        /*0708*/ 	.word	0x0500000f


	//   ....[152]....
        /*070c*/ 	.word	0x0500000f


	//   ....[153]....
        /*0710*/ 	.word	0x0500000f


	//   ....[154]....
        /*0714*/ 	.word	0x0500000f


	//   ....[155]....
        /*0718*/ 	.word	0x0500000f


	//----- nvinfo : EIATTR_COOP_GROUP_INSTR_OFFSETS
	.align		4
.L_402:
        /*071c*/ 	.byte	0x04, 0x28
        /*071e*/ 	.short	(.L_404 - .L_403)


	//   ....[0]....
.L_403:
        /*0720*/ 	.word	0x00000060


	//   ....[1]....
        /*0724*/ 	.word	0x000001a0


	//   ....[2]....
        /*0728*/ 	.word	0x000001f0


	//   ....[3]....
        /*072c*/ 	.word	0x000003e0


	//   ....[4]....
        /*0730*/ 	.word	0x00000540


	//   ....[5]....
        /*0734*/ 	.word	0x00000660


	//   ....[6]....
        /*0738*/ 	.word	0x000007c0


	//   ....[7]....
        /*073c*/ 	.word	0x00004de0


	//   ....[8]....
        /*0740*/ 	.word	0x000070b0


	//   ....[9]....
        /*0744*/ 	.word	0x000077e0


	//   ....[10]....
        /*0748*/ 	.word	0x000077f0


	//   ....[11]....
        /*074c*/ 	.word	0x00007800


	//   ....[12]....
        /*0750*/ 	.word	0x00007810


	//   ....[13]....
        /*0754*/ 	.word	0x00007b20


	//   ....[14]....
        /*0758*/ 	.word	0x00007b30


	//   ....[15]....
        /*075c*/ 	.word	0x00007b40


	//   ....[16]....
        /*0760*/ 	.word	0x00007b50


	//   ....[17]....
        /*0764*/ 	.word	0x00008d20


	//   ....[18]....
        /*0768*/ 	.word	0x00008d30


	//   ....[19]....
        /*076c*/ 	.word	0x00008d40


	//   ....[20]....
        /*0770*/ 	.word	0x00008d50


	//   ....[21]....
        /*0774*/ 	.word	0x00008fa0


	//   ....[22]....
        /*0778*/ 	.word	0x00008fb0


	//   ....[23]....
        /*077c*/ 	.word	0x00008fc0


	//   ....[24]....
        /*0780*/ 	.word	0x00008fd0


	//   ....[25]....
        /*0784*/ 	.word	0x0000a410


	//   ....[26]....
        /*0788*/ 	.word	0x0000a6a0


	//   ....[27]....
        /*078c*/ 	.word	0x0000afb0


	//   ....[28]....
        /*0790*/ 	.word	0x0000b0d0


	//   ....[29]....
        /*0794*/ 	.word	0x0000b4c0


	//   ....[30]....
        /*0798*/ 	.word	0x0000b540


	//   ....[31]....
        /*079c*/ 	.word	0x0000bec0


	//   ....[32]....
        /*07a0*/ 	.word	0x0000c3e0


	//   ....[33]....
        /*07a4*/ 	.word	0x0000c7a0


	//   ....[34]....
        /*07a8*/ 	.word	0x0000ce00


	//   ....[35]....
        /*07ac*/ 	.word	0x0000cee0


	//   ....[36]....
        /*07b0*/ 	.word	0x0000d4b0


	//   ....[37]....
        /*07b4*/ 	.word	0x0000d680


	//   ....[38]....
        /*07b8*/ 	.word	0x0000e560


	//   ....[39]....
        /*07bc*/ 	.word	0x0000ed40


	//   ....[40]....
        /*07c0*/ 	.word	0x0000ed60


	//   ....[41]....
        /*07c4*/ 	.word	0x0000f4b0


	//   ....[42]....
        /*07c8*/ 	.word	0x0000f520


	//   ....[43]....
        /*07cc*/ 	.word	0x00010260


	//   ....[44]....
        /*07d0*/ 	.word	0x000106d0


	//   ....[45]....
        /*07d4*/ 	.word	0x00010950


	//   ....[46]....
        /*07d8*/ 	.word	0x00010f20


	//   ....[47]....
        /*07dc*/ 	.word	0x00010f40


	//   ....[48]....
        /*07e0*/ 	.word	0x00011880


	//   ....[49]....
        /*07e4*/ 	.word	0x00011a10


	//   ....[50]....
        /*07e8*/ 	.word	0x00012790


	//   ....[51]....
        /*07ec*/ 	.word	0x000127e0


	//   ....[52]....
        /*07f0*/ 	.word	0x00012810


	//   ....[53]....
        /*07f4*/ 	.word	0x00012870


	//   ....[54]....
        /*07f8*/ 	.word	0x00012890


	//   ....[55]....
        /*07fc*/ 	.word	0x00014260


	//   ....[56]....
        /*0800*/ 	.word	0x00014780


	//   ....[57]....
        /*0804*/ 	.word	0x000147a0


	//   ....[58]....
        /*0808*/ 	.word	0x000147d0


	//   ....[59]....
        /*080c*/ 	.word	0x000147e0


	//   ....[60]....
        /*0810*/ 	.word	0x00014df0


	//   ....[61]....
        /*0814*/ 	.word	0x00014e50


	//   ....[62]....
        /*0818*/ 	.word	0x000150e0


	//   ....[63]....
        /*081c*/ 	.word	0x00015100


	//   ....[64]....
        /*0820*/ 	.word	0x00015c80


	//   ....[65]....
        /*0824*/ 	.word	0x00015ca0


	//   ....[66]....
        /*0828*/ 	.word	0x00015ed0


	//   ....[67]....
        /*082c*/ 	.word	0x00015ef0


	//   ....[68]....
        /*0830*/ 	.word	0x000161a0


	//   ....[69]....
        /*0834*/ 	.word	0x00016370


	//   ....[70]....
        /*0838*/ 	.word	0x000163a0


	//   ....[71]....
        /*083c*/ 	.word	0x000163d0


	//   ....[72]....
        /*0840*/ 	.word	0x00016400


	//   ....[73]....
        /*0844*/ 	.word	0x00016430


	//   ....[74]....
        /*0848*/ 	.word	0x00016460


	//   ....[75]....
        /*084c*/ 	.word	0x000165d0


	//   ....[76]....
        /*0850*/ 	.word	0x00016600


	//   ....[77]....
        /*0854*/ 	.word	0x00016630


	//   ....[78]....
        /*0858*/ 	.word	0x00016660


	//   ....[79]....
        /*085c*/ 	.word	0x00016690


	//   ....[80]....
        /*0860*/ 	.word	0x000166c0


	//   ....[81]....
        /*0864*/ 	.word	0x00016760


	//   ....[82]....
        /*0868*/ 	.word	0x000167c0


	//   ....[83]....
        /*086c*/ 	.word	0x00016850


	//   ....[84]....
        /*0870*/ 	.word	0x00017900


	//   ....[85]....
        /*0874*/ 	.word	0x00019e40


	//   ....[86]....
        /*0878*/ 	.word	0x0001a970


	//   ....[87]....
        /*087c*/ 	.word	0x0001a990


	//   ....[88]....
        /*0880*/ 	.word	0x0001aa40


	//   ....[89]....
        /*0884*/ 	.word	0x0001aa50


	//   ....[90]....
        /*0888*/ 	.word	0x0001aad0


	//   ....[91]....
        /*088c*/ 	.word	0x0001aae0


	//   ....[92]....
        /*0890*/ 	.word	0x0001ab30


	//   ....[93]....
        /*0894*/ 	.word	0x0001ab50


	//   ....[94]....
        /*0898*/ 	.word	0x0001e5d0


	//   ....[95]....
        /*089c*/ 	.word	0x0001e600


	//   ....[96]....
        /*08a0*/ 	.word	0x0001e640


	//   ....[97]....
        /*08a4*/ 	.word	0x0001e670


	//   ....[98]....
        /*08a8*/ 	.word	0x0001e6a0


	//   ....[99]....
        /*08ac*/ 	.word	0x0001e6d0


	//   ....[100]....
        /*08b0*/ 	.word	0x0001e700


	//   ....[101]....
        /*08b4*/ 	.word	0x0001e730


	//   ....[102]....
        /*08b8*/ 	.word	0x0001e8b0


	//   ....[103]....
        /*08bc*/ 	.word	0x0001e8e0


	//   ....[104]....
        /*08c0*/ 	.word	0x0001e910


	//   ....[105]....
        /*08c4*/ 	.word	0x0001e940


	//   ....[106]....
        /*08c8*/ 	.word	0x0001e970


	//   ....[107]....
        /*08cc*/ 	.word	0x0001e9a0


	//   ....[108]....
        /*08d0*/ 	.word	0x0001ea60


	//   ....[109]....
        /*08d4*/ 	.word	0x0001ea80


	//   ....[110]....
        /*08d8*/ 	.word	0x0001eaf0


	//   ....[111]....
        /*08dc*/ 	.word	0x0001f1b0


	//   ....[112]....
        /*08e0*/ 	.word	0x0001f690


	//   ....[113]....
        /*08e4*/ 	.word	0x0001f720


	//   ....[114]....
        /*08e8*/ 	.word	0x0001f770


	//   ....[115]....
        /*08ec*/ 	.word	0x0001f7c0


	//   ....[116]....
        /*08f0*/ 	.word	0x0001f850


	//   ....[117]....
        /*08f4*/ 	.word	0x0001f8e0


	//   ....[118]....
        /*08f8*/ 	.word	0x0001f930


	//   ....[119]....
        /*08fc*/ 	.word	0x0001f980


	//   ....[120]....
        /*0900*/ 	.word	0x0001fa60


	//   ....[121]....
        /*0904*/ 	.word	0x0001faf0


	//   ....[122]....
        /*0908*/ 	.word	0x0001fb40


	//   ....[123]....
        /*090c*/ 	.word	0x0001fba0


	//   ....[124]....
        /*0910*/ 	.word	0x0001fc40


	//   ....[125]....
        /*0914*/ 	.word	0x0001fcd0


	//   ....[126]....
        /*0918*/ 	.word	0x0001fd20


	//   ....[127]....
        /*091c*/ 	.word	0x0001fd70


	//   ....[128]....
        /*0920*/ 	.word	0x00020120


	//   ....[129]....
        /*0924*/ 	.word	0x00020410


	//   ....[130]....
        /*0928*/ 	.word	0x000205d0


	//   ....[131]....
        /*092c*/ 	.word	0x00020620


	//   ....[132]....
        /*0930*/ 	.word	0x00020680


	//   ....[133]....
        /*0934*/ 	.word	0x00020770


	//   ....[134]....
        /*0938*/ 	.word	0x000207d0


	//   ....[135]....
        /*093c*/ 	.word	0x000208c0


	//   ....[136]....
        /*0940*/ 	.word	0x00020920


	//   ....[137]....
        /*0944*/ 	.word	0x000209f0


	//   ....[138]....
        /*0948*/ 	.word	0x00020d20


	//   ....[139]....
        /*094c*/ 	.word	0x00020dc0


	//   ....[140]....
        /*0950*/ 	.word	0x00020ee0


	//   ....[141]....
        /*0954*/ 	.word	0x00020f50


	//   ....[142]....
        /*0958*/ 	.word	0x00020fc0


	//   ....[143]....
        /*095c*/ 	.word	0x00021030


	//   ....[144]....
        /*0960*/ 	.word	0x000210a0


	//   ....[145]....
        /*0964*/ 	.word	0x00021120


	//   ....[146]....
        /*0968*/ 	.word	0x000211b0


	//   ....[147]....
        /*096c*/ 	.word	0x00021250


	//   ....[148]....
        /*0970*/ 	.word	0x000212c0


	//   ....[149]....
        /*0974*/ 	.word	0x00021330


	//   ....[150]....
        /*0978*/ 	.word	0x000213a0


	//   ....[151]....
        /*097c*/ 	.word	0x00021420


	//   ....[152]....
        /*0980*/ 	.word	0x00021490


	//   ....[153]....
        /*0984*/ 	.word	0x00021530


	//   ....[154]....
        /*0988*/ 	.word	0x000215c0


	//   ....[155]....
        /*098c*/ 	.word	0x000216f0


	//----- nvinfo : EIATTR_REG_RECONFIG
	.align		4
.L_404:
        /*0990*/ 	.byte	0x01, 0x54
	.zero		2


	//----- nvinfo : EIATTR_SYSCALL_OFFSETS
	.align		4
        /*0994*/ 	.byte	0x04, 0x46
        /*0996*/ 	.short	(.L_406 - .L_405)


	//   ....[0]....
.L_405:
        /*0998*/ 	.word	0x00001ce0


	//   ....[1]....
        /*099c*/ 	.word	0x00001e30


	//   ....[2]....
        /*09a0*/ 	.word	0x00007270


	//   ....[3]....
        /*09a4*/ 	.word	0x00007590


	//   ....[4]....
        /*09a8*/ 	.word	0x00019a80


	//   ....[5]....
        /*09ac*/ 	.word	0x00019bd0


	//   ....[6]....
        /*09b0*/ 	.word	0x00019cc0


	//   ....[7]....
        /*09b4*/ 	.word	0x0001a530


	//----- nvinfo : EIATTR_MBARRIER_INSTR_OFFSETS
	.align		4
.L_406:
        /*09b8*/ 	.byte	0x04, 0x39
        /*09ba*/ 	.short	(.L_408 - .L_407)


	//   ....[0]....
.L_407:
        /*09bc*/ 	.word	0x000002d0
        /*09c0*/ 	.word	0x000000ff
        /*09c4*/ 	.word	0x00028c00
        /*09c8*/ 	.short	0x0100
        /*09ca*/ 	.byte	0x08
	.zero		1


	//   ....[1]....
        /*09cc*/ 	.word	0x000002e0
        /*09d0*/ 	.word	0x000000ff
        /*09d4*/ 	.word	0x00028c20
        /*09d8*/ 	.short	0x0100
        /*09da*/ 	.byte	0x08
	.zero		1


	//   ....[2]....
        /*09dc*/ 	.word	0x00000390
        /*09e0*/ 	.word	0x000000ff
        /*09e4*/ 	.word	0x00028c30
        /*09e8*/ 	.short	0x0100
        /*09ea*/ 	.byte	0x06
	.zero		1


	//   ....[3]....
        /*09ec*/ 	.word	0x000003a0
        /*09f0*/ 	.word	0x000000ff
        /*09f4*/ 	.word	0x00028c40
        /*09f8*/ 	.short	0x0100
        /*09fa*/ 	.byte	0x06
	.zero		1


	//   ....[4]....
        /*09fc*/ 	.word	0x000003b0
        /*0a00*/ 	.word	0x000000ff
        /*0a04*/ 	.word	0x00028c38
        /*0a08*/ 	.short	0x0100
        /*0a0a*/ 	.byte	0x06
	.zero		1


	//   ....[5]....
        /*0a0c*/ 	.word	0x000003c0
        /*0a10*/ 	.word	0x000000ff
        /*0a14*/ 	.word	0x00028c48
        /*0a18*/ 	.short	0x0100
        /*0a1a*/ 	.byte	0x06
	.zero		1


	//   ....[6]....
        /*0a1c*/ 	.word	0x000004f0
        /*0a20*/ 	.word	0x000000ff
        /*0a24*/ 	.word	0x00028c50
        /*0a28*/ 	.short	0x0100
        /*0a2a*/ 	.byte	0x08
	.zero		1


	//   ....[7]....
        /*0a2c*/ 	.word	0x00000500
        /*0a30*/ 	.word	0x000000ff
        /*0a34*/ 	.word	0x00028c60
        /*0a38*/ 	.short	0x0100
        /*0a3a*/ 	.byte	0x08
	.zero		1


	//   ....[8]....
        /*0a3c*/ 	.word	0x00000510
        /*0a40*/ 	.word	0x000000ff
        /*0a44*/ 	.word	0x00028c58
        /*0a48*/ 	.short	0x0100
        /*0a4a*/ 	.byte	0x08
	.zero		1


	//   ....[9]....
        /*0a4c*/ 	.word	0x00000520
        /*0a50*/ 	.word	0x000000ff
        /*0a54*/ 	.word	0x00028c68
        /*0a58*/ 	.short	0x0100
        /*0a5a*/ 	.byte	0x08
	.zero		1


	//   ....[10]....
        /*0a5c*/ 	.word	0x00000610
        /*0a60*/ 	.word	0x000000ff
        /*0a64*/ 	.word	0x00028c70
        /*0a68*/ 	.short	0x0100
        /*0a6a*/ 	.byte	0x06
	.zero		1


	//   ....[11]....
        /*0a6c*/ 	.word	0x00000620
        /*0a70*/ 	.word	0x000000ff
        /*0a74*/ 	.word	0x00028c80
        /*0a78*/ 	.short	0x0100
        /*0a7a*/ 	.byte	0x06
	.zero		1


	//   ....[12]....
        /*0a7c*/ 	.word	0x00000630
        /*0a80*/ 	.word	0x000000ff
        /*0a84*/ 	.word	0x00028c78
        /*0a88*/ 	.short	0x0100
        /*0a8a*/ 	.byte	0x06
	.zero		1


	//   ....[13]....
        /*0a8c*/ 	.word	0x00000640
        /*0a90*/ 	.word	0x000000ff
        /*0a94*/ 	.word	0x00028c88
        /*0a98*/ 	.short	0x0100
        /*0a9a*/ 	.byte	0x06
	.zero		1


	//   ....[14]....
        /*0a9c*/ 	.word	0x00000770
        /*0aa0*/ 	.word	0x000000ff
        /*0aa4*/ 	.word	0x00028c90
        /*0aa8*/ 	.short	0x0100
        /*0aaa*/ 	.byte	0x08
	.zero		1


	//   ....[15]....
        /*0aac*/ 	.word	0x00000780
        /*0ab0*/ 	.word	0x000000ff
        /*0ab4*/ 	.word	0x00028ca0
        /*0ab8*/ 	.short	0x0100
        /*0aba*/ 	.byte	0x08
	.zero		1


	//   ....[16]....
        /*0abc*/ 	.word	0x00000790
        /*0ac0*/ 	.word	0x000000ff
        /*0ac4*/ 	.word	0x00028c98
        /*0ac8*/ 	.short	0x0100
        /*0aca*/ 	.byte	0x08
	.zero		1


	//   ....[17]....
        /*0acc*/ 	.word	0x000007a0
        /*0ad0*/ 	.word	0x000000ff
        /*0ad4*/ 	.word	0x00028ca8
        /*0ad8*/ 	.short	0x0100
        /*0ada*/ 	.byte	0x08
	.zero		1


	//   ....[18]....
        /*0adc*/ 	.word	0x000008d0
        /*0ae0*/ 	.word	0x000000ff
        /*0ae4*/ 	.word	0x00028cb0
        /*0ae8*/ 	.short	0x0100
        /*0aea*/ 	.byte	0x08
	.zero		1


	//   ....[19]....
        /*0aec*/ 	.word	0x000008e0
        /*0af0*/ 	.word	0x000000ff
        /*0af4*/ 	.word	0x00028cc0
        /*0af8*/ 	.short	0x0100
        /*0afa*/ 	.byte	0x08
	.zero		1


	//   ....[20]....
        /*0afc*/ 	.word	0x000008f0
        /*0b00*/ 	.word	0x000000ff
        /*0b04*/ 	.word	0x00028cb8
        /*0b08*/ 	.short	0x0100
        /*0b0a*/ 	.byte	0x08
	.zero		1


	//   ....[21]....
        /*0b0c*/ 	.word	0x00000900
        /*0b10*/ 	.word	0x000000ff
        /*0b14*/ 	.word	0x00028cc8
        /*0b18*/ 	.short	0x0100
        /*0b1a*/ 	.byte	0x08
	.zero		1


	//   ....[22]....
        /*0b1c*/ 	.word	0x000029e0
        /*0b20*/ 	.word	0x00000040
        /*0b24*/ 	.word	0x00028c90
        /*0b28*/ 	.short	0x010a
        /*0b2a*/ 	.byte	0x3f
	.zero		1


	//   ....[23]....
        /*0b2c*/ 	.word	0x00003370
        /*0b30*/ 	.word	0x00000040
        /*0b34*/ 	.word	0x00028c90
        /*0b38*/ 	.short	0x010a
        /*0b3a*/ 	.byte	0x3f
	.zero		1


	//   ....[24]....
        /*0b3c*/ 	.word	0x00003bf0
        /*0b40*/ 	.word	0x00000040
        /*0b44*/ 	.word	0x00028c90
        /*0b48*/ 	.short	0x010a
        /*0b4a*/ 	.byte	0x3f
	.zero		1


	//   ....[25]....
        /*0b4c*/ 	.word	0x00003df0
        /*0b50*/ 	.word	0x00000004
        /*0b54*/ 	.word	0x00000000
        /*0b58*/ 	.short	0x0101
        /*0b5a*/ 	.byte	0x3f
	.zero		1


	//   ....[26]....
        /*0b5c*/ 	.word	0x00003e30
        /*0b60*/ 	.word	0x00000040
        /*0b64*/ 	.word	0x00028cb0
        /*0b68*/ 	.short	0x010a
        /*0b6a*/ 	.byte	0x3f
	.zero		1


	//   ....[27]....
        /*0b6c*/ 	.word	0x00004450
        /*0b70*/ 	.word	0x00000040
        /*0b74*/ 	.word	0x00000000
        /*0b78*/ 	.short	0x0101
        /*0b7a*/ 	.byte	0x3f
	.zero		1


	//   ....[28]....
        /*0b7c*/ 	.word	0x00004f00
        /*0b80*/ 	.word	0x00000016
        /*0b84*/ 	.word	0x00028c50
        /*0b88*/ 	.short	0x010a
        /*0b8a*/ 	.byte	0x3f
	.zero		1


	//   ....[29]....
        /*0b8c*/ 	.word	0x000052c0
        /*0b90*/ 	.word	0x00000000
        /*0b94*/ 	.word	0x00000000
        /*0b98*/ 	.short	0x0101
        /*0b9a*/ 	.byte	0x3f
	.zero		1


	//   ....[30]....
        /*0b9c*/ 	.word	0x00005be0
        /*0ba0*/ 	.word	0x00000000
        /*0ba4*/ 	.word	0x00028c50
        /*0ba8*/ 	.short	0x010a
        /*0baa*/ 	.byte	0x3f
	.zero		1


	//   ....[31]....
        /*0bac*/ 	.word	0x00005c30
        /*0bb0*/ 	.word	0x00000000
        /*0bb4*/ 	.word	0x00028c50
        /*0bb8*/ 	.short	0x010a
        /*0bba*/ 	.byte	0x3f
	.zero		1


	//   ....[32]....
        /*0bbc*/ 	.word	0x00005ef0
        /*0bc0*/ 	.word	0x00000000
        /*0bc4*/ 	.word	0x00000000
        /*0bc8*/ 	.short	0x0101
        /*0bca*/ 	.byte	0x3f
	.zero		1


	//   ....[33]....
        /*0bcc*/ 	.word	0x00007300
        /*0bd0*/ 	.word	0x00000002
        /*0bd4*/ 	.word	0x00028c00
        /*0bd8*/ 	.short	0x010a
        /*0bda*/ 	.byte	0x3f
	.zero		1


	//   ....[34]....
        /*0bdc*/ 	.word	0x00007350
        /*0be0*/ 	.word	0x00000002
        /*0be4*/ 	.word	0x00028c00
        /*0be8*/ 	.short	0x010a
        /*0bea*/ 	.byte	0x3f
	.zero		1


	//   ....[35]....
        /*0bec*/ 	.word	0x00007d90
        /*0bf0*/ 	.word	0x00000002
        /*0bf4*/ 	.word	0x00028c00
        /*0bf8*/ 	.short	0x010a
        /*0bfa*/ 	.byte	0x3f
	.zero		1


	//   ....[36]....
        /*0bfc*/ 	.word	0x00009180
        /*0c00*/ 	.word	0x00000002
        /*0c04*/ 	.word	0x00028c00
        /*0c08*/ 	.short	0x010a
        /*0c0a*/ 	.byte	0x3f
	.zero		1


	//   ....[37]....
        /*0c0c*/ 	.word	0x00009f70
        /*0c10*/ 	.word	0x0000000e
        /*0c14*/ 	.word	0x00028c30
        /*0c18*/ 	.short	0x010a
        /*0c1a*/ 	.byte	0x3f
	.zero		1


	//   ....[38]....
        /*0c1c*/ 	.word	0x0000a000
        /*0c20*/ 	.word	0x0000000e
        /*0c24*/ 	.word	0x00028c30
        /*0c28*/ 	.short	0x010a
        /*0c2a*/ 	.byte	0x3f
	.zero		1


	//   ....[39]....
        /*0c2c*/ 	.word	0x0000a4d0
        /*0c30*/ 	.word	0x00000000
        /*0c34*/ 	.word	0x00000000
        /*0c38*/ 	.short	0x0101
        /*0c3a*/ 	.byte	0x3f
	.zero		1


	//   ....[40]....
        /*0c3c*/ 	.word	0x0000bb40
        /*0c40*/ 	.word	0x0000000e
        /*0c44*/ 	.word	0x00028c50
        /*0c48*/ 	.short	0x010a
        /*0c4a*/ 	.byte	0x3f
	.zero		1


	//   ....[41]....
        /*0c4c*/ 	.word	0x0000bbf0
        /*0c50*/ 	.word	0x0000000e
        /*0c54*/ 	.word	0x00028c50
        /*0c58*/ 	.short	0x010a
        /*0c5a*/ 	.byte	0x3f
	.zero		1


	//   ....[42]....
        /*0c5c*/ 	.word	0x0000bee0
        /*0c60*/ 	.word	0x0000000e
        /*0c64*/ 	.word	0x00000000
        /*0c68*/ 	.short	0x0101
        /*0c6a*/ 	.byte	0x3f
	.zero		1


	//   ....[43]....
        /*0c6c*/ 	.word	0x0000c1b0
        /*0c70*/ 	.word	0x000000d4
        /*0c74*/ 	.word	0x00028c30
        /*0c78*/ 	.short	0x010a
        /*0c7a*/ 	.byte	0x3f
	.zero		1


	//   ....[44]....
        /*0c7c*/ 	.word	0x0000c220
        /*0c80*/ 	.word	0x000000d4
        /*0c84*/ 	.word	0x00028c30
        /*0c88*/ 	.short	0x010a
        /*0c8a*/ 	.byte	0x3f
	.zero		1


	//   ....[45]....
        /*0c8c*/ 	.word	0x0000c530
        /*0c90*/ 	.word	0x0000000d
        /*0c94*/ 	.word	0x00000000
        /*0c98*/ 	.short	0x0101
        /*0c9a*/ 	.byte	0x3f
	.zero		1


	//   ....[46]....
        /*0c9c*/ 	.word	0x0000e230
        /*0ca0*/ 	.word	0x000000d4
        /*0ca4*/ 	.word	0x00028c50
        /*0ca8*/ 	.short	0x010a
        /*0caa*/ 	.byte	0x3f
	.zero		1


	//   ....[47]....
        /*0cac*/ 	.word	0x0000e280
        /*0cb0*/ 	.word	0x000000d4
        /*0cb4*/ 	.word	0x00028c50
        /*0cb8*/ 	.short	0x010a
        /*0cba*/ 	.byte	0x3f
	.zero		1


	//   ....[48]....
        /*0cbc*/ 	.word	0x0000e580
        /*0cc0*/ 	.word	0x000000d4
        /*0cc4*/ 	.word	0x00000000
        /*0cc8*/ 	.short	0x0101
        /*0cca*/ 	.byte	0x3f
	.zero		1


	//   ....[49]....
        /*0ccc*/ 	.word	0x0000e970
        /*0cd0*/ 	.word	0x0000000e
        /*0cd4*/ 	.word	0x00028c30
        /*0cd8*/ 	.short	0x010a
        /*0cda*/ 	.byte	0x3f
	.zero		1


	//   ....[50]....
        /*0cdc*/ 	.word	0x0000e9e0
        /*0ce0*/ 	.word	0x0000000e
        /*0ce4*/ 	.word	0x00028c30
        /*0ce8*/ 	.short	0x010a
        /*0cea*/ 	.byte	0x3f
	.zero		1


	//   ....[51]....
        /*0cec*/ 	.word	0x0000eef0
        /*0cf0*/ 	.word	0x00000014
        /*0cf4*/ 	.word	0x00000000
        /*0cf8*/ 	.short	0x0101
        /*0cfa*/ 	.byte	0x3f
	.zero		1


	//   ....[52]....
        /*0cfc*/ 	.word	0x0000ff50
        /*0d00*/ 	.word	0x0000000e
        /*0d04*/ 	.word	0x00028c50
        /*0d08*/ 	.short	0x010a
        /*0d0a*/ 	.byte	0x3f
	.zero		1


	//   ....[53]....
        /*0d0c*/ 	.word	0x0000ffa0
        /*0d10*/ 	.word	0x0000000e
        /*0d14*/ 	.word	0x00028c50
        /*0d18*/ 	.short	0x010a
        /*0d1a*/ 	.byte	0x3f
	.zero		1


	//   ....[54]....
        /*0d1c*/ 	.word	0x00010280
        /*0d20*/ 	.word	0x0000000e
        /*0d24*/ 	.word	0x00000000
        /*0d28*/ 	.short	0x0101
        /*0d2a*/ 	.byte	0x3f
	.zero		1


	//   ....[55]....
        /*0d2c*/ 	.word	0x000103c0
        /*0d30*/ 	.word	0x000000ce
        /*0d34*/ 	.word	0x00028c30
        /*0d38*/ 	.short	0x010a
        /*0d3a*/ 	.byte	0x3f
	.zero		1


	//   ....[56]....
        /*0d3c*/ 	.word	0x00010430
        /*0d40*/ 	.word	0x000000ce
        /*0d44*/ 	.word	0x00028c30
        /*0d48*/ 	.short	0x010a
        /*0d4a*/ 	.byte	0x3f
	.zero		1


	//   ....[57]....
        /*0d4c*/ 	.word	0x000107a0
        /*0d50*/ 	.word	0x0000000c
        /*0d54*/ 	.word	0x00000000
        /*0d58*/ 	.short	0x0101
        /*0d5a*/ 	.byte	0x3f
	.zero		1


	//   ....[58]....
        /*0d5c*/ 	.word	0x00012460
        /*0d60*/ 	.word	0x000000ce
        /*0d64*/ 	.word	0x00028c50
        /*0d68*/ 	.short	0x010a
        /*0d6a*/ 	.byte	0x3f
	.zero		1


	//   ....[59]....
        /*0d6c*/ 	.word	0x000124b0
        /*0d70*/ 	.word	0x000000ce
        /*0d74*/ 	.word	0x00028c50
        /*0d78*/ 	.short	0x010a
        /*0d7a*/ 	.byte	0x3f
	.zero		1


	//   ....[60]....
        /*0d7c*/ 	.word	0x000127b0
        /*0d80*/ 	.word	0x000000ce
        /*0d84*/ 	.word	0x00000000
        /*0d88*/ 	.short	0x0101
        /*0d8a*/ 	.byte	0x3f
	.zero		1


	//   ....[61]....
        /*0d8c*/ 	.word	0x00014e70
        /*0d90*/ 	.word	0x00000000
        /*0d94*/ 	.word	0x00000000
        /*0d98*/ 	.short	0x0101
        /*0d9a*/ 	.byte	0x3f
	.zero		1


	//   ....[62]....
        /*0d9c*/ 	.word	0x000179f0
        /*0da0*/ 	.word	0x00000007
        /*0da4*/ 	.word	0x00028c20
        /*0da8*/ 	.short	0x010a
        /*0daa*/ 	.byte	0x3f
	.zero		1


	//   ....[63]....
        /*0dac*/ 	.word	0x00017ad0
        /*0db0*/ 	.word	0x00000006
        /*0db4*/ 	.word	0x00028ca0
        /*0db8*/ 	.short	0x010a
        /*0dba*/ 	.byte	0x3f
	.zero		1


	//   ....[64]....
        /*0dbc*/ 	.word	0x00017d20
        /*0dc0*/ 	.word	0x00000006
        /*0dc4*/ 	.word	0x00028cc0
        /*0dc8*/ 	.short	0x010a
        /*0dca*/ 	.byte	0x3f
	.zero		1


	//   ....[65]....
        /*0dcc*/ 	.word	0x000187a0
        /*0dd0*/ 	.word	0x00000005
        /*0dd4*/ 	.word	0x00028ca0
        /*0dd8*/ 	.short	0x010a
        /*0dda*/ 	.byte	0x3f
	.zero		1


	//   ....[66]....
        /*0ddc*/ 	.word	0x000189e0
        /*0de0*/ 	.word	0x00000005
        /*0de4*/ 	.word	0x00028cc0
        /*0de8*/ 	.short	0x010a
        /*0dea*/ 	.byte	0x3f
	.zero		1


	//   ....[67]....
        /*0dec*/ 	.word	0x0001a0d0
        /*0df0*/ 	.word	0x00000000
        /*0df4*/ 	.word	0x00028c40
        /*0df8*/ 	.short	0x010a
        /*0dfa*/ 	.byte	0x3f
	.zero		1


	//   ....[68]....
        /*0dfc*/ 	.word	0x0001ac00
        /*0e00*/ 	.word	0x00000008
        /*0e04*/ 	.word	0x00028c00
        /*0e08*/ 	.short	0x0107
        /*0e0a*/ 	.byte	0x3f
	.zero		1


	//   ....[69]....
        /*0e0c*/ 	.word	0x0001ad00
        /*0e10*/ 	.word	0x00000002
        /*0e14*/ 	.word	0x00028c00
        /*0e18*/ 	.short	0x0101
        /*0e1a*/ 	.byte	0x3f
	.zero		1


	//   ....[70]....
        /*0e1c*/ 	.word	0x0001ad20
        /*0e20*/ 	.word	0x00000002
        /*0e24*/ 	.word	0x00028c20
        /*0e28*/ 	.short	0x010a
        /*0e2a*/ 	.byte	0x3f
	.zero		1


	//   ....[71]....
        /*0e2c*/ 	.word	0x0001ae20
        /*0e30*/ 	.word	0x00000000
        /*0e34*/ 	.word	0x00028c60
        /*0e38*/ 	.short	0x010a
        /*0e3a*/ 	.byte	0x3f
	.zero		1


	//   ....[72]....
        /*0e3c*/ 	.word	0x0001baa0
        /*0e40*/ 	.word	0x00000003
        /*0e44*/ 	.word	0x00028c40
        /*0e48*/ 	.short	0x010a
        /*0e4a*/ 	.byte	0x3f
	.zero		1


	//   ....[73]....
        /*0e4c*/ 	.word	0x0001bcf0
        /*0e50*/ 	.word	0x00000003
        /*0e54*/ 	.word	0x00028c60
        /*0e58*/ 	.short	0x010a
        /*0e5a*/ 	.byte	0x3f
	.zero		1


	//   ....[74]....
        /*0e5c*/ 	.word	0x0001c910
        /*0e60*/ 	.word	0x00000002
        /*0e64*/ 	.word	0x00028c40
        /*0e68*/ 	.short	0x010a
        /*0e6a*/ 	.byte	0x3f
	.zero		1


	//   ....[75]....
        /*0e6c*/ 	.word	0x0001cb50
        /*0e70*/ 	.word	0x00000002
        /*0e74*/ 	.word	0x00028c60
        /*0e78*/ 	.short	0x010a
        /*0e7a*/ 	.byte	0x3f
	.zero		1


	//   ....[76]....
        /*0e7c*/ 	.word	0x0001d6e0
        /*0e80*/ 	.word	0x00000003
        /*0e84*/ 	.word	0x00028c40
        /*0e88*/ 	.short	0x010a
        /*0e8a*/ 	.byte	0x3f
	.zero		1


	//   ....[77]....
        /*0e8c*/ 	.word	0x0001d930
        /*0e90*/ 	.word	0x00000003
        /*0e94*/ 	.word	0x00028c60
        /*0e98*/ 	.short	0x010a
        /*0e9a*/ 	.byte	0x3f
	.zero		1


	//   ....[78]....
        /*0e9c*/ 	.word	0x0001f130
        /*0ea0*/ 	.word	0x00000000
        /*0ea4*/ 	.word	0x00028c20
        /*0ea8*/ 	.short	0x010a
        /*0eaa*/ 	.byte	0x3f
	.zero		1


	//   ....[79]....
        /*0eac*/ 	.word	0x0001f2e0
        /*0eb0*/ 	.word	0x00000006
        /*0eb4*/ 	.word	0x00000000
        /*0eb8*/ 	.short	0x010a
        /*0eba*/ 	.byte	0x3f
	.zero		1


	//   ....[80]....
        /*0ebc*/ 	.word	0x0001f350
        /*0ec0*/ 	.word	0x00000007
        /*0ec4*/ 	.word	0x00000000
        /*0ec8*/ 	.short	0x010a
        /*0eca*/ 	.byte	0x3f
	.zero		1


	//   ....[81]....
        /*0ecc*/ 	.word	0x0001f3c0
        /*0ed0*/ 	.word	0x00000004
        /*0ed4*/ 	.word	0x00000000
        /*0ed8*/ 	.short	0x010a
        /*0eda*/ 	.byte	0x3f
	.zero		1


	//   ....[82]....
        /*0edc*/ 	.word	0x0001f3f0
        /*0ee0*/ 	.word	0x00000003
        /*0ee4*/ 	.word	0x00000000
        /*0ee8*/ 	.short	0x010a
        /*0eea*/ 	.byte	0x3f
	.zero		1


	//   ....[83]....
        /*0eec*/ 	.word	0x0001f450
        /*0ef0*/ 	.word	0x00000040
        /*0ef4*/ 	.word	0x00028c90
        /*0ef8*/ 	.short	0x010a
        /*0efa*/ 	.byte	0x3f
	.zero		1


	//   ....[84]....
        /*0efc*/ 	.word	0x0001f4a0
        /*0f00*/ 	.word	0x00000040
        /*0f04*/ 	.word	0x00028c90
        /*0f08*/ 	.short	0x010a
        /*0f0a*/ 	.byte	0x3f
	.zero		1


	//   ....[85]....
        /*0f0c*/ 	.word	0x0001f4f0
        /*0f10*/ 	.word	0x00000040
        /*0f14*/ 	.word	0x00028c90
        /*0f18*/ 	.short	0x010a
        /*0f1a*/ 	.byte	0x3f
	.zero		1


	//   ....[86]....
        /*0f1c*/ 	.word	0x0001f540
        /*0f20*/ 	.word	0x00000040
        /*0f24*/ 	.word	0x00028cb0
        /*0f28*/ 	.short	0x010a
        /*0f2a*/ 	.byte	0x3f
	.zero		1


	//   ....[87]....
        /*0f2c*/ 	.word	0x0001f590
        /*0f30*/ 	.word	0x00000016
        /*0f34*/ 	.word	0x00028c50
        /*0f38*/ 	.short	0x010a
        /*0f3a*/ 	.byte	0x3f
	.zero		1


	//   ....[88]....
        /*0f3c*/ 	.word	0x0001f5e0
        /*0f40*/ 	.word	0x00000000
        /*0f44*/ 	.word	0x00028c50
        /*0f48*/ 	.short	0x010a
        /*0f4a*/ 	.byte	0x3f
	.zero		1


	//   ....[89]....
        /*0f4c*/ 	.word	0x0001f9b0
        /*0f50*/ 	.word	0x00000002
        /*0f54*/ 	.word	0x00028c00
        /*0f58*/ 	.short	0x010a
        /*0f5a*/ 	.byte	0x3f
	.zero		1


	//   ....[90]....
        /*0f5c*/ 	.word	0x0001fdc0
        /*0f60*/ 	.word	0x00000002
        /*0f64*/ 	.word	0x00028c00
        /*0f68*/ 	.short	0x010a
        /*0f6a*/ 	.byte	0x3f
	.zero		1


	//   ....[91]....
        /*0f6c*/ 	.word	0x0001fe10
        /*0f70*/ 	.word	0x0000000e
        /*0f74*/ 	.word	0x00028c30
        /*0f78*/ 	.short	0x010a
        /*0f7a*/ 	.byte	0x3f
	.zero		1


	//   ....[92]....
        /*0f7c*/ 	.word	0x0001fe60
        /*0f80*/ 	.word	0x0000000e
        /*0f84*/ 	.word	0x00028c50
        /*0f88*/ 	.short	0x010a
        /*0f8a*/ 	.byte	0x3f
	.zero		1


	//   ....[93]....
        /*0f8c*/ 	.word	0x0001feb0
        /*0f90*/ 	.word	0x000000d4
        /*0f94*/ 	.word	0x00028c30
        /*0f98*/ 	.short	0x010a
        /*0f9a*/ 	.byte	0x3f
	.zero		1


	//   ....[94]....
        /*0f9c*/ 	.word	0x0001ff00
        /*0fa0*/ 	.word	0x000000d4
        /*0fa4*/ 	.word	0x00028c50
        /*0fa8*/ 	.short	0x010a
        /*0faa*/ 	.byte	0x3f
	.zero		1


	//   ....[95]....
        /*0fac*/ 	.word	0x0001ff50
        /*0fb0*/ 	.word	0x0000000e
        /*0fb4*/ 	.word	0x00028c30
        /*0fb8*/ 	.short	0x010a
        /*0fba*/ 	.byte	0x3f
	.zero		1


	//   ....[96]....
        /*0fbc*/ 	.word	0x0001ffa0
        /*0fc0*/ 	.word	0x0000000e
        /*0fc4*/ 	.word	0x00028c50
        /*0fc8*/ 	.short	0x010a
        /*0fca*/ 	.byte	0x3f
	.zero		1


	//   ....[97]....
        /*0fcc*/ 	.word	0x0001fff0
        /*0fd0*/ 	.word	0x000000ce
        /*0fd4*/ 	.word	0x00028c30
        /*0fd8*/ 	.short	0x010a
        /*0fda*/ 	.byte	0x3f
	.zero		1


	//   ....[98]....
        /*0fdc*/ 	.word	0x00020040
        /*0fe0*/ 	.word	0x000000ce
        /*0fe4*/ 	.word	0x00028c50
        /*0fe8*/ 	.short	0x010a
        /*0fea*/ 	.byte	0x3f
	.zero		1


	//   ....[99]....
        /*0fec*/ 	.word	0x000201f0
        /*0ff0*/ 	.word	0x00000006
        /*0ff4*/ 	.word	0x00028c20
        /*0ff8*/ 	.short	0x010a
        /*0ffa*/ 	.byte	0x3f
	.zero		1


	//   ....[100]....
        /*0ffc*/ 	.word	0x00020240
        /*1000*/ 	.word	0x00000006
        /*1004*/ 	.word	0x00028ca0
        /*1008*/ 	.short	0x010a
        /*100a*/ 	.byte	0x3f
	.zero		1


	//   ....[101]....
        /*100c*/ 	.word	0x00020290
        /*1010*/ 	.word	0x00000006
        /*1014*/ 	.word	0x00028cc0
        /*1018*/ 	.short	0x010a
        /*101a*/ 	.byte	0x3f
	.zero		1


	//   ....[102]....
        /*101c*/ 	.word	0x000202e0
        /*1020*/ 	.word	0x00000005
        /*1024*/ 	.word	0x00028ca0
        /*1028*/ 	.short	0x010a
        /*102a*/ 	.byte	0x3f
	.zero		1


	//   ....[103]....
        /*102c*/ 	.word	0x00020330
        /*1030*/ 	.word	0x00000005
        /*1034*/ 	.word	0x00028cc0
        /*1038*/ 	.short	0x010a
        /*103a*/ 	.byte	0x3f
	.zero		1


	//   ....[104]....
        /*103c*/ 	.word	0x000204d0
        /*1040*/ 	.word	0x00000000
        /*1044*/ 	.word	0x00028c40
        /*1048*/ 	.short	0x010a
        /*104a*/ 	.byte	0x3f
	.zero		1


	//   ....[105]....
        /*104c*/ 	.word	0x00020a40
        /*1050*/ 	.word	0x00000002
        /*1054*/ 	.word	0x00028c20
        /*1058*/ 	.short	0x010a
        /*105a*/ 	.byte	0x3f
	.zero		1


	//   ....[106]....
        /*105c*/ 	.word	0x00020a90
        /*1060*/ 	.word	0x00000000
        /*1064*/ 	.word	0x00028c60
        /*1068*/ 	.short	0x010a
        /*106a*/ 	.byte	0x3f
	.zero		1


	//   ....[107]....
        /*106c*/ 	.word	0x00020ae0
        /*1070*/ 	.word	0x00000003
        /*1074*/ 	.word	0x00028c40
        /*1078*/ 	.short	0x010a
        /*107a*/ 	.byte	0x3f
	.zero		1


	//   ....[108]....
        /*107c*/ 	.word	0x00020b30
        /*1080*/ 	.word	0x00000003
        /*1084*/ 	.word	0x00028c60
        /*1088*/ 	.short	0x010a
        /*108a*/ 	.byte	0x3f
	.zero		1


	//   ....[109]....
        /*108c*/ 	.word	0x00020b80
        /*1090*/ 	.word	0x00000002
        /*1094*/ 	.word	0x00028c40
        /*1098*/ 	.short	0x010a
        /*109a*/ 	.byte	0x3f
	.zero		1


	//   ....[110]....
        /*109c*/ 	.word	0x00020bd0
        /*10a0*/ 	.word	0x00000002
        /*10a4*/ 	.word	0x00028c60
        /*10a8*/ 	.short	0x010a
        /*10aa*/ 	.byte	0x3f
	.zero		1


	//   ....[111]....
        /*10ac*/ 	.word	0x00020c20
        /*10b0*/ 	.word	0x00000003
        /*10b4*/ 	.word	0x00028c40
        /*10b8*/ 	.short	0x010a
        /*10ba*/ 	.byte	0x3f
	.zero		1


	//   ....[112]....
        /*10bc*/ 	.word	0x00020c70
        /*10c0*/ 	.word	0x00000003
        /*10c4*/ 	.word	0x00028c60
        /*10c8*/ 	.short	0x010a
        /*10ca*/ 	.byte	0x3f
	.zero		1


	//   ....[113]....
        /*10cc*/ 	.word	0x00021610
        /*10d0*/ 	.word	0x00000000
        /*10d4*/ 	.word	0x00028c20
        /*10d8*/ 	.short	0x010a
        /*10da*/ 	.byte	0x3f
	.zero		1


	//   ....[114]....
        /*10dc*/ 	.word	0x000217b0
        /*10e0*/ 	.word	0x00000006
        /*10e4*/ 	.word	0x00000000
        /*10e8*/ 	.short	0x010a
        /*10ea*/ 	.byte	0x3f
	.zero		1


	//   ....[115]....
        /*10ec*/ 	.word	0x00021800
        /*10f0*/ 	.word	0x00000007
        /*10f4*/ 	.word	0x00000000
        /*10f8*/ 	.short	0x010a
        /*10fa*/ 	.byte	0x3f
	.zero		1


	//   ....[116]....
        /*10fc*/ 	.word	0x00021850
        /*1100*/ 	.word	0x00000004
        /*1104*/ 	.word	0x00000000
        /*1108*/ 	.short	0x010a
        /*110a*/ 	.byte	0x3f
	.zero		1


	//----- nvinfo : EIATTR_NUM_MBARRIERS
	.align		4
.L_408:
        /*110c*/ 	.byte	0x03, 0x38
        /*110e*/ 	.short	0x0016


	//----- nvinfo : EIATTR_EXIT_INSTR_OFFSETS
	.align		4
        /*1110*/ 	.byte	0x04, 0x1c
        /*1112*/ 	.short	(.L_410 - .L_409)


	//   ....[0]....
.L_409:
        /*1114*/ 	.word	0x0001f440


	//----- nvinfo : EIATTR_MAX_THREADS
	.align		4
.L_410:
        /*1118*/ 	.byte	0x04, 0x05
        /*111a*/ 	.short	(.L_412 - .L_411)
.L_411:
        /*111c*/ 	.word	0x00000180
        /*1120*/ 	.word	0x00000001
        /*1124*/ 	.word	0x00000001


	//----- nvinfo : EIATTR_CRS_STACK_SIZE
	.align		4
.L_412:
        /*1128*/ 	.byte	0x04, 0x1e
        /*112a*/ 	.short	(.L_414 - .L_413)
.L_413:
        /*112c*/ 	.word	0x00000000


	//----- nvinfo : EIATTR_CBANK_PARAM_SIZE
	.align		4
.L_414:
        /*1130*/ 	.byte	0x03, 0x19
        /*1132*/ 	.short	0x0af0


	//----- nvinfo : EIATTR_PARAM_CBANK
	.align		4
        /*1134*/ 	.byte	0x04, 0x0a
        /*1136*/ 	.short	(.L_416 - .L_415)
	.align		4
.L_415:
        /*1138*/ 	.word	index@(.nv.constant0._ZN7cutlass13device_kernelIN5flash11enable_sm90INS1_16FlashAttnFwdSm90INS1_25CollectiveMainloopFwdSm90ILi2EN4cute5tupleIJNS5_1CILi1EEES8_S8_EEENS6_IJNS7_ILi64EEESA_SA_EEELi512ENS_6half_tEfNS_4arch4Sm90ELb0ELb1ELb0ELb1ELb0ELb1ELb0ELb0ELb0ELb1ELb0ELb0EEENS1_21CollectiveEpilogueFwdINS6_IJSA_NS7_ILi512EEESA_EEES9_SC_SE_Li256ELb1ELb1ELb0ELb0EEENS1_36VarlenDynamicPersistentTileSchedulerILi64ELi64ELi256ELi128ELb0ELb1ELb1ELb1ELb0ELb1EEEEEEEEEvNT_6ParamsE)
        /*113c*/ 	.short	0x0210
        /*113e*/ 	.short	0x0af0


	//----- nvinfo : EIATTR_SW_WAR
	.align		4
.L_416:
        /*1140*/ 	.byte	0x04, 0x36
        /*1142*/ 	.short	(.L_418 - .L_417)
.L_417:
        /*1144*/ 	.word	0x00000008
.L_418:


//--------------------- .nv.info._ZN7cutlass13device_kernelIN5flash11enable_sm90INS1_16FlashAttnFwdSm90INS1_25CollectiveMainloopFwdSm90ILi2EN4cute5tupleIJNS5_1CILi1EEES8_S8_EEENS6_IJNS7_ILi64EEESA_SA_EEELi512ENS_6half_tEfNS_4arch4Sm90ELb0ELb1ELb0ELb1ELb0ELb0ELb1ELb0ELb0ELb1ELb0ELb0EEENS1_21CollectiveEpilogueFwdINS6_IJSA_NS7_ILi512EEESA_EEES9_SC_SE_Li256ELb1ELb1ELb0ELb0EEENS1_36VarlenDynamicPersistentTileSchedulerILi64ELi64ELi256ELi128ELb0ELb1ELb1ELb1ELb0ELb1EEEEEEEEEvNT_6ParamsE --------------------------
	.section	.nv.info._ZN7cutlass13device_kernelIN5flash11enable_sm90INS1_16FlashAttnFwdSm90INS1_25CollectiveMainloopFwdSm90ILi2EN4cute5tupleIJNS5_1CILi1EEES8_S8_EEENS6_IJNS7_ILi64EEESA_SA_EEELi512ENS_6half_tEfNS_4arch4Sm90ELb0ELb1ELb0ELb1ELb0ELb0ELb1ELb0ELb0ELb1ELb0ELb0EEENS1_21CollectiveEpilogueFwdINS6_IJSA_NS7_ILi512EEESA_EEES9_SC_SE_Li256ELb1ELb1ELb0ELb0EEENS1_36VarlenDynamicPersistentTileSchedulerILi64ELi64ELi256ELi128ELb0ELb1ELb1ELb1ELb0ELb1EEEEEEEEEvNT_6ParamsE,"",@"SHT_CUDA_INFO"
	.sectionflags	@""
	.align	4


	//----- nvinfo : EIATTR_CUDA_API_VERSION
	.align		4
        /*0000*/ 	.byte	0x04, 0x37
        /*0002*/ 	.short	(.L_420 - .L_419)
.L_419:
        /*0004*/ 	.word	0x00000082


	//----- nvinfo : EIATTR_KPARAM_INFO
	.align		4
.L_420:
        /*0008*/ 	.byte	0x04, 0x17
        /*000a*/ 	.short	(.L_422 - .L_421)
.L_421:
        /*000c*/ 	.word	0x00000000
        /*0010*/ 	.short	0x0000
        /*0012*/ 	.short	0x0070
        /*0014*/ 	.byte	0x00, 0xf0, 0x01, 0x2e


	//----- nvinfo : EIATTR_SPARSE_MMA_MASK
	.align		4
.L_422:
        /*0018*/ 	.byte	0x03, 0x50
        /*001a*/ 	.short	0x0000


	//----- nvinfo : EIATTR_MAXREG_COUNT
	.align		4
        /*001c*/ 	.byte	0x03, 0x1b
        /*001e*/ 	.short	0x00a8


	//----- nvinfo : EIATTR_NUM_BARRIERS
	.align		4
        /*0020*/ 	.byte	0x02, 0x4c
        /*0022*/ 	.byte	0x10
	.zero		1


	//----- nvinfo : EIATTR_EXTERNS
	.align		4
        /*0024*/ 	.byte	0x04, 0x0f
        /*0026*/ 	.short	(.L_424 - .L_423)


	//   ....[0]....
	.align		4
.L_423:
        /*0028*/ 	.word	index@(__assertfail)


	//----- nvinfo : EIATTR_ANNOTATIONS
	.align		4
.L_424:
        /*002c*/ 	.byte	0x04, 0x55
        /*002e*/ 	.short	(.L_426 - .L_425)


	//   ....[0]....
.L_425:
        /* <DEDUP_REMOVED lines=83> */


	//----- nvinfo : EIATTR_MERCURY_ISA_VERSION
	.align		4
.L_426:
        /*0550*/ 	.byte	0x03, 0x5f
        /*0552*/ 	.short	0x0101


	//----- nvinfo : EIATTR_UNUSED_LOAD_BYTE_OFFSET
	.align		4
        /*0554*/ 	.byte	0x04, 0x44
        /*0556*/ 	.short	(.L_428 - .L_427)


	//   ....[0]....
.L_427:
        /*0558*/ 	.word	0x00000a30
        /*055c*/ 	.word	0x0000fff0


	//   ....[1]....
        /*0560*/ 	.word	0x00010d20
        /*0564*/ 	.word	0x0000fff0


	//----- nvinfo : EIATTR_INT_WARP_WIDE_INSTR_OFFSETS
	.align		4
.L_428:
        /*0568*/ 	.byte	0x04, 0x31
        /*056a*/ 	.short	(.L_430 - .L_429)


	//   ....[0]....
.L_429:
        /*056c*/ 	.word	0x00000130


	//   ....[1]....
        /*0570*/ 	.word	0x00000170


	//   ....[2]....
        /*0574*/ 	.word	0x000001e0


	//   ....[3]....
        /*0578*/ 	.word	0x00000250


	//   ....[4]....
        /*057c*/ 	.word	0x00015160


	//   ....[5]....
        /*0580*/ 	.word	0x000151c0


	//   ....[6]....
        /*0584*/ 	.word	0x0001ad50


	//   ....[7]....
        /*0588*/ 	.word	0x0001adb0


	//----- nvinfo : EIATTR_COOP_GROUP_MASK_REGIDS
	.align		4
.L_430:
        /*058c*/ 	.byte	0x04, 0x29
        /*058e*/ 	.short	(.L_432 - .L_431)


	//   ....[0]....
.L_431:
        /*0590*/ 	.word	0xffffffff


	//   ....[1]....
        /*0594*/ 	.word	0xffffffff


	//   ....[2]....
        /*0598*/ 	.word	0xffffffff


	//   ....[3]....
        /*059c*/ 	.word	0xffffffff


	//   ....[4]....
        /*05a0*/ 	.word	0xffffffff


	//   ....[5]....
        /*05a4*/ 	.word	0xffffffff


	//   ....[6]....
        /*05a8*/ 	.word	0xffffffff


	//   ....[7]....
        /*05ac*/ 	.word	0xffffffff


	//   ....[8]....
        /*05b0*/ 	.word	0xffffffff


	//   ....[9]....
        /*05b4*/ 	.word	0xffffffff


	//   ....[10]....
        /*05b8*/ 	.word	0xffffffff


	//   ....[11]....
        /*05bc*/ 	.word	0xffffffff


	//   ....[12]....
        /*05c0*/ 	.word	0xffffffff


	//   ....[13]....
        /*05c4*/ 	.word	0xffffffff


	//   ....[14]....
        /*05c8*/ 	.word	0xffffffff


	//   ....[15]....
        /*05cc*/ 	.word	0xffffffff


	//   ....[16]....
        /*05d0*/ 	.word	0xffffffff


	//   ....[17]....
        /*05d4*/ 	.word	0xffffffff


	//   ....[18]....
        /*05d8*/ 	.word	0xffffffff


	//   ....[19]....
        /*05dc*/ 	.word	0xffffffff


	//   ....[20]....
        /*05e0*/ 	.word	0xffffffff


	//   ....[21]....
        /*05e4*/ 	.word	0xffffffff


	//   ....[22]....
        /*05e8*/ 	.word	0xffffffff


	//   ....[23]....
        /*05ec*/ 	.word	0xffffffff


	//   ....[24]....
        /*05f0*/ 	.word	0xffffffff


	//   ....[25]....
        /*05f4*/ 	.word	0xffffffff


	//   ....[26]....
        /*05f8*/ 	.word	0xffffffff


	//   ....[27]....
        /*05fc*/ 	.word	0xffffffff


	//   ....[28]....
        /*0600*/ 	.word	0xffffffff


	//   ....[29]....
        /*0604*/ 	.word	0xffffffff


	//   ....[30]....
        /*0608*/ 	.word	0xffffffff


	//   ....[31]....
        /*060c*/ 	.word	0xffffffff


	//   ....[32]....
        /*0610*/ 	.word	0xffffffff


	//   ....[33]....
        /*0614*/ 	.word	0xffffffff


	//   ....[34]....
        /*0618*/ 	.word	0xffffffff


	//   ....[35]....
        /*061c*/ 	.word	0xffffffff


	//   ....[36]....
        /*0620*/ 	.word	0xffffffff


	//   ....[37]....
        /*0624*/ 	.word	0xffffffff


	//   ....[38]....
        /*0628*/ 	.word	0xffffffff


	//   ....[39]....
        /*062c*/ 	.word	0xffffffff


	//   ....[40]....
        /*0630*/ 	.word	0xffffffff


	//   ....[41]....
        /*0634*/ 	.word	0xffffffff


	//   ....[42]....
        /*0638*/ 	.word	0xffffffff


	//   ....[43]....
        /*063c*/ 	.word	0xffffffff


	//   ....[44]....
        /*0640*/ 	.word	0xffffffff


	//   ....[45]....
        /*0644*/ 	.word	0xffffffff


	//   ....[46]....
        /*0648*/ 	.word	0xffffffff


	//   ....[47]....
        /*064c*/ 	.word	0xffffffff


	//   ....[48]....
        /*0650*/ 	.word	0xffffffff


	//   ....[49]....
        /*0654*/ 	.word	0xffffffff


	//   ....[50]....
        /*0658*/ 	.word	0xffffffff


	//   ....[51]....
        /*065c*/ 	.word	0xffffffff


	//   ....[52]....
        /*0660*/ 	.word	0xffffffff


	//   ....[53]....
        /*0664*/ 	.word	0xffffffff


	//   ....[54]....
        /*0668*/ 	.word	0xffffffff


	//   ....[55]....
        /*066c*/ 	.word	0xffffffff


	//   ....[56]....
        /*0670*/ 	.word	0xffffffff


	//   ....[57]....
        /*0674*/ 	.word	0xffffffff


	//   ....[58]....
        /*0678*/ 	.word	0xffffffff


	//   ....[59]....
        /*067c*/ 	.word	0xffffffff


	//   ....[60]....
        /*0680*/ 	.word	0xffffffff


	//   ....[61]....
        /*0684*/ 	.word	0xffffffff


	//   ....[62]....
        /*0688*/ 	.word	0xffffffff


	//   ....[63]....
        /*068c*/ 	.word	0xffffffff


	//   ....[64]....
        /*0690*/ 	.word	0xffffffff


	//   ....[65]....
        /*0694*/ 	.word	0xffffffff


	//   ....[66]....
        /*0698*/ 	.word	0xffffffff


	//   ....[67]....
        /*069c*/ 	.word	0xffffffff


	//   ....[68]....
        /*06a0*/ 	.word	0xffffffff


	//   ....[69]....
        /*06a4*/ 	.word	0xffffffff


	//   ....[70]....
        /*06a8*/ 	.word	0xffffffff


	//   ....[71]....
        /*06ac*/ 	.word	0xffffffff


	//   ....[72]....
        /*06b0*/ 	.word	0xffffffff


	//   ....[73]....
        /*06b4*/ 	.word	0xffffffff


	//   ....[74]....
        /*06b8*/ 	.word	0xffffffff


	//   ....[75]....
        /*06bc*/ 	.word	0xffffffff


	//   ....[76]....
        /*06c0*/ 	.word	0xffffffff


	//   ....[77]....
        /*06c4*/ 	.word	0xffffffff


	//   ....[78]....
        /*06c8*/ 	.word	0xffffffff


	//   ....[79]....
        /*06cc*/ 	.word	0xffffffff


	//   ....[80]....
        /*06d0*/ 	.word	0xffffffff


	//   ....[81]....
        /*06d4*/ 	.word	0xffffffff


	//   ....[82]....
        /*06d8*/ 	.word	0xffffffff


	//   ....[83]....
        /*06dc*/ 	.word	0xffffffff


	//   ....[84]....
        /*06e0*/ 	.word	0xffffffff


	//   ....[85]....
        /*06e4*/ 	.word	0xffffffff


	//   ....[86]....
        /*06e8*/ 	.word	0xffffffff


	//   ....[87]....
        /*06ec*/ 	.word	0xffffffff


	//   ....[88]....
        /*06f0*/ 	.word	0xffffffff


	//   ....[89]....
        /*06f4*/ 	.word	0xffffffff


	//   ....[90]....
        /*06f8*/ 	.word	0xffffffff


	//   ....[91]....
        /*06fc*/ 	.word	0xffffffff


	//   ....[92]....
        /*0700*/ 	.word	0xffffffff


	//   ....[93]....
        /*0704*/ 	.word	0xffffffff


	//   ....[94]....
        /*0708*/ 	.word	0xffffffff


	//   ....[95]....
        /*070c*/ 	.word	0xffffffff


	//   ....[96]....
        /*0710*/ 	.word	0xffffffff


	//   ....[97]....
        /*0714*/ 	.word	0xffffffff


	//   ....[98]....
        /*0718*/ 	.word	0xffffffff


	//   ....[99]....
        /*071c*/ 	.word	0xffffffff


	//   ....[100]....
        /*0720*/ 	.word	0xffffffff


	//   ....[101]....
        /*0724*/ 	.word	0xffffffff


	//   ....[102]....
        /*0728*/ 	.word	0xffffffff


	//   ....[103]....
        /*072c*/ 	.word	0xffffffff


	//   ....[104]....
        /*0730*/ 	.word	0xffffffff


	//   ....[105]....
        /*0734*/ 	.word	0xffffffff


	//   ....[106]....
        /*0738*/ 	.word	0xffffffff


	//   ....[107]....
        /*073c*/ 	.word	0x0500000f


	//   ....[108]....
        /*0740*/ 	.word	0x0500000f


	//   ....[109]....
        /*0744*/ 	.word	0x0500000f


	//   ....[110]....
        /*0748*/ 	.word	0x0500000f


	//   ....[111]....
        /*074c*/ 	.word	0x0500000f


	//   ....[112]....
        /*0750*/ 	.word	0x0500000f


	//   ....[113]....
        /*0754*/ 	.word	0x0500000f


	//   ....[114]....
        /*0758*/ 	.word	0x0500000f


	//   ....[115]....
        /*075c*/ 	.word	0x0500000f


	//   ....[116]....
        /*0760*/ 	.word	0x0500000f


	//   ....[117]....
        /*0764*/ 	.word	0x0500000f


	//   ....[118]....
        /*0768*/ 	.word	0x0500000f


	//   ....[119]....
        /*076c*/ 	.word	0x0500000f


	//   ....[120]....
        /*0770*/ 	.word	0x0500000f


	//   ....[121]....
        /*0774*/ 	.word	0x0500000f


	//   ....[122]....
        /*0778*/ 	.word	0x0500000f


	//   ....[123]....
        /*077c*/ 	.word	0x0500000f


	//   ....[124]....
        /*0780*/ 	.word	0x0500000f


	//   ....[125]....
        /*0784*/ 	.word	0x0500000f


	//   ....[126]....
        /*0788*/ 	.word	0x0500000f


	//   ....[127]....
        /*078c*/ 	.word	0x0500000f


	//   ....[128]....
        /*0790*/ 	.word	0x0500000f


	//   ....[129]....
        /*0794*/ 	.word	0x0500000f


	//   ....[130]....
        /*0798*/ 	.word	0x0500000f


	//   ....[131]....
        /*079c*/ 	.word	0x0500000f


	//   ....[132]....
        /*07a0*/ 	.word	0x0500000f


	//   ....[133]....
        /*07a4*/ 	.word	0x0500000f


	//   ....[134]....
        /*07a8*/ 	.word	0x0500000f


	//   ....[135]....
        /*07ac*/ 	.word	0x0500000f


	//   ....[136]....
        /*07b0*/ 	.word	0x0500000f


	//   ....[137]....
        /*07b4*/ 	.word	0x0500000f


	//   ....[138]....
        /*07b8*/ 	.word	0x0500000f


	//   ....[139]....
        /*07bc*/ 	.word	0x0500000f


	//   ....[140]....
        /*07c0*/ 	.word	0x0500000f


	//   ....[141]....
        /*07c4*/ 	.word	0x0500000f


	//----- nvinfo : EIATTR_COOP_GROUP_INSTR_OFFSETS
	.align		4
.L_432:
        /*07c8*/ 	.byte	0x04, 0x28
        /*07ca*/ 	.short	(.L_434 - .L_433)


	//   ....[0]....
.L_433:
        /*07cc*/ 	.word	0x00000060


	//   ....[1]....
        /*07d0*/ 	.word	0x00000140


	//   ....[2]....
        /*07d4*/ 	.word	0x00000180


	//   ....[3]....
        /*07d8*/ 	.word	0x00000390


	//   ....[4]....
        /*07dc*/ 	.word	0x000004f0


	//   ....[5]....
        /*07e0*/ 	.word	0x00000610


	//   ....[6]....
        /*07e4*/ 	.word	0x00000770


	//   ....[7]....
        /*07e8*/ 	.word	0x00001ca0


	//   ....[8]....
        /*07ec*/ 	.word	0x00003c50


	//   ....[9]....
        /*07f0*/ 	.word	0x00004420


	//   ....[10]....
        /*07f4*/ 	.word	0x000054b0


	//   ....[11]....
        /*07f8*/ 	.word	0x00005b60


	//   ....[12]....
        /*07fc*/ 	.word	0x000060c0


	//   ....[13]....
        /*0800*/ 	.word	0x000061c0


	//   ....[14]....
        /*0804*/ 	.word	0x00006530


	//   ....[15]....
        /*0808*/ 	.word	0x000065c0


	//   ....[16]....
        /*080c*/ 	.word	0x00006da0


	//   ....[17]....
        /*0810*/ 	.word	0x00007350


	//   ....[18]....
        /*0814*/ 	.word	0x00008350


	//   ....[19]....
        /*0818*/ 	.word	0x000085b0


	//   ....[20]....
        /*081c*/ 	.word	0x00008cd0


	//   ....[21]....
        /*0820*/ 	.word	0x00008dd0


	//   ....[22]....
        /*0824*/ 	.word	0x00009180


	//   ....[23]....
        /*0828*/ 	.word	0x00009210


	//   ....[24]....
        /*082c*/ 	.word	0x0000a2c0


	//   ....[25]....
        /*0830*/ 	.word	0x0000a970


	//   ....[26]....
        /*0834*/ 	.word	0x0000ba60


	//   ....[27]....
        /*0838*/ 	.word	0x0000ba90


	//   ....[28]....
        /*083c*/ 	.word	0x0000bd90


	//   ....[29]....
        /*0840*/ 	.word	0x0000bf60


	//   ....[30]....
        /*0844*/ 	.word	0x0000ce40


	//   ....[31]....
        /*0848*/ 	.word	0x0000d2b0


	//   ....[32]....
        /*084c*/ 	.word	0x0000d3d0


	//   ....[33]....
        /*0850*/ 	.word	0x0000e4e0


	//   ....[34]....
        /*0854*/ 	.word	0x0000ebf0


	//   ....[35]....
        /*0858*/ 	.word	0x0000ecf0


	//   ....[36]....
        /*085c*/ 	.word	0x0000f0d0


	//   ....[37]....
        /*0860*/ 	.word	0x0000f140


	//   ....[38]....
        /*0864*/ 	.word	0x000101e0


	//   ....[39]....
        /*0868*/ 	.word	0x00010220


	//   ....[40]....
        /*086c*/ 	.word	0x00010250


	//   ....[41]....
        /*0870*/ 	.word	0x000102f0


	//   ....[42]....
        /*0874*/ 	.word	0x00010320


	//   ....[43]....
        /*0878*/ 	.word	0x00011ce0


	//   ....[44]....
        /*087c*/ 	.word	0x000121c0


	//   ....[45]....
        /*0880*/ 	.word	0x000121f0


	//   ....[46]....
        /*0884*/ 	.word	0x00012210


	//   ....[47]....
        /*0888*/ 	.word	0x00012240


	//   ....[48]....
        /*088c*/ 	.word	0x000128b0


	//   ....[49]....
        /*0890*/ 	.word	0x000128c0


	//   ....[50]....
        /*0894*/ 	.word	0x00012af0


	//   ....[51]....
        /*0898*/ 	.word	0x00012b10


	//   ....[52]....
        /*089c*/ 	.word	0x00013600


	//   ....[53]....
        /*08a0*/ 	.word	0x00013630


	//   ....[54]....
        /*08a4*/ 	.word	0x00013870


	//   ....[55]....
        /*08a8*/ 	.word	0x00013890


	//   ....[56]....
        /*08ac*/ 	.word	0x00013b40


	//   ....[57]....
        /*08b0*/ 	.word	0x00013d10


	//   ....[58]....
        /*08b4*/ 	.word	0x00013d40


	//   ....[59]....
        /*08b8*/ 	.word	0x00013d70


	//   ....[60]....
        /*08bc*/ 	.word	0x00013da0


	//   ....[61]....
        /*08c0*/ 	.word	0x00013dd0


	//   ....[62]....
        /*08c4*/ 	.word	0x00013e00


	//   ....[63]....
        /*08c8*/ 	.word	0x00013f70


	//   ....[64]....
        /*08cc*/ 	.word	0x00013fa0


	//   ....[65]....
        /*08d0*/ 	.word	0x00013fd0


	//   ....[66]....
        /*08d4*/ 	.word	0x00014000


	//   ....[67]....
        /*08d8*/ 	.word	0x00014030


	//   ....[68]....
        /*08dc*/ 	.word	0x00014060


	//   ....[69]....
        /*08e0*/ 	.word	0x00014100


	//   ....[70]....
        /*08e4*/ 	.word	0x00014160


	//   ....[71]....
        /*08e8*/ 	.word	0x000141f0


	//   ....[72]....
        /*08ec*/ 	.word	0x00015720


	//   ....[73]....
        /*08f0*/ 	.word	0x00016290


	//   ....[74]....
        /*08f4*/ 	.word	0x000162a0


	//   ....[75]....
        /*08f8*/ 	.word	0x000162d0


	//   ....[76]....
        /*08fc*/ 	.word	0x000163b0


	//   ....[77]....
        /*0900*/ 	.word	0x000163e0


	//   ....[78]....
        /*0904*/ 	.word	0x00016440


	//   ....[79]....
        /*0908*/ 	.word	0x00016450


	//   ....[80]....
        /*090c*/ 	.word	0x000164c0


	//   ....[81]....
        /*0910*/ 	.word	0x00016e80


	//   ....[82]....
        /*0914*/ 	.word	0x00016e90


	//   ....[83]....
        /*0918*/ 	.word	0x00016fb0


	//   ....[84]....
        /*091c*/ 	.word	0x00016fc0


	//   ....[85]....
        /*0920*/ 	.word	0x00017250


	//   ....[86]....
        /*0924*/ 	.word	0x00017260


	//   ....[87]....
        /*0928*/ 	.word	0x000173d0


	//   ....[88]....
        /*092c*/ 	.word	0x000173e0


	//   ....[89]....
        /*0930*/ 	.word	0x0001afe0


	//   ....[90]....
        /*0934*/ 	.word	0x0001b010


	//   ....[91]....
        /*0938*/ 	.word	0x0001b050


	//   ....[92]....
        /*093c*/ 	.word	0x0001b080


	//   ....[93]....
        /*0940*/ 	.word	0x0001b0b0


	//   ....[94]....
        /*0944*/ 	.word	0x0001b0e0


	//   ....[95]....
        /*0948*/ 	.word	0x0001b110


	//   ....[96]....
        /*094c*/ 	.word	0x0001b140


	//   ....[97]....
        /*0950*/ 	.word	0x0001b2c0


	//   ....[98]....
        /*0954*/ 	.word	0x0001b2f0


	//   ....[99]....
        /*0958*/ 	.word	0x0001b320


	//   ....[100]....
        /*095c*/ 	.word	0x0001b350


	//   ....[101]....
        /*0960*/ 	.word	0x0001b380


	//   ....[102]....
        /*0964*/ 	.word	0x0001b3b0


	//   ....[103]....
        /*0968*/ 	.word	0x0001b470


	//   ....[104]....
        /*096c*/ 	.word	0x0001b490


	//   ....[105]....
        /*0970*/ 	.word	0x0001b500


	//   ....[106]....
        /*0974*/ 	.word	0x0001bbd0


	//   ....[107]....
        /*0978*/ 	.word	0x0001c2b0


	//   ....[108]....
        /*097c*/ 	.word	0x0001c440


	//   ....[109]....
        /*0980*/ 	.word	0x0001c4a0


	//   ....[110]....
        /*0984*/ 	.word	0x0001c500


	//   ....[111]....
        /*0988*/ 	.word	0x0001c550


	//   ....[112]....
        /*098c*/ 	.word	0x0001c6b0


	//   ....[113]....
        /*0990*/ 	.word	0x0001c750


	//   ....[114]....
        /*0994*/ 	.word	0x0001c800


	//   ....[115]....
        /*0998*/ 	.word	0x0001c8e0


	//   ....[116]....
        /*099c*/ 	.word	0x0001cac0


	//   ....[117]....
        /*09a0*/ 	.word	0x0001cb90


	//   ....[118]....
        /*09a4*/ 	.word	0x0001ce40


	//   ....[119]....
        /*09a8*/ 	.word	0x0001cf50


	//   ....[120]....
        /*09ac*/ 	.word	0x0001d120


	//   ....[121]....
        /*09b0*/ 	.word	0x0001d1f0


	//   ....[122]....
        /*09b4*/ 	.word	0x0001d420


	//   ....[123]....
        /*09b8*/ 	.word	0x0001d470


	//   ....[124]....
        /*09bc*/ 	.word	0x0001d7a0


	//   ....[125]....
        /*09c0*/ 	.word	0x0001d840


	//   ....[126]....
        /*09c4*/ 	.word	0x0001d960


	//   ....[127]....
        /*09c8*/ 	.word	0x0001d9e0


	//   ....[128]....
        /*09cc*/ 	.word	0x0001da60


	//   ....[129]....
        /*09d0*/ 	.word	0x0001dae0


	//   ....[130]....
        /*09d4*/ 	.word	0x0001db60


	//   ....[131]....
        /*09d8*/ 	.word	0x0001dbf0


	//   ....[132]....
        /*09dc*/ 	.word	0x0001dc90


	//   ....[133]....
        /*09e0*/ 	.word	0x0001dd40


	//   ....[134]....
        /*09e4*/ 	.word	0x0001ddc0


	//   ....[135]....
        /*09e8*/ 	.word	0x0001de40


	//   ....[136]....
        /*09ec*/ 	.word	0x0001dec0


	//   ....[137]....
        /*09f0*/ 	.word	0x0001df50


	//   ....[138]....
        /*09f4*/ 	.word	0x0001dfd0


	//   ....[139]....
        /*09f8*/ 	.word	0x0001e070


	//   ....[140]....
        /*09fc*/ 	.word	0x0001e100


	//   ....[141]....
        /*0a00*/ 	.word	0x0001e230


	//----- nvinfo : EIATTR_REG_RECONFIG
	.align		4
.L_434:
        /*0a04*/ 	.byte	0x01, 0x54
	.zero		2


	//----- nvinfo : EIATTR_SYSCALL_OFFSETS
	.align		4
        /*0a08*/ 	.byte	0x04, 0x46
        /*0a0a*/ 	.short	(.L_436 - .L_435)


	//   ....[0]....
.L_435:
        /*0a0c*/ 	.word	0x00003e20


	//   ....[1]....
        /*0a10*/ 	.word	0x00015360


	//   ....[2]....
        /*0a14*/ 	.word	0x000154b0


	//   ....[3]....
        /*0a18*/ 	.word	0x000155a0


	//   ....[4]....
        /*0a1c*/ 	.word	0x00015e50


	//   ....[5]....
        /*0a20*/ 	.word	0x000167f0


	//----- nvinfo : EIATTR_MBARRIER_INSTR_OFFSETS
	.align		4
.L_436:
        /*0a24*/ 	.byte	0x04, 0x39
        /*0a26*/ 	.short	(.L_438 - .L_437)


	//   ....[0]....
.L_437:
        /*0a28*/ 	.word	0x00000270
        /*0a2c*/ 	.word	0x000000ff
        /*0a30*/ 	.word	0x00038800
        /*0a34*/ 	.short	0x0100
        /*0a36*/ 	.byte	0x08
	.zero		1


	//   ....[1]....
        /*0a38*/ 	.word	0x00000280
        /*0a3c*/ 	.word	0x000000ff
        /*0a40*/ 	.word	0x00038810
        /*0a44*/ 	.short	0x0100
        /*0a46*/ 	.byte	0x08
	.zero		1


	//   ....[2]....
        /*0a48*/ 	.word	0x00000290
        /*0a4c*/ 	.word	0x000000ff
        /*0a50*/ 	.word	0x00038820
        /*0a54*/ 	.short	0x0100
        /*0a56*/ 	.byte	0x08
	.zero		1


	//   ....[3]....
        /*0a58*/ 	.word	0x00000340
        /*0a5c*/ 	.word	0x000000ff
        /*0a60*/ 	.word	0x00038830
        /*0a64*/ 	.short	0x0100
        /*0a66*/ 	.byte	0x06
	.zero		1


	//   ....[4]....
        /*0a68*/ 	.word	0x00000350
        /*0a6c*/ 	.word	0x000000ff
        /*0a70*/ 	.word	0x00038840
        /*0a74*/ 	.short	0x0100
        /*0a76*/ 	.byte	0x06
	.zero		1


	//   ....[5]....
        /*0a78*/ 	.word	0x00000360
        /*0a7c*/ 	.word	0x000000ff
        /*0a80*/ 	.word	0x00038838
        /*0a84*/ 	.short	0x0100
        /*0a86*/ 	.byte	0x06
	.zero		1


	//   ....[6]....
        /*0a88*/ 	.word	0x00000370
        /*0a8c*/ 	.word	0x000000ff
        /*0a90*/ 	.word	0x00038848
        /*0a94*/ 	.short	0x0100
        /*0a96*/ 	.byte	0x06
	.zero		1


	//   ....[7]....
        /*0a98*/ 	.word	0x000004a0
        /*0a9c*/ 	.word	0x000000ff
        /*0aa0*/ 	.word	0x00038850
        /*0aa4*/ 	.short	0x0100
        /*0aa6*/ 	.byte	0x08
	.zero		1


	//   ....[8]....
        /*0aa8*/ 	.word	0x000004b0
        /*0aac*/ 	.word	0x000000ff
        /*0ab0*/ 	.word	0x00038860
        /*0ab4*/ 	.short	0x0100
        /*0ab6*/ 	.byte	0x08
	.zero		1


	//   ....[9]....
        /*0ab8*/ 	.word	0x000004c0
        /*0abc*/ 	.word	0x000000ff
        /*0ac0*/ 	.word	0x00038858
        /*0ac4*/ 	.short	0x0100
        /*0ac6*/ 	.byte	0x08
	.zero		1


	//   ....[10]....
        /*0ac8*/ 	.word	0x000004d0
        /*0acc*/ 	.word	0x000000ff
        /*0ad0*/ 	.word	0x00038868
        /*0ad4*/ 	.short	0x0100
        /*0ad6*/ 	.byte	0x08
	.zero		1


	//   ....[11]....
        /*0ad8*/ 	.word	0x000005c0
        /*0adc*/ 	.word	0x000000ff
        /*0ae0*/ 	.word	0x00038870
        /*0ae4*/ 	.short	0x0100
        /*0ae6*/ 	.byte	0x06
	.zero		1


	//   ....[12]....
        /*0ae8*/ 	.word	0x000005d0
        /*0aec*/ 	.word	0x000000ff
        /*0af0*/ 	.word	0x00038880
        /*0af4*/ 	.short	0x0100
        /*0af6*/ 	.byte	0x06
	.zero		1


	//   ....[13]....
        /*0af8*/ 	.word	0x000005e0
        /*0afc*/ 	.word	0x000000ff
        /*0b00*/ 	.word	0x00038878
        /*0b04*/ 	.short	0x0100
        /*0b06*/ 	.byte	0x06
	.zero		1


	//   ....[14]....
        /*0b08*/ 	.word	0x000005f0
        /*0b0c*/ 	.word	0x000000ff
        /*0b10*/ 	.word	0x00038888
        /*0b14*/ 	.short	0x0100
        /*0b16*/ 	.byte	0x06
	.zero		1


	//   ....[15]....
        /*0b18*/ 	.word	0x00000720
        /*0b1c*/ 	.word	0x000000ff
        /*0b20*/ 	.word	0x00038890
        /*0b24*/ 	.short	0x0100
        /*0b26*/ 	.byte	0x08
	.zero		1


	//   ....[16]....
        /*0b28*/ 	.word	0x00000730
        /*0b2c*/ 	.word	0x000000ff
        /*0b30*/ 	.word	0x000388a0
        /*0b34*/ 	.short	0x0100
        /*0b36*/ 	.byte	0x08
	.zero		1


	//   ....[17]....
        /*0b38*/ 	.word	0x00000740
        /*0b3c*/ 	.word	0x000000ff
        /*0b40*/ 	.word	0x00038898
        /*0b44*/ 	.short	0x0100
        /*0b46*/ 	.byte	0x08
	.zero		1


	//   ....[18]....
        /*0b48*/ 	.word	0x00000750
        /*0b4c*/ 	.word	0x000000ff
        /*0b50*/ 	.word	0x000388a8
        /*0b54*/ 	.short	0x0100
        /*0b56*/ 	.byte	0x08
	.zero		1


	//   ....[19]....
        /*0b58*/ 	.word	0x00000880
        /*0b5c*/ 	.word	0x000000ff
        /*0b60*/ 	.word	0x000388b0
        /*0b64*/ 	.short	0x0100
        /*0b66*/ 	.byte	0x08
	.zero		1


	//   ....[20]....
        /*0b68*/ 	.word	0x00000890
        /*0b6c*/ 	.word	0x000000ff
        /*0b70*/ 	.word	0x000388c0
        /*0b74*/ 	.short	0x0100
        /*0b76*/ 	.byte	0x08
	.zero		1


	//   ....[21]....
        /*0b78*/ 	.word	0x000008a0
        /*0b7c*/ 	.word	0x000000ff
        /*0b80*/ 	.word	0x000388b8
        /*0b84*/ 	.short	0x0100
        /*0b86*/ 	.byte	0x08
	.zero		1


	//   ....[22]....
        /*0b88*/ 	.word	0x000008b0
        /*0b8c*/ 	.word	0x000000ff
        /*0b90*/ 	.word	0x000388c8
        /*0b94*/ 	.short	0x0100
        /*0b96*/ 	.byte	0x08
	.zero		1


	//   ....[23]....
        /*0b98*/ 	.word	0x00002010
        /*0b9c*/ 	.word	0x00000000
        /*0ba0*/ 	.word	0x00000000
        /*0ba4*/ 	.short	0x0101
        /*0ba6*/ 	.byte	0x3f
	.zero		1


	//   ....[24]....
        /*0ba8*/ 	.word	0x00002ac0
        /*0bac*/ 	.word	0x00000000
        /*0bb0*/ 	.word	0x00000000
        /*0bb4*/ 	.short	0x0101
        /*0bb6*/ 	.byte	0x3f
	.zero		1


	//   ....[25]....
        /*0bb8*/ 	.word	0x00003e80
        /*0bbc*/ 	.word	0x000000ff
        /*0bc0*/ 	.word	0x00038800
        /*0bc4*/ 	.short	0x010a
        /*0bc6*/ 	.byte	0x25
	.zero		1


	//   ....[26]....
        /*0bc8*/ 	.word	0x00003ef0
        /*0bcc*/ 	.word	0x00000003
        /*0bd0*/ 	.word	0x00038830
        /*0bd4*/ 	.short	0x010a
        /*0bd6*/ 	.byte	0x3f
	.zero		1


	//   ....[27]....
        /*0bd8*/ 	.word	0x00003f30
        /*0bdc*/ 	.word	0x00000003
        /*0be0*/ 	.word	0x00038830
        /*0be4*/ 	.short	0x010a
        /*0be6*/ 	.byte	0x3f
	.zero		1


	//   ....[28]....
        /*0be8*/ 	.word	0x000041b0
        /*0bec*/ 	.word	0x000000ff
        /*0bf0*/ 	.word	0x00038810
        /*0bf4*/ 	.short	0x010a
        /*0bf6*/ 	.byte	0x25
	.zero		1


	//   ....[29]....
        /*0bf8*/ 	.word	0x000041f0
        /*0bfc*/ 	.word	0x00000003
        /*0c00*/ 	.word	0x00038850
        /*0c04*/ 	.short	0x010a
        /*0c06*/ 	.byte	0x3f
	.zero		1


	//   ....[30]....
        /*0c08*/ 	.word	0x00004230
        /*0c0c*/ 	.word	0x00000003
        /*0c10*/ 	.word	0x00038850
        /*0c14*/ 	.short	0x010a
        /*0c16*/ 	.byte	0x3f
	.zero		1


	//   ....[31]....
        /*0c18*/ 	.word	0x00005500
        /*0c1c*/ 	.word	0x00000004
        /*0c20*/ 	.word	0x00000000
        /*0c24*/ 	.short	0x0101
        /*0c26*/ 	.byte	0x3f
	.zero		1


	//   ....[32]....
        /*0c28*/ 	.word	0x00006dc0
        /*0c2c*/ 	.word	0x00000003
        /*0c30*/ 	.word	0x00000000
        /*0c34*/ 	.short	0x0101
        /*0c36*/ 	.byte	0x3f
	.zero		1


	//   ....[33]....
        /*0c38*/ 	.word	0x00007010
        /*0c3c*/ 	.word	0x000000ff
        /*0c40*/ 	.word	0x00038830
        /*0c44*/ 	.short	0x010a
        /*0c46*/ 	.byte	0x05
	.zero		1


	//   ....[34]....
        /*0c48*/ 	.word	0x00007050
        /*0c4c*/ 	.word	0x000000ff
        /*0c50*/ 	.word	0x00038830
        /*0c54*/ 	.short	0x010a
        /*0c56*/ 	.byte	0x05
	.zero		1


	//   ....[35]....
        /*0c58*/ 	.word	0x000071e0
        /*0c5c*/ 	.word	0x000000ff
        /*0c60*/ 	.word	0x00038850
        /*0c64*/ 	.short	0x010a
        /*0c66*/ 	.byte	0x05
	.zero		1


	//   ....[36]....
        /*0c68*/ 	.word	0x00007220
        /*0c6c*/ 	.word	0x000000ff
        /*0c70*/ 	.word	0x00038850
        /*0c74*/ 	.short	0x010a
        /*0c76*/ 	.byte	0x05
	.zero		1


	//   ....[37]....
        /*0c78*/ 	.word	0x000083b0
        /*0c7c*/ 	.word	0x00000008
        /*0c80*/ 	.word	0x00000000
        /*0c84*/ 	.short	0x0101
        /*0c86*/ 	.byte	0x3f
	.zero		1


	//   ....[38]....
        /*0c88*/ 	.word	0x0000a2e0
        /*0c8c*/ 	.word	0x0000000a
        /*0c90*/ 	.word	0x00000000
        /*0c94*/ 	.short	0x0101
        /*0c96*/ 	.byte	0x3f
	.zero		1


	//   ....[39]....
        /*0c98*/ 	.word	0x0000a670
        /*0c9c*/ 	.word	0x000000ff
        /*0ca0*/ 	.word	0x00038830
        /*0ca4*/ 	.short	0x010a
        /*0ca6*/ 	.byte	0x05
	.zero		1


	//   ....[40]....
        /*0ca8*/ 	.word	0x0000a6b0
        /*0cac*/ 	.word	0x000000ff
        /*0cb0*/ 	.word	0x00038830
        /*0cb4*/ 	.short	0x010a
        /*0cb6*/ 	.byte	0x05
	.zero		1


	//   ....[41]....
        /*0cb8*/ 	.word	0x0000a840
        /*0cbc*/ 	.word	0x000000ff
        /*0cc0*/ 	.word	0x00038850
        /*0cc4*/ 	.short	0x010a
        /*0cc6*/ 	.byte	0x05
	.zero		1


	//   ....[42]....
        /*0cc8*/ 	.word	0x0000a880
        /*0ccc*/ 	.word	0x000000ff
        /*0cd0*/ 	.word	0x00038850
        /*0cd4*/ 	.short	0x010a
        /*0cd6*/ 	.byte	0x05
	.zero		1


	//   ....[43]....
        /*0cd8*/ 	.word	0x0000c310
        /*0cdc*/ 	.word	0x00000099
        /*0ce0*/ 	.word	0x00000000
        /*0ce4*/ 	.short	0x0101
        /*0ce6*/ 	.byte	0x3f
	.zero		1


	//   ....[44]....
        /*0ce8*/ 	.word	0x0000ce60
        /*0cec*/ 	.word	0x000000b3
        /*0cf0*/ 	.word	0x00000000
        /*0cf4*/ 	.short	0x0101
        /*0cf6*/ 	.byte	0x3f
	.zero		1


	//   ....[45]....
        /*0cf8*/ 	.word	0x0000cf70
        /*0cfc*/ 	.word	0x000000ff
        /*0d00*/ 	.word	0x00038830
        /*0d04*/ 	.short	0x010a
        /*0d06*/ 	.byte	0x05
	.zero		1


	//   ....[46]....
        /*0d08*/ 	.word	0x0000cfb0
        /*0d0c*/ 	.word	0x000000ff
        /*0d10*/ 	.word	0x00038830
        /*0d14*/ 	.short	0x010a
        /*0d16*/ 	.byte	0x05
	.zero		1


	//   ....[47]....
        /*0d18*/ 	.word	0x0000d140
        /*0d1c*/ 	.word	0x000000ff
        /*0d20*/ 	.word	0x00038850
        /*0d24*/ 	.short	0x010a
        /*0d26*/ 	.byte	0x05
	.zero		1


	//   ....[48]....
        /*0d28*/ 	.word	0x0000d180
        /*0d2c*/ 	.word	0x000000ff
        /*0d30*/ 	.word	0x00038850
        /*0d34*/ 	.short	0x010a
        /*0d36*/ 	.byte	0x05
	.zero		1


	//   ....[49]....
        /*0d38*/ 	.word	0x0000e2e0
        /*0d3c*/ 	.word	0x00000007
        /*0d40*/ 	.word	0x00000000
        /*0d44*/ 	.short	0x0101
        /*0d46*/ 	.byte	0x3f
	.zero		1


	//   ....[50]....
        /*0d48*/ 	.word	0x00010200
        /*0d4c*/ 	.word	0x0000000a
        /*0d50*/ 	.word	0x00000000
        /*0d54*/ 	.short	0x0101
        /*0d56*/ 	.byte	0x3f
	.zero		1


	//   ....[51]....
        /*0d58*/ 	.word	0x00012860
        /*0d5c*/ 	.word	0x000000ff
        /*0d60*/ 	.word	0x00000000
        /*0d64*/ 	.short	0x0101
        /*0d66*/ 	.byte	0x05
	.zero		1


	//   ....[52]....
        /*0d68*/ 	.word	0x000159b0
        /*0d6c*/ 	.word	0x00000000
        /*0d70*/ 	.word	0x00038840
        /*0d74*/ 	.short	0x010a
        /*0d76*/ 	.byte	0x3f
	.zero		1


	//   ....[53]....
        /*0d78*/ 	.word	0x00016590
        /*0d7c*/ 	.word	0x00000008
        /*0d80*/ 	.word	0x00038800
        /*0d84*/ 	.short	0x0107
        /*0d86*/ 	.byte	0x3f
	.zero		1


	//   ....[54]....
        /*0d88*/ 	.word	0x00016640
        /*0d8c*/ 	.word	0x00000000
        /*0d90*/ 	.word	0x00038800
        /*0d94*/ 	.short	0x0101
        /*0d96*/ 	.byte	0x3f
	.zero		1


	//   ....[55]....
        /*0d98*/ 	.word	0x00017610
        /*0d9c*/ 	.word	0x00000000
        /*0da0*/ 	.word	0x00038810
        /*0da4*/ 	.short	0x0107
        /*0da6*/ 	.byte	0x3f
	.zero		1


	//   ....[56]....
        /*0da8*/ 	.word	0x00017710
        /*0dac*/ 	.word	0x00000002
        /*0db0*/ 	.word	0x00038810
        /*0db4*/ 	.short	0x0101
        /*0db6*/ 	.byte	0x3f
	.zero		1


	//   ....[57]....
        /*0db8*/ 	.word	0x00017730
        /*0dbc*/ 	.word	0x00000002
        /*0dc0*/ 	.word	0x00038820
        /*0dc4*/ 	.short	0x010a
        /*0dc6*/ 	.byte	0x3f
	.zero		1


	//   ....[58]....
        /*0dc8*/ 	.word	0x00017830
        /*0dcc*/ 	.word	0x00000000
        /*0dd0*/ 	.word	0x00038860
        /*0dd4*/ 	.short	0x010a
        /*0dd6*/ 	.byte	0x3f
	.zero		1


	//   ....[59]....
        /*0dd8*/ 	.word	0x000184b0
        /*0ddc*/ 	.word	0x00000003
        /*0de0*/ 	.word	0x00038840
        /*0de4*/ 	.short	0x010a
        /*0de6*/ 	.byte	0x3f
	.zero		1


	//   ....[60]....
        /*0de8*/ 	.word	0x00018700
        /*0dec*/ 	.word	0x00000003
        /*0df0*/ 	.word	0x00038860
        /*0df4*/ 	.short	0x010a
        /*0df6*/ 	.byte	0x3f
	.zero		1


	//   ....[61]....
        /*0df8*/ 	.word	0x00019320
        /*0dfc*/ 	.word	0x00000004
        /*0e00*/ 	.word	0x00038840
        /*0e04*/ 	.short	0x010a
        /*0e06*/ 	.byte	0x3f
	.zero		1


	//   ....[62]....
        /*0e08*/ 	.word	0x00019560
        /*0e0c*/ 	.word	0x00000004
        /*0e10*/ 	.word	0x00038860
        /*0e14*/ 	.short	0x010a
        /*0e16*/ 	.byte	0x3f
	.zero		1


	//   ....[63]....
        /*0e18*/ 	.word	0x0001a0f0
        /*0e1c*/ 	.word	0x00000002
        /*0e20*/ 	.word	0x00038840
        /*0e24*/ 	.short	0x010a
        /*0e26*/ 	.byte	0x3f
	.zero		1


	//   ....[64]....
        /*0e28*/ 	.word	0x0001a340
        /*0e2c*/ 	.word	0x00000002
        /*0e30*/ 	.word	0x00038860
        /*0e34*/ 	.short	0x010a
        /*0e36*/ 	.byte	0x3f
	.zero		1


	//   ....[65]....
        /*0e38*/ 	.word	0x0001bb50
        /*0e3c*/ 	.word	0x00000000
        /*0e40*/ 	.word	0x00038820
        /*0e44*/ 	.short	0x010a
        /*0e46*/ 	.byte	0x3f
	.zero		1


	//   ....[66]....
        /*0e48*/ 	.word	0x0001bd10
        /*0e4c*/ 	.word	0x00000006
        /*0e50*/ 	.word	0x00000000
        /*0e54*/ 	.short	0x010a
        /*0e56*/ 	.byte	0x3f
	.zero		1


	//   ....[67]....
        /*0e58*/ 	.word	0x0001bd80
        /*0e5c*/ 	.word	0x00000007
        /*0e60*/ 	.word	0x00000000
        /*0e64*/ 	.short	0x010a
        /*0e66*/ 	.byte	0x3f
	.zero		1


	//   ....[68]....
        /*0e68*/ 	.word	0x0001bdf0
        /*0e6c*/ 	.word	0x00000004
        /*0e70*/ 	.word	0x00000000
        /*0e74*/ 	.short	0x010a
        /*0e76*/ 	.byte	0x3f
	.zero		1


	//   ....[69]....
        /*0e78*/ 	.word	0x0001be20
        /*0e7c*/ 	.word	0x00000003
        /*0e80*/ 	.word	0x00000000
        /*0e84*/ 	.short	0x010a
        /*0e86*/ 	.byte	0x3f
	.zero		1


	//   ....[70]....
        /*0e88*/ 	.word	0x0001be90
        /*0e8c*/ 	.word	0x00000003
        /*0e90*/ 	.word	0x00038800
        /*0e94*/ 	.short	0x010a
        /*0e96*/ 	.byte	0x3f
	.zero		1


	//   ....[71]....
        /*0e98*/ 	.word	0x0001bee0
        /*0e9c*/ 	.word	0x00000003
        /*0ea0*/ 	.word	0x00038830
        /*0ea4*/ 	.short	0x010a
        /*0ea6*/ 	.byte	0x3f
	.zero		1


	//   ....[72]....
        /*0ea8*/ 	.word	0x0001bf40
        /*0eac*/ 	.word	0x00000005
        /*0eb0*/ 	.word	0x00038810
        /*0eb4*/ 	.short	0x010a
        /*0eb6*/ 	.byte	0x3f
	.zero		1


	//   ....[73]....
        /*0eb8*/ 	.word	0x0001bf90
        /*0ebc*/ 	.word	0x00000003
        /*0ec0*/ 	.word	0x00038850
        /*0ec4*/ 	.short	0x010a
        /*0ec6*/ 	.byte	0x3f
	.zero		1


	//   ....[74]....
        /*0ec8*/ 	.word	0x0001bff0
        /*0ecc*/ 	.word	0x00000009
        /*0ed0*/ 	.word	0x00038830
        /*0ed4*/ 	.short	0x010a
        /*0ed6*/ 	.byte	0x3f
	.zero		1


	//   ....[75]....
        /*0ed8*/ 	.word	0x0001c050
        /*0edc*/ 	.word	0x00000009
        /*0ee0*/ 	.word	0x00038850
        /*0ee4*/ 	.short	0x010a
        /*0ee6*/ 	.byte	0x3f
	.zero		1


	//   ....[76]....
        /*0ee8*/ 	.word	0x0001c0b0
        /*0eec*/ 	.word	0x00000006
        /*0ef0*/ 	.word	0x00038830
        /*0ef4*/ 	.short	0x010a
        /*0ef6*/ 	.byte	0x3f
	.zero		1


	//   ....[77]....
        /*0ef8*/ 	.word	0x0001c110
        /*0efc*/ 	.word	0x00000006
        /*0f00*/ 	.word	0x00038850
        /*0f04*/ 	.short	0x010a
        /*0f06*/ 	.byte	0x3f
	.zero		1


	//   ....[78]....
        /*0f08*/ 	.word	0x0001c170
        /*0f0c*/ 	.word	0x00000008
        /*0f10*/ 	.word	0x00038830
        /*0f14*/ 	.short	0x010a
        /*0f16*/ 	.byte	0x3f
	.zero		1


	//   ....[79]....
        /*0f18*/ 	.word	0x0001c1d0
        /*0f1c*/ 	.word	0x00000008
        /*0f20*/ 	.word	0x00038850
        /*0f24*/ 	.short	0x010a
        /*0f26*/ 	.byte	0x3f
	.zero		1


	//   ....[80]....
        /*0f28*/ 	.word	0x0001c370
        /*0f2c*/ 	.word	0x00000000
        /*0f30*/ 	.word	0x00038840
        /*0f34*/ 	.short	0x010a
        /*0f36*/ 	.byte	0x3f
	.zero		1


	//   ....[81]....
        /*0f38*/ 	.word	0x0001d4c0
        /*0f3c*/ 	.word	0x00000002
        /*0f40*/ 	.word	0x00038820
        /*0f44*/ 	.short	0x010a
        /*0f46*/ 	.byte	0x3f
	.zero		1


	//   ....[82]....
        /*0f48*/ 	.word	0x0001d510
        /*0f4c*/ 	.word	0x00000000
        /*0f50*/ 	.word	0x00038860
        /*0f54*/ 	.short	0x010a
        /*0f56*/ 	.byte	0x3f
	.zero		1


	//   ....[83]....
        /*0f58*/ 	.word	0x0001d560
        /*0f5c*/ 	.word	0x00000003
        /*0f60*/ 	.word	0x00038840
        /*0f64*/ 	.short	0x010a
        /*0f66*/ 	.byte	0x3f
	.zero		1


	//   ....[84]....
        /*0f68*/ 	.word	0x0001d5b0
        /*0f6c*/ 	.word	0x00000003
        /*0f70*/ 	.word	0x00038860
        /*0f74*/ 	.short	0x010a
        /*0f76*/ 	.byte	0x3f
	.zero		1


	//   ....[85]....
        /*0f78*/ 	.word	0x0001d600
        /*0f7c*/ 	.word	0x00000004
        /*0f80*/ 	.word	0x00038840
        /*0f84*/ 	.short	0x010a
        /*0f86*/ 	.byte	0x3f
	.zero		1


	//   ....[86]....
        /*0f88*/ 	.word	0x0001d650
        /*0f8c*/ 	.word	0x00000004
        /*0f90*/ 	.word	0x00038860
        /*0f94*/ 	.short	0x010a
        /*0f96*/ 	.byte	0x3f
	.zero		1


	//   ....[87]....
        /*0f98*/ 	.word	0x0001d6a0
        /*0f9c*/ 	.word	0x00000002
        /*0fa0*/ 	.word	0x00038840
        /*0fa4*/ 	.short	0x010a
        /*0fa6*/ 	.byte	0x3f
	.zero		1


	//   ....[88]....
        /*0fa8*/ 	.word	0x0001d6f0
        /*0fac*/ 	.word	0x00000002
        /*0fb0*/ 	.word	0x00038860
        /*0fb4*/ 	.short	0x010a
        /*0fb6*/ 	.byte	0x3f
	.zero		1


	//   ....[89]....
        /*0fb8*/ 	.word	0x0001e150
        /*0fbc*/ 	.word	0x00000000
        /*0fc0*/ 	.word	0x00038820
        /*0fc4*/ 	.short	0x010a
        /*0fc6*/ 	.byte	0x3f
	.zero		1


	//   ....[90]....
        /*0fc8*/ 	.word	0x0001e2f0
        /*0fcc*/ 	.word	0x00000006
        /*0fd0*/ 	.word	0x00000000
        /*0fd4*/ 	.short	0x010a
        /*0fd6*/ 	.byte	0x3f
	.zero		1


	//   ....[91]....
        /*0fd8*/ 	.word	0x0001e340
        /*0fdc*/ 	.word	0x00000007
        /*0fe0*/ 	.word	0x00000000
        /*0fe4*/ 	.short	0x010a
        /*0fe6*/ 	.byte	0x3f
	.zero		1


	//   ....[92]....
        /*0fe8*/ 	.word	0x0001e390
        /*0fec*/ 	.word	0x00000004
        /*0ff0*/ 	.word	0x00000000
        /*0ff4*/ 	.short	0x010a
        /*0ff6*/ 	.byte	0x3f
	.zero		1


	//----- nvinfo : EIATTR_NUM_MBARRIERS
	.align		4
.L_438:
        /*0ff8*/ 	.byte	0x03, 0x38
        /*0ffa*/ 	.short	0x0017


	//----- nvinfo : EIATTR_EXIT_INSTR_OFFSETS
	.align		4
        /*0ffc*/ 	.byte	0x04, 0x1c
        /*0ffe*/ 	.short	(.L_440 - .L_439)


	//   ....[0]....
.L_439:
        /*1000*/ 	.word	0x00000a60


	//   ....[1]....
        /*1004*/ 	.word	0x00013ae0


	//   ....[2]....
        /*1008*/ 	.word	0x0001be70


	//----- nvinfo : EIATTR_MAX_THREADS
	.align		4
.L_440:
        /*100c*/ 	.byte	0x04, 0x05
        /*100e*/ 	.short	(.L_442 - .L_441)
.L_441:
        /*1010*/ 	.word	0x00000180
        /*1014*/ 	.word	0x00000001
        /*1018*/ 	.word	0x00000001


	//----- nvinfo : EIATTR_CRS_STACK_SIZE
	.align		4
.L_442:
        /*101c*/ 	.byte	0x04, 0x1e
        /*101e*/ 	.short	(.L_444 - .L_443)
.L_443:
        /*1020*/ 	.word	0x00000000


	//----- nvinfo : EIATTR_CBANK_PARAM_SIZE
	.align		4
.L_444:
        /*1024*/ 	.byte	0x03, 0x19
        /*1026*/ 	.short	0x0bf0


	//----- nvinfo : EIATTR_PARAM_CBANK
	.align		4
        /*1028*/ 	.byte	0x04, 0x0a
        /*102a*/ 	.short	(.L_446 - .L_445)
	.align		4
.L_445:
        /*102c*/ 	.word	index@(.nv.constant0._ZN7cutlass13device_kernelIN5flash11enable_sm90INS1_16FlashAttnFwdSm90INS1_25CollectiveMainloopFwdSm90ILi2EN4cute5tupleIJNS5_1CILi1EEES8_S8_EEENS6_IJNS7_ILi64EEESA_SA_EEELi512ENS_6half_tEfNS_4arch4Sm90ELb0ELb1ELb0ELb1ELb0ELb0ELb1ELb0ELb0ELb1ELb0ELb0EEENS1_21CollectiveEpilogueFwdINS6_IJSA_NS7_ILi512EEESA_EEES9_SC_SE_Li256ELb1ELb1ELb0ELb0EEENS1_36VarlenDynamicPersistentTileSchedulerILi64ELi64ELi256ELi128ELb0ELb1ELb1ELb1ELb0ELb1EEEEEEEEEvNT_6ParamsE)
        /*1030*/ 	.short	0x0210
        /*1032*/ 	.short	0x0bf0


	//----- nvinfo : EIATTR_SW_WAR
	.align		4
.L_446:
        /*1034*/ 	.byte	0x04, 0x36
        /*1036*/ 	.short	(.L_448 - .L_447)
.L_447:
        /*1038*/ 	.word	0x00000008
.L_448:


//--------------------- .nv.info._ZN7cutlass13device_kernelIN5flash11enable_sm90INS1_16FlashAttnFwdSm90INS1_25CollectiveMainloopFwdSm90ILi2EN4cute5tupleIJNS5_1CILi1EEES8_S8_EEENS6_IJNS7_ILi64EEESA_SA_EEELi512ENS_6half_tEfNS_4arch4Sm90ELb0ELb1ELb0ELb1ELb0ELb1ELb1ELb0ELb0ELb1ELb0ELb0EEENS1_21CollectiveEpilogueFwdINS6_IJSA_NS7_ILi512EEESA_EEES9_SC_SE_Li256ELb1ELb1ELb0ELb0EEENS1_36VarlenDynamicPersistentTileSchedulerILi64ELi64ELi256ELi128ELb0ELb1ELb1ELb1ELb0ELb1EEEEEEEEEvNT_6ParamsE --------------------------
	.section	.nv.info._ZN7cutlass13device_kernelIN5flash11enable_sm90INS1_16FlashAttnFwdSm90INS1_25CollectiveMainloopFwdSm90ILi2EN4cute5tupleIJNS5_1CILi1EEES8_S8_EEENS6_IJNS7_ILi64EEESA_SA_EEELi512ENS_6half_tEfNS_4arch4Sm90ELb0ELb1ELb0ELb1ELb0ELb1ELb1ELb0ELb0ELb1ELb0ELb0EEENS1_21CollectiveEpilogueFwdINS6_IJSA_NS7_ILi512EEESA_EEES9_SC_SE_Li256ELb1ELb1ELb0ELb0EEENS1_36VarlenDynamicPersistentTileSchedulerILi64ELi64ELi256ELi128ELb0ELb1ELb1ELb1ELb0ELb1EEEEEEEEEvNT_6ParamsE,"",@"SHT_CUDA_INFO"
	.sectionflags	@""
	.align	4


	//----- nvinfo : EIATTR_CUDA_API_VERSION
	.align		4
        /*0000*/ 	.byte	0x04, 0x37
        /*0002*/ 	.short	(.L_450 - .L_449)
.L_449:
        /*0004*/ 	.word	0x00000082


	//----- nvinfo : EIATTR_KPARAM_INFO
	.align		4
.L_450:
        /*0008*/ 	.byte	0x04, 0x17
        /*000a*/ 	.short	(.L_452 - .L_451)
.L_451:
        /*000c*/ 	.word	0x00000000
        /*0010*/ 	.short	0x0000
        /*0012*/ 	.short	0x0070
        /*0014*/ 	.byte	0x00, 0xf0, 0x01, 0x2e


	//----- nvinfo : EIATTR_SPARSE_MMA_MASK
	.align		4
.L_452:
        /*0018*/ 	.byte	0x03, 0x50
        /*001a*/ 	.short	0x0000


	//----- nvinfo : EIATTR_MAXREG_COUNT
	.align		4
        /*001c*/ 	.byte	0x03, 0x1b
        /*001e*/ 	.short	0x00a8


	//----- nvinfo : EIATTR_NUM_BARRIERS
	.align		4
        /*0020*/ 	.byte	0x02, 0x4c
        /*0022*/ 	.byte	0x10
	.zero		1


	//----- nvinfo : EIATTR_EXTERNS
	.align		4
        /*0024*/ 	.byte	0x04, 0x0f
        /*0026*/ 	.short	(.L_454 - .L_453)


	//   ....[0]....
	.align		4
.L_453:
        /*0028*/ 	.word	index@(__assertfail)


	//----- nvinfo : EIATTR_ANNOTATIONS
	.align		4
.L_454:
        /*002c*/ 	.byte	0x04, 0x55
        /*002e*/ 	.short	(.L_456 - .L_455)


	//   ....[0]....
.L_455:
        /* <DEDUP_REMOVED lines=95> */


	//----- nvinfo : EIATTR_MERCURY_ISA_VERSION
	.align		4
.L_456:
        /*0608*/ 	.byte	0x03, 0x5f
        /*060a*/ 	.short	0x0101


	//----- nvinfo : EIATTR_UNUSED_LOAD_BYTE_OFFSET
	.align		4
        /*060c*/ 	.byte	0x04, 0x44
        /*060e*/ 	.short	(.L_458 - .L_457)


	//   ....[0]....
.L_457:
        /*0610*/ 	.word	0x00000ab0
        /*0614*/ 	.word	0x0000fff0


	//   ....[1]....
        /*0618*/ 	.word	0x00019300
        /*061c*/ 	.word	0x0000fff0


	//----- nvinfo : EIATTR_INT_WARP_WIDE_INSTR_OFFSETS
	.align		4
.L_458:
        /*0620*/ 	.byte	0x04, 0x31
        /*0622*/ 	.short	(.L_460 - .L_459)


	//   ....[0]....
.L_459:
        /*0624*/ 	.word	0x00000190


	//   ....[1]....
        /*0628*/ 	.word	0x000001d0


	//   ....[2]....
        /*062c*/ 	.word	0x00000240


	//   ....[3]....
        /*0630*/ 	.word	0x00000250


	//   ....[4]....
        /*0634*/ 	.word	0x0001f940


	//   ....[5]....
        /*0638*/ 	.word	0x0001f9a0


	//   ....[6]....
        /*063c*/ 	.word	0x00025530


	//   ....[7]....
        /*0640*/ 	.word	0x00025590


	//----- nvinfo : EIATTR_COOP_GROUP_MASK_REGIDS
	.align		4
.L_460:
        /*0644*/ 	.byte	0x04, 0x29
        /*0646*/ 	.short	(.L_462 - .L_461)


	//   ....[0]....
.L_461:
        /*0648*/ 	.word	0xffffffff


	//   ....[1]....
        /*064c*/ 	.word	0xffffffff


	//   ....[2]....
        /*0650*/ 	.word	0xffffffff


	//   ....[3]....
        /*0654*/ 	.word	0xffffffff


	//   ....[4]....
        /*0658*/ 	.word	0xffffffff


	//   ....[5]....
        /*065c*/ 	.word	0xffffffff


	//   ....[6]....
        /*0660*/ 	.word	0xffffffff


	//   ....[7]....
        /*0664*/ 	.word	0xffffffff


	//   ....[8]....
        /*0668*/ 	.word	0xffffffff


	//   ....[9]....
        /*066c*/ 	.word	0xffffffff


	//   ....[10]....
        /*0670*/ 	.word	0xffffffff


	//   ....[11]....
        /*0674*/ 	.word	0xffffffff


	//   ....[12]....
        /*0678*/ 	.word	0xffffffff


	//   ....[13]....
        /*067c*/ 	.word	0xffffffff


	//   ....[14]....
        /*0680*/ 	.word	0xffffffff


	//   ....[15]....
        /*0684*/ 	.word	0xffffffff


	//   ....[16]....
        /*0688*/ 	.word	0xffffffff


	//   ....[17]....
        /*068c*/ 	.word	0xffffffff


	//   ....[18]....
        /*0690*/ 	.word	0xffffffff


	//   ....[19]....
        /*0694*/ 	.word	0xffffffff


	//   ....[20]....
        /*0698*/ 	.word	0xffffffff


	//   ....[21]....
        /*069c*/ 	.word	0xffffffff


	//   ....[22]....
        /*06a0*/ 	.word	0xffffffff


	//   ....[23]....
        /*06a4*/ 	.word	0xffffffff


	//   ....[24]....
        /*06a8*/ 	.word	0xffffffff


	//   ....[25]....
        /*06ac*/ 	.word	0xffffffff


	//   ....[26]....
        /*06b0*/ 	.word	0xffffffff


	//   ....[27]....
        /*06b4*/ 	.word	0xffffffff


	//   ....[28]....
        /*06b8*/ 	.word	0xffffffff


	//   ....[29]....
        /*06bc*/ 	.word	0xffffffff


	//   ....[30]....
        /*06c0*/ 	.word	0xffffffff


	//   ....[31]....
        /*06c4*/ 	.word	0xffffffff


	//   ....[32]....
        /*06c8*/ 	.word	0xffffffff


	//   ....[33]....
        /*06cc*/ 	.word	0xffffffff


	//   ....[34]....
        /*06d0*/ 	.word	0xffffffff


	//   ....[35]....
        /*06d4*/ 	.word	0xffffffff


	//   ....[36]....
        /*06d8*/ 	.word	0xffffffff


	//   ....[37]....
        /*06dc*/ 	.word	0xffffffff


	//   ....[38]....
        /*06e0*/ 	.word	0xffffffff


	//   ....[39]....
        /*06e4*/ 	.word	0xffffffff


	//   ....[40]....
        /*06e8*/ 	.word	0xffffffff


	//   ....[41]....
        /*06ec*/ 	.word	0xffffffff


	//   ....[42]....
        /*06f0*/ 	.word	0xffffffff


	//   ....[43]....
        /*06f4*/ 	.word	0xffffffff


	//   ....[44]....
        /*06f8*/ 	.word	0xffffffff


	//   ....[45]....
        /*06fc*/ 	.word	0xffffffff


	//   ....[46]....
        /*0700*/ 	.word	0xffffffff


	//   ....[47]....
        /*0704*/ 	.word	0xffffffff


	//   ....[48]....
        /*0708*/ 	.word	0xffffffff


	//   ....[49]....
        /*070c*/ 	.word	0xffffffff


	//   ....[50]....
        /*0710*/ 	.word	0xffffffff


	//   ....[51]....
        /*0714*/ 	.word	0xffffffff


	//   ....[52]....
        /*0718*/ 	.word	0xffffffff


	//   ....[53]....
        /*071c*/ 	.word	0xffffffff


	//   ....[54]....
        /*0720*/ 	.word	0xffffffff


	//   ....[55]....
        /*0724*/ 	.word	0xffffffff


	//   ....[56]....
        /*0728*/ 	.word	0xffffffff


	//   ....[57]....
        /*072c*/ 	.word	0xffffffff


	//   ....[58]....
        /*0730*/ 	.word	0xffffffff


	//   ....[59]....
        /*0734*/ 	.word	0xffffffff


	//   ....[60]....
        /*0738*/ 	.word	0xffffffff


	//   ....[61]....
        /*073c*/ 	.word	0xffffffff


	//   ....[62]....
        /*0740*/ 	.word	0xffffffff


	//   ....[63]....
        /*0744*/ 	.word	0xffffffff


	//   ....[64]....
        /*0748*/ 	.word	0xffffffff


	//   ....[65]....
        /*074c*/ 	.word	0xffffffff


	//   ....[66]....
        /*0750*/ 	.word	0xffffffff


	//   ....[67]....
        /*0754*/ 	.word	0xffffffff


	//   ....[68]....
        /*0758*/ 	.word	0xffffffff


	//   ....[69]....
        /*075c*/ 	.word	0xffffffff


	//   ....[70]....
        /*0760*/ 	.word	0xffffffff


	//   ....[71]....
        /*0764*/ 	.word	0xffffffff


	//   ....[72]....
        /*0768*/ 	.word	0xffffffff


	//   ....[73]....
        /*076c*/ 	.word	0xffffffff


	//   ....[74]....
        /*0770*/ 	.word	0xffffffff


	//   ....[75]....
        /*0774*/ 	.word	0xffffffff


	//   ....[76]....
        /*0778*/ 	.word	0xffffffff


	//   ....[77]....
        /*077c*/ 	.word	0xffffffff


	//   ....[78]....
        /*0780*/ 	.word	0xffffffff


	//   ....[79]....
        /*0784*/ 	.word	0xffffffff


	//   ....[80]....
        /*0788*/ 	.word	0xffffffff


	//   ....[81]....
        /*078c*/ 	.word	0xffffffff


	//   ....[82]....
        /*0790*/ 	.word	0xffffffff


	//   ....[83]....
        /*0794*/ 	.word	0xffffffff


	//   ....[84]....
        /*0798*/ 	.word	0xffffffff


	//   ....[85]....
        /*079c*/ 	.word	0xffffffff


	//   ....[86]....
        /*07a0*/ 	.word	0xffffffff


	//   ....[87]....
        /*07a4*/ 	.word	0xffffffff


	//   ....[88]....
        /*07a8*/ 	.word	0xffffffff


	//   ....[89]....
        /*07ac*/ 	.word	0xffffffff


	//   ....[90]....
        /*07b0*/ 	.word	0xffffffff


	//   ....[91]....
        /*07b4*/ 	.word	0xffffffff


	//   ....[92]....
        /*07b8*/ 	.word	0xffffffff


	//   ....[93]....
        /*07bc*/ 	.word	0xffffffff


	//   ....[94]....
        /*07c0*/ 	.word	0xffffffff


	//   ....[95]....
        /*07c4*/ 	.word	0xffffffff


	//   ....[96]....
        /*07c8*/ 	.word	0xffffffff


	//   ....[97]....
        /*07cc*/ 	.word	0xffffffff


	//   ....[98]....
        /*07d0*/ 	.word	0xffffffff


	//   ....[99]....
        /*07d4*/ 	.word	0xffffffff


	//   ....[100]....
        /*07d8*/ 	.word	0xffffffff


	//   ....[101]....
        /*07dc*/ 	.word	0xffffffff


	//   ....[102]....
        /*07e0*/ 	.word	0xffffffff


	//   ....[103]....
        /*07e4*/ 	.word	0xffffffff


	//   ....[104]....
        /*07e8*/ 	.word	0xffffffff


	//   ....[105]....
        /*07ec*/ 	.word	0xffffffff


	//   ....[106]....
        /*07f0*/ 	.word	0xffffffff


	//   ....[107]....
        /*07f4*/ 	.word	0xffffffff


	//   ....[108]....
        /*07f8*/ 	.word	0xffffffff


	//   ....[109]....
        /*07fc*/ 	.word	0xffffffff


	//   ....[110]....
        /*0800*/ 	.word	0xffffffff


	//   ....[111]....
        /*0804*/ 	.word	0xffffffff


	//   ....[112]....
        /*0808*/ 	.word	0xffffffff


	//   ....[113]....
        /*080c*/ 	.word	0xffffffff


	//   ....[114]....
        /*0810*/ 	.word	0xffffffff


	//   ....[115]....
        /*0814*/ 	.word	0xffffffff


	//   ....[116]....
        /*0818*/ 	.word	0xffffffff


	//   ....[117]....
        /*081c*/ 	.word	0xffffffff


	//   ....[118]....
        /*0820*/ 	.word	0xffffffff


	//   ....[119]....
        /*0824*/ 	.word	0xffffffff


	//   ....[120]....
        /*0828*/ 	.word	0xffffffff


	//   ....[121]....
        /*082c*/ 	.word	0xffffffff


	//   ....[122]....
        /*0830*/ 	.word	0xffffffff


	//   ....[123]....
        /*0834*/ 	.word	0xffffffff


	//   ....[124]....
        /*0838*/ 	.word	0x0500000f


	//   ....[125]....
        /*083c*/ 	.word	0x0500000f


	//   ....[126]....
        /*0840*/ 	.word	0x0500000f


	//   ....[127]....
        /*0844*/ 	.word	0x0500000f


	//   ....[128]....
        /*0848*/ 	.word	0x0500000f


	//   ....[129]....
        /*084c*/ 	.word	0x0500000f


	//   ....[130]....
        /*0850*/ 	.word	0x0500000f


	//   ....[131]....
        /*0854*/ 	.word	0x0500000f


	//   ....[132]....
        /*0858*/ 	.word	0x0500000f


	//   ....[133]....
        /*085c*/ 	.word	0x0500000f


	//   ....[134]....
        /*0860*/ 	.word	0x0500000f


	//   ....[135]....
        /*0864*/ 	.word	0x0500000f


	//   ....[136]....
        /*0868*/ 	.word	0x0500000f


	//   ....[137]....
        /*086c*/ 	.word	0x0500000f


	//   ....[138]....
        /*0870*/ 	.word	0x0500000f


	//   ....[139]....
        /*0874*/ 	.word	0x0500000f


	//   ....[140]....
        /*0878*/ 	.word	0x0500000f


	//   ....[141]....
        /*087c*/ 	.word	0x0500000f


	//   ....[142]....
        /*0880*/ 	.word	0x0500000f


	//   ....[143]....
        /*0884*/ 	.word	0x0500000f


	//   ....[144]....
        /*0888*/ 	.word	0x0500000f


	//   ....[145]....
        /*088c*/ 	.word	0x0500000f


	//   ....[146]....
        /*0890*/ 	.word	0x0500000f


	//   ....[147]....
        /*0894*/ 	.word	0x0500000f


	//   ....[148]....
        /*0898*/ 	.word	0x0500000f


	//   ....[149]....
        /*089c*/ 	.word	0x0500000f


	//   ....[150]....
        /*08a0*/ 	.word	0x0500000f


	//   ....[151]....
        /*08a4*/ 	.word	0x0500000f


	//   ....[152]....
        /*08a8*/ 	.word	0x0500000f


	//   ....[153]....
        /*08ac*/ 	.word	0x0500000f


	//   ....[154]....
        /*08b0*/ 	.word	0x0500000f


	//   ....[155]....
        /*08b4*/ 	.word	0x0500000f


	//   ....[156]....
        /*08b8*/ 	.word	0x0500000f


	//   ....[157]....
        /*08bc*/ 	.word	0x0500000f


	//   ....[158]....
        /*08c0*/ 	.word	0x0500000f


	//   ....[159]....
        /*08c4*/ 	.word	0x0500000f


	//   ....[160]....
        /*08c8*/ 	.word	0x0500000f


	//   ....[161]....
        /*08cc*/ 	.word	0x0500000f


	//   ....[162]....
        /*08d0*/ 	.word	0x0500000f


	//   ....[163]....
        /*08d4*/ 	.word	0x0500000f


	//   ....[164]....
        /*08d8*/ 	.word	0x0500000f


	//   ....[165]....
        /*08dc*/ 	.word	0x0500000f


	//   ....[166]....
        /*08e0*/ 	.word	0x0500000f


	//   ....[167]....
        /*08e4*/ 	.word	0x0500000f


	//   ....[168]....
        /*08e8*/ 	.word	0x0500000f


	//   ....[169]....
        /*08ec*/ 	.word	0x0500000f


	//   ....[170]....
        /*08f0*/ 	.word	0x0500000f


	//   ....[171]....
        /*08f4*/ 	.word	0x0500000f


	//   ....[172]....
        /*08f8*/ 	.word	0x0500000f


	//   ....[173]....
        /*08fc*/ 	.word	0x0500000f


	//   ....[174]....
        /*0900*/ 	.word	0x0500000f


	//   ....[175]....
        /*0904*/ 	.word	0x0500000f


	//----- nvinfo : EIATTR_COOP_GROUP_INSTR_OFFSETS
	.align		4
.L_462:
        /*0908*/ 	.byte	0x04, 0x28
        /*090a*/ 	.short	(.L_464 - .L_463)


	//   ....[0]....
.L_463:
        /*090c*/ 	.word	0x00000070


	//   ....[1]....
        /*0910*/ 	.word	0x000001a0


	//   ....[2]....
        /*0914*/ 	.word	0x000001f0


	//   ....[3]....
        /*0918*/ 	.word	0x00000400


	//   ....[4]....
        /*091c*/ 	.word	0x00000560


	//   ....[5]....
        /*0920*/ 	.word	0x00000680


	//   ....[6]....
        /*0924*/ 	.word	0x000007e0


	//   ....[7]....
        /*0928*/ 	.word	0x00004e20


	//   ....[8]....
        /*092c*/ 	.word	0x00006f60


	//   ....[9]....
        /*0930*/ 	.word	0x00007690


	//   ....[10]....
        /*0934*/ 	.word	0x000076a0


	//   ....[11]....
        /*0938*/ 	.word	0x000076b0


	//   ....[12]....
        /*093c*/ 	.word	0x000076c0


	//   ....[13]....
        /*0940*/ 	.word	0x000079b0


	//   ....[14]....
        /*0944*/ 	.word	0x000079c0


	//   ....[15]....
        /*0948*/ 	.word	0x000079d0


	//   ....[16]....
        /*094c*/ 	.word	0x000079e0


	//   ....[17]....
        /*0950*/ 	.word	0x00008ba0


	//   ....[18]....
        /*0954*/ 	.word	0x00008bb0


	//   ....[19]....
        /*0958*/ 	.word	0x00008bc0


	//   ....[20]....
        /*095c*/ 	.word	0x00008bd0


	//   ....[21]....
        /*0960*/ 	.word	0x00008e00


	//   ....[22]....
        /*0964*/ 	.word	0x00008e10


	//   ....[23]....
        /*0968*/ 	.word	0x00008e20


	//   ....[24]....
        /*096c*/ 	.word	0x00008e30


	//   ....[25]....
        /*0970*/ 	.word	0x0000a4a0


	//   ....[26]....
        /*0974*/ 	.word	0x0000bbe0


	//   ....[27]....
        /*0978*/ 	.word	0x0000c370


	//   ....[28]....
        /*097c*/ 	.word	0x0000c9f0


	//   ....[29]....
        /*0980*/ 	.word	0x0000ca60


	//   ....[30]....
        /*0984*/ 	.word	0x0000cd40


	//   ....[31]....
        /*0988*/ 	.word	0x0000ce40


	//   ....[32]....
        /*098c*/ 	.word	0x0000d5e0


	//   ....[33]....
        /*0990*/ 	.word	0x0000de00


	//   ....[34]....
        /*0994*/ 	.word	0x0000f3b0


	//   ....[35]....
        /*0998*/ 	.word	0x0000f7b0


	//   ....[36]....
        /*099c*/ 	.word	0x0000fe90


	//   ....[37]....
        /*09a0*/ 	.word	0x0000ff80


	//   ....[38]....
        /*09a4*/ 	.word	0x00010550


	//   ....[39]....
        /*09a8*/ 	.word	0x00010720


	//   ....[40]....
        /*09ac*/ 	.word	0x00011550


	//   ....[41]....
        /*09b0*/ 	.word	0x00011e30


	//   ....[42]....
        /*09b4*/ 	.word	0x00013760


	//   ....[43]....
        /*09b8*/ 	.word	0x00013770


	//   ....[44]....
        /*09bc*/ 	.word	0x000137a0


	//   ....[45]....
        /*09c0*/ 	.word	0x00013830


	//   ....[46]....
        /*09c4*/ 	.word	0x00014aa0


	//   ....[47]....
        /*09c8*/ 	.word	0x000150f0


	//   ....[48]....
        /*09cc*/ 	.word	0x00016690


	//   ....[49]....
        /*09d0*/ 	.word	0x00016a50


	//   ....[50]....
        /*09d4*/ 	.word	0x00017010


	//   ....[51]....
        /*09d8*/ 	.word	0x00017030


	//   ....[52]....
        /*09dc*/ 	.word	0x00017940


	//   ....[53]....
        /*09e0*/ 	.word	0x00017b10


	//   ....[54]....
        /*09e4*/ 	.word	0x000187a0


	//   ....[55]....
        /*09e8*/ 	.word	0x00018810


	//   ....[56]....
        /*09ec*/ 	.word	0x00018830


	//   ....[57]....
        /*09f0*/ 	.word	0x00018880


	//   ....[58]....
        /*09f4*/ 	.word	0x000188a0


	//   ....[59]....
        /*09f8*/ 	.word	0x0001a290


	//   ....[60]....
        /*09fc*/ 	.word	0x0001a790


	//   ....[61]....
        /*0a00*/ 	.word	0x0001a7c0


	//   ....[62]....
        /*0a04*/ 	.word	0x0001a7f0


	//   ....[63]....
        /*0a08*/ 	.word	0x0001a800


	//   ....[64]....
        /*0a0c*/ 	.word	0x0001ae90


	//   ....[65]....
        /*0a10*/ 	.word	0x0001aec0


	//   ....[66]....
        /*0a14*/ 	.word	0x0001b110


	//   ....[67]....
        /*0a18*/ 	.word	0x0001b130


	//   ....[68]....
        /*0a1c*/ 	.word	0x0001bca0


	//   ....[69]....
        /*0a20*/ 	.word	0x0001bcd0


	//   ....[70]....
        /*0a24*/ 	.word	0x0001bf10


	//   ....[71]....
        /*0a28*/ 	.word	0x0001bf30


	//   ....[72]....
        /*0a2c*/ 	.word	0x0001c1e0


	//   ....[73]....
        /*0a30*/ 	.word	0x0001c3b0


	//   ....[74]....
        /*0a34*/ 	.word	0x0001c3e0


	//   ....[75]....
        /*0a38*/ 	.word	0x0001c410


	//   ....[76]....
        /*0a3c*/ 	.word	0x0001c440


	//   ....[77]....
        /*0a40*/ 	.word	0x0001c470


	//   ....[78]....
        /*0a44*/ 	.word	0x0001c4a0


	//   ....[79]....
        /*0a48*/ 	.word	0x0001c610


	//   ....[80]....
        /*0a4c*/ 	.word	0x0001c640


	//   ....[81]....
        /*0a50*/ 	.word	0x0001c670


	//   ....[82]....
        /*0a54*/ 	.word	0x0001c6a0


	//   ....[83]....
        /*0a58*/ 	.word	0x0001c6d0


	//   ....[84]....
        /*0a5c*/ 	.word	0x0001c700


	//   ....[85]....
        /*0a60*/ 	.word	0x0001c7a0


	//   ....[86]....
        /*0a64*/ 	.word	0x0001c800


	//   ....[87]....
        /*0a68*/ 	.word	0x0001c890


	//   ....[88]....
        /*0a6c*/ 	.word	0x0001d9c0


	//   ....[89]....
        /*0a70*/ 	.word	0x0001ff00


	//   ....[90]....
        /*0a74*/ 	.word	0x00020a70


	//   ....[91]....
        /*0a78*/ 	.word	0x00020a80


	//   ....[92]....
        /*0a7c*/ 	.word	0x00020ab0


	//   ....[93]....
        /*0a80*/ 	.word	0x00020b90


	//   ....[94]....
        /*0a84*/ 	.word	0x00020bc0


	//   ....[95]....
        /*0a88*/ 	.word	0x00020c20


	//   ....[96]....
        /*0a8c*/ 	.word	0x00020c30


	//   ....[97]....
        /*0a90*/ 	.word	0x00020ca0


	//   ....[98]....
        /*0a94*/ 	.word	0x00021660


	//   ....[99]....
        /*0a98*/ 	.word	0x00021670


	//   ....[100]....
        /*0a9c*/ 	.word	0x00021790


	//   ....[101]....
        /*0aa0*/ 	.word	0x000217a0


	//   ....[102]....
        /*0aa4*/ 	.word	0x00021a30


	//   ....[103]....
        /*0aa8*/ 	.word	0x00021a40


	//   ....[104]....
        /*0aac*/ 	.word	0x00021bb0


	//   ....[105]....
        /*0ab0*/ 	.word	0x00021bc0


	//   ....[106]....
        /*0ab4*/ 	.word	0x000257c0


	//   ....[107]....
        /*0ab8*/ 	.word	0x000257f0


	//   ....[108]....
        /*0abc*/ 	.word	0x00025830


	//   ....[109]....
        /*0ac0*/ 	.word	0x00025860


	//   ....[110]....
        /*0ac4*/ 	.word	0x00025890


	//   ....[111]....
        /*0ac8*/ 	.word	0x000258c0


	//   ....[112]....
        /*0acc*/ 	.word	0x000258f0


	//   ....[113]....
        /*0ad0*/ 	.word	0x00025920


	//   ....[114]....
        /*0ad4*/ 	.word	0x00025aa0


	//   ....[115]....
        /*0ad8*/ 	.word	0x00025ad0


	//   ....[116]....
        /*0adc*/ 	.word	0x00025b00


	//   ....[117]....
        /*0ae0*/ 	.word	0x00025b30


	//   ....[118]....
        /*0ae4*/ 	.word	0x00025b60


	//   ....[119]....
        /*0ae8*/ 	.word	0x00025b90


	//   ....[120]....
        /*0aec*/ 	.word	0x00025c50


	//   ....[121]....
        /*0af0*/ 	.word	0x00025c70


	//   ....[122]....
        /*0af4*/ 	.word	0x00025ce0


	//   ....[123]....
        /*0af8*/ 	.word	0x000263b0


	//   ....[124]....
        /*0afc*/ 	.word	0x000267f0


	//   ....[125]....
        /*0b00*/ 	.word	0x00026880


	//   ....[126]....
        /*0b04*/ 	.word	0x000268d0


	//   ....[127]....
        /*0b08*/ 	.word	0x00026920


	//   ....[128]....
        /*0b0c*/ 	.word	0x000269b0


	//   ....[129]....
        /*0b10*/ 	.word	0x00026a40


	//   ....[130]....
        /*0b14*/ 	.word	0x00026a90


	//   ....[131]....
        /*0b18*/ 	.word	0x00026ae0


	//   ....[132]....
        /*0b1c*/ 	.word	0x00026bc0


	//   ....[133]....
        /*0b20*/ 	.word	0x00026c50


	//   ....[134]....
        /*0b24*/ 	.word	0x00026ca0


	//   ....[135]....
        /*0b28*/ 	.word	0x00026cf0


	//   ....[136]....
        /*0b2c*/ 	.word	0x00026d80


	//   ....[137]....
        /*0b30*/ 	.word	0x00026e10


	//   ....[138]....
        /*0b34*/ 	.word	0x00026e60


	//   ....[139]....
        /*0b38*/ 	.word	0x00026eb0


	//   ....[140]....
        /*0b3c*/ 	.word	0x00027290


	//   ....[141]....
        /*0b40*/ 	.word	0x00027580


	//   ....[142]....
        /*0b44*/ 	.word	0x00027710


	//   ....[143]....
        /*0b48*/ 	.word	0x00027770


	//   ....[144]....
        /*0b4c*/ 	.word	0x000277d0


	//   ....[145]....
        /*0b50*/ 	.word	0x00027820


	//   ....[146]....
        /*0b54*/ 	.word	0x00027980


	//   ....[147]....
        /*0b58*/ 	.word	0x00027a20


	//   ....[148]....
        /*0b5c*/ 	.word	0x00027ad0


	//   ....[149]....
        /*0b60*/ 	.word	0x00027bb0


	//   ....[150]....
        /*0b64*/ 	.word	0x00027d90


	//   ....[151]....
        /*0b68*/ 	.word	0x00027e60


	//   ....[152]....
        /*0b6c*/ 	.word	0x00028110


	//   ....[153]....
        /*0b70*/ 	.word	0x00028220


	//   ....[154]....
        /*0b74*/ 	.word	0x000283f0


	//   ....[155]....
        /*0b78*/ 	.word	0x000284c0


	//   ....[156]....
        /*0b7c*/ 	.word	0x000286f0


	//   ....[157]....
        /*0b80*/ 	.word	0x00028740


	//   ....[158]....
        /*0b84*/ 	.word	0x00028a70


	//   ....[159]....
        /*0b88*/ 	.word	0x00028b10


	//   ....[160]....
        /*0b8c*/ 	.word	0x00028c30


	//   ....[161]....
        /*0b90*/ 	.word	0x00028cb0


	//   ....[162]....
        /*0b94*/ 	.word	0x00028d30


	//   ....[163]....
        /*0b98*/ 	.word	0x00028db0


	//   ....[164]....
        /*0b9c*/ 	.word	0x00028e30


	//   ....[165]....
        /*0ba0*/ 	.word	0x00028ec0


	//   ....[166]....
        /*0ba4*/ 	.word	0x00028f60


	//   ....[167]....
        /*0ba8*/ 	.word	0x00029010


	//   ....[168]....
        /*0bac*/ 	.word	0x00029090


	//   ....[169]....
        /*0bb0*/ 	.word	0x00029110


	//   ....[170]....
        /*0bb4*/ 	.word	0x00029190


	//   ....[171]....
        /*0bb8*/ 	.word	0x00029220


	//   ....[172]....
        /*0bbc*/ 	.word	0x000292a0


	//   ....[173]....
        /*0bc0*/ 	.word	0x00029340


	//   ....[174]....
        /*0bc4*/ 	.word	0x000293d0


	//   ....[175]....
        /*0bc8*/ 	.word	0x00029500


	//----- nvinfo : EIATTR_REG_RECONFIG
	.align		4
.L_464:
        /*0bcc*/ 	.byte	0x01, 0x54
	.zero		2


	//----- nvinfo : EIATTR_SYSCALL_OFFSETS
	.align		4
        /*0bd0*/ 	.byte	0x04, 0x46
        /*0bd2*/ 	.short	(.L_466 - .L_465)


	//   ....[0]....
.L_465:
        /*0bd4*/ 	.word	0x00001d40


	//   ....[1]....
        /*0bd8*/ 	.word	0x00001e90


	//   ....[2]....
        /*0bdc*/ 	.word	0x00007120


	//   ....[3]....
        /*0be0*/ 	.word	0x00007440


	//   ....[4]....
        /*0be4*/ 	.word	0x0001fb40


	//   ....[5]....
        /*0be8*/ 	.word	0x0001fc90


	//   ....[6]....
        /*0bec*/ 	.word	0x0001fd80


	//   ....[7]....
        /*0bf0*/ 	.word	0x00020630


	//   ....[8]....
        /*0bf4*/ 	.word	0x00020fd0


	//----- nvinfo : EIATTR_MBARRIER_INSTR_OFFSETS
	.align		4
.L_466:
        /*0bf8*/ 	.byte	0x04, 0x39
        /*0bfa*/ 	.short	(.L_468 - .L_467)


	//   ....[0]....
.L_467:
        /*0bfc*/ 	.word	0x000002e0
        /*0c00*/ 	.word	0x000000ff
        /*0c04*/ 	.word	0x00038800
        /*0c08*/ 	.short	0x0100
        /*0c0a*/ 	.byte	0x08
	.zero		1


	//   ....[1]....
        /*0c0c*/ 	.word	0x000002f0
        /*0c10*/ 	.word	0x000000ff
        /*0c14*/ 	.word	0x00038810
        /*0c18*/ 	.short	0x0100
        /*0c1a*/ 	.byte	0x08
	.zero		1


	//   ....[2]....
        /*0c1c*/ 	.word	0x00000300
        /*0c20*/ 	.word	0x000000ff
        /*0c24*/ 	.word	0x00038820
        /*0c28*/ 	.short	0x0100
        /*0c2a*/ 	.byte	0x08
	.zero		1


	//   ....[3]....
        /*0c2c*/ 	.word	0x000003b0
        /*0c30*/ 	.word	0x000000ff
        /*0c34*/ 	.word	0x00038830
        /*0c38*/ 	.short	0x0100
        /*0c3a*/ 	.byte	0x06
	.zero		1


	//   ....[4]....
        /*0c3c*/ 	.word	0x000003c0
        /*0c40*/ 	.word	0x000000ff
        /*0c44*/ 	.word	0x00038840
        /*0c48*/ 	.short	0x0100
        /*0c4a*/ 	.byte	0x06
	.zero		1


	//   ....[5]....
        /*0c4c*/ 	.word	0x000003d0
        /*0c50*/ 	.word	0x000000ff
        /*0c54*/ 	.word	0x00038838
        /*0c58*/ 	.short	0x0100
        /*0c5a*/ 	.byte	0x06
	.zero		1


	//   ....[6]....
        /*0c5c*/ 	.word	0x000003e0
        /*0c60*/ 	.word	0x000000ff
        /*0c64*/ 	.word	0x00038848
        /*0c68*/ 	.short	0x0100
        /*0c6a*/ 	.byte	0x06
	.zero		1


	//   ....[7]....
        /*0c6c*/ 	.word	0x00000510
        /*0c70*/ 	.word	0x000000ff
        /*0c74*/ 	.word	0x00038850
        /*0c78*/ 	.short	0x0100
        /*0c7a*/ 	.byte	0x08
	.zero		1


	//   ....[8]....
        /*0c7c*/ 	.word	0x00000520
        /*0c80*/ 	.word	0x000000ff
        /*0c84*/ 	.word	0x00038860
        /*0c88*/ 	.short	0x0100
        /*0c8a*/ 	.byte	0x08
	.zero		1


	//   ....[9]....
        /*0c8c*/ 	.word	0x00000530
        /*0c90*/ 	.word	0x000000ff
        /*0c94*/ 	.word	0x00038858
        /*0c98*/ 	.short	0x0100
        /*0c9a*/ 	.byte	0x08
	.zero		1


	//   ....[10]....
        /*0c9c*/ 	.word	0x00000540
        /*0ca0*/ 	.word	0x000000ff
        /*0ca4*/ 	.word	0x00038868
        /*0ca8*/ 	.short	0x0100
        /*0caa*/ 	.byte	0x08
	.zero		1


	//   ....[11]....
        /*0cac*/ 	.word	0x00000630
        /*0cb0*/ 	.word	0x000000ff
        /*0cb4*/ 	.word	0x00038870
        /*0cb8*/ 	.short	0x0100
        /*0cba*/ 	.byte	0x06
	.zero		1


	//   ....[12]....
        /*0cbc*/ 	.word	0x00000640
        /*0cc0*/ 	.word	0x000000ff
        /*0cc4*/ 	.word	0x00038880
        /*0cc8*/ 	.short	0x0100
        /*0cca*/ 	.byte	0x06
	.zero		1


	//   ....[13]....
        /*0ccc*/ 	.word	0x00000650
        /*0cd0*/ 	.word	0x000000ff
        /*0cd4*/ 	.word	0x00038878
        /*0cd8*/ 	.short	0x0100
        /*0cda*/ 	.byte	0x06
	.zero		1


	//   ....[14]....
        /*0cdc*/ 	.word	0x00000660
        /*0ce0*/ 	.word	0x000000ff
        /*0ce4*/ 	.word	0x00038888
        /*0ce8*/ 	.short	0x0100
        /*0cea*/ 	.byte	0x06
	.zero		1


	//   ....[15]....
        /*0cec*/ 	.word	0x00000790
        /*0cf0*/ 	.word	0x000000ff
        /*0cf4*/ 	.word	0x00038890
        /*0cf8*/ 	.short	0x0100
        /*0cfa*/ 	.byte	0x08
	.zero		1


	//   ....[16]....
        /*0cfc*/ 	.word	0x000007a0
        /*0d00*/ 	.word	0x000000ff
        /*0d04*/ 	.word	0x000388a0
        /*0d08*/ 	.short	0x0100
        /*0d0a*/ 	.byte	0x08
	.zero		1


	//   ....[17]....
        /*0d0c*/ 	.word	0x000007b0
        /*0d10*/ 	.word	0x000000ff
        /*0d14*/ 	.word	0x00038898
        /*0d18*/ 	.short	0x0100
        /*0d1a*/ 	.byte	0x08
	.zero		1


	//   ....[18]....
        /*0d1c*/ 	.word	0x000007c0
        /*0d20*/ 	.word	0x000000ff
        /*0d24*/ 	.word	0x000388a8
        /*0d28*/ 	.short	0x0100
        /*0d2a*/ 	.byte	0x08
	.zero		1


	//   ....[19]....
        /*0d2c*/ 	.word	0x000008f0
        /*0d30*/ 	.word	0x000000ff
        /*0d34*/ 	.word	0x000388b0
        /*0d38*/ 	.short	0x0100
        /*0d3a*/ 	.byte	0x08
	.zero		1


	//   ....[20]....
        /*0d3c*/ 	.word	0x00000900
        /*0d40*/ 	.word	0x000000ff
        /*0d44*/ 	.word	0x000388c0
        /*0d48*/ 	.short	0x0100
        /*0d4a*/ 	.byte	0x08
	.zero		1


	//   ....[21]....
        /*0d4c*/ 	.word	0x00000910
        /*0d50*/ 	.word	0x000000ff
        /*0d54*/ 	.word	0x000388b8
        /*0d58*/ 	.short	0x0100
        /*0d5a*/ 	.byte	0x08
	.zero		1


	//   ....[22]....
        /*0d5c*/ 	.word	0x00000920
        /*0d60*/ 	.word	0x000000ff
        /*0d64*/ 	.word	0x000388c8
        /*0d68*/ 	.short	0x0100
        /*0d6a*/ 	.byte	0x08
	.zero		1


	//   ....[23]....
        /*0d6c*/ 	.word	0x00002a50
        /*0d70*/ 	.word	0x00000040
        /*0d74*/ 	.word	0x00038890
        /*0d78*/ 	.short	0x010a
        /*0d7a*/ 	.byte	0x3f
	.zero		1


	//   ....[24]....
        /*0d7c*/ 	.word	0x000033d0
        /*0d80*/ 	.word	0x00000040
        /*0d84*/ 	.word	0x00038890
        /*0d88*/ 	.short	0x010a
        /*0d8a*/ 	.byte	0x3f
	.zero		1


	//   ....[25]....
        /*0d8c*/ 	.word	0x00003c50
        /*0d90*/ 	.word	0x00000040
        /*0d94*/ 	.word	0x00038890
        /*0d98*/ 	.short	0x010a
        /*0d9a*/ 	.byte	0x3f
	.zero		1


	//   ....[26]....
        /*0d9c*/ 	.word	0x00003e50
        /*0da0*/ 	.word	0x00000004
        /*0da4*/ 	.word	0x00000000
        /*0da8*/ 	.short	0x0101
        /*0daa*/ 	.byte	0x3f
	.zero		1


	//   ....[27]....
        /*0dac*/ 	.word	0x00003e90
        /*0db0*/ 	.word	0x00000040
        /*0db4*/ 	.word	0x000388b0
        /*0db8*/ 	.short	0x010a
        /*0dba*/ 	.byte	0x3f
	.zero		1


	//   ....[28]....
        /*0dbc*/ 	.word	0x000044c0
        /*0dc0*/ 	.word	0x00000040
        /*0dc4*/ 	.word	0x00000000
        /*0dc8*/ 	.short	0x0101
        /*0dca*/ 	.byte	0x3f
	.zero		1


	//   ....[29]....
        /*0dcc*/ 	.word	0x00005270
        /*0dd0*/ 	.word	0x00000000
        /*0dd4*/ 	.word	0x00000000
        /*0dd8*/ 	.short	0x0101
        /*0dda*/ 	.byte	0x3f
	.zero		1


	//   ....[30]....
        /*0ddc*/ 	.word	0x00005de0
        /*0de0*/ 	.word	0x00000000
        /*0de4*/ 	.word	0x00000000
        /*0de8*/ 	.short	0x0101
        /*0dea*/ 	.byte	0x3f
	.zero		1


	//   ....[31]....
        /*0dec*/ 	.word	0x000071b0
        /*0df0*/ 	.word	0x00000012
        /*0df4*/ 	.word	0x00038800
        /*0df8*/ 	.short	0x010a
        /*0dfa*/ 	.byte	0x3f
	.zero		1


	//   ....[32]....
        /*0dfc*/ 	.word	0x00007200
        /*0e00*/ 	.word	0x00000012
        /*0e04*/ 	.word	0x00038800
        /*0e08*/ 	.short	0x010a
        /*0e0a*/ 	.byte	0x3f
	.zero		1


	//   ....[33]....
        /*0e0c*/ 	.word	0x00007c00
        /*0e10*/ 	.word	0x00000012
        /*0e14*/ 	.word	0x00038800
        /*0e18*/ 	.short	0x010a
        /*0e1a*/ 	.byte	0x3f
	.zero		1


	//   ....[34]....
        /*0e1c*/ 	.word	0x00008fc0
        /*0e20*/ 	.word	0x00000012
        /*0e24*/ 	.word	0x00038800
        /*0e28*/ 	.short	0x010a
        /*0e2a*/ 	.byte	0x3f
	.zero		1


	//   ....[35]....
        /*0e2c*/ 	.word	0x00009dc0
        /*0e30*/ 	.word	0x00000000
        /*0e34*/ 	.word	0x00038830
        /*0e38*/ 	.short	0x010a
        /*0e3a*/ 	.byte	0x3f
	.zero		1


	//   ....[36]....
        /*0e3c*/ 	.word	0x00009e70
        /*0e40*/ 	.word	0x00000000
        /*0e44*/ 	.word	0x00038830
        /*0e48*/ 	.short	0x010a
        /*0e4a*/ 	.byte	0x3f
	.zero		1


	//   ....[37]....
        /*0e4c*/ 	.word	0x0000a180
        /*0e50*/ 	.word	0x00000012
        /*0e54*/ 	.word	0x00038810
        /*0e58*/ 	.short	0x010a
        /*0e5a*/ 	.byte	0x3f
	.zero		1


	//   ....[38]....
        /*0e5c*/ 	.word	0x0000a1d0
        /*0e60*/ 	.word	0x00000000
        /*0e64*/ 	.word	0x00038850
        /*0e68*/ 	.short	0x010a
        /*0e6a*/ 	.byte	0x3f
	.zero		1


	//   ....[39]....
        /*0e6c*/ 	.word	0x0000a260
        /*0e70*/ 	.word	0x00000000
        /*0e74*/ 	.word	0x00038850
        /*0e78*/ 	.short	0x010a
        /*0e7a*/ 	.byte	0x3f
	.zero		1


	//   ....[40]....
        /*0e7c*/ 	.word	0x0000bcd0
        /*0e80*/ 	.word	0x00000008
        /*0e84*/ 	.word	0x00000000
        /*0e88*/ 	.short	0x0101
        /*0e8a*/ 	.byte	0x3f
	.zero		1


	//   ....[41]....
        /*0e8c*/ 	.word	0x0000d600
        /*0e90*/ 	.word	0x00000000
        /*0e94*/ 	.word	0x00000000
        /*0e98*/ 	.short	0x0101
        /*0e9a*/ 	.byte	0x3f
	.zero		1


	//   ....[42]....
        /*0e9c*/ 	.word	0x0000d930
        /*0ea0*/ 	.word	0x000000c9
        /*0ea4*/ 	.word	0x00038830
        /*0ea8*/ 	.short	0x010a
        /*0eaa*/ 	.byte	0x3f
	.zero		1


	//   ....[43]....
        /*0eac*/ 	.word	0x0000d9a0
        /*0eb0*/ 	.word	0x000000c9
        /*0eb4*/ 	.word	0x00038830
        /*0eb8*/ 	.short	0x010a
        /*0eba*/ 	.byte	0x3f
	.zero		1


	//   ....[44]....
        /*0ebc*/ 	.word	0x0000dc10
        /*0ec0*/ 	.word	0x000000c9
        /*0ec4*/ 	.word	0x00038850
        /*0ec8*/ 	.short	0x010a
        /*0eca*/ 	.byte	0x3f
	.zero		1


	//   ....[45]....
        /*0ecc*/ 	.word	0x0000dc60
        /*0ed0*/ 	.word	0x000000c9
        /*0ed4*/ 	.word	0x00038850
        /*0ed8*/ 	.short	0x010a
        /*0eda*/ 	.byte	0x3f
	.zero		1


	//   ....[46]....
        /*0edc*/ 	.word	0x0000f5c0
        /*0ee0*/ 	.word	0x00000015
        /*0ee4*/ 	.word	0x00000000
        /*0ee8*/ 	.short	0x0101
        /*0eea*/ 	.byte	0x3f
	.zero		1


	//   ....[47]....
        /*0eec*/ 	.word	0x00011570
        /*0ef0*/ 	.word	0x000000c9
        /*0ef4*/ 	.word	0x00000000
        /*0ef8*/ 	.short	0x0101
        /*0efa*/ 	.byte	0x3f
	.zero		1


	//   ....[48]....
        /*0efc*/ 	.word	0x00011960
        /*0f00*/ 	.word	0x0000000f
        /*0f04*/ 	.word	0x00038830
        /*0f08*/ 	.short	0x010a
        /*0f0a*/ 	.byte	0x3f
	.zero		1


	//   ....[49]....
        /*0f0c*/ 	.word	0x000119d0
        /*0f10*/ 	.word	0x0000000f
        /*0f14*/ 	.word	0x00038830
        /*0f18*/ 	.short	0x010a
        /*0f1a*/ 	.byte	0x3f
	.zero		1


	//   ....[50]....
        /*0f1c*/ 	.word	0x00011c40
        /*0f20*/ 	.word	0x0000000f
        /*0f24*/ 	.word	0x00038850
        /*0f28*/ 	.short	0x010a
        /*0f2a*/ 	.byte	0x3f
	.zero		1


	//   ....[51]....
        /*0f2c*/ 	.word	0x00011c90
        /*0f30*/ 	.word	0x0000000f
        /*0f34*/ 	.word	0x00038850
        /*0f38*/ 	.short	0x010a
        /*0f3a*/ 	.byte	0x3f
	.zero		1


	//   ....[52]....
        /*0f3c*/ 	.word	0x00013ad0
        /*0f40*/ 	.word	0x000000a2
        /*0f44*/ 	.word	0x00000000
        /*0f48*/ 	.short	0x0101
        /*0f4a*/ 	.byte	0x3f
	.zero		1


	//   ....[53]....
        /*0f4c*/ 	.word	0x00014ac0
        /*0f50*/ 	.word	0x0000000f
        /*0f54*/ 	.word	0x00000000
        /*0f58*/ 	.short	0x0101
        /*0f5a*/ 	.byte	0x3f
	.zero		1


	//   ....[54]....
        /*0f5c*/ 	.word	0x00014c00
        /*0f60*/ 	.word	0x00000015
        /*0f64*/ 	.word	0x00038830
        /*0f68*/ 	.short	0x010a
        /*0f6a*/ 	.byte	0x3f
	.zero		1


	//   ....[55]....
        /*0f6c*/ 	.word	0x00014c70
        /*0f70*/ 	.word	0x00000015
        /*0f74*/ 	.word	0x00038830
        /*0f78*/ 	.short	0x010a
        /*0f7a*/ 	.byte	0x3f
	.zero		1


	//   ....[56]....
        /*0f7c*/ 	.word	0x00014ee0
        /*0f80*/ 	.word	0x00000015
        /*0f84*/ 	.word	0x00038850
        /*0f88*/ 	.short	0x010a
        /*0f8a*/ 	.byte	0x3f
	.zero		1


	//   ....[57]....
        /*0f8c*/ 	.word	0x00014f30
        /*0f90*/ 	.word	0x00000015
        /*0f94*/ 	.word	0x00038850
        /*0f98*/ 	.short	0x010a
        /*0f9a*/ 	.byte	0x3f
	.zero		1


	//   ....[58]....
        /*0f9c*/ 	.word	0x00016850
        /*0fa0*/ 	.word	0x0000000e
        /*0fa4*/ 	.word	0x00000000
        /*0fa8*/ 	.short	0x0101
        /*0faa*/ 	.byte	0x3f
	.zero		1


	//   ....[59]....
        /*0fac*/ 	.word	0x000187c0
        /*0fb0*/ 	.word	0x00000015
        /*0fb4*/ 	.word	0x00000000
        /*0fb8*/ 	.short	0x0101
        /*0fba*/ 	.byte	0x3f
	.zero		1


	//   ....[60]....
        /*0fbc*/ 	.word	0x0001ae30
        /*0fc0*/ 	.word	0x00000000
        /*0fc4*/ 	.word	0x00000000
        /*0fc8*/ 	.short	0x0101
        /*0fca*/ 	.byte	0x3f
	.zero		1


	//   ....[61]....
        /*0fcc*/ 	.word	0x0001dab0
        /*0fd0*/ 	.word	0x00000006
        /*0fd4*/ 	.word	0x00038820
        /*0fd8*/ 	.short	0x010a
        /*0fda*/ 	.byte	0x3f
	.zero		1


	//   ....[62]....
        /*0fdc*/ 	.word	0x0001db90
        /*0fe0*/ 	.word	0x00000005
        /*0fe4*/ 	.word	0x000388a0
        /*0fe8*/ 	.short	0x010a
        /*0fea*/ 	.byte	0x3f
	.zero		1


	//   ....[63]....
        /*0fec*/ 	.word	0x0001dde0
        /*0ff0*/ 	.word	0x00000005
        /*0ff4*/ 	.word	0x000388c0
        /*0ff8*/ 	.short	0x010a
        /*0ffa*/ 	.byte	0x3f
	.zero		1


	//   ....[64]....
        /*0ffc*/ 	.word	0x0001e860
        /*1000*/ 	.word	0x00000005
        /*1004*/ 	.word	0x000388a0
        /*1008*/ 	.short	0x010a
        /*100a*/ 	.byte	0x3f
	.zero		1


	//   ....[65]....
        /*100c*/ 	.word	0x0001eaa0
        /*1010*/ 	.word	0x00000005
        /*1014*/ 	.word	0x000388c0
        /*1018*/ 	.short	0x010a
        /*101a*/ 	.byte	0x3f
	.zero		1


	//   ....[66]....
        /*101c*/ 	.word	0x00020190
        /*1020*/ 	.word	0x00000000
        /*1024*/ 	.word	0x00038840
        /*1028*/ 	.short	0x010a
        /*102a*/ 	.byte	0x3f
	.zero		1


	//   ....[67]....
        /*102c*/ 	.word	0x00020d70
        /*1030*/ 	.word	0x00000008
        /*1034*/ 	.word	0x00038800
        /*1038*/ 	.short	0x0107
        /*103a*/ 	.byte	0x3f
	.zero		1


	//   ....[68]....
        /*103c*/ 	.word	0x00020e20
        /*1040*/ 	.word	0x00000000
        /*1044*/ 	.word	0x00038800
        /*1048*/ 	.short	0x0101
        /*104a*/ 	.byte	0x3f
	.zero		1


	//   ....[69]....
        /*104c*/ 	.word	0x00021df0
        /*1050*/ 	.word	0x00000000
        /*1054*/ 	.word	0x00038810
        /*1058*/ 	.short	0x0107
        /*105a*/ 	.byte	0x3f
	.zero		1


	//   ....[70]....
        /*105c*/ 	.word	0x00021ef0
        /*1060*/ 	.word	0x00000002
        /*1064*/ 	.word	0x00038810
        /*1068*/ 	.short	0x0101
        /*106a*/ 	.byte	0x3f
	.zero		1


	//   ....[71]....
        /*106c*/ 	.word	0x00021f10
        /*1070*/ 	.word	0x00000002
        /*1074*/ 	.word	0x00038820
        /*1078*/ 	.short	0x010a
        /*107a*/ 	.byte	0x3f
	.zero		1


	//   ....[72]....
        /*107c*/ 	.word	0x00022010
        /*1080*/ 	.word	0x00000000
        /*1084*/ 	.word	0x00038860
        /*1088*/ 	.short	0x010a
        /*108a*/ 	.byte	0x3f
	.zero		1


	//   ....[73]....
        /*108c*/ 	.word	0x00022c90
        /*1090*/ 	.word	0x00000002
        /*1094*/ 	.word	0x00038840
        /*1098*/ 	.short	0x010a
        /*109a*/ 	.byte	0x3f
	.zero		1


	//   ....[74]....
        /*109c*/ 	.word	0x00022ee0
        /*10a0*/ 	.word	0x00000002
        /*10a4*/ 	.word	0x00038860
        /*10a8*/ 	.short	0x010a
        /*10aa*/ 	.byte	0x3f
	.zero		1


	//   ....[75]....
        /*10ac*/ 	.word	0x00023b00
        /*10b0*/ 	.word	0x00000003
        /*10b4*/ 	.word	0x00038840
        /*10b8*/ 	.short	0x010a
        /*10ba*/ 	.byte	0x3f
	.zero		1


	//   ....[76]....
        /*10bc*/ 	.word	0x00023d40
        /*10c0*/ 	.word	0x00000003
        /*10c4*/ 	.word	0x00038860
        /*10c8*/ 	.short	0x010a
        /*10ca*/ 	.byte	0x3f
	.zero		1


	//   ....[77]....
        /*10cc*/ 	.word	0x000248d0
        /*10d0*/ 	.word	0x00000003
        /*10d4*/ 	.word	0x00038840
        /*10d8*/ 	.short	0x010a
        /*10da*/ 	.byte	0x3f
	.zero		1


	//   ....[78]....
        /*10dc*/ 	.word	0x00024b20
        /*10e0*/ 	.word	0x00000003
        /*10e4*/ 	.word	0x00038860
        /*10e8*/ 	.short	0x010a
        /*10ea*/ 	.byte	0x3f
	.zero		1


	//   ....[79]....
        /*10ec*/ 	.word	0x00026330
        /*10f0*/ 	.word	0x00000000
        /*10f4*/ 	.word	0x00038820
        /*10f8*/ 	.short	0x010a
        /*10fa*/ 	.byte	0x3f
	.zero		1


	//   ....[80]....
        /*10fc*/ 	.word	0x000264e0
        /*1100*/ 	.word	0x00000006
        /*1104*/ 	.word	0x00000000
        /*1108*/ 	.short	0x010a
        /*110a*/ 	.byte	0x3f
	.zero		1


	//   ....[81]....
        /*110c*/ 	.word	0x00026550
        /*1110*/ 	.word	0x00000007
        /*1114*/ 	.word	0x00000000
        /*1118*/ 	.short	0x010a
        /*111a*/ 	.byte	0x3f
	.zero		1


	//   ....[82]....
        /*111c*/ 	.word	0x000265c0
        /*1120*/ 	.word	0x00000004
        /*1124*/ 	.word	0x00000000
        /*1128*/ 	.short	0x010a
        /*112a*/ 	.byte	0x3f
	.zero		1


	//   ....[83]....
        /*112c*/ 	.word	0x000265f0
        /*1130*/ 	.word	0x00000003
        /*1134*/ 	.word	0x00000000
        /*1138*/ 	.short	0x010a
        /*113a*/ 	.byte	0x3f
	.zero		1


	//   ....[84]....
        /*113c*/ 	.word	0x00026650
        /*1140*/ 	.word	0x00000040
        /*1144*/ 	.word	0x00038890
        /*1148*/ 	.short	0x010a
        /*114a*/ 	.byte	0x3f
	.zero		1


	//   ....[85]....
        /*114c*/ 	.word	0x000266a0
        /*1150*/ 	.word	0x00000040
        /*1154*/ 	.word	0x00038890
        /*1158*/ 	.short	0x010a
        /*115a*/ 	.byte	0x3f
	.zero		1


	//   ....[86]....
        /*115c*/ 	.word	0x000266f0
        /*1160*/ 	.word	0x00000040
        /*1164*/ 	.word	0x00038890
        /*1168*/ 	.short	0x010a
        /*116a*/ 	.byte	0x3f
	.zero		1


	//   ....[87]....
        /*116c*/ 	.word	0x00026740
        /*1170*/ 	.word	0x00000040
        /*1174*/ 	.word	0x000388b0
        /*1178*/ 	.short	0x010a
        /*117a*/ 	.byte	0x3f
	.zero		1


	//   ....[88]....
        /*117c*/ 	.word	0x00026b10
        /*1180*/ 	.word	0x00000012
        /*1184*/ 	.word	0x00038800
        /*1188*/ 	.short	0x010a
        /*118a*/ 	.byte	0x3f
	.zero		1


	//   ....[89]....
        /*118c*/ 	.word	0x00026ee0
        /*1190*/ 	.word	0x00000012
        /*1194*/ 	.word	0x00038800
        /*1198*/ 	.short	0x010a
        /*119a*/ 	.byte	0x3f
	.zero		1


	//   ....[90]....
        /*119c*/ 	.word	0x00026f30
        /*11a0*/ 	.word	0x00000000
        /*11a4*/ 	.word	0x00038830
        /*11a8*/ 	.short	0x010a
        /*11aa*/ 	.byte	0x3f
	.zero		1


	//   ....[91]....
        /*11ac*/ 	.word	0x00026f80
        /*11b0*/ 	.word	0x00000012
        /*11b4*/ 	.word	0x00038810
        /*11b8*/ 	.short	0x010a
        /*11ba*/ 	.byte	0x3f
	.zero		1


	//   ....[92]....
        /*11bc*/ 	.word	0x00026fd0
        /*11c0*/ 	.word	0x00000000
        /*11c4*/ 	.word	0x00038850
        /*11c8*/ 	.short	0x010a
        /*11ca*/ 	.byte	0x3f
	.zero		1


	//   ....[93]....
        /*11cc*/ 	.word	0x00027020
        /*11d0*/ 	.word	0x000000c9
        /*11d4*/ 	.word	0x00038830
        /*11d8*/ 	.short	0x010a
        /*11da*/ 	.byte	0x3f
	.zero		1


	//   ....[94]....
        /*11dc*/ 	.word	0x00027070
        /*11e0*/ 	.word	0x000000c9
        /*11e4*/ 	.word	0x00038850
        /*11e8*/ 	.short	0x010a
        /*11ea*/ 	.byte	0x3f
	.zero		1


	//   ....[95]....
        /*11ec*/ 	.word	0x000270c0
        /*11f0*/ 	.word	0x0000000f
        /*11f4*/ 	.word	0x00038830
        /*11f8*/ 	.short	0x010a
        /*11fa*/ 	.byte	0x3f
	.zero		1


	//   ....[96]....
        /*11fc*/ 	.word	0x00027110
        /*1200*/ 	.word	0x0000000f
        /*1204*/ 	.word	0x00038850
        /*1208*/ 	.short	0x010a
        /*120a*/ 	.byte	0x3f
	.zero		1


	//   ....[97]....
        /*120c*/ 	.word	0x00027160
        /*1210*/ 	.word	0x00000015
        /*1214*/ 	.word	0x00038830
        /*1218*/ 	.short	0x010a
        /*121a*/ 	.byte	0x3f
	.zero		1


	//   ....[98]....
        /*121c*/ 	.word	0x000271b0
        /*1220*/ 	.word	0x00000015
        /*1224*/ 	.word	0x00038850
        /*1228*/ 	.short	0x010a
        /*122a*/ 	.byte	0x3f
	.zero		1


	//   ....[99]....
        /*122c*/ 	.word	0x00027360
        /*1230*/ 	.word	0x00000005
        /*1234*/ 	.word	0x00038820
        /*1238*/ 	.short	0x010a
        /*123a*/ 	.byte	0x3f
	.zero		1


	//   ....[100]....
        /*123c*/ 	.word	0x000273b0
        /*1240*/ 	.word	0x00000005
        /*1244*/ 	.word	0x000388a0
        /*1248*/ 	.short	0x010a
        /*124a*/ 	.byte	0x3f
	.zero		1


	//   ....[101]....
        /*124c*/ 	.word	0x00027400
        /*1250*/ 	.word	0x00000005
        /*1254*/ 	.word	0x000388c0
        /*1258*/ 	.short	0x010a
        /*125a*/ 	.byte	0x3f
	.zero		1


	//   ....[102]....
        /*125c*/ 	.word	0x00027450
        /*1260*/ 	.word	0x00000005
        /*1264*/ 	.word	0x000388a0
        /*1268*/ 	.short	0x010a
        /*126a*/ 	.byte	0x3f
	.zero		1


	//   ....[103]....
        /*126c*/ 	.word	0x000274a0
        /*1270*/ 	.word	0x00000005
        /*1274*/ 	.word	0x000388c0
        /*1278*/ 	.short	0x010a
        /*127a*/ 	.byte	0x3f
	.zero		1


	//   ....[104]....
        /*127c*/ 	.word	0x00027640
        /*1280*/ 	.word	0x00000000
        /*1284*/ 	.word	0x00038840
        /*1288*/ 	.short	0x010a
        /*128a*/ 	.byte	0x3f
	.zero		1


	//   ....[105]....
        /*128c*/ 	.word	0x00028790
        /*1290*/ 	.word	0x00000002
        /*1294*/ 	.word	0x00038820
        /*1298*/ 	.short	0x010a
        /*129a*/ 	.byte	0x3f
	.zero		1


	//   ....[106]....
        /*129c*/ 	.word	0x000287e0
        /*12a0*/ 	.word	0x00000000
        /*12a4*/ 	.word	0x00038860
        /*12a8*/ 	.short	0x010a
        /*12aa*/ 	.byte	0x3f
	.zero		1


	//   ....[107]....
        /*12ac*/ 	.word	0x00028830
        /*12b0*/ 	.word	0x00000002
        /*12b4*/ 	.word	0x00038840
        /*12b8*/ 	.short	0x010a
        /*12ba*/ 	.byte	0x3f
	.zero		1


	//   ....[108]....
        /*12bc*/ 	.word	0x00028880
        /*12c0*/ 	.word	0x00000002
        /*12c4*/ 	.word	0x00038860
        /*12c8*/ 	.short	0x010a
        /*12ca*/ 	.byte	0x3f
	.zero		1


	//   ....[109]....
        /*12cc*/ 	.word	0x000288d0
        /*12d0*/ 	.word	0x00000003
        /*12d4*/ 	.word	0x00038840
        /*12d8*/ 	.short	0x010a
        /*12da*/ 	.byte	0x3f
	.zero		1


	//   ....[110]....
        /*12dc*/ 	.word	0x00028920
        /*12e0*/ 	.word	0x00000003
        /*12e4*/ 	.word	0x00038860
        /*12e8*/ 	.short	0x010a
        /*12ea*/ 	.byte	0x3f
	.zero		1


	//   ....[111]....
        /*12ec*/ 	.word	0x00028970
        /*12f0*/ 	.word	0x00000003
        /*12f4*/ 	.word	0x00038840
        /*12f8*/ 	.short	0x010a
        /*12fa*/ 	.byte	0x3f
	.zero		1


	//   ....[112]....
        /*12fc*/ 	.word	0x000289c0
        /*1300*/ 	.word	0x00000003
        /*1304*/ 	.word	0x00038860
        /*1308*/ 	.short	0x010a
        /*130a*/ 	.byte	0x3f
	.zero		1


	//   ....[113]....
        /*130c*/ 	.word	0x00029420
        /*1310*/ 	.word	0x00000000
        /*1314*/ 	.word	0x00038820
        /*1318*/ 	.short	0x010a
        /*131a*/ 	.byte	0x3f
	.zero		1


	//   ....[114]....
        /*131c*/ 	.word	0x000295c0
        /*1320*/ 	.word	0x00000006
        /*1324*/ 	.word	0x00000000
        /*1328*/ 	.short	0x010a
        /*132a*/ 	.byte	0x3f
	.zero		1


	//   ....[115]....
        /*132c*/ 	.word	0x00029610
        /*1330*/ 	.word	0x00000007
        /*1334*/ 	.word	0x00000000
        /*1338*/ 	.short	0x010a
        /*133a*/ 	.byte	0x3f
	.zero		1


	//   ....[116]....
        /*133c*/ 	.word	0x00029660
        /*1340*/ 	.word	0x00000004
        /*1344*/ 	.word	0x00000000
        /*1348*/ 	.short	0x010a
        /*134a*/ 	.byte	0x3f
	.zero		1


	//----- nvinfo : EIATTR_NUM_MBARRIERS
	.align		4
.L_468:
        /*134c*/ 	.byte	0x03, 0x38
        /*134e*/ 	.short	0x0017


	//----- nvinfo : EIATTR_EXIT_INSTR_OFFSETS
	.align		4
        /*1350*/ 	.byte	0x04, 0x1c
        /*1352*/ 	.short	(.L_470 - .L_469)


	//   ....[0]....
.L_469:
        /*1354*/ 	.word	0x00026640


	//----- nvinfo : EIATTR_MAX_THREADS
	.align		4
.L_470:
        /*1358*/ 	.byte	0x04, 0x05
        /*135a*/ 	.short	(.L_472 - .L_471)
.L_471:
        /*135c*/ 	.word	0x00000180
        /*1360*/ 	.word	0x00000001
        /*1364*/ 	.word	0x00000001


	//----- nvinfo : EIATTR_CRS_STACK_SIZE
	.align		4
.L_472:
        /*1368*/ 	.byte	0x04, 0x1e
        /*136a*/ 	.short	(.L_474 - .L_473)
.L_473:
        /*136c*/ 	.word	0x00000000


	//----- nvinfo : EIATTR_CBANK_PARAM_SIZE
	.align		4
.L_474:
        /*1370*/ 	.byte	0x03, 0x19
        /*1372*/ 	.short	0x0bf0


	//----- nvinfo : EIATTR_PARAM_CBANK
	.align		4
        /*1374*/ 	.byte	0x04, 0x0a
        /*1376*/ 	.short	(.L_476 - .L_475)
	.align		4
.L_475:
        /*1378*/ 	.word	index@(.nv.constant0._ZN7cutlass13device_kernelIN5flash11enable_sm90INS1_16FlashAttnFwdSm90INS1_25CollectiveMainloopFwdSm90ILi2EN4cute5tupleIJNS5_1CILi1EEES8_S8_EEENS6_IJNS7_ILi64EEESA_SA_EEELi512ENS_6half_tEfNS_4arch4Sm90ELb0ELb1ELb0ELb1ELb0ELb1ELb1ELb0ELb0ELb1ELb0ELb0EEENS1_21CollectiveEpilogueFwdINS6_IJSA_NS7_ILi512EEESA_EEES9_SC_SE_Li256ELb1ELb1ELb0ELb0EEENS1_36VarlenDynamicPersistentTileSchedulerILi64ELi64ELi256ELi128ELb0ELb1ELb1ELb1ELb0ELb1EEEEEEEEEvNT_6ParamsE)
        /*137c*/ 	.short	0x0210
        /*137e*/ 	.short	0x0bf0


	//----- nvinfo : EIATTR_SW_WAR
	.align		4
.L_476:
        /*1380*/ 	.byte	0x04, 0x36
        /*1382*/ 	.short	(.L_478 - .L_477)
.L_477:
        /*1384*/ 	.word	0x00000008
.L_478:


//--------------------- .nv.info._ZN7cutlass13device_kernelIN5flash11enable_sm90INS1_16FlashAttnFwdSm90INS1_25CollectiveMainloopFwdSm90ILi2EN4cute5tupleIJNS5_1CILi1EEES8_S8_EEENS6_IJNS7_ILi64EEESA_SA_EEELi512ENS_6half_tEfNS_4arch4Sm90ELb1ELb0ELb0ELb0ELb0ELb0ELb0ELb0ELb0ELb1ELb0ELb0EEENS1_21CollectiveEpilogueFwdINS6_IJSA_NS7_ILi512EEESA_EEES9_SC_SE_Li256ELb0ELb1ELb0ELb0EEENS1_30DynamicPersistentTileSchedulerILi256ELi128ELb0ELb1ELb1EEEEEEEEEvNT_6ParamsE --------------------------
	.section	.nv.info._ZN7cutlass13device_kernelIN5flash11enable_sm90INS1_16FlashAttnFwdSm90INS1_25CollectiveMainloopFwdSm90ILi2EN4cute5tupleIJNS5_1CILi1EEES8_S8_EEENS6_IJNS7_ILi64EEESA_SA_EEELi512ENS_6half_tEfNS_4arch4Sm90ELb1ELb0ELb0ELb0ELb0ELb0ELb0ELb0ELb0ELb1ELb0ELb0EEENS1_21CollectiveEpilogueFwdINS6_IJSA_NS7_ILi512EEESA_EEES9_SC_SE_Li256ELb0ELb1ELb0ELb0EEENS1_30DynamicPersistentTileSchedulerILi256ELi128ELb0ELb1ELb1EEEEEEEEEvNT_6ParamsE,"",@"SHT_CUDA_INFO"
	.sectionflags	@""
	.align	4


	//----- nvinfo : EIATTR_CUDA_API_VERSION
	.align		4
        /*0000*/ 	.byte	0x04, 0x37
        /*0002*/ 	.short	(.L_480 - .L_479)
.L_479:
        /*0004*/ 	.word	0x00000082


	//----- nvinfo : EIATTR_KPARAM_INFO
	.align		4
.L_480:
        /*0008*/ 	.byte	0x04, 0x17
        /*000a*/ 	.short	(.L_482 - .L_481)
.L_481:
        /*000c*/ 	.word	0x00000000
        /*0010*/ 	.short	0x0000
        /*0012*/ 	.short	0x0070
        /*0014*/ 	.byte	0x00, 0xf0, 0x01, 0x2a


	//----- nvinfo : EIATTR_SPARSE_MMA_MASK
	.align		4
.L_482:
        /*0018*/ 	.byte	0x03, 0x50
        /*001a*/ 	.short	0x0000


	//----- nvinfo : EIATTR_MAXREG_COUNT
	.align		4
        /*001c*/ 	.byte	0x03, 0x1b
        /*001e*/ 	.short	0x00a8


	//----- nvinfo : EIATTR_NUM_BARRIERS
	.align		4
        /*0020*/ 	.byte	0x02, 0x4c
        /*0022*/ 	.byte	0x10
	.zero		1


	//----- nvinfo : EIATTR_EXTERNS
	.align		4
        /*0024*/ 	.byte	0x04, 0x0f
        /*0026*/ 	.short	(.L_484 - .L_483)


	//   ....[0]....
	.align		4
.L_483:
        /*0028*/ 	.word	index@(__assertfail)


	//----- nvinfo : EIATTR_ANNOTATIONS
	.align		4
.L_484:
        /*002c*/ 	.byte	0x04, 0x55
        /*002e*/ 	.short	(.L_486 - .L_485)


	//   ....[0]....
.L_485:
        /* <DEDUP_REMOVED lines=24> */


	//----- nvinfo : EIATTR_MERCURY_ISA_VERSION
	.align		4
.L_486:
        /*01a0*/ 	.byte	0x03, 0x5f
        /*01a2*/ 	.short	0x0101


	//----- nvinfo : EIATTR_INT_WARP_WIDE_INSTR_OFFSETS
	.align		4
        /*01a4*/ 	.byte	0x04, 0x31
        /*01a6*/ 	.short	(.L_488 - .L_487)


	//   ....[0]....
.L_487:
        /*01a8*/ 	.word	0x00000130


	//   ....[1]....
        /*01ac*/ 	.word	0x00000170


	//   ....[2]....
        /*01b0*/ 	.word	0x000001e0


	//   ....[3]....
        /*01b4*/ 	.word	0x0000c3e0


	//   ....[4]....
        /*01b8*/ 	.word	0x0000c470


	//   ....[5]....
        /*01bc*/ 	.word	0x00010a60


	//   ....[6]....
        /*01c0*/ 	.word	0x00010af0


	//----- nvinfo : EIATTR_COOP_GROUP_MASK_REGIDS
	.align		4
.L_488:
        /*01c4*/ 	.byte	0x04, 0x29
        /*01c6*/ 	.short	(.L_490 - .L_489)


	//   ....[0]....
.L_489:
        /*01c8*/ 	.word	0xffffffff


	//   ....[1]....
        /*01cc*/ 	.word	0xffffffff


	//   ....[2]....
        /*01d0*/ 	.word	0xffffffff


	//   ....[3]....
        /*01d4*/ 	.word	0xffffffff


	//   ....[4]....
        /*01d8*/ 	.word	0xffffffff


	//   ....[5]....
        /*01dc*/ 	.word	0xffffffff


	//   ....[6]....
        /*01e0*/ 	.word	0xffffffff


	//   ....[7]....
        /*01e4*/ 	.word	0xffffffff


	//   ....[8]....
        /*01e8*/ 	.word	0xffffffff


	//   ....[9]....
        /*01ec*/ 	.word	0xffffffff


	//   ....[10]....
        /*01f0*/ 	.word	0xffffffff


	//   ....[11]....
        /*01f4*/ 	.word	0xffffffff


	//   ....[12]....
        /*01f8*/ 	.word	0xffffffff


	//   ....[13]....
        /*01fc*/ 	.word	0xffffffff


	//   ....[14]....
        /*0200*/ 	.word	0xffffffff


	//   ....[15]....
        /*0204*/ 	.word	0xffffffff


	//   ....[16]....
        /*0208*/ 	.word	0xffffffff


	//   ....[17]....
        /*020c*/ 	.word	0xffffffff


	//   ....[18]....
        /*0210*/ 	.word	0xffffffff


	//   ....[19]....
        /*0214*/ 	.word	0xffffffff


	//   ....[20]....
        /*0218*/ 	.word	0xffffffff


	//   ....[21]....
        /*021c*/ 	.word	0xffffffff


	//   ....[22]....
        /*0220*/ 	.word	0xffffffff


	//   ....[23]....
        /*0224*/ 	.word	0xffffffff


	//   ....[24]....
        /*0228*/ 	.word	0xffffffff


	//   ....[25]....
        /*022c*/ 	.word	0xffffffff


	//   ....[26]....
        /*0230*/ 	.word	0xffffffff


	//   ....[27]....
        /*0234*/ 	.word	0xffffffff


	//   ....[28]....
        /*0238*/ 	.word	0xffffffff


	//   ....[29]....
        /*023c*/ 	.word	0xffffffff


	//   ....[30]....
        /*0240*/ 	.word	0xffffffff


	//   ....[31]....
        /*0244*/ 	.word	0xffffffff


	//   ....[32]....
        /*0248*/ 	.word	0xffffffff


	//   ....[33]....
        /*024c*/ 	.word	0xffffffff


	//   ....[34]....
        /*0250*/ 	.word	0xffffffff


	//   ....[35]....
        /*0254*/ 	.word	0xffffffff


	//   ....[36]....
        /*0258*/ 	.word	0xffffffff


	//   ....[37]....
        /*025c*/ 	.word	0xffffffff


	//   ....[38]....
        /*0260*/ 	.word	0xffffffff


	//   ....[39]....
        /*0264*/ 	.word	0xffffffff


	//   ....[40]....
        /*0268*/ 	.word	0xffffffff


	//   ....[41]....
        /*026c*/ 	.word	0xffffffff


	//   ....[42]....
        /*0270*/ 	.word	0xffffffff


	//   ....[43]....
        /*0274*/ 	.word	0xffffffff


	//   ....[44]....
        /*0278*/ 	.word	0xffffffff


	//   ....[45]....
        /*027c*/ 	.word	0xffffffff


	//   ....[46]....
        /*0280*/ 	.word	0xffffffff


	//   ....[47]....
        /*0284*/ 	.word	0xffffffff


	//   ....[48]....
        /*0288*/ 	.word	0xffffffff


	//   ....[49]....
        /*028c*/ 	.word	0xffffffff


	//   ....[50]....
        /*0290*/ 	.word	0xffffffff


	//   ....[51]....
        /*0294*/ 	.word	0xffffffff


	//   ....[52]....
        /*0298*/ 	.word	0xffffffff


	//   ....[53]....
        /*029c*/ 	.word	0xffffffff


	//   ....[54]....
        /*02a0*/ 	.word	0xffffffff


	//   ....[55]....
        /*02a4*/ 	.word	0xffffffff


	//   ....[56]....
        /*02a8*/ 	.word	0xffffffff


	//   ....[57]....
        /*02ac*/ 	.word	0x0500000f


	//   ....[58]....
        /*02b0*/ 	.word	0x0500000f


	//   ....[59]....
        /*02b4*/ 	.word	0x0500000f


	//   ....[60]....
        /*02b8*/ 	.word	0x0500000f


	//   ....[61]....
        /*02bc*/ 	.word	0x0500000f


	//   ....[62]....
        /*02c0*/ 	.word	0x0500000f


	//   ....[63]....
        /*02c4*/ 	.word	0x0500000f


	//   ....[64]....
        /*02c8*/ 	.word	0x0500000f


	//   ....[65]....
        /*02cc*/ 	.word	0x0500000f


	//   ....[66]....
        /*02d0*/ 	.word	0x0500000f


	//   ....[67]....
        /*02d4*/ 	.word	0x0500000f


	//----- nvinfo : EIATTR_COOP_GROUP_INSTR_OFFSETS
	.align		4
.L_490:
        /*02d8*/ 	.byte	0x04, 0x28
        /*02da*/ 	.short	(.L_492 - .L_491)


	//   ....[0]....
.L_491:
        /*02dc*/ 	.word	0x00000060


	//   ....[1]....
        /*02e0*/ 	.word	0x00000140


	//   ....[2]....
        /*02e4*/ 	.word	0x00000190


	//   ....[3]....
        /*02e8*/ 	.word	0x00000380


	//   ....[4]....
        /*02ec*/ 	.word	0x000004e0


	//   ....[5]....
        /*02f0*/ 	.word	0x00000600


	//   ....[6]....
        /*02f4*/ 	.word	0x00000760


	//   ....[7]....
        /*02f8*/ 	.word	0x00001900


	//   ....[8]....
        /*02fc*/ 	.word	0x000036c0


	//   ....[9]....
        /*0300*/ 	.word	0x00003cb0


	//   ....[10]....
        /*0304*/ 	.word	0x00003cd0


	//   ....[11]....
        /*0308*/ 	.word	0x00004110


	//   ....[12]....
        /*030c*/ 	.word	0x00004210


	//   ....[13]....
        /*0310*/ 	.word	0x00004440


	//   ....[14]....
        /*0314*/ 	.word	0x00004590


	//   ....[15]....
        /*0318*/ 	.word	0x00004f80


	//   ....[16]....
        /*031c*/ 	.word	0x00005270


	//   ....[17]....
        /*0320*/ 	.word	0x00005290


	//   ....[18]....
        /*0324*/ 	.word	0x00005690


	//   ....[19]....
        /*0328*/ 	.word	0x00005790


	//   ....[20]....
        /*032c*/ 	.word	0x000059e0


	//   ....[21]....
        /*0330*/ 	.word	0x00005b30


	//   ....[22]....
        /*0334*/ 	.word	0x00006d90


	//   ....[23]....
        /*0338*/ 	.word	0x000071a0


	//   ....[24]....
        /*033c*/ 	.word	0x000071d0


	//   ....[25]....
        /*0340*/ 	.word	0x00007490


	//   ....[26]....
        /*0344*/ 	.word	0x00007660


	//   ....[27]....
        /*0348*/ 	.word	0x00008660


	//   ....[28]....
        /*034c*/ 	.word	0x000086a0


	//   ....[29]....
        /*0350*/ 	.word	0x000086e0


	//   ....[30]....
        /*0354*/ 	.word	0x00008750


	//   ....[31]....
        /*0358*/ 	.word	0x00008780


	//   ....[32]....
        /*035c*/ 	.word	0x00009200


	//   ....[33]....
        /*0360*/ 	.word	0x0000a4c0


	//   ....[34]....
        /*0364*/ 	.word	0x0000a4f0


	//   ....[35]....
        /*0368*/ 	.word	0x0000a520


	//   ....[36]....
        /*036c*/ 	.word	0x0000a540


	//   ....[37]....
        /*0370*/ 	.word	0x0000ab90


	//   ....[38]....
        /*0374*/ 	.word	0x0000aba0


	//   ....[39]....
        /*0378*/ 	.word	0x0000add0


	//   ....[40]....
        /*037c*/ 	.word	0x0000adf0


	//   ....[41]....
        /*0380*/ 	.word	0x0000b780


	//   ....[42]....
        /*0384*/ 	.word	0x0000b7a0


	//   ....[43]....
        /*0388*/ 	.word	0x0000b9d0


	//   ....[44]....
        /*038c*/ 	.word	0x0000b9f0


	//   ....[45]....
        /*0390*/ 	.word	0x0000bcb0


	//   ....[46]....
        /*0394*/ 	.word	0x0000c9d0


	//   ....[47]....
        /*0398*/ 	.word	0x0000d310


	//   ....[48]....
        /*039c*/ 	.word	0x0000d340


	//   ....[49]....
        /*03a0*/ 	.word	0x0000d3f0


	//   ....[50]....
        /*03a4*/ 	.word	0x0000d400


	//   ....[51]....
        /*03a8*/ 	.word	0x0000d470


	//   ....[52]....
        /*03ac*/ 	.word	0x0000d480


	//   ....[53]....
        /*03b0*/ 	.word	0x0000d490


	//   ....[54]....
        /*03b4*/ 	.word	0x0000d4d0


	//   ....[55]....
        /*03b8*/ 	.word	0x00010c50


	//   ....[56]....
        /*03bc*/ 	.word	0x00010e40


	//   ....[57]....
        /*03c0*/ 	.word	0x00011440


	//   ....[58]....
        /*03c4*/ 	.word	0x000115a0


	//   ....[59]....
        /*03c8*/ 	.word	0x00011600


	//   ....[60]....
        /*03cc*/ 	.word	0x00011690


	//   ....[61]....
        /*03d0*/ 	.word	0x00011770


	//   ....[62]....
        /*03d4*/ 	.word	0x000117d0


	//   ....[63]....
        /*03d8*/ 	.word	0x000118b0


	//   ....[64]....
        /*03dc*/ 	.word	0x00011910


	//   ....[65]....
        /*03e0*/ 	.word	0x000119d0


	//   ....[66]....
        /*03e4*/ 	.word	0x00011cf0


	//   ....[67]....
        /*03e8*/ 	.word	0x00011e10


	//----- nvinfo : EIATTR_REG_RECONFIG
	.align		4
.L_492:
        /*03ec*/ 	.byte	0x01, 0x54
	.zero		2


	//----- nvinfo : EIATTR_SYSCALL_OFFSETS
	.align		4
        /*03f0*/ 	.byte	0x04, 0x46
        /*03f2*/ 	.short	(.L_494 - .L_493)


	//   ....[0]....
.L_493:
        /*03f4*/ 	.word	0x00003890


	//   ....[1]....
        /*03f8*/ 	.word	0x0000c5e0


	//   ....[2]....
        /*03fc*/ 	.word	0x0000c730


	//   ....[3]....
        /*0400*/ 	.word	0x0000c820


	//   ....[4]....
        /*0404*/ 	.word	0x0000cf50


	//----- nvinfo : EIATTR_MBARRIER_INSTR_OFFSETS
	.align		4
.L_494:
        /*0408*/ 	.byte	0x04, 0x39
        /*040a*/ 	.short	(.L_496 - .L_495)


	//   ....[0]....
.L_495:
        /*040c*/ 	.word	0x00000270
        /*0410*/ 	.word	0x000000ff
        /*0414*/ 	.word	0x00028c00
        /*0418*/ 	.short	0x0100
        /*041a*/ 	.byte	0x08
	.zero		1


	//   ....[1]....
        /*041c*/ 	.word	0x00000280
        /*0420*/ 	.word	0x000000ff
        /*0424*/ 	.word	0x00028c20
        /*0428*/ 	.short	0x0100
        /*042a*/ 	.byte	0x08
	.zero		1


	//   ....[2]....
        /*042c*/ 	.word	0x00000330
        /*0430*/ 	.word	0x000000ff
        /*0434*/ 	.word	0x00028c30
        /*0438*/ 	.short	0x0100
        /*043a*/ 	.byte	0x06
	.zero		1


	//   ....[3]....
        /*043c*/ 	.word	0x00000340
        /*0440*/ 	.word	0x000000ff
        /*0444*/ 	.word	0x00028c40
        /*0448*/ 	.short	0x0100
        /*044a*/ 	.byte	0x06
	.zero		1


	//   ....[4]....
        /*044c*/ 	.word	0x00000350
        /*0450*/ 	.word	0x000000ff
        /*0454*/ 	.word	0x00028c38
        /*0458*/ 	.short	0x0100
        /*045a*/ 	.byte	0x06
	.zero		1


	//   ....[5]....
        /*045c*/ 	.word	0x00000360
        /*0460*/ 	.word	0x000000ff
        /*0464*/ 	.word	0x00028c48
        /*0468*/ 	.short	0x0100
        /*046a*/ 	.byte	0x06
	.zero		1


	//   ....[6]....
        /*046c*/ 	.word	0x00000490
        /*0470*/ 	.word	0x000000ff
        /*0474*/ 	.word	0x00028c50
        /*0478*/ 	.short	0x0100
        /*047a*/ 	.byte	0x08
	.zero		1


	//   ....[7]....
        /*047c*/ 	.word	0x000004a0
        /*0480*/ 	.word	0x000000ff
        /*0484*/ 	.word	0x00028c60
        /*0488*/ 	.short	0x0100
        /*048a*/ 	.byte	0x08
	.zero		1


	//   ....[8]....
        /*048c*/ 	.word	0x000004b0
        /*0490*/ 	.word	0x000000ff
        /*0494*/ 	.word	0x00028c58
        /*0498*/ 	.short	0x0100
        /*049a*/ 	.byte	0x08
	.zero		1


	//   ....[9]....
        /*049c*/ 	.word	0x000004c0
        /*04a0*/ 	.word	0x000000ff
        /*04a4*/ 	.word	0x00028c68
        /*04a8*/ 	.short	0x0100
        /*04aa*/ 	.byte	0x08
	.zero		1


	//   ....[10]....
        /*04ac*/ 	.word	0x000005b0
        /*04b0*/ 	.word	0x000000ff
        /*04b4*/ 	.word	0x00028c70
        /*04b8*/ 	.short	0x0100
        /*04ba*/ 	.byte	0x06
	.zero		1


	//   ....[11]....
        /*04bc*/ 	.word	0x000005c0
        /*04c0*/ 	.word	0x000000ff
        /*04c4*/ 	.word	0x00028c80
        /*04c8*/ 	.short	0x0100
        /*04ca*/ 	.byte	0x06
	.zero		1


	//   ....[12]....
        /*04cc*/ 	.word	0x000005d0
        /*04d0*/ 	.word	0x000000ff
        /*04d4*/ 	.word	0x00028c78
        /*04d8*/ 	.short	0x0100
        /*04da*/ 	.byte	0x06
	.zero		1


	//   ....[13]....
        /*04dc*/ 	.word	0x000005e0
        /*04e0*/ 	.word	0x000000ff
        /*04e4*/ 	.word	0x00028c88
        /*04e8*/ 	.short	0x0100
        /*04ea*/ 	.byte	0x06
	.zero		1


	//   ....[14]....
        /*04ec*/ 	.word	0x00000710
        /*04f0*/ 	.word	0x000000ff
        /*04f4*/ 	.word	0x00028c90
        /*04f8*/ 	.short	0x0100
        /*04fa*/ 	.byte	0x08
	.zero		1


	//   ....[15]....
        /*04fc*/ 	.word	0x00000720
        /*0500*/ 	.word	0x000000ff
        /*0504*/ 	.word	0x00028ca0
        /*0508*/ 	.short	0x0100
        /*050a*/ 	.byte	0x08
	.zero		1


	//   ....[16]....
        /*050c*/ 	.word	0x00000730
        /*0510*/ 	.word	0x000000ff
        /*0514*/ 	.word	0x00028c98
        /*0518*/ 	.short	0x0100
        /*051a*/ 	.byte	0x08
	.zero		1


	//   ....[17]....
        /*051c*/ 	.word	0x00000740
        /*0520*/ 	.word	0x000000ff
        /*0524*/ 	.word	0x00028ca8
        /*0528*/ 	.short	0x0100
        /*052a*/ 	.byte	0x08
	.zero		1


	//   ....[18]....
        /*052c*/ 	.word	0x00000870
        /*0530*/ 	.word	0x000000ff
        /*0534*/ 	.word	0x00028cb0
        /*0538*/ 	.short	0x0100
        /*053a*/ 	.byte	0x08
	.zero		1


	//   ....[19]....
        /*053c*/ 	.word	0x00000880
        /*0540*/ 	.word	0x000000ff
        /*0544*/ 	.word	0x00028cc0
        /*0548*/ 	.short	0x0100
        /*054a*/ 	.byte	0x08
	.zero		1


	//   ....[20]....
        /*054c*/ 	.word	0x00000890
        /*0550*/ 	.word	0x000000ff
        /*0554*/ 	.word	0x00028cb8
        /*0558*/ 	.short	0x0100
        /*055a*/ 	.byte	0x08
	.zero		1


	//   ....[21]....
        /*055c*/ 	.word	0x000008a0
        /*0560*/ 	.word	0x000000ff
        /*0564*/ 	.word	0x00028cc8
        /*0568*/ 	.short	0x0100
        /*056a*/ 	.byte	0x08
	.zero		1


	//   ....[22]....
        /*056c*/ 	.word	0x00001a10
        /*0570*/ 	.word	0x000000ff
        /*0574*/ 	.word	0x00028c50
        /*0578*/ 	.short	0x010a
        /*057a*/ 	.byte	0x15
	.zero		1


	//   ....[23]....
        /*057c*/ 	.word	0x00001cd0
        /*0580*/ 	.word	0x00000000
        /*0584*/ 	.word	0x00000000
        /*0588*/ 	.short	0x0101
        /*058a*/ 	.byte	0x3f
	.zero		1


	//   ....[24]....
        /*058c*/ 	.word	0x00002620
        /*0590*/ 	.word	0x000000ff
        /*0594*/ 	.word	0x00028c50
        /*0598*/ 	.short	0x010a
        /*059a*/ 	.byte	0x15
	.zero		1


	//   ....[25]....
        /*059c*/ 	.word	0x00002660
        /*05a0*/ 	.word	0x000000ff
        /*05a4*/ 	.word	0x00028c50
        /*05a8*/ 	.short	0x010a
        /*05aa*/ 	.byte	0x15
	.zero		1


	//   ....[26]....
        /*05ac*/ 	.word	0x00002830
        /*05b0*/ 	.word	0x00000000
        /*05b4*/ 	.word	0x00000000
        /*05b8*/ 	.short	0x0101
        /*05ba*/ 	.byte	0x3f
	.zero		1


	//   ....[27]....
        /*05bc*/ 	.word	0x00003910
        /*05c0*/ 	.word	0x000000ff
        /*05c4*/ 	.word	0x00028c00
        /*05c8*/ 	.short	0x010a
        /*05ca*/ 	.byte	0x2b
	.zero		1


	//   ....[28]....
        /*05cc*/ 	.word	0x00003990
        /*05d0*/ 	.word	0x00000007
        /*05d4*/ 	.word	0x00028c30
        /*05d8*/ 	.short	0x010a
        /*05da*/ 	.byte	0x3f
	.zero		1


	//   ....[29]....
        /*05dc*/ 	.word	0x000039d0
        /*05e0*/ 	.word	0x00000007
        /*05e4*/ 	.word	0x00028c30
        /*05e8*/ 	.short	0x010a
        /*05ea*/ 	.byte	0x3f
	.zero		1


	//   ....[30]....
        /*05ec*/ 	.word	0x00004790
        /*05f0*/ 	.word	0x00000003
        /*05f4*/ 	.word	0x00000000
        /*05f8*/ 	.short	0x0101
        /*05fa*/ 	.byte	0x3f
	.zero		1


	//   ....[31]....
        /*05fc*/ 	.word	0x00004c30
        /*0600*/ 	.word	0x00000007
        /*0604*/ 	.word	0x00028c50
        /*0608*/ 	.short	0x010a
        /*060a*/ 	.byte	0x3f
	.zero		1


	//   ....[32]....
        /*060c*/ 	.word	0x00004c70
        /*0610*/ 	.word	0x00000007
        /*0614*/ 	.word	0x00028c50
        /*0618*/ 	.short	0x010a
        /*061a*/ 	.byte	0x3f
	.zero		1


	//   ....[33]....
        /*061c*/ 	.word	0x00004fa0
        /*0620*/ 	.word	0x00000007
        /*0624*/ 	.word	0x00000000
        /*0628*/ 	.short	0x0101
        /*062a*/ 	.byte	0x3f
	.zero		1


	//   ....[34]....
        /*062c*/ 	.word	0x000050b0
        /*0630*/ 	.word	0x000000ff
        /*0634*/ 	.word	0x00028c30
        /*0638*/ 	.short	0x010a
        /*063a*/ 	.byte	0x19
	.zero		1


	//   ....[35]....
        /*063c*/ 	.word	0x000050f0
        /*0640*/ 	.word	0x000000ff
        /*0644*/ 	.word	0x00028c30
        /*0648*/ 	.short	0x010a
        /*064a*/ 	.byte	0x19
	.zero		1


	//   ....[36]....
        /*064c*/ 	.word	0x00005e40
        /*0650*/ 	.word	0x000000a7
        /*0654*/ 	.word	0x00000000
        /*0658*/ 	.short	0x0101
        /*065a*/ 	.byte	0x3f
	.zero		1


	//   ....[37]....
        /*065c*/ 	.word	0x00006ad0
        /*0660*/ 	.word	0x000000ff
        /*0664*/ 	.word	0x00028c50
        /*0668*/ 	.short	0x010a
        /*066a*/ 	.byte	0x19
	.zero		1


	//   ....[38]....
        /*066c*/ 	.word	0x00006b10
        /*0670*/ 	.word	0x000000ff
        /*0674*/ 	.word	0x00028c50
        /*0678*/ 	.short	0x010a
        /*067a*/ 	.byte	0x19
	.zero		1


	//   ....[39]....
        /*067c*/ 	.word	0x00006db0
        /*0680*/ 	.word	0x000000aa
        /*0684*/ 	.word	0x00000000
        /*0688*/ 	.short	0x0101
        /*068a*/ 	.byte	0x3f
	.zero		1


	//   ....[40]....
        /*068c*/ 	.word	0x00006ed0
        /*0690*/ 	.word	0x000000ff
        /*0694*/ 	.word	0x00028c30
        /*0698*/ 	.short	0x010a
        /*069a*/ 	.byte	0x17
	.zero		1


	//   ....[41]....
        /*069c*/ 	.word	0x00006f10
        /*06a0*/ 	.word	0x000000ff
        /*06a4*/ 	.word	0x00028c30
        /*06a8*/ 	.short	0x010a
        /*06aa*/ 	.byte	0x17
	.zero		1


	//   ....[42]....
        /*06ac*/ 	.word	0x000079e0
        /*06b0*/ 	.word	0x0000009a
        /*06b4*/ 	.word	0x00000000
        /*06b8*/ 	.short	0x0101
        /*06ba*/ 	.byte	0x3f
	.zero		1


	//   ....[43]....
        /*06bc*/ 	.word	0x000083b0
        /*06c0*/ 	.word	0x000000ff
        /*06c4*/ 	.word	0x00028c50
        /*06c8*/ 	.short	0x010a
        /*06ca*/ 	.byte	0x17
	.zero		1


	//   ....[44]....
        /*06cc*/ 	.word	0x000083f0
        /*06d0*/ 	.word	0x000000ff
        /*06d4*/ 	.word	0x00028c50
        /*06d8*/ 	.short	0x010a
        /*06da*/ 	.byte	0x17
	.zero		1


	//   ....[45]....
        /*06dc*/ 	.word	0x00008680
        /*06e0*/ 	.word	0x000000aa
        /*06e4*/ 	.word	0x00000000
        /*06e8*/ 	.short	0x0101
        /*06ea*/ 	.byte	0x3f
	.zero		1


	//   ....[46]....
        /*06ec*/ 	.word	0x0000ab40
        /*06f0*/ 	.word	0x000000ff
        /*06f4*/ 	.word	0x00000000
        /*06f8*/ 	.short	0x0101
        /*06fa*/ 	.byte	0x05
	.zero		1


	//   ....[47]....
        /*06fc*/ 	.word	0x0000cc30
        /*0700*/ 	.word	0x00000003
        /*0704*/ 	.word	0x00028c40
        /*0708*/ 	.short	0x010a
        /*070a*/ 	.byte	0x3f
	.zero		1


	//   ....[48]....
        /*070c*/ 	.word	0x0000d580
        /*0710*/ 	.word	0x00000011
        /*0714*/ 	.word	0x00028c00
        /*0718*/ 	.short	0x0107
        /*071a*/ 	.byte	0x3f
	.zero		1


	//   ....[49]....
        /*071c*/ 	.word	0x0000d670
        /*0720*/ 	.word	0x00000011
        /*0724*/ 	.word	0x00028c00
        /*0728*/ 	.short	0x0101
        /*072a*/ 	.byte	0x3f
	.zero		1


	//   ....[50]....
        /*072c*/ 	.word	0x0000d690
        /*0730*/ 	.word	0x00000011
        /*0734*/ 	.word	0x00028c20
        /*0738*/ 	.short	0x010a
        /*073a*/ 	.byte	0x3f
	.zero		1


	//   ....[51]....
        /*073c*/ 	.word	0x0000d770
        /*0740*/ 	.word	0x00000000
        /*0744*/ 	.word	0x00028c60
        /*0748*/ 	.short	0x010a
        /*074a*/ 	.byte	0x3f
	.zero		1


	//   ....[52]....
        /*074c*/ 	.word	0x0000e350
        /*0750*/ 	.word	0x00000002
        /*0754*/ 	.word	0x00028c40
        /*0758*/ 	.short	0x010a
        /*075a*/ 	.byte	0x3f
	.zero		1


	//   ....[53]....
        /*075c*/ 	.word	0x0000e570
        /*0760*/ 	.word	0x00000002
        /*0764*/ 	.word	0x00028c60
        /*0768*/ 	.short	0x010a
        /*076a*/ 	.byte	0x3f
	.zero		1


	//   ....[54]....
        /*076c*/ 	.word	0x0000f110
        /*0770*/ 	.word	0x00000004
        /*0774*/ 	.word	0x00028c40
        /*0778*/ 	.short	0x010a
        /*077a*/ 	.byte	0x3f
	.zero		1


	//   ....[55]....
        /*077c*/ 	.word	0x0000f330
        /*0780*/ 	.word	0x00000004
        /*0784*/ 	.word	0x00028c60
        /*0788*/ 	.short	0x010a
        /*078a*/ 	.byte	0x3f
	.zero		1


	//   ....[56]....
        /*078c*/ 	.word	0x0000fe70
        /*0790*/ 	.word	0x00000004
        /*0794*/ 	.word	0x00028c40
        /*0798*/ 	.short	0x010a
        /*079a*/ 	.byte	0x3f
	.zero		1


	//   ....[57]....
        /*079c*/ 	.word	0x00010090
        /*07a0*/ 	.word	0x00000004
        /*07a4*/ 	.word	0x00028c60
        /*07a8*/ 	.short	0x010a
        /*07aa*/ 	.byte	0x3f
	.zero		1


	//   ....[58]....
        /*07ac*/ 	.word	0x00010dc0
        /*07b0*/ 	.word	0x00000000
        /*07b4*/ 	.word	0x00028c20
        /*07b8*/ 	.short	0x010a
        /*07ba*/ 	.byte	0x3f
	.zero		1


	//   ....[59]....
        /*07bc*/ 	.word	0x00010f90
        /*07c0*/ 	.word	0x00000006
        /*07c4*/ 	.word	0x00000000
        /*07c8*/ 	.short	0x010a
        /*07ca*/ 	.byte	0x3f
	.zero		1


	//   ....[60]....
        /*07cc*/ 	.word	0x00010fe0
        /*07d0*/ 	.word	0x00000003
        /*07d4*/ 	.word	0x00000000
        /*07d8*/ 	.short	0x010a
        /*07da*/ 	.byte	0x3f
	.zero		1


	//   ....[61]....
        /*07dc*/ 	.word	0x00011040
        /*07e0*/ 	.word	0x00000012
        /*07e4*/ 	.word	0x00000000
        /*07e8*/ 	.short	0x010a
        /*07ea*/ 	.byte	0x3f
	.zero		1


	//   ....[62]....
        /*07ec*/ 	.word	0x00011070
        /*07f0*/ 	.word	0x00000003
        /*07f4*/ 	.word	0x00000000
        /*07f8*/ 	.short	0x010a
        /*07fa*/ 	.byte	0x3f
	.zero		1


	//   ....[63]....
        /*07fc*/ 	.word	0x000110e0
        /*0800*/ 	.word	0x00000003
        /*0804*/ 	.word	0x00028c50
        /*0808*/ 	.short	0x010a
        /*080a*/ 	.byte	0x3f
	.zero		1


	//   ....[64]....
        /*080c*/ 	.word	0x00011140
        /*0810*/ 	.word	0x00000003
        /*0814*/ 	.word	0x00028c50
        /*0818*/ 	.short	0x010a
        /*081a*/ 	.byte	0x3f
	.zero		1


	//   ....[65]....
        /*081c*/ 	.word	0x000111a0
        /*0820*/ 	.word	0x00000003
        /*0824*/ 	.word	0x00028c00
        /*0828*/ 	.short	0x010a
        /*082a*/ 	.byte	0x3f
	.zero		1


	//   ....[66]....
        /*082c*/ 	.word	0x000111f0
        /*0830*/ 	.word	0x00000007
        /*0834*/ 	.word	0x00028c30
        /*0838*/ 	.short	0x010a
        /*083a*/ 	.byte	0x3f
	.zero		1


	//   ....[67]....
        /*083c*/ 	.word	0x00011240
        /*0840*/ 	.word	0x00000007
        /*0844*/ 	.word	0x00028c50
        /*0848*/ 	.short	0x010a
        /*084a*/ 	.byte	0x3f
	.zero		1


	//   ....[68]....
        /*084c*/ 	.word	0x000112a0
        /*0850*/ 	.word	0x00000006
        /*0854*/ 	.word	0x00028c30
        /*0858*/ 	.short	0x010a
        /*085a*/ 	.byte	0x3f
	.zero		1


	//   ....[69]....
        /*085c*/ 	.word	0x000112f0
        /*0860*/ 	.word	0x000000aa
        /*0864*/ 	.word	0x00028c50
        /*0868*/ 	.short	0x010a
        /*086a*/ 	.byte	0x3f
	.zero		1


	//   ....[70]....
        /*086c*/ 	.word	0x00011350
        /*0870*/ 	.word	0x00000006
        /*0874*/ 	.word	0x00028c30
        /*0878*/ 	.short	0x010a
        /*087a*/ 	.byte	0x3f
	.zero		1


	//   ....[71]....
        /*087c*/ 	.word	0x000113a0
        /*0880*/ 	.word	0x000000aa
        /*0884*/ 	.word	0x00028c50
        /*0888*/ 	.short	0x010a
        /*088a*/ 	.byte	0x3f
	.zero		1


	//   ....[72]....
        /*088c*/ 	.word	0x000114f0
        /*0890*/ 	.word	0x00000003
        /*0894*/ 	.word	0x00028c40
        /*0898*/ 	.short	0x010a
        /*089a*/ 	.byte	0x3f
	.zero		1


	//   ....[73]....
        /*089c*/ 	.word	0x00011a10
        /*08a0*/ 	.word	0x00000011
        /*08a4*/ 	.word	0x00028c20
        /*08a8*/ 	.short	0x010a
        /*08aa*/ 	.byte	0x3f
	.zero		1


	//   ....[74]....
        /*08ac*/ 	.word	0x00011a60
        /*08b0*/ 	.word	0x00000000
        /*08b4*/ 	.word	0x00028c60
        /*08b8*/ 	.short	0x010a
        /*08ba*/ 	.byte	0x3f
	.zero		1


	//   ....[75]....
        /*08bc*/ 	.word	0x00011ab0
        /*08c0*/ 	.word	0x00000002
        /*08c4*/ 	.word	0x00028c40
        /*08c8*/ 	.short	0x010a
        /*08ca*/ 	.byte	0x3f
	.zero		1


	//   ....[76]....
        /*08cc*/ 	.word	0x00011b00
        /*08d0*/ 	.word	0x00000002
        /*08d4*/ 	.word	0x00028c60
        /*08d8*/ 	.short	0x010a
        /*08da*/ 	.byte	0x3f
	.zero		1


	//   ....[77]....
        /*08dc*/ 	.word	0x00011b50
        /*08e0*/ 	.word	0x00000004
        /*08e4*/ 	.word	0x00028c40
        /*08e8*/ 	.short	0x010a
        /*08ea*/ 	.byte	0x3f
	.zero		1


	//   ....[78]....
        /*08ec*/ 	.word	0x00011ba0
        /*08f0*/ 	.word	0x00000004
        /*08f4*/ 	.word	0x00028c60
        /*08f8*/ 	.short	0x010a
        /*08fa*/ 	.byte	0x3f
	.zero		1


	//   ....[79]....
        /*08fc*/ 	.word	0x00011bf0
        /*0900*/ 	.word	0x00000004
        /*0904*/ 	.word	0x00028c40
        /*0908*/ 	.short	0x010a
        /*090a*/ 	.byte	0x3f
	.zero		1


	//   ....[80]....
        /*090c*/ 	.word	0x00011c40
        /*0910*/ 	.word	0x00000004
        /*0914*/ 	.word	0x00028c60
        /*0918*/ 	.short	0x010a
        /*091a*/ 	.byte	0x3f
	.zero		1


	//   ....[81]....
        /*091c*/ 	.word	0x00011d30
        /*0920*/ 	.word	0x00000000
        /*0924*/ 	.word	0x00028c20
        /*0928*/ 	.short	0x010a
        /*092a*/ 	.byte	0x3f
	.zero		1


	//   ....[82]....
        /*092c*/ 	.word	0x00011ed0
        /*0930*/ 	.word	0x00000006
        /*0934*/ 	.word	0x00000000
        /*0938*/ 	.short	0x010a
        /*093a*/ 	.byte	0x3f
	.zero		1


	//   ....[83]....
        /*093c*/ 	.word	0x00011f20
        /*0940*/ 	.word	0x00000003
        /*0944*/ 	.word	0x00000000
        /*0948*/ 	.short	0x010a
        /*094a*/ 	.byte	0x3f
	.zero		1


	//   ....[84]....
        /*094c*/ 	.word	0x00011f70
        /*0950*/ 	.word	0x00000012
        /*0954*/ 	.word	0x00000000
        /*0958*/ 	.short	0x010a
        /*095a*/ 	.byte	0x3f
	.zero		1


	//----- nvinfo : EIATTR_NUM_MBARRIERS
	.align		4
.L_496:
        /*095c*/ 	.byte	0x03, 0x38
        /*095e*/ 	.short	0x0016


	//----- nvinfo : EIATTR_EXIT_INSTR_OFFSETS
	.align		4
        /*0960*/ 	.byte	0x04, 0x1c
        /*0962*/ 	.short	(.L_498 - .L_497)


	//   ....[0]....
.L_497:
        /*0964*/ 	.word	0x00000a10


	//   ....[1]....
        /*0968*/ 	.word	0x0000bc50


	//   ....[2]....
        /*096c*/ 	.word	0x000110c0


	//----- nvinfo : EIATTR_MAX_THREADS
	.align		4
.L_498:
        /*0970*/ 	.byte	0x04, 0x05
        /*0972*/ 	.short	(.L_500 - .L_499)
.L_499:
        /*0974*/ 	.word	0x00000180
        /*0978*/ 	.word	0x00000001
        /*097c*/ 	.word	0x00000001


	//----- nvinfo : EIATTR_CRS_STACK_SIZE
	.align		4
.L_500:
        /*0980*/ 	.byte	0x04, 0x1e
        /*0982*/ 	.short	(.L_502 - .L_501)
.L_501:
        /*0984*/ 	.word	0x00000000


	//----- nvinfo : EIATTR_CBANK_PARAM_SIZE
	.align		4
.L_502:
        /*0988*/ 	.byte	0x03, 0x19
        /*098a*/ 	.short	0x0af0


	//----- nvinfo : EIATTR_PARAM_CBANK
	.align		4
        /*098c*/ 	.byte	0x04, 0x0a
        /*098e*/ 	.short	(.L_504 - .L_503)
	.align		4
.L_503:
        /*0990*/ 	.word	index@(.nv.constant0._ZN7cutlass13device_kernelIN5flash11enable_sm90INS1_16FlashAttnFwdSm90INS1_25CollectiveMainloopFwdSm90ILi2EN4cute5tupleIJNS5_1CILi1EEES8_S8_EEENS6_IJNS7_ILi64EEESA_SA_EEELi512ENS_6half_tEfNS_4arch4Sm90ELb1ELb0ELb0ELb0ELb0ELb0ELb0ELb0ELb0ELb1ELb0ELb0EEENS1_21CollectiveEpilogueFwdINS6_IJSA_NS7_ILi512EEESA_EEES9_SC_SE_Li256ELb0ELb1ELb0ELb0EEENS1_30DynamicPersistentTileSchedulerILi256ELi128ELb0ELb1ELb1EEEEEEEEEvNT_6ParamsE)
        /*0994*/ 	.short	0x0210
        /*0996*/ 	.short	0x0af0


	//----- nvinfo : EIATTR_SW_WAR
	.align		4
.L_504:
        /*0998*/ 	.byte	0x04, 0x36
        /*099a*/ 	.short	(.L_506 - .L_505)
.L_505:
        /*099c*/ 	.word	0x00000008
.L_506:


//--------------------- .nv.info._ZN7cutlass13device_kernelIN5flash11enable_sm90INS1_16FlashAttnFwdSm90INS1_25CollectiveMainloopFwdSm90ILi2EN4cute5tupleIJNS5_1CILi1EEES8_S8_EEENS6_IJNS7_ILi64EEESA_SA_EEELi512ENS_6half_tEfNS_4arch4Sm90ELb1ELb0ELb0ELb0ELb0ELb0ELb1ELb0ELb0ELb1ELb0ELb0EEENS1_21CollectiveEpilogueFwdINS6_IJSA_NS7_ILi512EEESA_EEES9_SC_SE_Li256ELb0ELb1ELb0ELb0EEENS1_30DynamicPersistentTileSchedulerILi256ELi128ELb0ELb1ELb1EEEEEEEEEvNT_6ParamsE --------------------------
	.section	.nv.info._ZN7cutlass13device_kernelIN5flash11enable_sm90INS1_16FlashAttnFwdSm90INS1_25CollectiveMainloopFwdSm90ILi2EN4cute5tupleIJNS5_1CILi1EEES8_S8_EEENS6_IJNS7_ILi64EEESA_SA_EEELi512ENS_6half_tEfNS_4arch4Sm90ELb1ELb0ELb0ELb0ELb0ELb0ELb1ELb0ELb0ELb1ELb0ELb0EEENS1_21CollectiveEpilogueFwdINS6_IJSA_NS7_ILi512EEESA_EEES9_SC_SE_Li256ELb0ELb1ELb0ELb0EEENS1_30DynamicPersistentTileSchedulerILi256ELi128ELb0ELb1ELb1EEEEEEEEEvNT_6ParamsE,"",@"SHT_CUDA_INFO"
	.sectionflags	@""
	.align	4


	//----- nvinfo : EIATTR_CUDA_API_VERSION
	.align		4
        /*0000*/ 	.byte	0x04, 0x37
        /*0002*/ 	.short	(.L_508 - .L_507)
.L_507:
        /*0004*/ 	.word	0x00000082


	//----- nvinfo : EIATTR_KPARAM_INFO
	.align		4
.L_508:
        /*0008*/ 	.byte	0x04, 0x17
        /*000a*/ 	.short	(.L_510 - .L_509)
.L_509:
        /*000c*/ 	.word	0x00000000
        /*0010*/ 	.short	0x0000
        /*0012*/ 	.short	0x0070
        /*0014*/ 	.byte	0x00, 0xf0, 0x01, 0x2e


	//----- nvinfo : EIATTR_SPARSE_MMA_MASK
	.align		4
.L_510:
        /*0018*/ 	.byte	0x03, 0x50
        /*001a*/ 	.short	0x0000


	//----- nvinfo : EIATTR_MAXREG_COUNT
	.align		4
        /*001c*/ 	.byte	0x03, 0x1b
        /*001e*/ 	.short	0x00a8


	//----- nvinfo : EIATTR_NUM_BARRIERS
	.align		4
        /*0020*/ 	.byte	0x02, 0x4c
        /*0022*/ 	.byte	0x10
	.zero		1


	//----- nvinfo : EIATTR_EXTERNS
	.align		4
        /*0024*/ 	.byte	0x04, 0x0f
        /*0026*/ 	.short	(.L_512 - .L_511)


	//   ....[0]....
	.align		4
.L_511:
        /*0028*/ 	.word	index@(__assertfail)


	//----- nvinfo : EIATTR_ANNOTATIONS
	.align		4
.L_512:
        /*002c*/ 	.byte	0x04, 0x55
        /*002e*/ 	.short	(.L_514 - .L_513)


	//   ....[0]....
.L_513:
        /* <DEDUP_REMOVED lines=33> */


	//----- nvinfo : EIATTR_MERCURY_ISA_VERSION
	.align		4
.L_514:
        /*0230*/ 	.byte	0x03, 0x5f
        /*0232*/ 	.short	0x0101


	//----- nvinfo : EIATTR_INT_WARP_WIDE_INSTR_OFFSETS
	.align		4
        /*0234*/ 	.byte	0x04, 0x31
        /*0236*/ 	.short	(.L_516 - .L_515)


	//   ....[0]....
.L_515:
        /*0238*/ 	.word	0x00000130


	//   ....[1]....
        /*023c*/ 	.word	0x00000170


	//   ....[2]....
        /*0240*/ 	.word	0x000001e0


	//   ....[3]....
        /*0244*/ 	.word	0x000001f0


	//   ....[4]....
        /*0248*/ 	.word	0x00010190


	//   ....[5]....
        /*024c*/ 	.word	0x00010220


	//   ....[6]....
        /*0250*/ 	.word	0x00015870


	//   ....[7]....
        /*0254*/ 	.word	0x00015900


	//----- nvinfo : EIATTR_COOP_GROUP_MASK_REGIDS
	.align		4
.L_516:
        /*0258*/ 	.byte	0x04, 0x29
        /*025a*/ 	.short	(.L_518 - .L_517)


	//   ....[0]....
.L_517:
        /*025c*/ 	.word	0xffffffff


	//   ....[1]....
        /*0260*/ 	.word	0xffffffff


	//   ....[2]....
        /*0264*/ 	.word	0xffffffff


	//   ....[3]....
        /*0268*/ 	.word	0xffffffff


	//   ....[4]....
        /*026c*/ 	.word	0xffffffff


	//   ....[5]....
        /*0270*/ 	.word	0xffffffff


	//   ....[6]....
        /*0274*/ 	.word	0xffffffff


	//   ....[7]....
        /*0278*/ 	.word	0xffffffff


	//   ....[8]....
        /*027c*/ 	.word	0xffffffff


	//   ....[9]....
        /*0280*/ 	.word	0xffffffff


	//   ....[10]....
        /*0284*/ 	.word	0xffffffff


	//   ....[11]....
        /*0288*/ 	.word	0xffffffff


	//   ....[12]....
        /*028c*/ 	.word	0xffffffff


	//   ....[13]....
        /*0290*/ 	.word	0xffffffff


	//   ....[14]....
        /*0294*/ 	.word	0xffffffff


	//   ....[15]....
        /*0298*/ 	.word	0xffffffff


	//   ....[16]....
        /*029c*/ 	.word	0xffffffff


	//   ....[17]....
        /*02a0*/ 	.word	0xffffffff


	//   ....[18]....
        /*02a4*/ 	.word	0xffffffff


	//   ....[19]....
        /*02a8*/ 	.word	0xffffffff


	//   ....[20]....
        /*02ac*/ 	.word	0xffffffff


	//   ....[21]....
        /*02b0*/ 	.word	0xffffffff


	//   ....[22]....
        /*02b4*/ 	.word	0xffffffff


	//   ....[23]....
        /*02b8*/ 	.word	0xffffffff


	//   ....[24]....
        /*02bc*/ 	.word	0xffffffff


	//   ....[25]....
        /*02c0*/ 	.word	0xffffffff


	//   ....[26]....
        /*02c4*/ 	.word	0xffffffff


	//   ....[27]....
        /*02c8*/ 	.word	0xffffffff


	//   ....[28]....
        /*02cc*/ 	.word	0xffffffff


	//   ....[29]....
        /*02d0*/ 	.word	0xffffffff


	//   ....[30]....
        /*02d4*/ 	.word	0xffffffff


	//   ....[31]....
        /*02d8*/ 	.word	0xffffffff


	//   ....[32]....
        /*02dc*/ 	.word	0xffffffff


	//   ....[33]....
        /*02e0*/ 	.word	0xffffffff


	//   ....[34]....
        /*02e4*/ 	.word	0xffffffff


	//   ....[35]....
        /*02e8*/ 	.word	0xffffffff


	//   ....[36]....
        /*02ec*/ 	.word	0xffffffff


	//   ....[37]....
        /*02f0*/ 	.word	0xffffffff


	//   ....[38]....
        /*02f4*/ 	.word	0xffffffff


	//   ....[39]....
        /*02f8*/ 	.word	0xffffffff


	//   ....[40]....
        /*02fc*/ 	.word	0xffffffff


	//   ....[41]....
        /*0300*/ 	.word	0xffffffff


	//   ....[42]....
        /*0304*/ 	.word	0xffffffff


	//   ....[43]....
        /*0308*/ 	.word	0xffffffff


	//   ....[44]....
        /*030c*/ 	.word	0xffffffff


	//   ....[45]....
        /*0310*/ 	.word	0xffffffff


	//   ....[46]....
        /*0314*/ 	.word	0xffffffff


	//   ....[47]....
        /*0318*/ 	.word	0xffffffff


	//   ....[48]....
        /*031c*/ 	.word	0xffffffff


	//   ....[49]....
        /*0320*/ 	.word	0xffffffff


	//   ....[50]....
        /*0324*/ 	.word	0xffffffff


	//   ....[51]....
        /*0328*/ 	.word	0xffffffff


	//   ....[52]....
        /*032c*/ 	.word	0xffffffff


	//   ....[53]....
        /*0330*/ 	.word	0xffffffff


	//   ....[54]....
        /*0334*/ 	.word	0xffffffff


	//   ....[55]....
        /*0338*/ 	.word	0xffffffff


	//   ....[56]....
        /*033c*/ 	.word	0xffffffff


	//   ....[57]....
        /*0340*/ 	.word	0xffffffff


	//   ....[58]....
        /*0344*/ 	.word	0xffffffff


	//   ....[59]....
        /*0348*/ 	.word	0xffffffff


	//   ....[60]....
        /*034c*/ 	.word	0xffffffff


	//   ....[61]....
        /*0350*/ 	.word	0xffffffff


	//   ....[62]....
        /*0354*/ 	.word	0xffffffff


	//   ....[63]....
        /*0358*/ 	.word	0xffffffff


	//   ....[64]....
        /*035c*/ 	.word	0xffffffff


	//   ....[65]....
        /*0360*/ 	.word	0xffffffff


	//   ....[66]....
        /*0364*/ 	.word	0xffffffff


	//   ....[67]....
        /*0368*/ 	.word	0xffffffff


	//   ....[68]....
        /*036c*/ 	.word	0x0500000f


	//   ....[69]....
        /*0370*/ 	.word	0x0500000f


	//   ....[70]....
        /*0374*/ 	.word	0x0500000f


	//   ....[71]....
        /*0378*/ 	.word	0x0500000f


	//   ....[72]....
        /*037c*/ 	.word	0x0500000f


	//   ....[73]....
        /*0380*/ 	.word	0x0500000f


	//   ....[74]....
        /*0384*/ 	.word	0x0500000f


	//   ....[75]....
        /*0388*/ 	.word	0x0500000f


	//   ....[76]....
        /*038c*/ 	.word	0x0500000f


	//   ....[77]....
        /*0390*/ 	.word	0x0500000f


	//   ....[78]....
        /*0394*/ 	.word	0x0500000f


	//   ....[79]....
        /*0398*/ 	.word	0x0500000f


	//   ....[80]....
        /*039c*/ 	.word	0x0500000f


	//   ....[81]....
        /*03a0*/ 	.word	0x0500000f


	//   ....[82]....
        /*03a4*/ 	.word	0x0500000f


	//   ....[83]....
        /*03a8*/ 	.word	0x0500000f


	//   ....[84]....
        /*03ac*/ 	.word	0x0500000f


	//   ....[85]....
        /*03b0*/ 	.word	0x0500000f


	//   ....[86]....
        /*03b4*/ 	.word	0x0500000f


	//----- nvinfo : EIATTR_COOP_GROUP_INSTR_OFFSETS
	.align		4
.L_518:
        /*03b8*/ 	.byte	0x04, 0x28
        /*03ba*/ 	.short	(.L_520 - .L_519)


	//   ....[0]....
.L_519:
        /*03bc*/ 	.word	0x00000070


	//   ....[1]....
        /*03c0*/ 	.word	0x00000140


	//   ....[2]....
        /*03c4*/ 	.word	0x00000190


	//   ....[3]....
        /*03c8*/ 	.word	0x000003a0


	//   ....[4]....
        /*03cc*/ 	.word	0x00000500


	//   ....[5]....
        /*03d0*/ 	.word	0x00000620


	//   ....[6]....
        /*03d4*/ 	.word	0x00000780


	//   ....[7]....
        /*03d8*/ 	.word	0x00001940


	//   ....[8]....
        /*03dc*/ 	.word	0x00003640


	//   ....[9]....
        /*03e0*/ 	.word	0x00004680


	//   ....[10]....
        /*03e4*/ 	.word	0x000051f0


	//   ....[11]....
        /*03e8*/ 	.word	0x00005210


	//   ....[12]....
        /*03ec*/ 	.word	0x00005680


	//   ....[13]....
        /*03f0*/ 	.word	0x000057b0


	//   ....[14]....
        /*03f4*/ 	.word	0x000059e0


	//   ....[15]....
        /*03f8*/ 	.word	0x00005b00


	//   ....[16]....
        /*03fc*/ 	.word	0x00006430


	//   ....[17]....
        /*0400*/ 	.word	0x000070d0


	//   ....[18]....
        /*0404*/ 	.word	0x00007c70


	//   ....[19]....
        /*0408*/ 	.word	0x00007fd0


	//   ....[20]....
        /*040c*/ 	.word	0x00008020


	//   ....[21]....
        /*0410*/ 	.word	0x000080c0


	//   ....[22]....
        /*0414*/ 	.word	0x000084a0


	//   ....[23]....
        /*0418*/ 	.word	0x00008510


	//   ....[24]....
        /*041c*/ 	.word	0x000096a0


	//   ....[25]....
        /*0420*/ 	.word	0x0000a310


	//   ....[26]....
        /*0424*/ 	.word	0x0000afa0


	//   ....[27]....
        /*0428*/ 	.word	0x0000afd0


	//   ....[28]....
        /*042c*/ 	.word	0x0000b210


	//   ....[29]....
        /*0430*/ 	.word	0x0000b3e0


	//   ....[30]....
        /*0434*/ 	.word	0x0000c3c0


	//   ....[31]....
        /*0438*/ 	.word	0x0000c400


	//   ....[32]....
        /*043c*/ 	.word	0x0000c430


	//   ....[33]....
        /*0440*/ 	.word	0x0000c490


	//   ....[34]....
        /*0444*/ 	.word	0x0000c4b0


	//   ....[35]....
        /*0448*/ 	.word	0x0000cfd0


	//   ....[36]....
        /*044c*/ 	.word	0x0000e1f0


	//   ....[37]....
        /*0450*/ 	.word	0x0000e220


	//   ....[38]....
        /*0454*/ 	.word	0x0000e250


	//   ....[39]....
        /*0458*/ 	.word	0x0000e270


	//   ....[40]....
        /*045c*/ 	.word	0x0000e8b0


	//   ....[41]....
        /*0460*/ 	.word	0x0000e8d0


	//   ....[42]....
        /*0464*/ 	.word	0x0000eb00


	//   ....[43]....
        /*0468*/ 	.word	0x0000eb20


	//   ....[44]....
        /*046c*/ 	.word	0x0000f4a0


	//   ....[45]....
        /*0470*/ 	.word	0x0000f4c0


	//   ....[46]....
        /*0474*/ 	.word	0x0000f700


	//   ....[47]....
        /*0478*/ 	.word	0x0000f720


	//   ....[48]....
        /*047c*/ 	.word	0x0000fa00


	//   ....[49]....
        /*0480*/ 	.word	0x00010790


	//   ....[50]....
        /*0484*/ 	.word	0x000110e0


	//   ....[51]....
        /*0488*/ 	.word	0x00011110


	//   ....[52]....
        /*048c*/ 	.word	0x00011220


	//   ....[53]....
        /*0490*/ 	.word	0x00011230


	//   ....[54]....
        /*0494*/ 	.word	0x000112b0


	//   ....[55]....
        /*0498*/ 	.word	0x000112c0


	//   ....[56]....
        /*049c*/ 	.word	0x000112d0


	//   ....[57]....
        /*04a0*/ 	.word	0x000112e0


	//   ....[58]....
        /*04a4*/ 	.word	0x00011cd0


	//   ....[59]....
        /*04a8*/ 	.word	0x00011d10


	//   ....[60]....
        /*04ac*/ 	.word	0x00011d90


	//   ....[61]....
        /*04b0*/ 	.word	0x00011e60


	//   ....[62]....
        /*04b4*/ 	.word	0x00012030


	//   ....[63]....
        /*04b8*/ 	.word	0x00012040


	//   ....[64]....
        /*04bc*/ 	.word	0x00012190


	//   ....[65]....
        /*04c0*/ 	.word	0x000121a0


	//   ....[66]....
        /*04c4*/ 	.word	0x00015a50


	//   ....[67]....
        /*04c8*/ 	.word	0x00015c40


	//   ....[68]....
        /*04cc*/ 	.word	0x000161a0


	//   ....[69]....
        /*04d0*/ 	.word	0x00016300


	//   ....[70]....
        /*04d4*/ 	.word	0x00016380


	//   ....[71]....
        /*04d8*/ 	.word	0x00016440


	//   ....[72]....
        /*04dc*/ 	.word	0x00016530


	//   ....[73]....
        /*04e0*/ 	.word	0x00016590


	//   ....[74]....
        /*04e4*/ 	.word	0x00016680


	//   ....[75]....
        /*04e8*/ 	.word	0x000166e0


	//   ....[76]....
        /*04ec*/ 	.word	0x00016780


	//   ....[77]....
        /*04f0*/ 	.word	0x00016860


	//   ....[78]....
        /*04f4*/ 	.word	0x00016910


	//   ....[79]....
        /*04f8*/ 	.word	0x00016bf0


	//   ....[80]....
        /*04fc*/ 	.word	0x00016c40


	//   ....[81]....
        /*0500*/ 	.word	0x00016da0


	//   ....[82]....
        /*0504*/ 	.word	0x00016ef0


	//   ....[83]....
        /*0508*/ 	.word	0x000170c0


	//   ....[84]....
        /*050c*/ 	.word	0x00017110


	//   ....[85]....
        /*0510*/ 	.word	0x00017430


	//   ....[86]....
        /*0514*/ 	.word	0x00017550


	//----- nvinfo : EIATTR_REG_RECONFIG
	.align		4
.L_520:
        /*0518*/ 	.byte	0x01, 0x54
	.zero		2


	//----- nvinfo : EIATTR_SYSCALL_OFFSETS
	.align		4
        /*051c*/ 	.byte	0x04, 0x46
        /*051e*/ 	.short	(.L_522 - .L_521)


	//   ....[0]....
.L_521:
        /*0520*/ 	.word	0x000037f0


	//   ....[1]....
        /*0524*/ 	.word	0x00010390


	//   ....[2]....
        /*0528*/ 	.word	0x000104e0


	//   ....[3]....
        /*052c*/ 	.word	0x000105d0


	//   ....[4]....
        /*0530*/ 	.word	0x00010d30


	//   ....[5]....
        /*0534*/ 	.word	0x00011630


	//----- nvinfo : EIATTR_MBARRIER_INSTR_OFFSETS
	.align		4
.L_522:
        /*0538*/ 	.byte	0x04, 0x39
        /*053a*/ 	.short	(.L_524 - .L_523)


	//   ....[0]....
.L_523:
        /*053c*/ 	.word	0x00000280
        /*0540*/ 	.word	0x000000ff
        /*0544*/ 	.word	0x00038800
        /*0548*/ 	.short	0x0100
        /*054a*/ 	.byte	0x08
	.zero		1


	//   ....[1]....
        /*054c*/ 	.word	0x00000290
        /*0550*/ 	.word	0x000000ff
        /*0554*/ 	.word	0x00038810
        /*0558*/ 	.short	0x0100
        /*055a*/ 	.byte	0x08
	.zero		1


	//   ....[2]....
        /*055c*/ 	.word	0x000002a0
        /*0560*/ 	.word	0x000000ff
        /*0564*/ 	.word	0x00038820
        /*0568*/ 	.short	0x0100
        /*056a*/ 	.byte	0x08
	.zero		1


	//   ....[3]....
        /*056c*/ 	.word	0x00000350
        /*0570*/ 	.word	0x000000ff
        /*0574*/ 	.word	0x00038830
        /*0578*/ 	.short	0x0100
        /*057a*/ 	.byte	0x06
	.zero		1


	//   ....[4]....
        /*057c*/ 	.word	0x00000360
        /*0580*/ 	.word	0x000000ff
        /*0584*/ 	.word	0x00038840
        /*0588*/ 	.short	0x0100
        /*058a*/ 	.byte	0x06
	.zero		1


	//   ....[5]....
        /*058c*/ 	.word	0x00000370
        /*0590*/ 	.word	0x000000ff
        /*0594*/ 	.word	0x00038838
        /*0598*/ 	.short	0x0100
        /*059a*/ 	.byte	0x06
	.zero		1


	//   ....[6]....
        /*059c*/ 	.word	0x00000380
        /*05a0*/ 	.word	0x000000ff
        /*05a4*/ 	.word	0x00038848
        /*05a8*/ 	.short	0x0100
        /*05aa*/ 	.byte	0x06
	.zero		1


	//   ....[7]....
        /*05ac*/ 	.word	0x000004b0
        /*05b0*/ 	.word	0x000000ff
        /*05b4*/ 	.word	0x00038850
        /*05b8*/ 	.short	0x0100
        /*05ba*/ 	.byte	0x08
	.zero		1


	//   ....[8]....
        /*05bc*/ 	.word	0x000004c0
        /*05c0*/ 	.word	0x000000ff
        /*05c4*/ 	.word	0x00038860
        /*05c8*/ 	.short	0x0100
        /*05ca*/ 	.byte	0x08
	.zero		1


	//   ....[9]....
        /*05cc*/ 	.word	0x000004d0
        /*05d0*/ 	.word	0x000000ff
        /*05d4*/ 	.word	0x00038858
        /*05d8*/ 	.short	0x0100
        /*05da*/ 	.byte	0x08
	.zero		1


	//   ....[10]....
        /*05dc*/ 	.word	0x000004e0
        /*05e0*/ 	.word	0x000000ff
        /*05e4*/ 	.word	0x00038868
        /*05e8*/ 	.short	0x0100
        /*05ea*/ 	.byte	0x08
	.zero		1


	//   ....[11]....
        /*05ec*/ 	.word	0x000005d0
        /*05f0*/ 	.word	0x000000ff
        /*05f4*/ 	.word	0x00038870
        /*05f8*/ 	.short	0x0100
        /*05fa*/ 	.byte	0x06
	.zero		1


	//   ....[12]....
        /*05fc*/ 	.word	0x000005e0
        /*0600*/ 	.word	0x000000ff
        /*0604*/ 	.word	0x00038880
        /*0608*/ 	.short	0x0100
        /*060a*/ 	.byte	0x06
	.zero		1


	//   ....[13]....
        /*060c*/ 	.word	0x000005f0
        /*0610*/ 	.word	0x000000ff
        /*0614*/ 	.word	0x00038878
        /*0618*/ 	.short	0x0100
        /*061a*/ 	.byte	0x06
	.zero		1


	//   ....[14]....
        /*061c*/ 	.word	0x00000600
        /*0620*/ 	.word	0x000000ff
        /*0624*/ 	.word	0x00038888
        /*0628*/ 	.short	0x0100
        /*062a*/ 	.byte	0x06
	.zero		1


	//   ....[15]....
        /*062c*/ 	.word	0x00000730
        /*0630*/ 	.word	0x000000ff
        /*0634*/ 	.word	0x00038890
        /*0638*/ 	.short	0x0100
        /*063a*/ 	.byte	0x08
	.zero		1


	//   ....[16]....
        /*063c*/ 	.word	0x00000740
        /*0640*/ 	.word	0x000000ff
        /*0644*/ 	.word	0x000388a0
        /*0648*/ 	.short	0x0100
        /*064a*/ 	.byte	0x08
	.zero		1


	//   ....[17]....
        /*064c*/ 	.word	0x00000750
        /*0650*/ 	.word	0x000000ff
        /*0654*/ 	.word	0x00038898
        /*0658*/ 	.short	0x0100
        /*065a*/ 	.byte	0x08
	.zero		1


	//   ....[18]....
        /*065c*/ 	.word	0x00000760
        /*0660*/ 	.word	0x000000ff
        /*0664*/ 	.word	0x000388a8
        /*0668*/ 	.short	0x0100
        /*066a*/ 	.byte	0x08
	.zero		1


	//   ....[19]....
        /*066c*/ 	.word	0x00000890
        /*0670*/ 	.word	0x000000ff
        /*0674*/ 	.word	0x000388b0
        /*0678*/ 	.short	0x0100
        /*067a*/ 	.byte	0x08
	.zero		1


	//   ....[20]....
        /*067c*/ 	.word	0x000008a0
        /*0680*/ 	.word	0x000000ff
        /*0684*/ 	.word	0x000388c0
        /*0688*/ 	.short	0x0100
        /*068a*/ 	.byte	0x08
	.zero		1


	//   ....[21]....
        /*068c*/ 	.word	0x000008b0
        /*0690*/ 	.word	0x000000ff
        /*0694*/ 	.word	0x000388b8
        /*0698*/ 	.short	0x0100
        /*069a*/ 	.byte	0x08
	.zero		1


	//   ....[22]....
        /*069c*/ 	.word	0x000008c0
        /*06a0*/ 	.word	0x000000ff
        /*06a4*/ 	.word	0x000388c8
        /*06a8*/ 	.short	0x0100
        /*06aa*/ 	.byte	0x08
	.zero		1


	//   ....[23]....
        /*06ac*/ 	.word	0x00001cf0
        /*06b0*/ 	.word	0x00000000
        /*06b4*/ 	.word	0x00000000
        /*06b8*/ 	.short	0x0101
        /*06ba*/ 	.byte	0x3f
	.zero		1


	//   ....[24]....
        /*06bc*/ 	.word	0x000027c0
        /*06c0*/ 	.word	0x00000000
        /*06c4*/ 	.word	0x00000000
        /*06c8*/ 	.short	0x0101
        /*06ca*/ 	.byte	0x3f
	.zero		1


	//   ....[25]....
        /*06cc*/ 	.word	0x00003870
        /*06d0*/ 	.word	0x00000011
        /*06d4*/ 	.word	0x00038800
        /*06d8*/ 	.short	0x010a
        /*06da*/ 	.byte	0x3f
	.zero		1


	//   ....[26]....
        /*06dc*/ 	.word	0x000038d0
        /*06e0*/ 	.word	0x00000006
        /*06e4*/ 	.word	0x00038830
        /*06e8*/ 	.short	0x010a
        /*06ea*/ 	.byte	0x3f
	.zero		1


	//   ....[27]....
        /*06ec*/ 	.word	0x00003940
        /*06f0*/ 	.word	0x00000006
        /*06f4*/ 	.word	0x00038830
        /*06f8*/ 	.short	0x010a
        /*06fa*/ 	.byte	0x3f
	.zero		1


	//   ....[28]....
        /*06fc*/ 	.word	0x00003bc0
        /*0700*/ 	.word	0x00000011
        /*0704*/ 	.word	0x00038810
        /*0708*/ 	.short	0x010a
        /*070a*/ 	.byte	0x3f
	.zero		1


	//   ....[29]....
        /*070c*/ 	.word	0x00003c00
        /*0710*/ 	.word	0x00000006
        /*0714*/ 	.word	0x00038850
        /*0718*/ 	.short	0x010a
        /*071a*/ 	.byte	0x3f
	.zero		1


	//   ....[30]....
        /*071c*/ 	.word	0x00003cd0
        /*0720*/ 	.word	0x00000006
        /*0724*/ 	.word	0x00038850
        /*0728*/ 	.short	0x010a
        /*072a*/ 	.byte	0x3f
	.zero		1


	//   ....[31]....
        /*072c*/ 	.word	0x00005d30
        /*0730*/ 	.word	0x00000018
        /*0734*/ 	.word	0x00000000
        /*0738*/ 	.short	0x0101
        /*073a*/ 	.byte	0x3f
	.zero		1


	//   ....[32]....
        /*073c*/ 	.word	0x00006450
        /*0740*/ 	.word	0x00000006
        /*0744*/ 	.word	0x00000000
        /*0748*/ 	.short	0x0101
        /*074a*/ 	.byte	0x3f
	.zero		1


	//   ....[33]....
        /*074c*/ 	.word	0x00006570
        /*0750*/ 	.word	0x00000009
        /*0754*/ 	.word	0x00038830
        /*0758*/ 	.short	0x010a
        /*075a*/ 	.byte	0x3f
	.zero		1


	//   ....[34]....
        /*075c*/ 	.word	0x000065c0
        /*0760*/ 	.word	0x00000009
        /*0764*/ 	.word	0x00038830
        /*0768*/ 	.short	0x010a
        /*076a*/ 	.byte	0x3f
	.zero		1


	//   ....[35]....
        /*076c*/ 	.word	0x00006760
        /*0770*/ 	.word	0x00000009
        /*0774*/ 	.word	0x00038850
        /*0778*/ 	.short	0x010a
        /*077a*/ 	.byte	0x3f
	.zero		1


	//   ....[36]....
        /*077c*/ 	.word	0x000067a0
        /*0780*/ 	.word	0x00000009
        /*0784*/ 	.word	0x00038850
        /*0788*/ 	.short	0x010a
        /*078a*/ 	.byte	0x3f
	.zero		1


	//   ....[37]....
        /*078c*/ 	.word	0x00008760
        /*0790*/ 	.word	0x00000098
        /*0794*/ 	.word	0x00000000
        /*0798*/ 	.short	0x0101
        /*079a*/ 	.byte	0x3f
	.zero		1


	//   ....[38]....
        /*079c*/ 	.word	0x000096c0
        /*07a0*/ 	.word	0x00000009
        /*07a4*/ 	.word	0x00000000
        /*07a8*/ 	.short	0x0101
        /*07aa*/ 	.byte	0x3f
	.zero		1


	//   ....[39]....
        /*07ac*/ 	.word	0x000097d0
        /*07b0*/ 	.word	0x00000009
        /*07b4*/ 	.word	0x00038830
        /*07b8*/ 	.short	0x010a
        /*07ba*/ 	.byte	0x3f
	.zero		1


	//   ....[40]....
        /*07bc*/ 	.word	0x00009820
        /*07c0*/ 	.word	0x00000009
        /*07c4*/ 	.word	0x00038830
        /*07c8*/ 	.short	0x010a
        /*07ca*/ 	.byte	0x3f
	.zero		1


	//   ....[41]....
        /*07cc*/ 	.word	0x000099a0
        /*07d0*/ 	.word	0x00000009
        /*07d4*/ 	.word	0x00038850
        /*07d8*/ 	.short	0x010a
        /*07da*/ 	.byte	0x3f
	.zero		1


	//   ....[42]....
        /*07dc*/ 	.word	0x000099e0
        /*07e0*/ 	.word	0x00000009
        /*07e4*/ 	.word	0x00038850
        /*07e8*/ 	.short	0x010a
        /*07ea*/ 	.byte	0x3f
	.zero		1


	//   ....[43]....
        /*07ec*/ 	.word	0x0000b780
        /*07f0*/ 	.word	0x00000099
        /*07f4*/ 	.word	0x00000000
        /*07f8*/ 	.short	0x0101
        /*07fa*/ 	.byte	0x3f
	.zero		1


	//   ....[44]....
        /*07fc*/ 	.word	0x0000c3e0
        /*0800*/ 	.word	0x00000009
        /*0804*/ 	.word	0x00000000
        /*0808*/ 	.short	0x0101
        /*080a*/ 	.byte	0x3f
	.zero		1


	//   ....[45]....
        /*080c*/ 	.word	0x0000e8a0
        /*0810*/ 	.word	0x00000000
        /*0814*/ 	.word	0x00000000
        /*0818*/ 	.short	0x0101
        /*081a*/ 	.byte	0x3f
	.zero		1


	//   ....[46]....
        /*081c*/ 	.word	0x000109c0
        /*0820*/ 	.word	0x00000000
        /*0824*/ 	.word	0x00038840
        /*0828*/ 	.short	0x010a
        /*082a*/ 	.byte	0x3f
	.zero		1


	//   ....[47]....
        /*082c*/ 	.word	0x00011400
        /*0830*/ 	.word	0x00000011
        /*0834*/ 	.word	0x00038800
        /*0838*/ 	.short	0x0107
        /*083a*/ 	.byte	0x3f
	.zero		1


	//   ....[48]....
        /*083c*/ 	.word	0x000114a0
        /*0840*/ 	.word	0x00000011
        /*0844*/ 	.word	0x00038800
        /*0848*/ 	.short	0x0101
        /*084a*/ 	.byte	0x3f
	.zero		1


	//   ....[49]....
        /*084c*/ 	.word	0x000123c0
        /*0850*/ 	.word	0x00000011
        /*0854*/ 	.word	0x00038810
        /*0858*/ 	.short	0x0107
        /*085a*/ 	.byte	0x3f
	.zero		1


	//   ....[50]....
        /*085c*/ 	.word	0x000124c0
        /*0860*/ 	.word	0x00000011
        /*0864*/ 	.word	0x00038810
        /*0868*/ 	.short	0x0101
        /*086a*/ 	.byte	0x3f
	.zero		1


	//   ....[51]....
        /*086c*/ 	.word	0x000124e0
        /*0870*/ 	.word	0x00000011
        /*0874*/ 	.word	0x00038820
        /*0878*/ 	.short	0x010a
        /*087a*/ 	.byte	0x3f
	.zero		1


	//   ....[52]....
        /*087c*/ 	.word	0x000125b0
        /*0880*/ 	.word	0x00000000
        /*0884*/ 	.word	0x00038860
        /*0888*/ 	.short	0x010a
        /*088a*/ 	.byte	0x3f
	.zero		1


	//   ....[53]....
        /*088c*/ 	.word	0x00013180
        /*0890*/ 	.word	0x00000003
        /*0894*/ 	.word	0x00038840
        /*0898*/ 	.short	0x010a
        /*089a*/ 	.byte	0x3f
	.zero		1


	//   ....[54]....
        /*089c*/ 	.word	0x000133a0
        /*08a0*/ 	.word	0x00000003
        /*08a4*/ 	.word	0x00038860
        /*08a8*/ 	.short	0x010a
        /*08aa*/ 	.byte	0x3f
	.zero		1


	//   ....[55]....
        /*08ac*/ 	.word	0x00013f30
        /*08b0*/ 	.word	0x00000004
        /*08b4*/ 	.word	0x00038840
        /*08b8*/ 	.short	0x010a
        /*08ba*/ 	.byte	0x3f
	.zero		1


	//   ....[56]....
        /*08bc*/ 	.word	0x00014150
        /*08c0*/ 	.word	0x00000004
        /*08c4*/ 	.word	0x00038860
        /*08c8*/ 	.short	0x010a
        /*08ca*/ 	.byte	0x3f
	.zero		1


	//   ....[57]....
        /*08cc*/ 	.word	0x00014c80
        /*08d0*/ 	.word	0x00000004
        /*08d4*/ 	.word	0x00038840
        /*08d8*/ 	.short	0x010a
        /*08da*/ 	.byte	0x3f
	.zero		1


	//   ....[58]....
        /*08dc*/ 	.word	0x00014ea0
        /*08e0*/ 	.word	0x00000004
        /*08e4*/ 	.word	0x00038860
        /*08e8*/ 	.short	0x010a
        /*08ea*/ 	.byte	0x3f
	.zero		1


	//   ....[59]....
        /*08ec*/ 	.word	0x00015bc0
        /*08f0*/ 	.word	0x00000000
        /*08f4*/ 	.word	0x00038820
        /*08f8*/ 	.short	0x010a
        /*08fa*/ 	.byte	0x3f
	.zero		1


	//   ....[60]....
        /*08fc*/ 	.word	0x00015db0
        /*0900*/ 	.word	0x00000006
        /*0904*/ 	.word	0x00000000
        /*0908*/ 	.short	0x010a
        /*090a*/ 	.byte	0x3f
	.zero		1


	//   ....[61]....
        /*090c*/ 	.word	0x00015de0
        /*0910*/ 	.word	0x00000007
        /*0914*/ 	.word	0x00000000
        /*0918*/ 	.short	0x010a
        /*091a*/ 	.byte	0x3f
	.zero		1


	//   ....[62]....
        /*091c*/ 	.word	0x00015e40
        /*0920*/ 	.word	0x00000004
        /*0924*/ 	.word	0x00000000
        /*0928*/ 	.short	0x010a
        /*092a*/ 	.byte	0x3f
	.zero		1


	//   ....[63]....
        /*092c*/ 	.word	0x00015e70
        /*0930*/ 	.word	0x00000003
        /*0934*/ 	.word	0x00000000
        /*0938*/ 	.short	0x010a
        /*093a*/ 	.byte	0x3f
	.zero		1


	//   ....[64]....
        /*093c*/ 	.word	0x00015ed0
        /*0940*/ 	.word	0x00000011
        /*0944*/ 	.word	0x00038800
        /*0948*/ 	.short	0x010a
        /*094a*/ 	.byte	0x3f
	.zero		1


	//   ....[65]....
        /*094c*/ 	.word	0x00015f20
        /*0950*/ 	.word	0x00000006
        /*0954*/ 	.word	0x00038830
        /*0958*/ 	.short	0x010a
        /*095a*/ 	.byte	0x3f
	.zero		1


	//   ....[66]....
        /*095c*/ 	.word	0x00015f70
        /*0960*/ 	.word	0x00000011
        /*0964*/ 	.word	0x00038810
        /*0968*/ 	.short	0x010a
        /*096a*/ 	.byte	0x3f
	.zero		1


	//   ....[67]....
        /*096c*/ 	.word	0x00015fc0
        /*0970*/ 	.word	0x00000006
        /*0974*/ 	.word	0x00038850
        /*0978*/ 	.short	0x010a
        /*097a*/ 	.byte	0x3f
	.zero		1


	//   ....[68]....
        /*097c*/ 	.word	0x00016010
        /*0980*/ 	.word	0x00000009
        /*0984*/ 	.word	0x00038830
        /*0988*/ 	.short	0x010a
        /*098a*/ 	.byte	0x3f
	.zero		1


	//   ....[69]....
        /*098c*/ 	.word	0x00016060
        /*0990*/ 	.word	0x00000009
        /*0994*/ 	.word	0x00038850
        /*0998*/ 	.short	0x010a
        /*099a*/ 	.byte	0x3f
	.zero		1


	//   ....[70]....
        /*099c*/ 	.word	0x000160b0
        /*09a0*/ 	.word	0x00000009
        /*09a4*/ 	.word	0x00038830
        /*09a8*/ 	.short	0x010a
        /*09aa*/ 	.byte	0x3f
	.zero		1


	//   ....[71]....
        /*09ac*/ 	.word	0x00016100
        /*09b0*/ 	.word	0x00000009
        /*09b4*/ 	.word	0x00038850
        /*09b8*/ 	.short	0x010a
        /*09ba*/ 	.byte	0x3f
	.zero		1


	//   ....[72]....
        /*09bc*/ 	.word	0x00016250
        /*09c0*/ 	.word	0x00000000
        /*09c4*/ 	.word	0x00038840
        /*09c8*/ 	.short	0x010a
        /*09ca*/ 	.byte	0x3f
	.zero		1


	//   ....[73]....
        /*09cc*/ 	.word	0x00017150
        /*09d0*/ 	.word	0x00000011
        /*09d4*/ 	.word	0x00038820
        /*09d8*/ 	.short	0x010a
        /*09da*/ 	.byte	0x3f
	.zero		1


	//   ....[74]....
        /*09dc*/ 	.word	0x000171a0
        /*09e0*/ 	.word	0x00000000
        /*09e4*/ 	.word	0x00038860
        /*09e8*/ 	.short	0x010a
        /*09ea*/ 	.byte	0x3f
	.zero		1


	//   ....[75]....
        /*09ec*/ 	.word	0x000171f0
        /*09f0*/ 	.word	0x00000003
        /*09f4*/ 	.word	0x00038840
        /*09f8*/ 	.short	0x010a
        /*09fa*/ 	.byte	0x3f
	.zero		1


	//   ....[76]....
        /*09fc*/ 	.word	0x00017240
        /*0a00*/ 	.word	0x00000003
        /*0a04*/ 	.word	0x00038860
        /*0a08*/ 	.short	0x010a
        /*0a0a*/ 	.byte	0x3f
	.zero		1


	//   ....[77]....
        /*0a0c*/ 	.word	0x00017290
        /*0a10*/ 	.word	0x00000004
        /*0a14*/ 	.word	0x00038840
        /*0a18*/ 	.short	0x010a
        /*0a1a*/ 	.byte	0x3f
	.zero		1


	//   ....[78]....
        /*0a1c*/ 	.word	0x000172e0
        /*0a20*/ 	.word	0x00000004
        /*0a24*/ 	.word	0x00038860
        /*0a28*/ 	.short	0x010a
        /*0a2a*/ 	.byte	0x3f
	.zero		1


	//   ....[79]....
        /*0a2c*/ 	.word	0x00017330
        /*0a30*/ 	.word	0x00000004
        /*0a34*/ 	.word	0x00038840
        /*0a38*/ 	.short	0x010a
        /*0a3a*/ 	.byte	0x3f
	.zero		1


	//   ....[80]....
        /*0a3c*/ 	.word	0x00017380
        /*0a40*/ 	.word	0x00000004
        /*0a44*/ 	.word	0x00038860
        /*0a48*/ 	.short	0x010a
        /*0a4a*/ 	.byte	0x3f
	.zero		1


	//   ....[81]....
        /*0a4c*/ 	.word	0x00017470
        /*0a50*/ 	.word	0x00000000
        /*0a54*/ 	.word	0x00038820
        /*0a58*/ 	.short	0x010a
        /*0a5a*/ 	.byte	0x3f
	.zero		1


	//   ....[82]....
        /*0a5c*/ 	.word	0x00017610
        /*0a60*/ 	.word	0x00000006
        /*0a64*/ 	.word	0x00000000
        /*0a68*/ 	.short	0x010a
        /*0a6a*/ 	.byte	0x3f
	.zero		1


	//   ....[83]....
        /*0a6c*/ 	.word	0x00017660
        /*0a70*/ 	.word	0x00000007
        /*0a74*/ 	.word	0x00000000
        /*0a78*/ 	.short	0x010a
        /*0a7a*/ 	.byte	0x3f
	.zero		1


	//   ....[84]....
        /*0a7c*/ 	.word	0x000176b0
        /*0a80*/ 	.word	0x00000004
        /*0a84*/ 	.word	0x00000000
        /*0a88*/ 	.short	0x010a
        /*0a8a*/ 	.byte	0x3f
	.zero		1


	//----- nvinfo : EIATTR_NUM_MBARRIERS
	.align		4
.L_524:
        /*0a8c*/ 	.byte	0x03, 0x38
        /*0a8e*/ 	.short	0x0017


	//----- nvinfo : EIATTR_EXIT_INSTR_OFFSETS
	.align		4
        /*0a90*/ 	.byte	0x04, 0x1c
        /*0a92*/ 	.short	(.L_526 - .L_525)


	//   ....[0]....
.L_525:
        /*0a94*/ 	.word	0x00000a30


	//   ....[1]....
        /*0a98*/ 	.word	0x0000f980


	//   ....[2]....
        /*0a9c*/ 	.word	0x00015ec0


	//----- nvinfo : EIATTR_MAX_THREADS
	.align		4
.L_526:
        /*0aa0*/ 	.byte	0x04, 0x05
        /*0aa2*/ 	.short	(.L_528 - .L_527)
.L_527:
        /*0aa4*/ 	.word	0x00000180
        /*0aa8*/ 	.word	0x00000001
        /*0aac*/ 	.word	0x00000001


	//----- nvinfo : EIATTR_CRS_STACK_SIZE
	.align		4
.L_528:
        /*0ab0*/ 	.byte	0x04, 0x1e
        /*0ab2*/ 	.short	(.L_530 - .L_529)
.L_529:
        /*0ab4*/ 	.word	0x00000000


	//----- nvinfo : EIATTR_CBANK_PARAM_SIZE
	.align		4
.L_530:
        /*0ab8*/ 	.byte	0x03, 0x19
        /*0aba*/ 	.short	0x0bf0


	//----- nvinfo : EIATTR_PARAM_CBANK
	.align		4
        /*0abc*/ 	.byte	0x04, 0x0a
        /*0abe*/ 	.short	(.L_532 - .L_531)
	.align		4
.L_531:
        /*0ac0*/ 	.word	index@(.nv.constant0._ZN7cutlass13device_kernelIN5flash11enable_sm90INS1_16FlashAttnFwdSm90INS1_25CollectiveMainloopFwdSm90ILi2EN4cute5tupleIJNS5_1CILi1EEES8_S8_EEENS6_IJNS7_ILi64EEESA_SA_EEELi512ENS_6half_tEfNS_4arch4Sm90ELb1ELb0ELb0ELb0ELb0ELb0ELb1ELb0ELb0ELb1ELb0ELb0EEENS1_21CollectiveEpilogueFwdINS6_IJSA_NS7_ILi512EEESA_EEES9_SC_SE_Li256ELb0ELb1ELb0ELb0EEENS1_30DynamicPersistentTileSchedulerILi256ELi128ELb0ELb1ELb1EEEEEEEEEvNT_6ParamsE)
        /*0ac4*/ 	.short	0x0210
        /*0ac6*/ 	.short	0x0bf0


	//----- nvinfo : EIATTR_SW_WAR
	.align		4
.L_532:
        /*0ac8*/ 	.byte	0x04, 0x36
        /*0aca*/ 	.short	(.L_534 - .L_533)
.L_533:
        /*0acc*/ 	.word	0x00000008
.L_534:


//--------------------- .nv.info._ZN7cutlass13device_kernelIN5flash11enable_sm90INS1_16FlashAttnFwdSm90INS1_25CollectiveMainloopFwdSm90ILi2EN4cute5tupleIJNS5_1CILi1EEES8_S8_EEENS6_IJNS7_ILi64EEESA_SA_EEELi512ENS_6half_tEfNS_4arch4Sm90ELb1ELb0ELb0ELb1ELb0ELb0ELb0ELb0ELb0ELb1ELb0ELb0EEENS1_21CollectiveEpilogueFwdINS6_IJSA_NS7_ILi512EEESA_EEES9_SC_SE_Li256ELb1ELb1ELb0ELb0EEENS1_36VarlenDynamicPersistentTileSchedulerILi64ELi64ELi256ELi128ELb0ELb1ELb1ELb1ELb1ELb1EEEEEEEEEvNT_6ParamsE --------------------------
	.section	.nv.info._ZN7cutlass13device_kernelIN5flash11enable_sm90INS1_16FlashAttnFwdSm90INS1_25CollectiveMainloopFwdSm90ILi2EN4cute5tupleIJNS5_1CILi1EEES8_S8_EEENS6_IJNS7_ILi64EEESA_SA_EEELi512ENS_6half_tEfNS_4arch4Sm90ELb1ELb0ELb0ELb1ELb0ELb0ELb0ELb0ELb0ELb1ELb0ELb0EEENS1_21CollectiveEpilogueFwdINS6_IJSA_NS7_ILi512EEESA_EEES9_SC_SE_Li256ELb1ELb1ELb0ELb0EEENS1_36VarlenDynamicPersistentTileSchedulerILi64ELi64ELi256ELi128ELb0ELb1ELb1ELb1ELb1ELb1EEEEEEEEEvNT_6ParamsE,"",@"SHT_CUDA_INFO"
	.sectionflags	@""
	.align	4


	//----- nvinfo : EIATTR_CUDA_API_VERSION
	.align		4
        /*0000*/ 	.byte	0x04, 0x37
        /*0002*/ 	.short	(.L_536 - .L_535)
.L_535:
        /*0004*/ 	.word	0x00000082


	//----- nvinfo : EIATTR_KPARAM_INFO
	.align		4
.L_536:
        /*0008*/ 	.byte	0x04, 0x17
        /*000a*/ 	.short	(.L_538 - .L_537)
.L_537:
        /*000c*/ 	.word	0x00000000
        /*0010*/ 	.short	0x0000
        /*0012*/ 	.short	0x0070
        /*0014*/ 	.byte	0x00, 0xf0, 0x01, 0x2a


	//----- nvinfo : EIATTR_SPARSE_MMA_MASK
	.align		4
.L_538:
        /*0018*/ 	.byte	0x03, 0x50
        /*001a*/ 	.short	0x0000


	//----- nvinfo : EIATTR_MAXREG_COUNT
	.align		4
        /*001c*/ 	.byte	0x03, 0x1b
        /*001e*/ 	.short	0x00a8


	//----- nvinfo : EIATTR_NUM_BARRIERS
	.align		4
        /*0020*/ 	.byte	0x02, 0x4c
        /*0022*/ 	.byte	0x10
	.zero		1


	//----- nvinfo : EIATTR_EXTERNS
	.align		4
        /*0024*/ 	.byte	0x04, 0x0f
        /*0026*/ 	.short	(.L_540 - .L_539)


	//   ....[0]....
	.align		4
.L_539:
        /*0028*/ 	.word	index@(__assertfail)


	//----- nvinfo : EIATTR_ANNOTATIONS
	.align		4
.L_540:
        /*002c*/ 	.byte	0x04, 0x55
        /*002e*/ 	.short	(.L_542 - .L_541)


	//   ....[0]....
.L_541:
        /* <DEDUP_REMOVED lines=79> */


	//----- nvinfo : EIATTR_MERCURY_ISA_VERSION
	.align		4
.L_542:
        /*0508*/ 	.byte	0x03, 0x5f
        /*050a*/ 	.short	0x0101


	//----- nvinfo : EIATTR_UNUSED_LOAD_BYTE_OFFSET
	.align		4
        /*050c*/ 	.byte	0x04, 0x44
        /*050e*/ 	.short	(.L_544 - .L_543)


	//   ....[0]....
.L_543:
        /*0510*/ 	.word	0x00000a20
        /*0514*/ 	.word	0x0000fff0


	//   ....[1]....
        /*0518*/ 	.word	0x00009300
        /*051c*/ 	.word	0x0000fff0


	//----- nvinfo : EIATTR_INT_WARP_WIDE_INSTR_OFFSETS
	.align		4
.L_544:
        /*0520*/ 	.byte	0x04, 0x31
        /*0522*/ 	.short	(.L_546 - .L_545)


	//   ....[0]....
.L_545:
        /*0524*/ 	.word	0x00000130


	//   ....[1]....
        /*0528*/ 	.word	0x00000170


	//   ....[2]....
        /*052c*/ 	.word	0x000001e0


	//   ....[3]....
        /*0530*/ 	.word	0x0000d5a0


	//   ....[4]....
        /*0534*/ 	.word	0x0000d630


	//   ....[5]....
        /*0538*/ 	.word	0x000122e0


	//   ....[6]....
        /*053c*/ 	.word	0x00012370


	//----- nvinfo : EIATTR_COOP_GROUP_MASK_REGIDS
	.align		4
.L_546:
        /*0540*/ 	.byte	0x04, 0x29
        /*0542*/ 	.short	(.L_548 - .L_547)


	//   ....[0]....
.L_547:
        /*0544*/ 	.word	0xffffffff


	//   ....[1]....
        /*0548*/ 	.word	0xffffffff


	//   ....[2]....
        /*054c*/ 	.word	0xffffffff


	//   ....[3]....
        /*0550*/ 	.word	0xffffffff


	//   ....[4]....
        /*0554*/ 	.word	0xffffffff


	//   ....[5]....
        /*0558*/ 	.word	0xffffffff


	//   ....[6]....
        /*055c*/ 	.word	0xffffffff


	//   ....[7]....
        /*0560*/ 	.word	0xffffffff


	//   ....[8]....
        /*0564*/ 	.word	0xffffffff


	//   ....[9]....
        /*0568*/ 	.word	0xffffffff


	//   ....[10]....
        /*056c*/ 	.word	0xffffffff


	//   ....[11]....
        /*0570*/ 	.word	0xffffffff


	//   ....[12]....
        /*0574*/ 	.word	0xffffffff


	//   ....[13]....
        /*0578*/ 	.word	0xffffffff


	//   ....[14]....
        /*057c*/ 	.word	0xffffffff


	//   ....[15]....
        /*0580*/ 	.word	0xffffffff


	//   ....[16]....
        /*0584*/ 	.word	0xffffffff


	//   ....[17]....
        /*0588*/ 	.word	0xffffffff


	//   ....[18]....
        /*058c*/ 	.word	0xffffffff


	//   ....[19]....
        /*0590*/ 	.word	0xffffffff


	//   ....[20]....
        /*0594*/ 	.word	0xffffffff


	//   ....[21]....
        /*0598*/ 	.word	0xffffffff


	//   ....[22]....
        /*059c*/ 	.word	0xffffffff


	//   ....[23]....
        /*05a0*/ 	.word	0xffffffff


	//   ....[24]....
        /*05a4*/ 	.word	0xffffffff


	//   ....[25]....
        /*05a8*/ 	.word	0xffffffff


	//   ....[26]....
        /*05ac*/ 	.word	0xffffffff


	//   ....[27]....
        /*05b0*/ 	.word	0xffffffff


	//   ....[28]....
        /*05b4*/ 	.word	0xffffffff


	//   ....[29]....
        /*05b8*/ 	.word	0xffffffff


	//   ....[30]....
        /*05bc*/ 	.word	0xffffffff


	//   ....[31]....
        /*05c0*/ 	.word	0xffffffff


	//   ....[32]....
        /*05c4*/ 	.word	0xffffffff


	//   ....[33]....
        /*05c8*/ 	.word	0xffffffff


	//   ....[34]....
        /*05cc*/ 	.word	0xffffffff


	//   ....[35]....
        /*05d0*/ 	.word	0xffffffff


	//   ....[36]....
        /*05d4*/ 	.word	0xffffffff


	//   ....[37]....
        /*05d8*/ 	.word	0xffffffff


	//   ....[38]....
        /*05dc*/ 	.word	0xffffffff


	//   ....[39]....
        /*05e0*/ 	.word	0xffffffff


	//   ....[40]....
        /*05e4*/ 	.word	0xffffffff


	//   ....[41]....
        /*05e8*/ 	.word	0xffffffff


	//   ....[42]....
        /*05ec*/ 	.word	0xffffffff


	//   ....[43]....
        /*05f0*/ 	.word	0xffffffff


	//   ....[44]....
        /*05f4*/ 	.word	0xffffffff


	//   ....[45]....
        /*05f8*/ 	.word	0xffffffff


	//   ....[46]....
        /*05fc*/ 	.word	0xffffffff


	//   ....[47]....
        /*0600*/ 	.word	0xffffffff


	//   ....[48]....
        /*0604*/ 	.word	0xffffffff


	//   ....[49]....
        /*0608*/ 	.word	0xffffffff


	//   ....[50]....
        /*060c*/ 	.word	0xffffffff


	//   ....[51]....
        /*0610*/ 	.word	0xffffffff


	//   ....[52]....
        /*0614*/ 	.word	0xffffffff


	//   ....[53]....
        /*0618*/ 	.word	0xffffffff


	//   ....[54]....
        /*061c*/ 	.word	0xffffffff


	//   ....[55]....
        /*0620*/ 	.word	0xffffffff


	//   ....[56]....
        /*0624*/ 	.word	0xffffffff


	//   ....[57]....
        /*0628*/ 	.word	0xffffffff


	//   ....[58]....
        /*062c*/ 	.word	0xffffffff


	//   ....[59]....
        /*0630*/ 	.word	0xffffffff


	//   ....[60]....
        /*0634*/ 	.word	0xffffffff


	//   ....[61]....
        /*0638*/ 	.word	0xffffffff


	//   ....[62]....
        /*063c*/ 	.word	0xffffffff


	//   ....[63]....
        /*0640*/ 	.word	0xffffffff


	//   ....[64]....
        /*0644*/ 	.word	0xffffffff


	//   ....[65]....
        /*0648*/ 	.word	0xffffffff


	//   ....[66]....
        /*064c*/ 	.word	0xffffffff


	//   ....[67]....
        /*0650*/ 	.word	0xffffffff


	//   ....[68]....
        /*0654*/ 	.word	0xffffffff


	//   ....[69]....
        /*0658*/ 	.word	0xffffffff


	//   ....[70]....
        /*065c*/ 	.word	0xffffffff


	//   ....[71]....
        /*0660*/ 	.word	0xffffffff


	//   ....[72]....
        /*0664*/ 	.word	0xffffffff


	//   ....[73]....
        /*0668*/ 	.word	0xffffffff


	//   ....[74]....
        /*066c*/ 	.word	0xffffffff


	//   ....[75]....
        /*0670*/ 	.word	0xffffffff


	//   ....[76]....
        /*0674*/ 	.word	0xffffffff


	//   ....[77]....
        /*0678*/ 	.word	0xffffffff


	//   ....[78]....
        /*067c*/ 	.word	0xffffffff


	//   ....[79]....
        /*0680*/ 	.word	0xffffffff


	//   ....[80]....
        /*0684*/ 	.word	0xffffffff


	//   ....[81]....
        /*0688*/ 	.word	0xffffffff


	//   ....[82]....
        /*068c*/ 	.word	0xffffffff


	//   ....[83]....
        /*0690*/ 	.word	0xffffffff


	//   ....[84]....
        /*0694*/ 	.word	0xffffffff


	//   ....[85]....
        /*0698*/ 	.word	0xffffffff


	//   ....[86]....
        /*069c*/ 	.word	0xffffffff


	//   ....[87]....
        /*06a0*/ 	.word	0xffffffff


	//   ....[88]....
        /*06a4*/ 	.word	0x0500000f


	//   ....[89]....
        /*06a8*/ 	.word	0x0500000f


	//   ....[90]....
        /*06ac*/ 	.word	0x0500000f


	//   ....[91]....
        /*06b0*/ 	.word	0x0500000f


	//   ....[92]....
        /*06b4*/ 	.word	0x0500000f


	//   ....[93]....
        /*06b8*/ 	.word	0x0500000f


	//   ....[94]....
        /*06bc*/ 	.word	0x0500000f


	//   ....[95]....
        /*06c0*/ 	.word	0x0500000f


	//   ....[96]....
        /*06c4*/ 	.word	0x0500000f


	//   ....[97]....
        /*06c8*/ 	.word	0x0500000f


	//   ....[98]....
        /*06cc*/ 	.word	0x0500000f


	//   ....[99]....
        /*06d0*/ 	.word	0x0500000f


	//   ....[100]....
        /*06d4*/ 	.word	0x0500000f


	//   ....[101]....
        /*06d8*/ 	.word	0x0500000f


	//   ....[102]....
        /*06dc*/ 	.word	0x0500000f


	//   ....[103]....
        /*06e0*/ 	.word	0x0500000f


	//   ....[104]....
        /*06e4*/ 	.word	0x0500000f


	//   ....[105]....
        /*06e8*/ 	.word	0x0500000f


	//   ....[106]....
        /*06ec*/ 	.word	0x0500000f


	//   ....[107]....
        /*06f0*/ 	.word	0x0500000f


	//   ....[108]....
        /*06f4*/ 	.word	0x0500000f


	//   ....[109]....
        /*06f8*/ 	.word	0x0500000f


	//   ....[110]....
        /*06fc*/ 	.word	0x0500000f


	//   ....[111]....
        /*0700*/ 	.word	0x0500000f


	//   ....[112]....
        /*0704*/ 	.word	0x0500000f


	//   ....[113]....
        /*0708*/ 	.word	0x0500000f


	//   ....[114]....
        /*070c*/ 	.word	0x0500000f


	//----- nvinfo : EIATTR_COOP_GROUP_INSTR_OFFSETS
	.align		4
.L_548:
        /*0710*/ 	.byte	0x04, 0x28
        /*0712*/ 	.short	(.L_550 - .L_549)


	//   ....[0]....
.L_549:
        /*0714*/ 	.word	0x00000060


	//   ....[1]....
        /*0718*/ 	.word	0x00000140


	//   ....[2]....
        /*071c*/ 	.word	0x00000190


	//   ....[3]....
        /*0720*/ 	.word	0x00000380


	//   ....[4]....
        /*0724*/ 	.word	0x000004e0


	//   ....[5]....
        /*0728*/ 	.word	0x00000600


	//   ....[6]....
        /*072c*/ 	.word	0x00000760


	//   ....[7]....
        /*0730*/ 	.word	0x00001ad0


	//   ....[8]....
        /*0734*/ 	.word	0x00003870


	//   ....[9]....
        /*0738*/ 	.word	0x00003e60


	//   ....[10]....
        /*073c*/ 	.word	0x00003e90


	//   ....[11]....
        /*0740*/ 	.word	0x00004290


	//   ....[12]....
        /*0744*/ 	.word	0x00004390


	//   ....[13]....
        /*0748*/ 	.word	0x000045c0


	//   ....[14]....
        /*074c*/ 	.word	0x00004710


	//   ....[15]....
        /*0750*/ 	.word	0x000050f0


	//   ....[16]....
        /*0754*/ 	.word	0x000053d0


	//   ....[17]....
        /*0758*/ 	.word	0x000053f0


	//   ....[18]....
        /*075c*/ 	.word	0x000057f0


	//   ....[19]....
        /*0760*/ 	.word	0x000058f0


	//   ....[20]....
        /*0764*/ 	.word	0x00005b40


	//   ....[21]....
        /*0768*/ 	.word	0x00005c90


	//   ....[22]....
        /*076c*/ 	.word	0x00006ef0


	//   ....[23]....
        /*0770*/ 	.word	0x00007300


	//   ....[24]....
        /*0774*/ 	.word	0x00007330


	//   ....[25]....
        /*0778*/ 	.word	0x000075f0


	//   ....[26]....
        /*077c*/ 	.word	0x000077c0


	//   ....[27]....
        /*0780*/ 	.word	0x000087c0


	//   ....[28]....
        /*0784*/ 	.word	0x00008800


	//   ....[29]....
        /*0788*/ 	.word	0x00008840


	//   ....[30]....
        /*078c*/ 	.word	0x000088b0


	//   ....[31]....
        /*0790*/ 	.word	0x000088e0


	//   ....[32]....
        /*0794*/ 	.word	0x0000a240


	//   ....[33]....
        /*0798*/ 	.word	0x0000a870


	//   ....[34]....
        /*079c*/ 	.word	0x0000a8a0


	//   ....[35]....
        /*07a0*/ 	.word	0x0000a8c0


	//   ....[36]....
        /*07a4*/ 	.word	0x0000a8e0


	//   ....[37]....
        /*07a8*/ 	.word	0x0000af60


	//   ....[38]....
        /*07ac*/ 	.word	0x0000af80


	//   ....[39]....
        /*07b0*/ 	.word	0x0000b1b0


	//   ....[40]....
        /*07b4*/ 	.word	0x0000b1d0


	//   ....[41]....
        /*07b8*/ 	.word	0x0000bd60


	//   ....[42]....
        /*07bc*/ 	.word	0x0000bd90


	//   ....[43]....
        /*07c0*/ 	.word	0x0000bfd0


	//   ....[44]....
        /*07c4*/ 	.word	0x0000bff0


	//   ....[45]....
        /*07c8*/ 	.word	0x0000c2a0


	//   ....[46]....
        /*07cc*/ 	.word	0x0000c470


	//   ....[47]....
        /*07d0*/ 	.word	0x0000c4a0


	//   ....[48]....
        /*07d4*/ 	.word	0x0000c4d0


	//   ....[49]....
        /*07d8*/ 	.word	0x0000c500


	//   ....[50]....
        /*07dc*/ 	.word	0x0000c530


	//   ....[51]....
        /*07e0*/ 	.word	0x0000c560


	//   ....[52]....
        /*07e4*/ 	.word	0x0000c6d0


	//   ....[53]....
        /*07e8*/ 	.word	0x0000c700


	//   ....[54]....
        /*07ec*/ 	.word	0x0000c730


	//   ....[55]....
        /*07f0*/ 	.word	0x0000c760


	//   ....[56]....
        /*07f4*/ 	.word	0x0000c790


	//   ....[57]....
        /*07f8*/ 	.word	0x0000c7c0


	//   ....[58]....
        /*07fc*/ 	.word	0x0000c860


	//   ....[59]....
        /*0800*/ 	.word	0x0000c8c0


	//   ....[60]....
        /*0804*/ 	.word	0x0000c950


	//   ....[61]....
        /*0808*/ 	.word	0x0000dba0


	//   ....[62]....
        /*080c*/ 	.word	0x0000e6f0


	//   ....[63]....
        /*0810*/ 	.word	0x0000e720


	//   ....[64]....
        /*0814*/ 	.word	0x0000e7c0


	//   ....[65]....
        /*0818*/ 	.word	0x0000e7e0


	//   ....[66]....
        /*081c*/ 	.word	0x0000e860


	//   ....[67]....
        /*0820*/ 	.word	0x0000e880


	//   ....[68]....
        /*0824*/ 	.word	0x0000e890


	//   ....[69]....
        /*0828*/ 	.word	0x0000e900


	//   ....[70]....
        /*082c*/ 	.word	0x00012570


	//   ....[71]....
        /*0830*/ 	.word	0x000125a0


	//   ....[72]....
        /*0834*/ 	.word	0x000125e0


	//   ....[73]....
        /*0838*/ 	.word	0x00012610


	//   ....[74]....
        /*083c*/ 	.word	0x00012640


	//   ....[75]....
        /*0840*/ 	.word	0x00012670


	//   ....[76]....
        /*0844*/ 	.word	0x000126a0


	//   ....[77]....
        /*0848*/ 	.word	0x000126d0


	//   ....[78]....
        /*084c*/ 	.word	0x00012850


	//   ....[79]....
        /*0850*/ 	.word	0x00012880


	//   ....[80]....
        /*0854*/ 	.word	0x000128b0


	//   ....[81]....
        /*0858*/ 	.word	0x000128e0


	//   ....[82]....
        /*085c*/ 	.word	0x00012910


	//   ....[83]....
        /*0860*/ 	.word	0x00012940


	//   ....[84]....
        /*0864*/ 	.word	0x00012a00


	//   ....[85]....
        /*0868*/ 	.word	0x00012a20


	//   ....[86]....
        /*086c*/ 	.word	0x00012a90


	//   ....[87]....
        /*0870*/ 	.word	0x00013150


	//   ....[88]....
        /*0874*/ 	.word	0x000137b0


	//   ....[89]....
        /*0878*/ 	.word	0x00013930


	//   ....[90]....
        /*087c*/ 	.word	0x000139a0


	//   ....[91]....
        /*0880*/ 	.word	0x00013a00


	//   ....[92]....
        /*0884*/ 	.word	0x00013af0


	//   ....[93]....
        /*0888*/ 	.word	0x00013b50


	//   ....[94]....
        /*088c*/ 	.word	0x00013c50


	//   ....[95]....
        /*0890*/ 	.word	0x00013cb0


	//   ....[96]....
        /*0894*/ 	.word	0x00013d90


	//   ....[97]....
        /*0898*/ 	.word	0x000140c0


	//   ....[98]....
        /*089c*/ 	.word	0x00014160


	//   ....[99]....
        /*08a0*/ 	.word	0x00014280


	//   ....[100]....
        /*08a4*/ 	.word	0x000142f0


	//   ....[101]....
        /*08a8*/ 	.word	0x00014360


	//   ....[102]....
        /*08ac*/ 	.word	0x000143d0


	//   ....[103]....
        /*08b0*/ 	.word	0x00014440


	//   ....[104]....
        /*08b4*/ 	.word	0x000144c0


	//   ....[105]....
        /*08b8*/ 	.word	0x00014550


	//   ....[106]....
        /*08bc*/ 	.word	0x000145e0


	//   ....[107]....
        /*08c0*/ 	.word	0x00014650


	//   ....[108]....
        /*08c4*/ 	.word	0x000146c0


	//   ....[109]....
        /*08c8*/ 	.word	0x00014730


	//   ....[110]....
        /*08cc*/ 	.word	0x000147b0


	//   ....[111]....
        /*08d0*/ 	.word	0x00014820


	//   ....[112]....
        /*08d4*/ 	.word	0x000148c0


	//   ....[113]....
        /*08d8*/ 	.word	0x00014950


	//   ....[114]....
        /*08dc*/ 	.word	0x00014a80


	//----- nvinfo : EIATTR_REG_RECONFIG
	.align		4
.L_550:
        /*08e0*/ 	.byte	0x01, 0x54
	.zero		2


	//----- nvinfo : EIATTR_SYSCALL_OFFSETS
	.align		4
        /*08e4*/ 	.byte	0x04, 0x46
        /*08e6*/ 	.short	(.L_552 - .L_551)


	//   ....[0]....
.L_551:
        /*08e8*/ 	.word	0x00003a40


	//   ....[1]....
        /*08ec*/ 	.word	0x0000d7a0


	//   ....[2]....
        /*08f0*/ 	.word	0x0000d900


	//   ....[3]....
        /*08f4*/ 	.word	0x0000da00


	//   ....[4]....
        /*08f8*/ 	.word	0x0000e330


	//----- nvinfo : EIATTR_MBARRIER_INSTR_OFFSETS
	.align		4
.L_552:
        /*08fc*/ 	.byte	0x04, 0x39
        /*08fe*/ 	.short	(.L_554 - .L_553)


	//   ....[0]....
.L_553:
        /*0900*/ 	.word	0x00000270
        /*0904*/ 	.word	0x000000ff
        /*0908*/ 	.word	0x00028c00
        /*090c*/ 	.short	0x0100
        /*090e*/ 	.byte	0x08
	.zero		1


	//   ....[1]....
        /*0910*/ 	.word	0x00000280
        /*0914*/ 	.word	0x000000ff
        /*0918*/ 	.word	0x00028c20
        /*091c*/ 	.short	0x0100
        /*091e*/ 	.byte	0x08
	.zero		1


	//   ....[2]....
        /*0920*/ 	.word	0x00000330
        /*0924*/ 	.word	0x000000ff
        /*0928*/ 	.word	0x00028c30
        /*092c*/ 	.short	0x0100
        /*092e*/ 	.byte	0x06
	.zero		1


	//   ....[3]....
        /*0930*/ 	.word	0x00000340
        /*0934*/ 	.word	0x000000ff
        /*0938*/ 	.word	0x00028c40
        /*093c*/ 	.short	0x0100
        /*093e*/ 	.byte	0x06
	.zero		1


	//   ....[4]....
        /*0940*/ 	.word	0x00000350
        /*0944*/ 	.word	0x000000ff
        /*0948*/ 	.word	0x00028c38
        /*094c*/ 	.short	0x0100
        /*094e*/ 	.byte	0x06
	.zero		1


	//   ....[5]....
        /*0950*/ 	.word	0x00000360
        /*0954*/ 	.word	0x000000ff
        /*0958*/ 	.word	0x00028c48
        /*095c*/ 	.short	0x0100
        /*095e*/ 	.byte	0x06
	.zero		1


	//   ....[6]....
        /*0960*/ 	.word	0x00000490
        /*0964*/ 	.word	0x000000ff
        /*0968*/ 	.word	0x00028c50
        /*096c*/ 	.short	0x0100
        /*096e*/ 	.byte	0x08
	.zero		1


	//   ....[7]....
        /*0970*/ 	.word	0x000004a0
        /*0974*/ 	.word	0x000000ff
        /*0978*/ 	.word	0x00028c60
        /*097c*/ 	.short	0x0100
        /*097e*/ 	.byte	0x08
	.zero		1


	//   ....[8]....
        /*0980*/ 	.word	0x000004b0
        /*0984*/ 	.word	0x000000ff
        /*0988*/ 	.word	0x00028c58
        /*098c*/ 	.short	0x0100
        /*098e*/ 	.byte	0x08
	.zero		1


	//   ....[9]....
        /*0990*/ 	.word	0x000004c0
        /*0994*/ 	.word	0x000000ff
        /*0998*/ 	.word	0x00028c68
        /*099c*/ 	.short	0x0100
        /*099e*/ 	.byte	0x08
	.zero		1


	//   ....[10]....
        /*09a0*/ 	.word	0x000005b0
        /*09a4*/ 	.word	0x000000ff
        /*09a8*/ 	.word	0x00028c70
        /*09ac*/ 	.short	0x0100
        /*09ae*/ 	.byte	0x06
	.zero		1


	//   ....[11]....
        /*09b0*/ 	.word	0x000005c0
        /*09b4*/ 	.word	0x000000ff
        /*09b8*/ 	.word	0x00028c80
        /*09bc*/ 	.short	0x0100
        /*09be*/ 	.byte	0x06
	.zero		1


	//   ....[12]....
        /*09c0*/ 	.word	0x000005d0
        /*09c4*/ 	.word	0x000000ff
        /*09c8*/ 	.word	0x00028c78
        /*09cc*/ 	.short	0x0100
        /*09ce*/ 	.byte	0x06
	.zero		1


	//   ....[13]....
        /*09d0*/ 	.word	0x000005e0
        /*09d4*/ 	.word	0x000000ff
        /*09d8*/ 	.word	0x00028c88
        /*09dc*/ 	.short	0x0100
        /*09de*/ 	.byte	0x06
	.zero		1


	//   ....[14]....
        /*09e0*/ 	.word	0x00000710
        /*09e4*/ 	.word	0x000000ff
        /*09e8*/ 	.word	0x00028c90
        /*09ec*/ 	.short	0x0100
        /*09ee*/ 	.byte	0x08
	.zero		1


	//   ....[15]....
        /*09f0*/ 	.word	0x00000720
        /*09f4*/ 	.word	0x000000ff
        /*09f8*/ 	.word	0x00028ca0
        /*09fc*/ 	.short	0x0100
        /*09fe*/ 	.byte	0x08
	.zero		1


	//   ....[16]....
        /*0a00*/ 	.word	0x00000730
        /*0a04*/ 	.word	0x000000ff
        /*0a08*/ 	.word	0x00028c98
        /*0a0c*/ 	.short	0x0100
        /*0a0e*/ 	.byte	0x08
	.zero		1


	//   ....[17]....
        /*0a10*/ 	.word	0x00000740
        /*0a14*/ 	.word	0x000000ff
        /*0a18*/ 	.word	0x00028ca8
        /*0a1c*/ 	.short	0x0100
        /*0a1e*/ 	.byte	0x08
	.zero		1


	//   ....[18]....
        /*0a20*/ 	.word	0x00000870
        /*0a24*/ 	.word	0x000000ff
        /*0a28*/ 	.word	0x00028cb0
        /*0a2c*/ 	.short	0x0100
        /*0a2e*/ 	.byte	0x08
	.zero		1


	//   ....[19]....
        /*0a30*/ 	.word	0x00000880
        /*0a34*/ 	.word	0x000000ff
        /*0a38*/ 	.word	0x00028cc0
        /*0a3c*/ 	.short	0x0100
        /*0a3e*/ 	.byte	0x08
	.zero		1


	//   ....[20]....
        /*0a40*/ 	.word	0x00000890
        /*0a44*/ 	.word	0x000000ff
        /*0a48*/ 	.word	0x00028cb8
        /*0a4c*/ 	.short	0x0100
        /*0a4e*/ 	.byte	0x08
	.zero		1


	//   ....[21]....
        /*0a50*/ 	.word	0x000008a0
        /*0a54*/ 	.word	0x000000ff
        /*0a58*/ 	.word	0x00028cc8
        /*0a5c*/ 	.short	0x0100
        /*0a5e*/ 	.byte	0x08
	.zero		1


	//   ....[22]....
        /*0a60*/ 	.word	0x00001be0
        /*0a64*/ 	.word	0x000000ff
        /*0a68*/ 	.word	0x00028c50
        /*0a6c*/ 	.short	0x010a
        /*0a6e*/ 	.byte	0x15
	.zero		1


	//   ....[23]....
        /*0a70*/ 	.word	0x00001ea0
        /*0a74*/ 	.word	0x00000000
        /*0a78*/ 	.word	0x00000000
        /*0a7c*/ 	.short	0x0101
        /*0a7e*/ 	.byte	0x3f
	.zero		1


	//   ....[24]....
        /*0a80*/ 	.word	0x000027f0
        /*0a84*/ 	.word	0x000000ff
        /*0a88*/ 	.word	0x00028c50
        /*0a8c*/ 	.short	0x010a
        /*0a8e*/ 	.byte	0x15
	.zero		1


	//   ....[25]....
        /*0a90*/ 	.word	0x00002830
        /*0a94*/ 	.word	0x000000ff
        /*0a98*/ 	.word	0x00028c50
        /*0a9c*/ 	.short	0x010a
        /*0a9e*/ 	.byte	0x15
	.zero		1


	//   ....[26]....
        /*0aa0*/ 	.word	0x00002a00
        /*0aa4*/ 	.word	0x00000000
        /*0aa8*/ 	.word	0x00000000
        /*0aac*/ 	.short	0x0101
        /*0aae*/ 	.byte	0x3f
	.zero		1


	//   ....[27]....
        /*0ab0*/ 	.word	0x00003ac0
        /*0ab4*/ 	.word	0x000000ff
        /*0ab8*/ 	.word	0x00028c00
        /*0abc*/ 	.short	0x010a
        /*0abe*/ 	.byte	0x2e
	.zero		1


	//   ....[28]....
        /*0ac0*/ 	.word	0x00003b40
        /*0ac4*/ 	.word	0x00000007
        /*0ac8*/ 	.word	0x00028c30
        /*0acc*/ 	.short	0x010a
        /*0ace*/ 	.byte	0x3f
	.zero		1


	//   ....[29]....
        /*0ad0*/ 	.word	0x00003b80
        /*0ad4*/ 	.word	0x00000007
        /*0ad8*/ 	.word	0x00028c30
        /*0adc*/ 	.short	0x010a
        /*0ade*/ 	.byte	0x3f
	.zero		1


	//   ....[30]....
        /*0ae0*/ 	.word	0x00004910
        /*0ae4*/ 	.word	0x00000003
        /*0ae8*/ 	.word	0x00000000
        /*0aec*/ 	.short	0x0101
        /*0aee*/ 	.byte	0x3f
	.zero		1


	//   ....[31]....
        /*0af0*/ 	.word	0x00004db0
        /*0af4*/ 	.word	0x00000007
        /*0af8*/ 	.word	0x00028c50
        /*0afc*/ 	.short	0x010a
        /*0afe*/ 	.byte	0x3f
	.zero		1


	//   ....[32]....
        /*0b00*/ 	.word	0x00004df0
        /*0b04*/ 	.word	0x00000007
        /*0b08*/ 	.word	0x00028c50
        /*0b0c*/ 	.short	0x010a
        /*0b0e*/ 	.byte	0x3f
	.zero		1


	//   ....[33]....
        /*0b10*/ 	.word	0x00005110
        /*0b14*/ 	.word	0x00000007
        /*0b18*/ 	.word	0x00000000
        /*0b1c*/ 	.short	0x0101
        /*0b1e*/ 	.byte	0x3f
	.zero		1


	//   ....[34]....
        /*0b20*/ 	.word	0x00005210
        /*0b24*/ 	.word	0x000000ff
        /*0b28*/ 	.word	0x00028c30
        /*0b2c*/ 	.short	0x010a
        /*0b2e*/ 	.byte	0x18
	.zero		1


	//   ....[35]....
        /*0b30*/ 	.word	0x00005250
        /*0b34*/ 	.word	0x000000ff
        /*0b38*/ 	.word	0x00028c30
        /*0b3c*/ 	.short	0x010a
        /*0b3e*/ 	.byte	0x18
	.zero		1


	//   ....[36]....
        /*0b40*/ 	.word	0x00005fa0
        /*0b44*/ 	.word	0x000000a7
        /*0b48*/ 	.word	0x00000000
        /*0b4c*/ 	.short	0x0101
        /*0b4e*/ 	.byte	0x3f
	.zero		1


	//   ....[37]....
        /*0b50*/ 	.word	0x00006c30
        /*0b54*/ 	.word	0x000000ff
        /*0b58*/ 	.word	0x00028c50
        /*0b5c*/ 	.short	0x010a
        /*0b5e*/ 	.byte	0x18
	.zero		1


	//   ....[38]....
        /*0b60*/ 	.word	0x00006c70
        /*0b64*/ 	.word	0x000000ff
        /*0b68*/ 	.word	0x00028c50
        /*0b6c*/ 	.short	0x010a
        /*0b6e*/ 	.byte	0x18
	.zero		1


	//   ....[39]....
        /*0b70*/ 	.word	0x00006f10
        /*0b74*/ 	.word	0x000000aa
        /*0b78*/ 	.word	0x00000000
        /*0b7c*/ 	.short	0x0101
        /*0b7e*/ 	.byte	0x3f
	.zero		1


	//   ....[40]....
        /*0b80*/ 	.word	0x00007030
        /*0b84*/ 	.word	0x000000ff
        /*0b88*/ 	.word	0x00028c30
        /*0b8c*/ 	.short	0x010a
        /*0b8e*/ 	.byte	0x17
	.zero		1


	//   ....[41]....
        /*0b90*/ 	.word	0x00007070
        /*0b94*/ 	.word	0x000000ff
        /*0b98*/ 	.word	0x00028c30
        /*0b9c*/ 	.short	0x010a
        /*0b9e*/ 	.byte	0x17
	.zero		1


	//   ....[42]....
        /*0ba0*/ 	.word	0x00007b40
        /*0ba4*/ 	.word	0x0000009a
        /*0ba8*/ 	.word	0x00000000
        /*0bac*/ 	.short	0x0101
        /*0bae*/ 	.byte	0x3f
	.zero		1


	//   ....[43]....
        /*0bb0*/ 	.word	0x00008510
        /*0bb4*/ 	.word	0x000000ff
        /*0bb8*/ 	.word	0x00028c50
        /*0bbc*/ 	.short	0x010a
        /*0bbe*/ 	.byte	0x17
	.zero		1


	//   ....[44]....
        /*0bc0*/ 	.word	0x00008550
        /*0bc4*/ 	.word	0x000000ff
        /*0bc8*/ 	.word	0x00028c50
        /*0bcc*/ 	.short	0x010a
        /*0bce*/ 	.byte	0x17
	.zero		1


	//   ....[45]....
        /*0bd0*/ 	.word	0x000087e0
        /*0bd4*/ 	.word	0x000000aa
        /*0bd8*/ 	.word	0x00000000
        /*0bdc*/ 	.short	0x0101
        /*0bde*/ 	.byte	0x3f
	.zero		1


	//   ....[46]....
        /*0be0*/ 	.word	0x0000af70
        /*0be4*/ 	.word	0x000000ff
        /*0be8*/ 	.word	0x00000000
        /*0bec*/ 	.short	0x0101
        /*0bee*/ 	.byte	0x04
	.zero		1


	//   ....[47]....
        /*0bf0*/ 	.word	0x0000de30
        /*0bf4*/ 	.word	0x00000000
        /*0bf8*/ 	.word	0x00028c40
        /*0bfc*/ 	.short	0x010a
        /*0bfe*/ 	.byte	0x3f
	.zero		1


	//   ....[48]....
        /*0c00*/ 	.word	0x0000e9b0
        /*0c04*/ 	.word	0x00000008
        /*0c08*/ 	.word	0x00028c00
        /*0c0c*/ 	.short	0x0107
        /*0c0e*/ 	.byte	0x3f
	.zero		1


	//   ....[49]....
        /*0c10*/ 	.word	0x0000eab0
        /*0c14*/ 	.word	0x00000002
        /*0c18*/ 	.word	0x00028c00
        /*0c1c*/ 	.short	0x0101
        /*0c1e*/ 	.byte	0x3f
	.zero		1


	//   ....[50]....
        /*0c20*/ 	.word	0x0000ead0
        /*0c24*/ 	.word	0x00000002
        /*0c28*/ 	.word	0x00028c20
        /*0c2c*/ 	.short	0x010a
        /*0c2e*/ 	.byte	0x3f
	.zero		1


	//   ....[51]....
        /*0c30*/ 	.word	0x0000ebe0
        /*0c34*/ 	.word	0x00000000
        /*0c38*/ 	.word	0x00028c60
        /*0c3c*/ 	.short	0x010a
        /*0c3e*/ 	.byte	0x3f
	.zero		1


	//   ....[52]....
        /*0c40*/ 	.word	0x0000f8c0
        /*0c44*/ 	.word	0x00000003
        /*0c48*/ 	.word	0x00028c40
        /*0c4c*/ 	.short	0x010a
        /*0c4e*/ 	.byte	0x3f
	.zero		1


	//   ....[53]....
        /*0c50*/ 	.word	0x0000fb20
        /*0c54*/ 	.word	0x00000003
        /*0c58*/ 	.word	0x00028c60
        /*0c5c*/ 	.short	0x010a
        /*0c5e*/ 	.byte	0x3f
	.zero		1


	//   ....[54]....
        /*0c60*/ 	.word	0x000107a0
        /*0c64*/ 	.word	0x00000004
        /*0c68*/ 	.word	0x00028c40
        /*0c6c*/ 	.short	0x010a
        /*0c6e*/ 	.byte	0x3f
	.zero		1


	//   ....[55]....
        /*0c70*/ 	.word	0x000109f0
        /*0c74*/ 	.word	0x00000004
        /*0c78*/ 	.word	0x00028c60
        /*0c7c*/ 	.short	0x010a
        /*0c7e*/ 	.byte	0x3f
	.zero		1


	//   ....[56]....
        /*0c80*/ 	.word	0x00011600
        /*0c84*/ 	.word	0x00000004
        /*0c88*/ 	.word	0x00028c40
        /*0c8c*/ 	.short	0x010a
        /*0c8e*/ 	.byte	0x3f
	.zero		1


	//   ....[57]....
        /*0c90*/ 	.word	0x00011860
        /*0c94*/ 	.word	0x00000004
        /*0c98*/ 	.word	0x00028c60
        /*0c9c*/ 	.short	0x010a
        /*0c9e*/ 	.byte	0x3f
	.zero		1


	//   ....[58]....
        /*0ca0*/ 	.word	0x000130d0
        /*0ca4*/ 	.word	0x00000000
        /*0ca8*/ 	.word	0x00028c20
        /*0cac*/ 	.short	0x010a
        /*0cae*/ 	.byte	0x3f
	.zero		1


	//   ....[59]....
        /*0cb0*/ 	.word	0x00013290
        /*0cb4*/ 	.word	0x00000006
        /*0cb8*/ 	.word	0x00000000
        /*0cbc*/ 	.short	0x010a
        /*0cbe*/ 	.byte	0x3f
	.zero		1


	//   ....[60]....
        /*0cc0*/ 	.word	0x00013300
        /*0cc4*/ 	.word	0x00000007
        /*0cc8*/ 	.word	0x00000000
        /*0ccc*/ 	.short	0x010a
        /*0cce*/ 	.byte	0x3f
	.zero		1


	//   ....[61]....
        /*0cd0*/ 	.word	0x00013370
        /*0cd4*/ 	.word	0x00000004
        /*0cd8*/ 	.word	0x00000000
        /*0cdc*/ 	.short	0x010a
        /*0cde*/ 	.byte	0x3f
	.zero		1


	//   ....[62]....
        /*0ce0*/ 	.word	0x000133a0
        /*0ce4*/ 	.word	0x00000003
        /*0ce8*/ 	.word	0x00000000
        /*0cec*/ 	.short	0x010a
        /*0cee*/ 	.byte	0x3f
	.zero		1


	//   ....[63]....
        /*0cf0*/ 	.word	0x00013410
        /*0cf4*/ 	.word	0x00000003
        /*0cf8*/ 	.word	0x00028c50
        /*0cfc*/ 	.short	0x010a
        /*0cfe*/ 	.byte	0x3f
	.zero		1


	//   ....[64]....
        /*0d00*/ 	.word	0x00013470
        /*0d04*/ 	.word	0x00000003
        /*0d08*/ 	.word	0x00028c50
        /*0d0c*/ 	.short	0x010a
        /*0d0e*/ 	.byte	0x3f
	.zero		1


	//   ....[65]....
        /*0d10*/ 	.word	0x000134d0
        /*0d14*/ 	.word	0x00000003
        /*0d18*/ 	.word	0x00028c00
        /*0d1c*/ 	.short	0x010a
        /*0d1e*/ 	.byte	0x3f
	.zero		1


	//   ....[66]....
        /*0d20*/ 	.word	0x00013520
        /*0d24*/ 	.word	0x00000007
        /*0d28*/ 	.word	0x00028c30
        /*0d2c*/ 	.short	0x010a
        /*0d2e*/ 	.byte	0x3f
	.zero		1


	//   ....[67]....
        /*0d30*/ 	.word	0x00013570
        /*0d34*/ 	.word	0x00000007
        /*0d38*/ 	.word	0x00028c50
        /*0d3c*/ 	.short	0x010a
        /*0d3e*/ 	.byte	0x3f
	.zero		1


	//   ....[68]....
        /*0d40*/ 	.word	0x000135d0
        /*0d44*/ 	.word	0x00000006
        /*0d48*/ 	.word	0x00028c30
        /*0d4c*/ 	.short	0x010a
        /*0d4e*/ 	.byte	0x3f
	.zero		1


	//   ....[69]....
        /*0d50*/ 	.word	0x00013620
        /*0d54*/ 	.word	0x000000aa
        /*0d58*/ 	.word	0x00028c50
        /*0d5c*/ 	.short	0x010a
        /*0d5e*/ 	.byte	0x3f
	.zero		1


	//   ....[70]....
        /*0d60*/ 	.word	0x00013680
        /*0d64*/ 	.word	0x00000006
        /*0d68*/ 	.word	0x00028c30
        /*0d6c*/ 	.short	0x010a
        /*0d6e*/ 	.byte	0x3f
	.zero		1


	//   ....[71]....
        /*0d70*/ 	.word	0x000136d0
        /*0d74*/ 	.word	0x000000aa
        /*0d78*/ 	.word	0x00028c50
        /*0d7c*/ 	.short	0x010a
        /*0d7e*/ 	.byte	0x3f
	.zero		1


	//   ....[72]....
        /*0d80*/ 	.word	0x00013870
        /*0d84*/ 	.word	0x00000000
        /*0d88*/ 	.word	0x00028c40
        /*0d8c*/ 	.short	0x010a
        /*0d8e*/ 	.byte	0x3f
	.zero		1


	//   ....[73]....
        /*0d90*/ 	.word	0x00013de0
        /*0d94*/ 	.word	0x00000002
        /*0d98*/ 	.word	0x00028c20
        /*0d9c*/ 	.short	0x010a
        /*0d9e*/ 	.byte	0x3f
	.zero		1


	//   ....[74]....
        /*0da0*/ 	.word	0x00013e30
        /*0da4*/ 	.word	0x00000000
        /*0da8*/ 	.word	0x00028c60
        /*0dac*/ 	.short	0x010a
        /*0dae*/ 	.byte	0x3f
	.zero		1


	//   ....[75]....
        /*0db0*/ 	.word	0x00013e80
        /*0db4*/ 	.word	0x00000003
        /*0db8*/ 	.word	0x00028c40
        /*0dbc*/ 	.short	0x010a
        /*0dbe*/ 	.byte	0x3f
	.zero		1


	//   ....[76]....
        /*0dc0*/ 	.word	0x00013ed0
        /*0dc4*/ 	.word	0x00000003
        /*0dc8*/ 	.word	0x00028c60
        /*0dcc*/ 	.short	0x010a
        /*0dce*/ 	.byte	0x3f
	.zero		1


	//   ....[77]....
        /*0dd0*/ 	.word	0x00013f20
        /*0dd4*/ 	.word	0x00000004
        /*0dd8*/ 	.word	0x00028c40
        /*0ddc*/ 	.short	0x010a
        /*0dde*/ 	.byte	0x3f
	.zero		1


	//   ....[78]....
        /*0de0*/ 	.word	0x00013f70
        /*0de4*/ 	.word	0x00000004
        /*0de8*/ 	.word	0x00028c60
        /*0dec*/ 	.short	0x010a
        /*0dee*/ 	.byte	0x3f
	.zero		1


	//   ....[79]....
        /*0df0*/ 	.word	0x00013fc0
        /*0df4*/ 	.word	0x00000004
        /*0df8*/ 	.word	0x00028c40
        /*0dfc*/ 	.short	0x010a
        /*0dfe*/ 	.byte	0x3f
	.zero		1


	//   ....[80]....
        /*0e00*/ 	.word	0x00014010
        /*0e04*/ 	.word	0x00000004
        /*0e08*/ 	.word	0x00028c60
        /*0e0c*/ 	.short	0x010a
        /*0e0e*/ 	.byte	0x3f
	.zero		1


	//   ....[81]....
        /*0e10*/ 	.word	0x000149a0
        /*0e14*/ 	.word	0x00000000
        /*0e18*/ 	.word	0x00028c20
        /*0e1c*/ 	.short	0x010a
        /*0e1e*/ 	.byte	0x3f
	.zero		1


	//   ....[82]....
        /*0e20*/ 	.word	0x00014b40
        /*0e24*/ 	.word	0x00000006
        /*0e28*/ 	.word	0x00000000
        /*0e2c*/ 	.short	0x010a
        /*0e2e*/ 	.byte	0x3f
	.zero		1


	//   ....[83]....
        /*0e30*/ 	.word	0x00014b90
        /*0e34*/ 	.word	0x00000007
        /*0e38*/ 	.word	0x00000000
        /*0e3c*/ 	.short	0x010a
        /*0e3e*/ 	.byte	0x3f
	.zero		1


	//   ....[84]....
        /*0e40*/ 	.word	0x00014be0
        /*0e44*/ 	.word	0x00000004
        /*0e48*/ 	.word	0x00000000
        /*0e4c*/ 	.short	0x010a
        /*0e4e*/ 	.byte	0x3f
	.zero		1


	//----- nvinfo : EIATTR_NUM_MBARRIERS
	.align		4
.L_554:
        /*0e50*/ 	.byte	0x03, 0x38
        /*0e52*/ 	.short	0x0016


	//----- nvinfo : EIATTR_EXIT_INSTR_OFFSETS
	.align		4
        /*0e54*/ 	.byte	0x04, 0x1c
        /*0e56*/ 	.short	(.L_556 - .L_555)


	//   ....[0]....
.L_555:
        /*0e58*/ 	.word	0x00000a50


	//   ....[1]....
        /*0e5c*/ 	.word	0x0000c250


	//   ....[2]....
        /*0e60*/ 	.word	0x000133f0


	//----- nvinfo : EIATTR_MAX_THREADS
	.align		4
.L_556:
        /*0e64*/ 	.byte	0x04, 0x05
        /*0e66*/ 	.short	(.L_558 - .L_557)
.L_557:
        /*0e68*/ 	.word	0x00000180
        /*0e6c*/ 	.word	0x00000001
        /*0e70*/ 	.word	0x00000001


	//----- nvinfo : EIATTR_CRS_STACK_SIZE
	.align		4
.L_558:
        /*0e74*/ 	.byte	0x04, 0x1e
        /*0e76*/ 	.short	(.L_560 - .L_559)
.L_559:
        /*0e78*/ 	.word	0x00000000


	//----- nvinfo : EIATTR_CBANK_PARAM_SIZE
	.align		4
.L_560:
        /*0e7c*/ 	.byte	0x03, 0x19
        /*0e7e*/ 	.short	0x0af0


	//----- nvinfo : EIATTR_PARAM_CBANK
	.align		4
        /*0e80*/ 	.byte	0x04, 0x0a
        /*0e82*/ 	.short	(.L_562 - .L_561)
	.align		4
.L_561:
        /*0e84*/ 	.word	index@(.nv.constant0._ZN7cutlass13device_kernelIN5flash11enable_sm90INS1_16FlashAttnFwdSm90INS1_25CollectiveMainloopFwdSm90ILi2EN4cute5tupleIJNS5_1CILi1EEES8_S8_EEENS6_IJNS7_ILi64EEESA_SA_EEELi512ENS_6half_tEfNS_4arch4Sm90ELb1ELb0ELb0ELb1ELb0ELb0ELb0ELb0ELb0ELb1ELb0ELb0EEENS1_21CollectiveEpilogueFwdINS6_IJSA_NS7_ILi512EEESA_EEES9_SC_SE_Li256ELb1ELb1ELb0ELb0EEENS1_36VarlenDynamicPersistentTileSchedulerILi64ELi64ELi256ELi128ELb0ELb1ELb1ELb1ELb1ELb1EEEEEEEEEvNT_6ParamsE)
        /*0e88*/ 	.short	0x0210
        /*0e8a*/ 	.short	0x0af0


	//----- nvinfo : EIATTR_SW_WAR
	.align		4
.L_562:
        /*0e8c*/ 	.byte	0x04, 0x36
        /*0e8e*/ 	.short	(.L_564 - .L_563)
.L_563:
        /*0e90*/ 	.word	0x00000008
.L_564:


//--------------------- .nv.info._ZN7cutlass13device_kernelIN5flash11enable_sm90INS1_16FlashAttnFwdSm90INS1_25CollectiveMainloopFwdSm90ILi2EN4cute5tupleIJNS5_1CILi1EEES8_S8_EEENS6_IJNS7_ILi64EEESA_SA_EEELi512ENS_6half_tEfNS_4arch4Sm90ELb1ELb0ELb0ELb1ELb0ELb1ELb0ELb0ELb0ELb1ELb0ELb0EEENS1_21CollectiveEpilogueFwdINS6_IJSA_NS7_ILi512EEESA_EEES9_SC_SE_Li256ELb1ELb1ELb0ELb0EEENS1_36VarlenDynamicPersistentTileSchedulerILi64ELi64ELi256ELi128ELb0ELb1ELb1ELb1ELb1ELb1EEEEEEEEEvNT_6ParamsE --------------------------
	.section	.nv.info._ZN7cutlass13device_kernelIN5flash11enable_sm90INS1_16FlashAttnFwdSm90INS1_25CollectiveMainloopFwdSm90ILi2EN4cute5tupleIJNS5_1CILi1EEES8_S8_EEENS6_IJNS7_ILi64EEESA_SA_EEELi512ENS_6half_tEfNS_4arch4Sm90ELb1ELb0ELb0ELb1ELb0ELb1ELb0ELb0ELb0ELb1ELb0ELb0EEENS1_21CollectiveEpilogueFwdINS6_IJSA_NS7_ILi512EEESA_EEES9_SC_SE_Li256ELb1ELb1ELb0ELb0EEENS1_36VarlenDynamicPersistentTileSchedulerILi64ELi64ELi256ELi128ELb0ELb1ELb1ELb1ELb1ELb1EEEEEEEEEvNT_6ParamsE,"",@"SHT_CUDA_INFO"
	.sectionflags	@""
	.align	4


	//----- nvinfo : EIATTR_CUDA_API_VERSION
	.align		4
        /*0000*/ 	.byte	0x04, 0x37
        /*0002*/ 	.short	(.L_566 - .L_565)
.L_565:
        /*0004*/ 	.word	0x00000082


	//----- nvinfo : EIATTR_KPARAM_INFO
	.align		4
.L_566:
        /*0008*/ 	.byte	0x04, 0x17
        /*000a*/ 	.short	(.L_568 - .L_567)
.L_567:
        /*000c*/ 	.word	0x00000000
        /*0010*/ 	.short	0x0000
        /*0012*/ 	.short	0x0070
        /*0014*/ 	.byte	0x00, 0xf0, 0x01, 0x2a


	//----- nvinfo : EIATTR_SPARSE_MMA_MASK
	.align		4
.L_568:
        /*0018*/ 	.byte	0x03, 0x50
        /*001a*/ 	.short	0x0000


	//----- nvinfo : EIATTR_MAXREG_COUNT
	.align		4
        /*001c*/ 	.byte	0x03, 0x1b
        /*001e*/ 	.short	0x00a8


	//----- nvinfo : EIATTR_NUM_BARRIERS
	.align		4
        /*0020*/ 	.byte	0x02, 0x4c
        /*0022*/ 	.byte	0x10
	.zero		1


	//----- nvinfo : EIATTR_EXTERNS
	.align		4
        /*0024*/ 	.byte	0x04, 0x0f
        /*0026*/ 	.short	(.L_570 - .L_569)


	//   ....[0]....
	.align		4
.L_569:
        /*0028*/ 	.word	index@(__assertfail)


	//----- nvinfo : EIATTR_ANNOTATIONS
	.align		4
.L_570:
        /*002c*/ 	.byte	0x04, 0x55
        /*002e*/ 	.short	(.L_572 - .L_571)


	//   ....[0]....
.L_571:
        /* <DEDUP_REMOVED lines=100> */


	//----- nvinfo : EIATTR_MERCURY_ISA_VERSION
	.align		4
.L_572:
        /*0658*/ 	.byte	0x03, 0x5f
        /*065a*/ 	.short	0x0101


	//----- nvinfo : EIATTR_UNUSED_LOAD_BYTE_OFFSET
	.align		4
        /*065c*/ 	.byte	0x04, 0x44
        /*065e*/ 	.short	(.L_574 - .L_573)


	//   ....[0]....
.L_573:
        /*0660*/ 	.word	0x00000a90
        /*0664*/ 	.word	0x0000fff0


	//   ....[1]....
        /*0668*/ 	.word	0x0000f340
        /*066c*/ 	.word	0x0000fff0


	//----- nvinfo : EIATTR_INT_WARP_WIDE_INSTR_OFFSETS
	.align		4
.L_574:
        /*0670*/ 	.byte	0x04, 0x31
        /*0672*/ 	.short	(.L_576 - .L_575)


	//   ....[0]....
.L_575:
        /*0674*/ 	.word	0x00000190


	//   ....[1]....
        /*0678*/ 	.word	0x000001d0


	//   ....[2]....
        /*067c*/ 	.word	0x000002a0


	//   ....[3]....
        /*0680*/ 	.word	0x00015280


	//   ....[4]....
        /*0684*/ 	.word	0x00015310


	//   ....[5]....
        /*0688*/ 	.word	0x00019ff0


	//   ....[6]....
        /*068c*/ 	.word	0x0001a080


	//----- nvinfo : EIATTR_COOP_GROUP_MASK_REGIDS
	.align		4
.L_576:
        /*0690*/ 	.byte	0x04, 0x29
        /*0692*/ 	.short	(.L_578 - .L_577)


	//   ....[0]....
.L_577:
        /*0694*/ 	.word	0xffffffff


	//   ....[1]....
        /*0698*/ 	.word	0xffffffff


	//   ....[2]....
        /*069c*/ 	.word	0xffffffff


	//   ....[3]....
        /*06a0*/ 	.word	0xffffffff


	//   ....[4]....
        /*06a4*/ 	.word	0xffffffff


	//   ....[5]....
        /*06a8*/ 	.word	0xffffffff


	//   ....[6]....
        /*06ac*/ 	.word	0xffffffff


	//   ....[7]....
        /*06b0*/ 	.word	0xffffffff


	//   ....[8]....
        /*06b4*/ 	.word	0xffffffff


	//   ....[9]....
        /*06b8*/ 	.word	0xffffffff


	//   ....[10]....
        /*06bc*/ 	.word	0xffffffff


	//   ....[11]....
        /*06c0*/ 	.word	0xffffffff


	//   ....[12]....
        /*06c4*/ 	.word	0xffffffff


	//   ....[13]....
        /*06c8*/ 	.word	0xffffffff


	//   ....[14]....
        /*06cc*/ 	.word	0xffffffff


	//   ....[15]....
        /*06d0*/ 	.word	0xffffffff


	//   ....[16]....
        /*06d4*/ 	.word	0xffffffff


	//   ....[17]....
        /*06d8*/ 	.word	0xffffffff


	//   ....[18]....
        /*06dc*/ 	.word	0xffffffff


	//   ....[19]....
        /*06e0*/ 	.word	0xffffffff


	//   ....[20]....
        /*06e4*/ 	.word	0xffffffff


	//   ....[21]....
        /*06e8*/ 	.word	0xffffffff


	//   ....[22]....
        /*06ec*/ 	.word	0xffffffff


	//   ....[23]....
        /*06f0*/ 	.word	0xffffffff


	//   ....[24]....
        /*06f4*/ 	.word	0xffffffff


	//   ....[25]....
        /*06f8*/ 	.word	0xffffffff


	//   ....[26]....
        /*06fc*/ 	.word	0xffffffff


	//   ....[27]....
        /*0700*/ 	.word	0xffffffff


	//   ....[28]....
        /*0704*/ 	.word	0xffffffff


	//   ....[29]....
        /*0708*/ 	.word	0xffffffff


	//   ....[30]....
        /*070c*/ 	.word	0xffffffff


	//   ....[31]....
        /*0710*/ 	.word	0xffffffff


	//   ....[32]....
        /*0714*/ 	.word	0xffffffff


	//   ....[33]....
        /*0718*/ 	.word	0xffffffff


	//   ....[34]....
        /*071c*/ 	.word	0xffffffff


	//   ....[35]....
        /*0720*/ 	.word	0xffffffff


	//   ....[36]....
        /*0724*/ 	.word	0xffffffff


	//   ....[37]....
        /*0728*/ 	.word	0xffffffff


	//   ....[38]....
        /*072c*/ 	.word	0xffffffff


	//   ....[39]....
        /*0730*/ 	.word	0xffffffff


	//   ....[40]....
        /*0734*/ 	.word	0xffffffff


	//   ....[41]....
        /*0738*/ 	.word	0xffffffff


	//   ....[42]....
        /*073c*/ 	.word	0xffffffff


	//   ....[43]....
        /*0740*/ 	.word	0xffffffff


	//   ....[44]....
        /*0744*/ 	.word	0xffffffff


	//   ....[45]....
        /*0748*/ 	.word	0xffffffff


	//   ....[46]....
        /*074c*/ 	.word	0xffffffff


	//   ....[47]....
        /*0750*/ 	.word	0xffffffff


	//   ....[48]....
        /*0754*/ 	.word	0xffffffff


	//   ....[49]....
        /*0758*/ 	.word	0xffffffff


	//   ....[50]....
        /*075c*/ 	.word	0xffffffff


	//   ....[51]....
        /*0760*/ 	.word	0xffffffff


	//   ....[52]....
        /*0764*/ 	.word	0xffffffff


	//   ....[53]....
        /*0768*/ 	.word	0xffffffff


	//   ....[54]....
        /*076c*/ 	.word	0xffffffff


	//   ....[55]....
        /*0770*/ 	.word	0xffffffff


	//   ....[56]....
        /*0774*/ 	.word	0xffffffff


	//   ....[57]....
        /*0778*/ 	.word	0xffffffff


	//   ....[58]....
        /*077c*/ 	.word	0xffffffff


	//   ....[59]....
        /*0780*/ 	.word	0xffffffff


	//   ....[60]....
        /*0784*/ 	.word	0xffffffff


	//   ....[61]....
        /*0788*/ 	.word	0xffffffff


	//   ....[62]....
        /*078c*/ 	.word	0xffffffff


	//   ....[63]....
        /*0790*/ 	.word	0xffffffff


	//   ....[64]....
        /*0794*/ 	.word	0xffffffff


	//   ....[65]....
        /*0798*/ 	.word	0xffffffff


	//   ....[66]....
        /*079c*/ 	.word	0xffffffff


	//   ....[67]....
        /*07a0*/ 	.word	0xffffffff


	//   ....[68]....
        /*07a4*/ 	.word	0xffffffff


	//   ....[69]....
        /*07a8*/ 	.word	0xffffffff


	//   ....[70]....
        /*07ac*/ 	.word	0xffffffff


	//   ....[71]....
        /*07b0*/ 	.word	0xffffffff


	//   ....[72]....
        /*07b4*/ 	.word	0xffffffff


	//   ....[73]....
        /*07b8*/ 	.word	0xffffffff


	//   ....[74]....
        /*07bc*/ 	.word	0xffffffff


	//   ....[75]....
        /*07c0*/ 	.word	0xffffffff


	//   ....[76]....
        /*07c4*/ 	.word	0xffffffff


	//   ....[77]....
        /*07c8*/ 	.word	0xffffffff


	//   ....[78]....
        /*07cc*/ 	.word	0xffffffff


	//   ....[79]....
        /*07d0*/ 	.word	0xffffffff


	//   ....[80]....
        /*07d4*/ 	.word	0xffffffff


	//   ....[81]....
        /*07d8*/ 	.word	0xffffffff


	//   ....[82]....
        /*07dc*/ 	.word	0xffffffff


	//   ....[83]....
        /*07e0*/ 	.word	0xffffffff


	//   ....[84]....
        /*07e4*/ 	.word	0xffffffff


	//   ....[85]....
        /*07e8*/ 	.word	0xffffffff


	//   ....[86]....
        /*07ec*/ 	.word	0xffffffff


	//   ....[87]....
        /*07f0*/ 	.word	0xffffffff


	//   ....[88]....
        /*07f4*/ 	.word	0xffffffff


	//   ....[89]....
        /*07f8*/ 	.word	0xffffffff


	//   ....[90]....
        /*07fc*/ 	.word	0xffffffff


	//   ....[91]....
        /*0800*/ 	.word	0xffffffff


	//   ....[92]....
        /*0804*/ 	.word	0xffffffff


	//   ....[93]....
        /*0808*/ 	.word	0xffffffff


	//   ....[94]....
        /*080c*/ 	.word	0xffffffff


	//   ....[95]....
        /*0810*/ 	.word	0xffffffff


	//   ....[96]....
        /*0814*/ 	.word	0xffffffff


	//   ....[97]....
        /*0818*/ 	.word	0xffffffff


	//   ....[98]....
        /*081c*/ 	.word	0xffffffff


	//   ....[99]....
        /*0820*/ 	.word	0xffffffff


	//   ....[100]....
        /*0824*/ 	.word	0xffffffff


	//   ....[101]....
        /*0828*/ 	.word	0xffffffff


	//   ....[102]....
        /*082c*/ 	.word	0xffffffff


	//   ....[103]....
        /*0830*/ 	.word	0xffffffff


	//   ....[104]....
        /*0834*/ 	.word	0xffffffff


	//   ....[105]....
        /*0838*/ 	.word	0x0500000f


	//   ....[106]....
        /*083c*/ 	.word	0x0500000f


	//   ....[107]....
        /*0840*/ 	.word	0x0500000f


	//   ....[108]....
        /*0844*/ 	.word	0x0500000f


	//   ....[109]....
        /*0848*/ 	.word	0x0500000f


	//   ....[110]....
        /*084c*/ 	.word	0x0500000f


	//   ....[111]....
        /*0850*/ 	.word	0x0500000f


	//   ....[112]....
        /*0854*/ 	.word	0x0500000f


	//   ....[113]....
        /*0858*/ 	.word	0x0500000f


	//   ....[114]....
        /*085c*/ 	.word	0x0500000f


	//   ....[115]....
        /*0860*/ 	.word	0x0500000f


	//   ....[116]....
        /*0864*/ 	.word	0x0500000f


	//   ....[117]....
        /*0868*/ 	.word	0x0500000f


	//   ....[118]....
        /*086c*/ 	.word	0x0500000f


	//   ....[119]....
        /*0870*/ 	.word	0x0500000f


	//   ....[120]....
        /*0874*/ 	.word	0x0500000f


	//   ....[121]....
        /*0878*/ 	.word	0x0500000f


	//   ....[122]....
        /*087c*/ 	.word	0x0500000f


	//   ....[123]....
        /*0880*/ 	.word	0x0500000f


	//   ....[124]....
        /*0884*/ 	.word	0x0500000f


	//   ....[125]....
        /*0888*/ 	.word	0x0500000f


	//   ....[126]....
        /*088c*/ 	.word	0x0500000f


	//   ....[127]....
        /*0890*/ 	.word	0x0500000f


	//   ....[128]....
        /*0894*/ 	.word	0x0500000f


	//   ....[129]....
        /*0898*/ 	.word	0x0500000f


	//   ....[130]....
        /*089c*/ 	.word	0x0500000f


	//   ....[131]....
        /*08a0*/ 	.word	0x0500000f


	//   ....[132]....
        /*08a4*/ 	.word	0x0500000f


	//   ....[133]....
        /*08a8*/ 	.word	0x0500000f


	//   ....[134]....
        /*08ac*/ 	.word	0x0500000f


	//   ....[135]....
        /*08b0*/ 	.word	0x0500000f


	//   ....[136]....
        /*08b4*/ 	.word	0x0500000f


	//   ....[137]....
        /*08b8*/ 	.word	0x0500000f


	//   ....[138]....
        /*08bc*/ 	.word	0x0500000f


	//   ....[139]....
        /*08c0*/ 	.word	0x0500000f


	//   ....[140]....
        /*08c4*/ 	.word	0x0500000f


	//   ....[141]....
        /*08c8*/ 	.word	0x0500000f


	//   ....[142]....
        /*08cc*/ 	.word	0x0500000f


	//   ....[143]....
        /*08d0*/ 	.word	0x0500000f


	//   ....[144]....
        /*08d4*/ 	.word	0x0500000f


	//   ....[145]....
        /*08d8*/ 	.word	0x0500000f


	//   ....[146]....
        /*08dc*/ 	.word	0x0500000f


	//   ....[147]....
        /*08e0*/ 	.word	0x0500000f


	//   ....[148]....
        /*08e4*/ 	.word	0x0500000f


	//----- nvinfo : EIATTR_COOP_GROUP_INSTR_OFFSETS
	.align		4
.L_578:
        /*08e8*/ 	.byte	0x04, 0x28
        /*08ea*/ 	.short	(.L_580 - .L_579)


	//   ....[0]....
.L_579:
        /*08ec*/ 	.word	0x00000060


	//   ....[1]....
        /*08f0*/ 	.word	0x000001a0


	//   ....[2]....
        /*08f4*/ 	.word	0x000001e0


	//   ....[3]....
        /*08f8*/ 	.word	0x000003d0


	//   ....[4]....
        /*08fc*/ 	.word	0x00000530


	//   ....[5]....
        /*0900*/ 	.word	0x00000650


	//   ....[6]....
        /*0904*/ 	.word	0x000007b0


	//   ....[7]....
        /*0908*/ 	.word	0x000047c0


	//   ....[8]....
        /*090c*/ 	.word	0x00006730


	//   ....[9]....
        /*0910*/ 	.word	0x00006e50


	//   ....[10]....
        /*0914*/ 	.word	0x00006e60


	//   ....[11]....
        /*0918*/ 	.word	0x00006e70


	//   ....[12]....
        /*091c*/ 	.word	0x00006e80


	//   ....[13]....
        /*0920*/ 	.word	0x00007190


	//   ....[14]....
        /*0924*/ 	.word	0x000071a0


	//   ....[15]....
        /*0928*/ 	.word	0x000071b0


	//   ....[16]....
        /*092c*/ 	.word	0x000071c0


	//   ....[17]....
        /*0930*/ 	.word	0x00008390


	//   ....[18]....
        /*0934*/ 	.word	0x000083a0


	//   ....[19]....
        /*0938*/ 	.word	0x000083b0


	//   ....[20]....
        /*093c*/ 	.word	0x000083c0


	//   ....[21]....
        /*0940*/ 	.word	0x00008610


	//   ....[22]....
        /*0944*/ 	.word	0x00008620


	//   ....[23]....
        /*0948*/ 	.word	0x00008630


	//   ....[24]....
        /*094c*/ 	.word	0x00008640


	//   ....[25]....
        /*0950*/ 	.word	0x00009a60


	//   ....[26]....
        /*0954*/ 	.word	0x00009a80


	//   ....[27]....
        /*0958*/ 	.word	0x00009e10


	//   ....[28]....
        /*095c*/ 	.word	0x00009ed0


	//   ....[29]....
        /*0960*/ 	.word	0x0000a210


	//   ....[30]....
        /*0964*/ 	.word	0x0000a2c0


	//   ....[31]....
        /*0968*/ 	.word	0x0000acf0


	//   ....[32]....
        /*096c*/ 	.word	0x0000af10


	//   ....[33]....
        /*0970*/ 	.word	0x0000afc0


	//   ....[34]....
        /*0974*/ 	.word	0x0000b710


	//   ....[35]....
        /*0978*/ 	.word	0x0000b800


	//   ....[36]....
        /*097c*/ 	.word	0x0000bdb0


	//   ....[37]....
        /*0980*/ 	.word	0x0000bf80


	//   ....[38]....
        /*0984*/ 	.word	0x0000cdb0


	//   ....[39]....
        /*0988*/ 	.word	0x0000d2c0


	//   ....[40]....
        /*098c*/ 	.word	0x0000d2f0


	//   ....[41]....
        /*0990*/ 	.word	0x0000da30


	//   ....[42]....
        /*0994*/ 	.word	0x0000daa0


	//   ....[43]....
        /*0998*/ 	.word	0x0000e800


	//   ....[44]....
        /*099c*/ 	.word	0x0000e850


	//   ....[45]....
        /*09a0*/ 	.word	0x0000e880


	//   ....[46]....
        /*09a4*/ 	.word	0x0000e8f0


	//   ....[47]....
        /*09a8*/ 	.word	0x0000e910


	//   ....[48]....
        /*09ac*/ 	.word	0x000102f0


	//   ....[49]....
        /*09b0*/ 	.word	0x000107c0


	//   ....[50]....
        /*09b4*/ 	.word	0x000107f0


	//   ....[51]....
        /*09b8*/ 	.word	0x00010820


	//   ....[52]....
        /*09bc*/ 	.word	0x00010830


	//   ....[53]....
        /*09c0*/ 	.word	0x00010e40


	//   ....[54]....
        /*09c4*/ 	.word	0x00010ea0


	//   ....[55]....
        /*09c8*/ 	.word	0x00011120


	//   ....[56]....
        /*09cc*/ 	.word	0x00011140


	//   ....[57]....
        /*09d0*/ 	.word	0x00011ca0


	//   ....[58]....
        /*09d4*/ 	.word	0x00011cc0


	//   ....[59]....
        /*09d8*/ 	.word	0x00011ef0


	//   ....[60]....
        /*09dc*/ 	.word	0x00011f10


	//   ....[61]....
        /*09e0*/ 	.word	0x000121c0


	//   ....[62]....
        /*09e4*/ 	.word	0x00012390


	//   ....[63]....
        /*09e8*/ 	.word	0x000123c0


	//   ....[64]....
        /*09ec*/ 	.word	0x000123f0


	//   ....[65]....
        /*09f0*/ 	.word	0x00012420


	//   ....[66]....
        /*09f4*/ 	.word	0x00012450


	//   ....[67]....
        /*09f8*/ 	.word	0x00012480


	//   ....[68]....
        /*09fc*/ 	.word	0x000125f0


	//   ....[69]....
        /*0a00*/ 	.word	0x00012620


	//   ....[70]....
        /*0a04*/ 	.word	0x00012650


	//   ....[71]....
        /*0a08*/ 	.word	0x00012680


	//   ....[72]....
        /*0a0c*/ 	.word	0x000126b0


	//   ....[73]....
        /*0a10*/ 	.word	0x000126e0


	//   ....[74]....
        /*0a14*/ 	.word	0x00012780


	//   ....[75]....
        /*0a18*/ 	.word	0x000127e0


	//   ....[76]....
        /*0a1c*/ 	.word	0x00012870


	//   ....[77]....
        /*0a20*/ 	.word	0x00013670


	//   ....[78]....
        /*0a24*/ 	.word	0x00015880


	//   ....[79]....
        /*0a28*/ 	.word	0x00016430


	//   ....[80]....
        /*0a2c*/ 	.word	0x00016440


	//   ....[81]....
        /*0a30*/ 	.word	0x00016460


	//   ....[82]....
        /*0a34*/ 	.word	0x00016500


	//   ....[83]....
        /*0a38*/ 	.word	0x00016530


	//   ....[84]....
        /*0a3c*/ 	.word	0x000165a0


	//   ....[85]....
        /*0a40*/ 	.word	0x000165b0


	//   ....[86]....
        /*0a44*/ 	.word	0x00016620


	//   ....[87]....
        /*0a48*/ 	.word	0x0001a280


	//   ....[88]....
        /*0a4c*/ 	.word	0x0001a2e0


	//   ....[89]....
        /*0a50*/ 	.word	0x0001a310


	//   ....[90]....
        /*0a54*/ 	.word	0x0001a340


	//   ....[91]....
        /*0a58*/ 	.word	0x0001a370


	//   ....[92]....
        /*0a5c*/ 	.word	0x0001a3a0


	//   ....[93]....
        /*0a60*/ 	.word	0x0001a3d0


	//   ....[94]....
        /*0a64*/ 	.word	0x0001a3e0


	//   ....[95]....
        /*0a68*/ 	.word	0x0001a560


	//   ....[96]....
        /*0a6c*/ 	.word	0x0001a590


	//   ....[97]....
        /*0a70*/ 	.word	0x0001a5c0


	//   ....[98]....
        /*0a74*/ 	.word	0x0001a5f0


	//   ....[99]....
        /*0a78*/ 	.word	0x0001a620


	//   ....[100]....
        /*0a7c*/ 	.word	0x0001a650


	//   ....[101]....
        /*0a80*/ 	.word	0x0001a710


	//   ....[102]....
        /*0a84*/ 	.word	0x0001a730


	//   ....[103]....
        /*0a88*/ 	.word	0x0001a7a0


	//   ....[104]....
        /*0a8c*/ 	.word	0x0001ae70


	//   ....[105]....
        /*0a90*/ 	.word	0x0001b350


	//   ....[106]....
        /*0a94*/ 	.word	0x0001b3e0


	//   ....[107]....
        /*0a98*/ 	.word	0x0001b430


	//   ....[108]....
        /*0a9c*/ 	.word	0x0001b480


	//   ....[109]....
        /*0aa0*/ 	.word	0x0001b510


	//   ....[110]....
        /*0aa4*/ 	.word	0x0001b5a0


	//   ....[111]....
        /*0aa8*/ 	.word	0x0001b5f0


	//   ....[112]....
        /*0aac*/ 	.word	0x0001b640


	//   ....[113]....
        /*0ab0*/ 	.word	0x0001b720


	//   ....[114]....
        /*0ab4*/ 	.word	0x0001b7b0


	//   ....[115]....
        /*0ab8*/ 	.word	0x0001b800


	//   ....[116]....
        /*0abc*/ 	.word	0x0001b860


	//   ....[117]....
        /*0ac0*/ 	.word	0x0001b900


	//   ....[118]....
        /*0ac4*/ 	.word	0x0001b990


	//   ....[119]....
        /*0ac8*/ 	.word	0x0001b9e0


	//   ....[120]....
        /*0acc*/ 	.word	0x0001ba30


	//   ....[121]....
        /*0ad0*/ 	.word	0x0001bd40


	//   ....[122]....
        /*0ad4*/ 	.word	0x0001c030


	//   ....[123]....
        /*0ad8*/ 	.word	0x0001c1e0


	//   ....[124]....
        /*0adc*/ 	.word	0x0001c230


	//   ....[125]....
        /*0ae0*/ 	.word	0x0001c290


	//   ....[126]....
        /*0ae4*/ 	.word	0x0001c330


	//   ....[127]....
        /*0ae8*/ 	.word	0x0001c3e0


	//   ....[128]....
        /*0aec*/ 	.word	0x0001c480


	//   ....[129]....
        /*0af0*/ 	.word	0x0001c540


	//   ....[130]....
        /*0af4*/ 	.word	0x0001c620


	//   ....[131]....
        /*0af8*/ 	.word	0x0001c950


	//   ....[132]....
        /*0afc*/ 	.word	0x0001c9f0


	//   ....[133]....
        /*0b00*/ 	.word	0x0001cb10


	//   ....[134]....
        /*0b04*/ 	.word	0x0001cb80


	//   ....[135]....
        /*0b08*/ 	.word	0x0001cc00


	//   ....[136]....
        /*0b0c*/ 	.word	0x0001cc80


	//   ....[137]....
        /*0b10*/ 	.word	0x0001cd00


	//   ....[138]....
        /*0b14*/ 	.word	0x0001cd90


	//   ....[139]....
        /*0b18*/ 	.word	0x0001ce30


	//   ....[140]....
        /*0b1c*/ 	.word	0x0001ced0


	//   ....[141]....
        /*0b20*/ 	.word	0x0001cf40


	//   ....[142]....
        /*0b24*/ 	.word	0x0001cfb0


	//   ....[143]....
        /*0b28*/ 	.word	0x0001d020


	//   ....[144]....
        /*0b2c*/ 	.word	0x0001d0a0


	//   ....[145]....
        /*0b30*/ 	.word	0x0001d120


	//   ....[146]....
        /*0b34*/ 	.word	0x0001d1c0


	//   ....[147]....
        /*0b38*/ 	.word	0x0001d250


	//   ....[148]....
        /*0b3c*/ 	.word	0x0001d380


	//----- nvinfo : EIATTR_REG_RECONFIG
	.align		4
.L_580:
        /*0b40*/ 	.byte	0x01, 0x54
	.zero		2


	//----- nvinfo : EIATTR_SYSCALL_OFFSETS
	.align		4
        /*0b44*/ 	.byte	0x04, 0x46
        /*0b46*/ 	.short	(.L_582 - .L_581)


	//   ....[0]....
.L_581:
        /*0b48*/ 	.word	0x00001a10


	//   ....[1]....
        /*0b4c*/ 	.word	0x00001b60


	//   ....[2]....
        /*0b50*/ 	.word	0x000068e0


	//   ....[3]....
        /*0b54*/ 	.word	0x00006c00


	//   ....[4]....
        /*0b58*/ 	.word	0x00015480


	//   ....[5]....
        /*0b5c*/ 	.word	0x000155e0


	//   ....[6]....
        /*0b60*/ 	.word	0x000156e0


	//   ....[7]....
        /*0b64*/ 	.word	0x00016050


	//----- nvinfo : EIATTR_MBARRIER_INSTR_OFFSETS
	.align		4
.L_582:
        /*0b68*/ 	.byte	0x04, 0x39
        /*0b6a*/ 	.short	(.L_584 - .L_583)


	//   ....[0]....
.L_583:
        /*0b6c*/ 	.word	0x000002c0
        /*0b70*/ 	.word	0x000000ff
        /*0b74*/ 	.word	0x00028c00
        /*0b78*/ 	.short	0x0100
        /*0b7a*/ 	.byte	0x08
	.zero		1


	//   ....[1]....
        /*0b7c*/ 	.word	0x000002d0
        /*0b80*/ 	.word	0x000000ff
        /*0b84*/ 	.word	0x00028c20
        /*0b88*/ 	.short	0x0100
        /*0b8a*/ 	.byte	0x08
	.zero		1


	//   ....[2]....
        /*0b8c*/ 	.word	0x00000380
        /*0b90*/ 	.word	0x000000ff
        /*0b94*/ 	.word	0x00028c30
        /*0b98*/ 	.short	0x0100
        /*0b9a*/ 	.byte	0x06
	.zero		1


	//   ....[3]....
        /*0b9c*/ 	.word	0x00000390
        /*0ba0*/ 	.word	0x000000ff
        /*0ba4*/ 	.word	0x00028c40
        /*0ba8*/ 	.short	0x0100
        /*0baa*/ 	.byte	0x06
	.zero		1


	//   ....[4]....
        /*0bac*/ 	.word	0x000003a0
        /*0bb0*/ 	.word	0x000000ff
        /*0bb4*/ 	.word	0x00028c38
        /*0bb8*/ 	.short	0x0100
        /*0bba*/ 	.byte	0x06
	.zero		1


	//   ....[5]....
        /*0bbc*/ 	.word	0x000003b0
        /*0bc0*/ 	.word	0x000000ff
        /*0bc4*/ 	.word	0x00028c48
        /*0bc8*/ 	.short	0x0100
        /*0bca*/ 	.byte	0x06
	.zero		1


	//   ....[6]....
        /*0bcc*/ 	.word	0x000004e0
        /*0bd0*/ 	.word	0x000000ff
        /*0bd4*/ 	.word	0x00028c50
        /*0bd8*/ 	.short	0x0100
        /*0bda*/ 	.byte	0x08
	.zero		1


	//   ....[7]....
        /*0bdc*/ 	.word	0x000004f0
        /*0be0*/ 	.word	0x000000ff
        /*0be4*/ 	.word	0x00028c60
        /*0be8*/ 	.short	0x0100
        /*0bea*/ 	.byte	0x08
	.zero		1


	//   ....[8]....
        /*0bec*/ 	.word	0x00000500
        /*0bf0*/ 	.word	0x000000ff
        /*0bf4*/ 	.word	0x00028c58
        /*0bf8*/ 	.short	0x0100
        /*0bfa*/ 	.byte	0x08
	.zero		1


	//   ....[9]....
        /*0bfc*/ 	.word	0x00000510
        /*0c00*/ 	.word	0x000000ff
        /*0c04*/ 	.word	0x00028c68
        /*0c08*/ 	.short	0x0100
        /*0c0a*/ 	.byte	0x08
	.zero		1


	//   ....[10]....
        /*0c0c*/ 	.word	0x00000600
        /*0c10*/ 	.word	0x000000ff
        /*0c14*/ 	.word	0x00028c70
        /*0c18*/ 	.short	0x0100
        /*0c1a*/ 	.byte	0x06
	.zero		1


	//   ....[11]....
        /*0c1c*/ 	.word	0x00000610
        /*0c20*/ 	.word	0x000000ff
        /*0c24*/ 	.word	0x00028c80
        /*0c28*/ 	.short	0x0100
        /*0c2a*/ 	.byte	0x06
	.zero		1


	//   ....[12]....
        /*0c2c*/ 	.word	0x00000620
        /*0c30*/ 	.word	0x000000ff
        /*0c34*/ 	.word	0x00028c78
        /*0c38*/ 	.short	0x0100
        /*0c3a*/ 	.byte	0x06
	.zero		1


	//   ....[13]....
        /*0c3c*/ 	.word	0x00000630
        /*0c40*/ 	.word	0x000000ff
        /*0c44*/ 	.word	0x00028c88
        /*0c48*/ 	.short	0x0100
        /*0c4a*/ 	.byte	0x06
	.zero		1


	//   ....[14]....
        /*0c4c*/ 	.word	0x00000760
        /*0c50*/ 	.word	0x000000ff
        /*0c54*/ 	.word	0x00028c90
        /*0c58*/ 	.short	0x0100
        /*0c5a*/ 	.byte	0x08
	.zero		1


	//   ....[15]....
        /*0c5c*/ 	.word	0x00000770
        /*0c60*/ 	.word	0x000000ff
        /*0c64*/ 	.word	0x00028ca0
        /*0c68*/ 	.short	0x0100
        /*0c6a*/ 	.byte	0x08
	.zero		1


	//   ....[16]....
        /*0c6c*/ 	.word	0x00000780
        /*0c70*/ 	.word	0x000000ff
        /*0c74*/ 	.word	0x00028c98
        /*0c78*/ 	.short	0x0100
        /*0c7a*/ 	.byte	0x08
	.zero		1


	//   ....[17]....
        /*0c7c*/ 	.word	0x00000790
        /*0c80*/ 	.word	0x000000ff
        /*0c84*/ 	.word	0x00028ca8
        /*0c88*/ 	.short	0x0100
        /*0c8a*/ 	.byte	0x08
	.zero		1


	//   ....[18]....
        /*0c8c*/ 	.word	0x000008c0
        /*0c90*/ 	.word	0x000000ff
        /*0c94*/ 	.word	0x00028cb0
        /*0c98*/ 	.short	0x0100
        /*0c9a*/ 	.byte	0x08
	.zero		1


	//   ....[19]....
        /*0c9c*/ 	.word	0x000008d0
        /*0ca0*/ 	.word	0x000000ff
        /*0ca4*/ 	.word	0x00028cc0
        /*0ca8*/ 	.short	0x0100
        /*0caa*/ 	.byte	0x08
	.zero		1


	//   ....[20]....
        /*0cac*/ 	.word	0x000008e0
        /*0cb0*/ 	.word	0x000000ff
        /*0cb4*/ 	.word	0x00028cb8
        /*0cb8*/ 	.short	0x0100
        /*0cba*/ 	.byte	0x08
	.zero		1


	//   ....[21]....
        /*0cbc*/ 	.word	0x000008f0
        /*0cc0*/ 	.word	0x000000ff
        /*0cc4*/ 	.word	0x00028cc8
        /*0cc8*/ 	.short	0x0100
        /*0cca*/ 	.byte	0x08
	.zero		1


	//   ....[22]....
        /*0ccc*/ 	.word	0x00002720
        /*0cd0*/ 	.word	0x00000044
        /*0cd4*/ 	.word	0x00028c90
        /*0cd8*/ 	.short	0x010a
        /*0cda*/ 	.byte	0x3f
	.zero		1


	//   ....[23]....
        /*0cdc*/ 	.word	0x000030a0
        /*0ce0*/ 	.word	0x00000044
        /*0ce4*/ 	.word	0x00028c90
        /*0ce8*/ 	.short	0x010a
        /*0cea*/ 	.byte	0x3f
	.zero		1


	//   ....[24]....
        /*0cec*/ 	.word	0x00003910
        /*0cf0*/ 	.word	0x00000044
        /*0cf4*/ 	.word	0x00028c90
        /*0cf8*/ 	.short	0x010a
        /*0cfa*/ 	.byte	0x3f
	.zero		1


	//   ....[25]....
        /*0cfc*/ 	.word	0x00003b10
        /*0d00*/ 	.word	0x00000004
        /*0d04*/ 	.word	0x00000000
        /*0d08*/ 	.short	0x0101
        /*0d0a*/ 	.byte	0x3f
	.zero		1


	//   ....[26]....
        /*0d0c*/ 	.word	0x00003b50
        /*0d10*/ 	.word	0x00000044
        /*0d14*/ 	.word	0x00028cb0
        /*0d18*/ 	.short	0x010a
        /*0d1a*/ 	.byte	0x3f
	.zero		1


	//   ....[27]....
        /*0d1c*/ 	.word	0x00004180
        /*0d20*/ 	.word	0x00000044
        /*0d24*/ 	.word	0x00000000
        /*0d28*/ 	.short	0x0101
        /*0d2a*/ 	.byte	0x3f
	.zero		1


	//   ....[28]....
        /*0d2c*/ 	.word	0x000048d0
        /*0d30*/ 	.word	0x00000014
        /*0d34*/ 	.word	0x00028c50
        /*0d38*/ 	.short	0x010a
        /*0d3a*/ 	.byte	0x3f
	.zero		1


	//   ....[29]....
        /*0d3c*/ 	.word	0x00004c80
        /*0d40*/ 	.word	0x00000000
        /*0d44*/ 	.word	0x00000000
        /*0d48*/ 	.short	0x0101
        /*0d4a*/ 	.byte	0x3f
	.zero		1


	//   ....[30]....
        /*0d4c*/ 	.word	0x000055b0
        /*0d50*/ 	.word	0x00000003
        /*0d54*/ 	.word	0x00028c50
        /*0d58*/ 	.short	0x010a
        /*0d5a*/ 	.byte	0x3f
	.zero		1


	//   ....[31]....
        /*0d5c*/ 	.word	0x00005600
        /*0d60*/ 	.word	0x00000003
        /*0d64*/ 	.word	0x00028c50
        /*0d68*/ 	.short	0x010a
        /*0d6a*/ 	.byte	0x3f
	.zero		1


	//   ....[32]....
        /*0d6c*/ 	.word	0x000058c0
        /*0d70*/ 	.word	0x00000003
        /*0d74*/ 	.word	0x00000000
        /*0d78*/ 	.short	0x0101
        /*0d7a*/ 	.byte	0x3f
	.zero		1


	//   ....[33]....
        /*0d7c*/ 	.word	0x00006970
        /*0d80*/ 	.word	0x00000002
        /*0d84*/ 	.word	0x00028c00
        /*0d88*/ 	.short	0x010a
        /*0d8a*/ 	.byte	0x3f
	.zero		1


	//   ....[34]....
        /*0d8c*/ 	.word	0x000069c0
        /*0d90*/ 	.word	0x00000002
        /*0d94*/ 	.word	0x00028c00
        /*0d98*/ 	.short	0x010a
        /*0d9a*/ 	.byte	0x3f
	.zero		1


	//   ....[35]....
        /*0d9c*/ 	.word	0x00007400
        /*0da0*/ 	.word	0x00000002
        /*0da4*/ 	.word	0x00028c00
        /*0da8*/ 	.short	0x010a
        /*0daa*/ 	.byte	0x3f
	.zero		1


	//   ....[36]....
        /*0dac*/ 	.word	0x000087f0
        /*0db0*/ 	.word	0x00000002
        /*0db4*/ 	.word	0x00028c00
        /*0db8*/ 	.short	0x010a
        /*0dba*/ 	.byte	0x3f
	.zero		1


	//   ....[37]....
        /*0dbc*/ 	.word	0x000095d0
        /*0dc0*/ 	.word	0x00000015
        /*0dc4*/ 	.word	0x00028c30
        /*0dc8*/ 	.short	0x010a
        /*0dca*/ 	.byte	0x3f
	.zero		1


	//   ....[38]....
        /*0dcc*/ 	.word	0x00009670
        /*0dd0*/ 	.word	0x00000015
        /*0dd4*/ 	.word	0x00028c30
        /*0dd8*/ 	.short	0x010a
        /*0dda*/ 	.byte	0x3f
	.zero		1


	//   ....[39]....
        /*0ddc*/ 	.word	0x0000a520
        /*0de0*/ 	.word	0x00000000
        /*0de4*/ 	.word	0x00000000
        /*0de8*/ 	.short	0x0101
        /*0dea*/ 	.byte	0x3f
	.zero		1


	//   ....[40]....
        /*0dec*/ 	.word	0x0000a940
        /*0df0*/ 	.word	0x00000015
        /*0df4*/ 	.word	0x00028c50
        /*0df8*/ 	.short	0x010a
        /*0dfa*/ 	.byte	0x3f
	.zero		1


	//   ....[41]....
        /*0dfc*/ 	.word	0x0000a9e0
        /*0e00*/ 	.word	0x00000015
        /*0e04*/ 	.word	0x00028c50
        /*0e08*/ 	.short	0x010a
        /*0e0a*/ 	.byte	0x3f
	.zero		1


	//   ....[42]....
        /*0e0c*/ 	.word	0x0000ad10
        /*0e10*/ 	.word	0x00000015
        /*0e14*/ 	.word	0x00000000
        /*0e18*/ 	.short	0x0101
        /*0e1a*/ 	.byte	0x3f
	.zero		1


	//   ....[43]....
        /*0e1c*/ 	.word	0x0000ae30
        /*0e20*/ 	.word	0x000000d6
        /*0e24*/ 	.word	0x00028c30
        /*0e28*/ 	.short	0x010a
        /*0e2a*/ 	.byte	0x3f
	.zero		1


	//   ....[44]....
        /*0e2c*/ 	.word	0x0000aee0
        /*0e30*/ 	.word	0x000000d6
        /*0e34*/ 	.word	0x00028c30
        /*0e38*/ 	.short	0x010a
        /*0e3a*/ 	.byte	0x3f
	.zero		1


	//   ....[45]....
        /*0e3c*/ 	.word	0x0000b9c0
        /*0e40*/ 	.word	0x0000000f
        /*0e44*/ 	.word	0x00000000
        /*0e48*/ 	.short	0x0101
        /*0e4a*/ 	.byte	0x3f
	.zero		1


	//   ....[46]....
        /*0e4c*/ 	.word	0x0000ca80
        /*0e50*/ 	.word	0x000000d6
        /*0e54*/ 	.word	0x00028c50
        /*0e58*/ 	.short	0x010a
        /*0e5a*/ 	.byte	0x3f
	.zero		1


	//   ....[47]....
        /*0e5c*/ 	.word	0x0000cad0
        /*0e60*/ 	.word	0x000000d6
        /*0e64*/ 	.word	0x00028c50
        /*0e68*/ 	.short	0x010a
        /*0e6a*/ 	.byte	0x3f
	.zero		1


	//   ....[48]....
        /*0e6c*/ 	.word	0x0000cdd0
        /*0e70*/ 	.word	0x000000d6
        /*0e74*/ 	.word	0x00000000
        /*0e78*/ 	.short	0x0101
        /*0e7a*/ 	.byte	0x3f
	.zero		1


	//   ....[49]....
        /*0e7c*/ 	.word	0x0000cf00
        /*0e80*/ 	.word	0x00000015
        /*0e84*/ 	.word	0x00028c30
        /*0e88*/ 	.short	0x010a
        /*0e8a*/ 	.byte	0x3f
	.zero		1


	//   ....[50]....
        /*0e8c*/ 	.word	0x0000cf70
        /*0e90*/ 	.word	0x00000015
        /*0e94*/ 	.word	0x00028c30
        /*0e98*/ 	.short	0x010a
        /*0e9a*/ 	.byte	0x3f
	.zero		1


	//   ....[51]....
        /*0e9c*/ 	.word	0x0000d470
        /*0ea0*/ 	.word	0x0000000e
        /*0ea4*/ 	.word	0x00000000
        /*0ea8*/ 	.short	0x0101
        /*0eaa*/ 	.byte	0x3f
	.zero		1


	//   ....[52]....
        /*0eac*/ 	.word	0x0000e4d0
        /*0eb0*/ 	.word	0x00000015
        /*0eb4*/ 	.word	0x00028c50
        /*0eb8*/ 	.short	0x010a
        /*0eba*/ 	.byte	0x3f
	.zero		1


	//   ....[53]....
        /*0ebc*/ 	.word	0x0000e520
        /*0ec0*/ 	.word	0x00000015
        /*0ec4*/ 	.word	0x00028c50
        /*0ec8*/ 	.short	0x010a
        /*0eca*/ 	.byte	0x3f
	.zero		1


	//   ....[54]....
        /*0ecc*/ 	.word	0x0000e820
        /*0ed0*/ 	.word	0x00000015
        /*0ed4*/ 	.word	0x00000000
        /*0ed8*/ 	.short	0x0101
        /*0eda*/ 	.byte	0x3f
	.zero		1


	//   ....[55]....
        /*0edc*/ 	.word	0x00010e10
        /*0ee0*/ 	.word	0x00000000
        /*0ee4*/ 	.word	0x00000000
        /*0ee8*/ 	.short	0x0101
        /*0eea*/ 	.byte	0x3f
	.zero		1


	//   ....[56]....
        /*0eec*/ 	.word	0x00013760
        /*0ef0*/ 	.word	0x00000006
        /*0ef4*/ 	.word	0x00028c20
        /*0ef8*/ 	.short	0x010a
        /*0efa*/ 	.byte	0x3f
	.zero		1


	//   ....[57]....
        /*0efc*/ 	.word	0x00013840
        /*0f00*/ 	.word	0x00000005
        /*0f04*/ 	.word	0x00028ca0
        /*0f08*/ 	.short	0x010a
        /*0f0a*/ 	.byte	0x3f
	.zero		1


	//   ....[58]....
        /*0f0c*/ 	.word	0x00013a90
        /*0f10*/ 	.word	0x00000005
        /*0f14*/ 	.word	0x00028cc0
        /*0f18*/ 	.short	0x010a
        /*0f1a*/ 	.byte	0x3f
	.zero		1


	//   ....[59]....
        /*0f1c*/ 	.word	0x00014510
        /*0f20*/ 	.word	0x00000005
        /*0f24*/ 	.word	0x00028ca0
        /*0f28*/ 	.short	0x010a
        /*0f2a*/ 	.byte	0x3f
	.zero		1


	//   ....[60]....
        /*0f2c*/ 	.word	0x00014750
        /*0f30*/ 	.word	0x00000005
        /*0f34*/ 	.word	0x00028cc0
        /*0f38*/ 	.short	0x010a
        /*0f3a*/ 	.byte	0x3f
	.zero		1


	//   ....[61]....
        /*0f3c*/ 	.word	0x00015b30
        /*0f40*/ 	.word	0x00000000
        /*0f44*/ 	.word	0x00028c40
        /*0f48*/ 	.short	0x010a
        /*0f4a*/ 	.byte	0x3f
	.zero		1


	//   ....[62]....
        /*0f4c*/ 	.word	0x000166d0
        /*0f50*/ 	.word	0x00000008
        /*0f54*/ 	.word	0x00028c00
        /*0f58*/ 	.short	0x0107
        /*0f5a*/ 	.byte	0x3f
	.zero		1


	//   ....[63]....
        /*0f5c*/ 	.word	0x000167d0
        /*0f60*/ 	.word	0x00000002
        /*0f64*/ 	.word	0x00028c00
        /*0f68*/ 	.short	0x0101
        /*0f6a*/ 	.byte	0x3f
	.zero		1


	//   ....[64]....
        /*0f6c*/ 	.word	0x000167f0
        /*0f70*/ 	.word	0x00000002
        /*0f74*/ 	.word	0x00028c20
        /*0f78*/ 	.short	0x010a
        /*0f7a*/ 	.byte	0x3f
	.zero		1


	//   ....[65]....
        /*0f7c*/ 	.word	0x000168f0
        /*0f80*/ 	.word	0x00000000
        /*0f84*/ 	.word	0x00028c60
        /*0f88*/ 	.short	0x010a
        /*0f8a*/ 	.byte	0x3f
	.zero		1


	//   ....[66]....
        /*0f8c*/ 	.word	0x000175d0
        /*0f90*/ 	.word	0x00000003
        /*0f94*/ 	.word	0x00028c40
        /*0f98*/ 	.short	0x010a
        /*0f9a*/ 	.byte	0x3f
	.zero		1


	//   ....[67]....
        /*0f9c*/ 	.word	0x00017830
        /*0fa0*/ 	.word	0x00000003
        /*0fa4*/ 	.word	0x00028c60
        /*0fa8*/ 	.short	0x010a
        /*0faa*/ 	.byte	0x3f
	.zero		1


	//   ....[68]....
        /*0fac*/ 	.word	0x000184b0
        /*0fb0*/ 	.word	0x00000004
        /*0fb4*/ 	.word	0x00028c40
        /*0fb8*/ 	.short	0x010a
        /*0fba*/ 	.byte	0x3f
	.zero		1


	//   ....[69]....
        /*0fbc*/ 	.word	0x00018700
        /*0fc0*/ 	.word	0x00000004
        /*0fc4*/ 	.word	0x00028c60
        /*0fc8*/ 	.short	0x010a
        /*0fca*/ 	.byte	0x3f
	.zero		1


	//   ....[70]....
        /*0fcc*/ 	.word	0x00019310
        /*0fd0*/ 	.word	0x00000004
        /*0fd4*/ 	.word	0x00028c40
        /*0fd8*/ 	.short	0x010a
        /*0fda*/ 	.byte	0x3f
	.zero		1


	//   ....[71]....
        /*0fdc*/ 	.word	0x00019570
        /*0fe0*/ 	.word	0x00000004
        /*0fe4*/ 	.word	0x00028c60
        /*0fe8*/ 	.short	0x010a
        /*0fea*/ 	.byte	0x3f
	.zero		1


	//   ....[72]....
        /*0fec*/ 	.word	0x0001adf0
        /*0ff0*/ 	.word	0x00000000
        /*0ff4*/ 	.word	0x00028c20
        /*0ff8*/ 	.short	0x010a
        /*0ffa*/ 	.byte	0x3f
	.zero		1


	//   ....[73]....
        /*0ffc*/ 	.word	0x0001afa0
        /*1000*/ 	.word	0x00000006
        /*1004*/ 	.word	0x00000000
        /*1008*/ 	.short	0x010a
        /*100a*/ 	.byte	0x3f
	.zero		1


	//   ....[74]....
        /*100c*/ 	.word	0x0001b010
        /*1010*/ 	.word	0x00000007
        /*1014*/ 	.word	0x00000000
        /*1018*/ 	.short	0x010a
        /*101a*/ 	.byte	0x3f
	.zero		1


	//   ....[75]....
        /*101c*/ 	.word	0x0001b080
        /*1020*/ 	.word	0x00000004
        /*1024*/ 	.word	0x00000000
        /*1028*/ 	.short	0x010a
        /*102a*/ 	.byte	0x3f
	.zero		1


	//   ....[76]....
        /*102c*/ 	.word	0x0001b0b0
        /*1030*/ 	.word	0x00000003
        /*1034*/ 	.word	0x00000000
        /*1038*/ 	.short	0x010a
        /*103a*/ 	.byte	0x3f
	.zero		1


	//   ....[77]....
        /*103c*/ 	.word	0x0001b110
        /*1040*/ 	.word	0x00000044
        /*1044*/ 	.word	0x00028c90
        /*1048*/ 	.short	0x010a
        /*104a*/ 	.byte	0x3f
	.zero		1


	//   ....[78]....
        /*104c*/ 	.word	0x0001b160
        /*1050*/ 	.word	0x00000044
        /*1054*/ 	.word	0x00028c90
        /*1058*/ 	.short	0x010a
        /*105a*/ 	.byte	0x3f
	.zero		1


	//   ....[79]....
        /*105c*/ 	.word	0x0001b1b0
        /*1060*/ 	.word	0x00000044
        /*1064*/ 	.word	0x00028c90
        /*1068*/ 	.short	0x010a
        /*106a*/ 	.byte	0x3f
	.zero		1


	//   ....[80]....
        /*106c*/ 	.word	0x0001b200
        /*1070*/ 	.word	0x00000044
        /*1074*/ 	.word	0x00028cb0
        /*1078*/ 	.short	0x010a
        /*107a*/ 	.byte	0x3f
	.zero		1


	//   ....[81]....
        /*107c*/ 	.word	0x0001b250
        /*1080*/ 	.word	0x00000014
        /*1084*/ 	.word	0x00028c50
        /*1088*/ 	.short	0x010a
        /*108a*/ 	.byte	0x3f
	.zero		1


	//   ....[82]....
        /*108c*/ 	.word	0x0001b2a0
        /*1090*/ 	.word	0x00000003
        /*1094*/ 	.word	0x00028c50
        /*1098*/ 	.short	0x010a
        /*109a*/ 	.byte	0x3f
	.zero		1


	//   ....[83]....
        /*109c*/ 	.word	0x0001b670
        /*10a0*/ 	.word	0x00000002
        /*10a4*/ 	.word	0x00028c00
        /*10a8*/ 	.short	0x010a
        /*10aa*/ 	.byte	0x3f
	.zero		1


	//   ....[84]....
        /*10ac*/ 	.word	0x0001ba80
        /*10b0*/ 	.word	0x00000002
        /*10b4*/ 	.word	0x00028c00
        /*10b8*/ 	.short	0x010a
        /*10ba*/ 	.byte	0x3f
	.zero		1


	//   ....[85]....
        /*10bc*/ 	.word	0x0001bad0
        /*10c0*/ 	.word	0x00000015
        /*10c4*/ 	.word	0x00028c30
        /*10c8*/ 	.short	0x010a
        /*10ca*/ 	.byte	0x3f
	.zero		1


	//   ....[86]....
        /*10cc*/ 	.word	0x0001bb20
        /*10d0*/ 	.word	0x00000015
        /*10d4*/ 	.word	0x00028c50
        /*10d8*/ 	.short	0x010a
        /*10da*/ 	.byte	0x3f
	.zero		1


	//   ....[87]....
        /*10dc*/ 	.word	0x0001bb70
        /*10e0*/ 	.word	0x000000d6
        /*10e4*/ 	.word	0x00028c30
        /*10e8*/ 	.short	0x010a
        /*10ea*/ 	.byte	0x3f
	.zero		1


	//   ....[88]....
        /*10ec*/ 	.word	0x0001bbc0
        /*10f0*/ 	.word	0x000000d6
        /*10f4*/ 	.word	0x00028c50
        /*10f8*/ 	.short	0x010a
        /*10fa*/ 	.byte	0x3f
	.zero		1


	//   ....[89]....
        /*10fc*/ 	.word	0x0001bc10
        /*1100*/ 	.word	0x00000015
        /*1104*/ 	.word	0x00028c30
        /*1108*/ 	.short	0x010a
        /*110a*/ 	.byte	0x3f
	.zero		1


	//   ....[90]....
        /*110c*/ 	.word	0x0001bc60
        /*1110*/ 	.word	0x00000015
        /*1114*/ 	.word	0x00028c50
        /*1118*/ 	.short	0x010a
        /*111a*/ 	.byte	0x3f
	.zero		1


	//   ....[91]....
        /*111c*/ 	.word	0x0001be10
        /*1120*/ 	.word	0x00000005
        /*1124*/ 	.word	0x00028c20
        /*1128*/ 	.short	0x010a
        /*112a*/ 	.byte	0x3f
	.zero		1


	//   ....[92]....
        /*112c*/ 	.word	0x0001be60
        /*1130*/ 	.word	0x00000005
        /*1134*/ 	.word	0x00028ca0
        /*1138*/ 	.short	0x010a
        /*113a*/ 	.byte	0x3f
	.zero		1


	//   ....[93]....
        /*113c*/ 	.word	0x0001beb0
        /*1140*/ 	.word	0x00000005
        /*1144*/ 	.word	0x00028cc0
        /*1148*/ 	.short	0x010a
        /*114a*/ 	.byte	0x3f
	.zero		1


	//   ....[94]....
        /*114c*/ 	.word	0x0001bf00
        /*1150*/ 	.word	0x00000005
        /*1154*/ 	.word	0x00028ca0
        /*1158*/ 	.short	0x010a
        /*115a*/ 	.byte	0x3f
	.zero		1


	//   ....[95]....
        /*115c*/ 	.word	0x0001bf50
        /*1160*/ 	.word	0x00000005
        /*1164*/ 	.word	0x00028cc0
        /*1168*/ 	.short	0x010a
        /*116a*/ 	.byte	0x3f
	.zero		1


	//   ....[96]....
        /*116c*/ 	.word	0x0001c0f0
        /*1170*/ 	.word	0x00000000
        /*1174*/ 	.word	0x00028c40
        /*1178*/ 	.short	0x010a
        /*117a*/ 	.byte	0x3f
	.zero		1


	//   ....[97]....
        /*117c*/ 	.word	0x0001c670
        /*1180*/ 	.word	0x00000002
        /*1184*/ 	.word	0x00028c20
        /*1188*/ 	.short	0x010a
        /*118a*/ 	.byte	0x3f
	.zero		1


	//   ....[98]....
        /*118c*/ 	.word	0x0001c6c0
        /*1190*/ 	.word	0x00000000
        /*1194*/ 	.word	0x00028c60
        /*1198*/ 	.short	0x010a
        /*119a*/ 	.byte	0x3f
	.zero		1


	//   ....[99]....
        /*119c*/ 	.word	0x0001c710
        /*11a0*/ 	.word	0x00000003
        /*11a4*/ 	.word	0x00028c40
        /*11a8*/ 	.short	0x010a
        /*11aa*/ 	.byte	0x3f
	.zero		1


	//   ....[100]....
        /*11ac*/ 	.word	0x0001c760
        /*11b0*/ 	.word	0x00000003
        /*11b4*/ 	.word	0x00028c60
        /*11b8*/ 	.short	0x010a
        /*11ba*/ 	.byte	0x3f
	.zero		1


	//   ....[101]....
        /*11bc*/ 	.word	0x0001c7b0
        /*11c0*/ 	.word	0x00000004
        /*11c4*/ 	.word	0x00028c40
        /*11c8*/ 	.short	0x010a
        /*11ca*/ 	.byte	0x3f
	.zero		1


	//   ....[102]....
        /*11cc*/ 	.word	0x0001c800
        /*11d0*/ 	.word	0x00000004
        /*11d4*/ 	.word	0x00028c60
        /*11d8*/ 	.short	0x010a
        /*11da*/ 	.byte	0x3f
	.zero		1


	//   ....[103]....
        /*11dc*/ 	.word	0x0001c850
        /*11e0*/ 	.word	0x00000004
        /*11e4*/ 	.word	0x00028c40
        /*11e8*/ 	.short	0x010a
        /*11ea*/ 	.byte	0x3f
	.zero		1


	//   ....[104]....
        /*11ec*/ 	.word	0x0001c8a0
        /*11f0*/ 	.word	0x00000004
        /*11f4*/ 	.word	0x00028c60
        /*11f8*/ 	.short	0x010a
        /*11fa*/ 	.byte	0x3f
	.zero		1


	//   ....[105]....
        /*11fc*/ 	.word	0x0001d2a0
        /*1200*/ 	.word	0x00000000
        /*1204*/ 	.word	0x00028c20
        /*1208*/ 	.short	0x010a
        /*120a*/ 	.byte	0x3f
	.zero		1


	//   ....[106]....
        /*120c*/ 	.word	0x0001d440
        /*1210*/ 	.word	0x00000006
        /*1214*/ 	.word	0x00000000
        /*1218*/ 	.short	0x010a
        /*121a*/ 	.byte	0x3f
	.zero		1


	//   ....[107]....
        /*121c*/ 	.word	0x0001d490
        /*1220*/ 	.word	0x00000007
        /*1224*/ 	.word	0x00000000
        /*1228*/ 	.short	0x010a
        /*122a*/ 	.byte	0x3f
	.zero		1


	//   ....[108]....
        /*122c*/ 	.word	0x0001d4e0
        /*1230*/ 	.word	0x00000004
        /*1234*/ 	.word	0x00000000
        /*1238*/ 	.short	0x010a
        /*123a*/ 	.byte	0x3f
	.zero		1


	//----- nvinfo : EIATTR_NUM_MBARRIERS
	.align		4
.L_584:
        /*123c*/ 	.byte	0x03, 0x38
        /*123e*/ 	.short	0x0016


	//----- nvinfo : EIATTR_EXIT_INSTR_OFFSETS
	.align		4
        /*1240*/ 	.byte	0x04, 0x1c
        /*1242*/ 	.short	(.L_586 - .L_585)


	//   ....[0]....
.L_585:
        /*1244*/ 	.word	0x0001b100


	//----- nvinfo : EIATTR_MAX_THREADS
	.align		4
.L_586:
        /*1248*/ 	.byte	0x04, 0x05
        /*124a*/ 	.short	(.L_588 - .L_587)
.L_587:
        /*124c*/ 	.word	0x00000180
        /*1250*/ 	.word	0x00000001
        /*1254*/ 	.word	0x00000001


	//----- nvinfo : EIATTR_CRS_STACK_SIZE
	.align		4
.L_588:
        /*1258*/ 	.byte	0x04, 0x1e
        /*125a*/ 	.short	(.L_590 - .L_589)
.L_589:
        /*125c*/ 	.word	0x00000000


	//----- nvinfo : EIATTR_CBANK_PARAM_SIZE
	.align		4
.L_590:
        /*1260*/ 	.byte	0x03, 0x19
        /*1262*/ 	.short	0x0af0


	//----- nvinfo : EIATTR_PARAM_CBANK
	.align		4
        /*1264*/ 	.byte	0x04, 0x0a
        /*1266*/ 	.short	(.L_592 - .L_591)
	.align		4
.L_591:
        /*1268*/ 	.word	index@(.nv.constant0._ZN7cutlass13device_kernelIN5flash11enable_sm90INS1_16FlashAttnFwdSm90INS1_25CollectiveMainloopFwdSm90ILi2EN4cute5tupleIJNS5_1CILi1EEES8_S8_EEENS6_IJNS7_ILi64EEESA_SA_EEELi512ENS_6half_tEfNS_4arch4Sm90ELb1ELb0ELb0ELb1ELb0ELb1ELb0ELb0ELb0ELb1ELb0ELb0EEENS1_21CollectiveEpilogueFwdINS6_IJSA_NS7_ILi512EEESA_EEES9_SC_SE_Li256ELb1ELb1ELb0ELb0EEENS1_36VarlenDynamicPersistentTileSchedulerILi64ELi64ELi256ELi128ELb0ELb1ELb1ELb1ELb1ELb1EEEEEEEEEvNT_6ParamsE)
        /*126c*/ 	.short	0x0210
        /*126e*/ 	.short	0x0af0


	//----- nvinfo : EIATTR_SW_WAR
	.align		4
.L_592:
        /*1270*/ 	.byte	0x04, 0x36
        /*1272*/ 	.short	(.L_594 - .L_593)
.L_593:
        /*1274*/ 	.word	0x00000008
.L_594:


//--------------------- .nv.info._ZN7cutlass13device_kernelIN5flash11enable_sm90INS1_16FlashAttnFwdSm90INS1_25CollectiveMainloopFwdSm90ILi2EN4cute5tupleIJNS5_1CILi1EEES8_S8_EEENS6_IJNS7_ILi64EEESA_SA_EEELi512ENS_6half_tEfNS_4arch4Sm90ELb1ELb0ELb0ELb1ELb0ELb0ELb1ELb0ELb0ELb1ELb0ELb0EEENS1_21CollectiveEpilogueFwdINS6_IJSA_NS7_ILi512EEESA_EEES9_SC_SE_Li256ELb1ELb1ELb0ELb0EEENS1_36VarlenDynamicPersistentTileSchedulerILi64ELi64ELi256ELi128ELb0ELb1ELb1ELb1ELb1ELb1EEEEEEEEEvNT_6ParamsE --------------------------
	.section	.nv.info._ZN7cutlass13device_kernelIN5flash11enable_sm90INS1_16FlashAttnFwdSm90INS1_25CollectiveMainloopFwdSm90ILi2EN4cute5tupleIJNS5_1CILi1EEES8_S8_EEENS6_IJNS7_ILi64EEESA_SA_EEELi512ENS_6half_tEfNS_4arch4Sm90ELb1ELb0ELb0ELb1ELb0ELb0ELb1ELb0ELb0ELb1ELb0ELb0EEENS1_21CollectiveEpilogueFwdINS6_IJSA_NS7_ILi512EEESA_EEES9_SC_SE_Li256ELb1ELb1ELb0ELb0EEENS1_36VarlenDynamicPersistentTileSchedulerILi64ELi64ELi256ELi128ELb0ELb1ELb1ELb1ELb1ELb1EEEEEEEEEvNT_6ParamsE,"",@"SHT_CUDA_INFO"
	.sectionflags	@""
	.align	4


	//----- nvinfo : EIATTR_CUDA_API_VERSION
	.align		4
        /*0000*/ 	.byte	0x04, 0x37
        /*0002*/ 	.short	(.L_596 - .L_595)
.L_595:
        /*0004*/ 	.word	0x00000082


	//----- nvinfo : EIATTR_KPARAM_INFO
	.align		4
.L_596:
        /*0008*/ 	.byte	0x04, 0x17
        /*000a*/ 	.short	(.L_598 - .L_597)
.L_597:
        /*000c*/ 	.word	0x00000000
        /*0010*/ 	.short	0x0000
        /*0012*/ 	.short	0x0070
        /*0014*/ 	.byte	0x00, 0xf0, 0x01, 0x2e


	//----- nvinfo : EIATTR_SPARSE_MMA_MASK
	.align		4
.L_598:
        /*0018*/ 	.byte	0x03, 0x50
        /*001a*/ 	.short	0x0000


	//----- nvinfo : EIATTR_MAXREG_COUNT
	.align		4
        /*001c*/ 	.byte	0x03, 0x1b
        /*001e*/ 	.short	0x00a8


	//----- nvinfo : EIATTR_NUM_BARRIERS
	.align		4
        /*0020*/ 	.byte	0x02, 0x4c
        /*0022*/ 	.byte	0x10
	.zero		1


	//----- nvinfo : EIATTR_EXTERNS
	.align		4
        /*0024*/ 	.byte	0x04, 0x0f
        /*0026*/ 	.short	(.L_600 - .L_599)


	//   ....[0]....
	.align		4
.L_599:
        /*0028*/ 	.word	index@(__assertfail)


	//----- nvinfo : EIATTR_ANNOTATIONS
	.align		4
.L_600:
        /*002c*/ 	.byte	0x04, 0x55
        /*002e*/ 	.short	(.L_602 - .L_601)


	//   ....[0]....
.L_601:
        /* <DEDUP_REMOVED lines=100> */


	//----- nvinfo : EIATTR_MERCURY_ISA_VERSION
	.align		4
.L_602:
        /*0658*/ 	.byte	0x03, 0x5f
        /*065a*/ 	.short	0x0101


	//----- nvinfo : EIATTR_UNUSED_LOAD_BYTE_OFFSET
	.align		4
        /*065c*/ 	.byte	0x04, 0x44
        /*065e*/ 	.short	(.L_604 - .L_603)


	//   ....[0]....
.L_603:
        /*0660*/ 	.word	0x00000a50
        /*0664*/ 	.word	0x0000fff0


	//   ....[1]....
        /*0668*/ 	.word	0x0000cf60
        /*066c*/ 	.word	0x0000fff0


	//----- nvinfo : EIATTR_INT_WARP_WIDE_INSTR_OFFSETS
	.align		4
.L_604:
        /*0670*/ 	.byte	0x04, 0x31
        /*0672*/ 	.short	(.L_606 - .L_605)


	//   ....[0]....
.L_605:
        /*0674*/ 	.word	0x00000130


	//   ....[1]....
        /*0678*/ 	.word	0x00000170


	//   ....[2]....
        /*067c*/ 	.word	0x000001e0


	//   ....[3]....
        /*0680*/ 	.word	0x000001f0


	//   ....[4]....
        /*0684*/ 	.word	0x00011270


	//   ....[5]....
        /*0688*/ 	.word	0x000112d0


	//   ....[6]....
        /*068c*/ 	.word	0x00017060


	//   ....[7]....
        /*0690*/ 	.word	0x000170f0


	//----- nvinfo : EIATTR_COOP_GROUP_MASK_REGIDS
	.align		4
.L_606:
        /*0694*/ 	.byte	0x04, 0x29
        /*0696*/ 	.short	(.L_608 - .L_607)


	//   ....[0]....
.L_607:
        /*0698*/ 	.word	0xffffffff


	//   ....[1]....
        /*069c*/ 	.word	0xffffffff


	//   ....[2]....
        /*06a0*/ 	.word	0xffffffff


	//   ....[3]....
        /*06a4*/ 	.word	0xffffffff


	//   ....[4]....
        /*06a8*/ 	.word	0xffffffff


	//   ....[5]....
        /*06ac*/ 	.word	0xffffffff


	//   ....[6]....
        /*06b0*/ 	.word	0xffffffff


	//   ....[7]....
        /*06b4*/ 	.word	0xffffffff


	//   ....[8]....
        /*06b8*/ 	.word	0xffffffff


	//   ....[9]....
        /*06bc*/ 	.word	0xffffffff


	//   ....[10]....
        /*06c0*/ 	.word	0xffffffff


	//   ....[11]....
        /*06c4*/ 	.word	0xffffffff


	//   ....[12]....
        /*06c8*/ 	.word	0xffffffff


	//   ....[13]....
        /*06cc*/ 	.word	0xffffffff


	//   ....[14]....
        /*06d0*/ 	.word	0xffffffff


	//   ....[15]....
        /*06d4*/ 	.word	0xffffffff


	//   ....[16]....
        /*06d8*/ 	.word	0xffffffff


	//   ....[17]....
        /*06dc*/ 	.word	0xffffffff


	//   ....[18]....
        /*06e0*/ 	.word	0xffffffff


	//   ....[19]....
        /*06e4*/ 	.word	0xffffffff


	//   ....[20]....
        /*06e8*/ 	.word	0xffffffff


	//   ....[21]....
        /*06ec*/ 	.word	0xffffffff


	//   ....[22]....
        /*06f0*/ 	.word	0xffffffff


	//   ....[23]....
        /*06f4*/ 	.word	0xffffffff


	//   ....[24]....
        /*06f8*/ 	.word	0xffffffff


	//   ....[25]....
        /*06fc*/ 	.word	0xffffffff


	//   ....[26]....
        /*0700*/ 	.word	0xffffffff


	//   ....[27]....
        /*0704*/ 	.word	0xffffffff


	//   ....[28]....
        /*0708*/ 	.word	0xffffffff


	//   ....[29]....
        /*070c*/ 	.word	0xffffffff


	//   ....[30]....
        /*0710*/ 	.word	0xffffffff


	//   ....[31]....
        /*0714*/ 	.word	0xffffffff


	//   ....[32]....
        /*0718*/ 	.word	0xffffffff


	//   ....[33]....
        /*071c*/ 	.word	0xffffffff


	//   ....[34]....
        /*0720*/ 	.word	0xffffffff


	//   ....[35]....
        /*0724*/ 	.word	0xffffffff


	//   ....[36]....
        /*0728*/ 	.word	0xffffffff


	//   ....[37]....
        /*072c*/ 	.word	0xffffffff


	//   ....[38]....
        /*0730*/ 	.word	0xffffffff


	//   ....[39]....
        /*0734*/ 	.word	0xffffffff


	//   ....[40]....
        /*0738*/ 	.word	0xffffffff


	//   ....[41]....
        /*073c*/ 	.word	0xffffffff


	//   ....[42]....
        /*0740*/ 	.word	0xffffffff


	//   ....[43]....
        /*0744*/ 	.word	0xffffffff


	//   ....[44]....
        /*0748*/ 	.word	0xffffffff


	//   ....[45]....
        /*074c*/ 	.word	0xffffffff


	//   ....[46]....
        /*0750*/ 	.word	0xffffffff


	//   ....[47]....
        /*0754*/ 	.word	0xffffffff


	//   ....[48]....
        /*0758*/ 	.word	0xffffffff


	//   ....[49]....
        /*075c*/ 	.word	0xffffffff


	//   ....[50]....
        /*0760*/ 	.word	0xffffffff


	//   ....[51]....
        /*0764*/ 	.word	0xffffffff


	//   ....[52]....
        /*0768*/ 	.word	0xffffffff


	//   ....[53]....
        /*076c*/ 	.word	0xffffffff


	//   ....[54]....
        /*0770*/ 	.word	0xffffffff


	//   ....[55]....
        /*0774*/ 	.word	0xffffffff


	//   ....[56]....
        /*0778*/ 	.word	0xffffffff


	//   ....[57]....
        /*077c*/ 	.word	0xffffffff


	//   ....[58]....
        /*0780*/ 	.word	0xffffffff


	//   ....[59]....
        /*0784*/ 	.word	0xffffffff


	//   ....[60]....
        /*0788*/ 	.word	0xffffffff


	//   ....[61]....
        /*078c*/ 	.word	0xffffffff


	//   ....[62]....
        /*0790*/ 	.word	0xffffffff


	//   ....[63]....
        /*0794*/ 	.word	0xffffffff


	//   ....[64]....
        /*0798*/ 	.word	0xffffffff


	//   ....[65]....
        /*079c*/ 	.word	0xffffffff


	//   ....[66]....
        /*07a0*/ 	.word	0xffffffff


	//   ....[67]....
        /*07a4*/ 	.word	0xffffffff


	//   ....[68]....
        /*07a8*/ 	.word	0xffffffff


	//   ....[69]....
        /*07ac*/ 	.word	0xffffffff


	//   ....[70]....
        /*07b0*/ 	.word	0xffffffff


	//   ....[71]....
        /*07b4*/ 	.word	0xffffffff


	//   ....[72]....
        /*07b8*/ 	.word	0xffffffff


	//   ....[73]....
        /*07bc*/ 	.word	0xffffffff


	//   ....[74]....
        /*07c0*/ 	.word	0xffffffff


	//   ....[75]....
        /*07c4*/ 	.word	0xffffffff


	//   ....[76]....
        /*07c8*/ 	.word	0xffffffff


	//   ....[77]....
        /*07cc*/ 	.word	0xffffffff


	//   ....[78]....
        /*07d0*/ 	.word	0xffffffff


	//   ....[79]....
        /*07d4*/ 	.word	0xffffffff


	//   ....[80]....
        /*07d8*/ 	.word	0xffffffff


	//   ....[81]....
        /*07dc*/ 	.word	0xffffffff


	//   ....[82]....
        /*07e0*/ 	.word	0xffffffff


	//   ....[83]....
        /*07e4*/ 	.word	0xffffffff


	//   ....[84]....
        /*07e8*/ 	.word	0xffffffff


	//   ....[85]....
        /*07ec*/ 	.word	0xffffffff


	//   ....[86]....
        /*07f0*/ 	.word	0xffffffff


	//   ....[87]....
        /*07f4*/ 	.word	0xffffffff


	//   ....[88]....
        /*07f8*/ 	.word	0xffffffff


	//   ....[89]....
        /*07fc*/ 	.word	0xffffffff


	//   ....[90]....
        /*0800*/ 	.word	0xffffffff


	//   ....[91]....
        /*0804*/ 	.word	0xffffffff


	//   ....[92]....
        /*0808*/ 	.word	0xffffffff


	//   ....[93]....
        /*080c*/ 	.word	0xffffffff


	//   ....[94]....
        /*0810*/ 	.word	0xffffffff


	//   ....[95]....
        /*0814*/ 	.word	0xffffffff


	//   ....[96]....
        /*0818*/ 	.word	0xffffffff


	//   ....[97]....
        /*081c*/ 	.word	0xffffffff


	//   ....[98]....
        /*0820*/ 	.word	0xffffffff


	//   ....[99]....
        /*0824*/ 	.word	0x0500000f


	//   ....[100]....
        /*0828*/ 	.word	0x0500000f


	//   ....[101]....
        /*082c*/ 	.word	0x0500000f


	//   ....[102]....
        /*0830*/ 	.word	0x0500000f


	//   ....[103]....
        /*0834*/ 	.word	0x0500000f


	//   ....[104]....
        /*0838*/ 	.word	0x0500000f


	//   ....[105]....
        /*083c*/ 	.word	0x0500000f


	//   ....[106]....
        /*0840*/ 	.word	0x0500000f


	//   ....[107]....
        /*0844*/ 	.word	0x0500000f


	//   ....[108]....
        /*0848*/ 	.word	0x0500000f


	//   ....[109]....
        /*084c*/ 	.word	0x0500000f


	//   ....[110]....
        /*0850*/ 	.word	0x0500000f


	//   ....[111]....
        /*0854*/ 	.word	0x0500000f


	//   ....[112]....
        /*0858*/ 	.word	0x0500000f


	//   ....[113]....
        /*085c*/ 	.word	0x0500000f


	//   ....[114]....
        /*0860*/ 	.word	0x0500000f


	//   ....[115]....
        /*0864*/ 	.word	0x0500000f


	//   ....[116]....
        /*0868*/ 	.word	0x0500000f


	//   ....[117]....
        /*086c*/ 	.word	0x0500000f


	//   ....[118]....
        /*0870*/ 	.word	0x0500000f


	//   ....[119]....
        /*0874*/ 	.word	0x0500000f


	//   ....[120]....
        /*0878*/ 	.word	0x0500000f


	//   ....[121]....
        /*087c*/ 	.word	0x0500000f


	//   ....[122]....
        /*0880*/ 	.word	0x0500000f


	//   ....[123]....
        /*0884*/ 	.word	0x0500000f


	//   ....[124]....
        /*0888*/ 	.word	0x0500000f


	//   ....[125]....
        /*088c*/ 	.word	0x0500000f


	//   ....[126]....
        /*0890*/ 	.word	0x0500000f


	//   ....[127]....
        /*0894*/ 	.word	0x0500000f


	//   ....[128]....
        /*0898*/ 	.word	0x0500000f


	//   ....[129]....
        /*089c*/ 	.word	0x0500000f


	//   ....[130]....
        /*08a0*/ 	.word	0x0500000f


	//   ....[131]....
        /*08a4*/ 	.word	0x0500000f


	//   ....[132]....
        /*08a8*/ 	.word	0x0500000f


	//   ....[133]....
        /*08ac*/ 	.word	0x0500000f


	//----- nvinfo : EIATTR_COOP_GROUP_INSTR_OFFSETS
	.align		4
.L_608:
        /*08b0*/ 	.byte	0x04, 0x28
        /*08b2*/ 	.short	(.L_610 - .L_609)


	//   ....[0]....
.L_609:
        /*08b4*/ 	.word	0x00000070


	//   ....[1]....
        /*08b8*/ 	.word	0x00000140


	//   ....[2]....
        /*08bc*/ 	.word	0x00000190


	//   ....[3]....
        /*08c0*/ 	.word	0x000003a0


	//   ....[4]....
        /*08c4*/ 	.word	0x00000500


	//   ....[5]....
        /*08c8*/ 	.word	0x00000620


	//   ....[6]....
        /*08cc*/ 	.word	0x00000780


	//   ....[7]....
        /*08d0*/ 	.word	0x00001a90


	//   ....[8]....
        /*08d4*/ 	.word	0x00003780


	//   ....[9]....
        /*08d8*/ 	.word	0x00004770


	//   ....[10]....
        /*08dc*/ 	.word	0x00005350


	//   ....[11]....
        /*08e0*/ 	.word	0x00005380


	//   ....[12]....
        /*08e4*/ 	.word	0x00005730


	//   ....[13]....
        /*08e8*/ 	.word	0x00005830


	//   ....[14]....
        /*08ec*/ 	.word	0x00005b30


	//   ....[15]....
        /*08f0*/ 	.word	0x00005c00


	//   ....[16]....
        /*08f4*/ 	.word	0x000064e0


	//   ....[17]....
        /*08f8*/ 	.word	0x00007170


	//   ....[18]....
        /*08fc*/ 	.word	0x00007d30


	//   ....[19]....
        /*0900*/ 	.word	0x00007d40


	//   ....[20]....
        /*0904*/ 	.word	0x000080b0


	//   ....[21]....
        /*0908*/ 	.word	0x000081b0


	//   ....[22]....
        /*090c*/ 	.word	0x000084f0


	//   ....[23]....
        /*0910*/ 	.word	0x000085a0


	//   ....[24]....
        /*0914*/ 	.word	0x00009720


	//   ....[25]....
        /*0918*/ 	.word	0x0000a380


	//   ....[26]....
        /*091c*/ 	.word	0x0000b010


	//   ....[27]....
        /*0920*/ 	.word	0x0000b040


	//   ....[28]....
        /*0924*/ 	.word	0x0000b280


	//   ....[29]....
        /*0928*/ 	.word	0x0000b450


	//   ....[30]....
        /*092c*/ 	.word	0x0000c430


	//   ....[31]....
        /*0930*/ 	.word	0x0000c470


	//   ....[32]....
        /*0934*/ 	.word	0x0000c4a0


	//   ....[33]....
        /*0938*/ 	.word	0x0000c510


	//   ....[34]....
        /*093c*/ 	.word	0x0000c550


	//   ....[35]....
        /*0940*/ 	.word	0x0000de70


	//   ....[36]....
        /*0944*/ 	.word	0x0000e490


	//   ....[37]....
        /*0948*/ 	.word	0x0000e4c0


	//   ....[38]....
        /*094c*/ 	.word	0x0000e4e0


	//   ....[39]....
        /*0950*/ 	.word	0x0000e510


	//   ....[40]....
        /*0954*/ 	.word	0x0000eb90


	//   ....[41]....
        /*0958*/ 	.word	0x0000ebb0


	//   ....[42]....
        /*095c*/ 	.word	0x0000edf0


	//   ....[43]....
        /*0960*/ 	.word	0x0000ee10


	//   ....[44]....
        /*0964*/ 	.word	0x0000f9a0


	//   ....[45]....
        /*0968*/ 	.word	0x0000f9d0


	//   ....[46]....
        /*096c*/ 	.word	0x0000fc10


	//   ....[47]....
        /*0970*/ 	.word	0x0000fc30


	//   ....[48]....
        /*0974*/ 	.word	0x0000fee0


	//   ....[49]....
        /*0978*/ 	.word	0x000100c0


	//   ....[50]....
        /*097c*/ 	.word	0x000100f0


	//   ....[51]....
        /*0980*/ 	.word	0x00010120


	//   ....[52]....
        /*0984*/ 	.word	0x00010150


	//   ....[53]....
        /*0988*/ 	.word	0x00010180


	//   ....[54]....
        /*098c*/ 	.word	0x000101b0


	//   ....[55]....
        /*0990*/ 	.word	0x00010320


	//   ....[56]....
        /*0994*/ 	.word	0x00010350


	//   ....[57]....
        /*0998*/ 	.word	0x00010380


	//   ....[58]....
        /*099c*/ 	.word	0x000103b0


	//   ....[59]....
        /*09a0*/ 	.word	0x000103e0


	//   ....[60]....
        /*09a4*/ 	.word	0x00010410


	//   ....[61]....
        /*09a8*/ 	.word	0x000104b0


	//   ....[62]....
        /*09ac*/ 	.word	0x00010510


	//   ....[63]....
        /*09b0*/ 	.word	0x000105a0


	//   ....[64]....
        /*09b4*/ 	.word	0x00011870


	//   ....[65]....
        /*09b8*/ 	.word	0x00012400


	//   ....[66]....
        /*09bc*/ 	.word	0x00012410


	//   ....[67]....
        /*09c0*/ 	.word	0x00012430


	//   ....[68]....
        /*09c4*/ 	.word	0x00012500


	//   ....[69]....
        /*09c8*/ 	.word	0x00012530


	//   ....[70]....
        /*09cc*/ 	.word	0x00012590


	//   ....[71]....
        /*09d0*/ 	.word	0x000125a0


	//   ....[72]....
        /*09d4*/ 	.word	0x00012610


	//   ....[73]....
        /*09d8*/ 	.word	0x00012f60


	//   ....[74]....
        /*09dc*/ 	.word	0x00012f70


	//   ....[75]....
        /*09e0*/ 	.word	0x000130a0


	//   ....[76]....
        /*09e4*/ 	.word	0x000130d0


	//   ....[77]....
        /*09e8*/ 	.word	0x00013350


	//   ....[78]....
        /*09ec*/ 	.word	0x00013380


	//   ....[79]....
        /*09f0*/ 	.word	0x000134f0


	//   ....[80]....
        /*09f4*/ 	.word	0x00013500


	//   ....[81]....
        /*09f8*/ 	.word	0x000172f0


	//   ....[82]....
        /*09fc*/ 	.word	0x00017320


	//   ....[83]....
        /*0a00*/ 	.word	0x00017360


	//   ....[84]....
        /*0a04*/ 	.word	0x00017390


	//   ....[85]....
        /*0a08*/ 	.word	0x000173c0


	//   ....[86]....
        /*0a0c*/ 	.word	0x000173f0


	//   ....[87]....
        /*0a10*/ 	.word	0x00017420


	//   ....[88]....
        /*0a14*/ 	.word	0x00017450


	//   ....[89]....
        /*0a18*/ 	.word	0x000175d0


	//   ....[90]....
        /*0a1c*/ 	.word	0x00017600


	//   ....[91]....
        /*0a20*/ 	.word	0x00017630


	//   ....[92]....
        /*0a24*/ 	.word	0x00017660


	//   ....[93]....
        /*0a28*/ 	.word	0x00017690


	//   ....[94]....
        /*0a2c*/ 	.word	0x000176c0


	//   ....[95]....
        /*0a30*/ 	.word	0x00017780


	//   ....[96]....
        /*0a34*/ 	.word	0x000177a0


	//   ....[97]....
        /*0a38*/ 	.word	0x00017810


	//   ....[98]....
        /*0a3c*/ 	.word	0x00017ee0


	//   ....[99]....
        /*0a40*/ 	.word	0x000184a0


	//   ....[100]....
        /*0a44*/ 	.word	0x00018620


	//   ....[101]....
        /*0a48*/ 	.word	0x00018670


	//   ....[102]....
        /*0a4c*/ 	.word	0x000186d0


	//   ....[103]....
        /*0a50*/ 	.word	0x00018730


	//   ....[104]....
        /*0a54*/ 	.word	0x00018880


	//   ....[105]....
        /*0a58*/ 	.word	0x00018920


	//   ....[106]....
        /*0a5c*/ 	.word	0x000189d0


	//   ....[107]....
        /*0a60*/ 	.word	0x00018ab0


	//   ....[108]....
        /*0a64*/ 	.word	0x00018c80


	//   ....[109]....
        /*0a68*/ 	.word	0x00018d40


	//   ....[110]....
        /*0a6c*/ 	.word	0x00018ff0


	//   ....[111]....
        /*0a70*/ 	.word	0x00019110


	//   ....[112]....
        /*0a74*/ 	.word	0x000192e0


	//   ....[113]....
        /*0a78*/ 	.word	0x000193b0


	//   ....[114]....
        /*0a7c*/ 	.word	0x000195b0


	//   ....[115]....
        /*0a80*/ 	.word	0x00019640


	//   ....[116]....
        /*0a84*/ 	.word	0x00019970


	//   ....[117]....
        /*0a88*/ 	.word	0x00019a10


	//   ....[118]....
        /*0a8c*/ 	.word	0x00019b30


	//   ....[119]....
        /*0a90*/ 	.word	0x00019bb0


	//   ....[120]....
        /*0a94*/ 	.word	0x00019c30


	//   ....[121]....
        /*0a98*/ 	.word	0x00019cb0


	//   ....[122]....
        /*0a9c*/ 	.word	0x00019d30


	//   ....[123]....
        /*0aa0*/ 	.word	0x00019dc0


	//   ....[124]....
        /*0aa4*/ 	.word	0x00019e60


	//   ....[125]....
        /*0aa8*/ 	.word	0x00019f10


	//   ....[126]....
        /*0aac*/ 	.word	0x00019f90


	//   ....[127]....
        /*0ab0*/ 	.word	0x0001a010


	//   ....[128]....
        /*0ab4*/ 	.word	0x0001a090


	//   ....[129]....
        /*0ab8*/ 	.word	0x0001a120


	//   ....[130]....
        /*0abc*/ 	.word	0x0001a1a0


	//   ....[131]....
        /*0ac0*/ 	.word	0x0001a240


	//   ....[132]....
        /*0ac4*/ 	.word	0x0001a2d0


	//   ....[133]....
        /*0ac8*/ 	.word	0x0001a400


	//----- nvinfo : EIATTR_REG_RECONFIG
	.align		4
.L_610:
        /*0acc*/ 	.byte	0x01, 0x54
	.zero		2


	//----- nvinfo : EIATTR_SYSCALL_OFFSETS
	.align		4
        /*0ad0*/ 	.byte	0x04, 0x46
        /*0ad2*/ 	.short	(.L_612 - .L_611)


	//   ....[0]....
.L_611:
        /*0ad4*/ 	.word	0x00003930


	//   ....[1]....
        /*0ad8*/ 	.word	0x00011470


	//   ....[2]....
        /*0adc*/ 	.word	0x000115d0


	//   ....[3]....
        /*0ae0*/ 	.word	0x000116d0


	//   ....[4]....
        /*0ae4*/ 	.word	0x00011fe0


	//   ....[5]....
        /*0ae8*/ 	.word	0x00012930


	//----- nvinfo : EIATTR_MBARRIER_INSTR_OFFSETS
	.align		4
.L_612:
        /*0aec*/ 	.byte	0x04, 0x39
        /*0aee*/ 	.short	(.L_614 - .L_613)


	//   ....[0]....
.L_613:
        /*0af0*/ 	.word	0x00000280
        /*0af4*/ 	.word	0x000000ff
        /*0af8*/ 	.word	0x00038800
        /*0afc*/ 	.short	0x0100
        /*0afe*/ 	.byte	0x08
	.zero		1


	//   ....[1]....
        /*0b00*/ 	.word	0x00000290
        /*0b04*/ 	.word	0x000000ff
        /*0b08*/ 	.word	0x00038810
        /*0b0c*/ 	.short	0x0100
        /*0b0e*/ 	.byte	0x08
	.zero		1


	//   ....[2]....
        /*0b10*/ 	.word	0x000002a0
        /*0b14*/ 	.word	0x000000ff
        /*0b18*/ 	.word	0x00038820
        /*0b1c*/ 	.short	0x0100
        /*0b1e*/ 	.byte	0x08
	.zero		1


	//   ....[3]....
        /*0b20*/ 	.word	0x00000350
        /*0b24*/ 	.word	0x000000ff
        /*0b28*/ 	.word	0x00038830
        /*0b2c*/ 	.short	0x0100
        /*0b2e*/ 	.byte	0x06
	.zero		1


	//   ....[4]....
        /*0b30*/ 	.word	0x00000360
        /*0b34*/ 	.word	0x000000ff
        /*0b38*/ 	.word	0x00038840
        /*0b3c*/ 	.short	0x0100
        /*0b3e*/ 	.byte	0x06
	.zero		1


	//   ....[5]....
        /*0b40*/ 	.word	0x00000370
        /*0b44*/ 	.word	0x000000ff
        /*0b48*/ 	.word	0x00038838
        /*0b4c*/ 	.short	0x0100
        /*0b4e*/ 	.byte	0x06
	.zero		1


	//   ....[6]....
        /*0b50*/ 	.word	0x00000380
        /*0b54*/ 	.word	0x000000ff
        /*0b58*/ 	.word	0x00038848
        /*0b5c*/ 	.short	0x0100
        /*0b5e*/ 	.byte	0x06
	.zero		1


	//   ....[7]....
        /*0b60*/ 	.word	0x000004b0
        /*0b64*/ 	.word	0x000000ff
        /*0b68*/ 	.word	0x00038850
        /*0b6c*/ 	.short	0x0100
        /*0b6e*/ 	.byte	0x08
	.zero		1


	//   ....[8]....
        /*0b70*/ 	.word	0x000004c0
        /*0b74*/ 	.word	0x000000ff
        /*0b78*/ 	.word	0x00038860
        /*0b7c*/ 	.short	0x0100
        /*0b7e*/ 	.byte	0x08
	.zero		1


	//   ....[9]....
        /*0b80*/ 	.word	0x000004d0
        /*0b84*/ 	.word	0x000000ff
        /*0b88*/ 	.word	0x00038858
        /*0b8c*/ 	.short	0x0100
        /*0b8e*/ 	.byte	0x08
	.zero		1


	//   ....[10]....
        /*0b90*/ 	.word	0x000004e0
        /*0b94*/ 	.word	0x000000ff
        /*0b98*/ 	.word	0x00038868
        /*0b9c*/ 	.short	0x0100
        /*0b9e*/ 	.byte	0x08
	.zero		1


	//   ....[11]....
        /*0ba0*/ 	.word	0x000005d0
        /*0ba4*/ 	.word	0x000000ff
        /*0ba8*/ 	.word	0x00038870
        /*0bac*/ 	.short	0x0100
        /*0bae*/ 	.byte	0x06
	.zero		1


	//   ....[12]....
        /*0bb0*/ 	.word	0x000005e0
        /*0bb4*/ 	.word	0x000000ff
        /*0bb8*/ 	.word	0x00038880
        /*0bbc*/ 	.short	0x0100
        /*0bbe*/ 	.byte	0x06
	.zero		1


	//   ....[13]....
        /*0bc0*/ 	.word	0x000005f0
        /*0bc4*/ 	.word	0x000000ff
        /*0bc8*/ 	.word	0x00038878
        /*0bcc*/ 	.short	0x0100
        /*0bce*/ 	.byte	0x06
	.zero		1


	//   ....[14]....
        /*0bd0*/ 	.word	0x00000600
        /*0bd4*/ 	.word	0x000000ff
        /*0bd8*/ 	.word	0x00038888
        /*0bdc*/ 	.short	0x0100
        /*0bde*/ 	.byte	0x06
	.zero		1


	//   ....[15]....
        /*0be0*/ 	.word	0x00000730
        /*0be4*/ 	.word	0x000000ff
        /*0be8*/ 	.word	0x00038890
        /*0bec*/ 	.short	0x0100
        /*0bee*/ 	.byte	0x08
	.zero		1


	//   ....[16]....
        /*0bf0*/ 	.word	0x00000740
        /*0bf4*/ 	.word	0x000000ff
        /*0bf8*/ 	.word	0x000388a0
        /*0bfc*/ 	.short	0x0100
        /*0bfe*/ 	.byte	0x08
	.zero		1


	//   ....[17]....
        /*0c00*/ 	.word	0x00000750
        /*0c04*/ 	.word	0x000000ff
        /*0c08*/ 	.word	0x00038898
        /*0c0c*/ 	.short	0x0100
        /*0c0e*/ 	.byte	0x08
	.zero		1


	//   ....[18]....
        /*0c10*/ 	.word	0x00000760
        /*0c14*/ 	.word	0x000000ff
        /*0c18*/ 	.word	0x000388a8
        /*0c1c*/ 	.short	0x0100
        /*0c1e*/ 	.byte	0x08
	.zero		1


	//   ....[19]....
        /*0c20*/ 	.word	0x00000890
        /*0c24*/ 	.word	0x000000ff
        /*0c28*/ 	.word	0x000388b0
        /*0c2c*/ 	.short	0x0100
        /*0c2e*/ 	.byte	0x08
	.zero		1


	//   ....[20]....
        /*0c30*/ 	.word	0x000008a0
        /*0c34*/ 	.word	0x000000ff
        /*0c38*/ 	.word	0x000388c0
        /*0c3c*/ 	.short	0x0100
        /*0c3e*/ 	.byte	0x08
	.zero		1


	//   ....[21]....
        /*0c40*/ 	.word	0x000008b0
        /*0c44*/ 	.word	0x000000ff
        /*0c48*/ 	.word	0x000388b8
        /*0c4c*/ 	.short	0x0100
        /*0c4e*/ 	.byte	0x08
	.zero		1


	//   ....[22]....
        /*0c50*/ 	.word	0x000008c0
        /*0c54*/ 	.word	0x000000ff
        /*0c58*/ 	.word	0x000388c8
        /*0c5c*/ 	.short	0x0100
        /*0c5e*/ 	.byte	0x08
	.zero		1


	//   ....[23]....
        /*0c60*/ 	.word	0x00001e40
        /*0c64*/ 	.word	0x00000000
        /*0c68*/ 	.word	0x00000000
        /*0c6c*/ 	.short	0x0101
        /*0c6e*/ 	.byte	0x3f
	.zero		1


	//   ....[24]....
        /*0c70*/ 	.word	0x00002910
        /*0c74*/ 	.word	0x00000000
        /*0c78*/ 	.word	0x00000000
        /*0c7c*/ 	.short	0x0101
        /*0c7e*/ 	.byte	0x3f
	.zero		1


	//   ....[25]....
        /*0c80*/ 	.word	0x000039b0
        /*0c84*/ 	.word	0x00000011
        /*0c88*/ 	.word	0x00038800
        /*0c8c*/ 	.short	0x010a
        /*0c8e*/ 	.byte	0x3f
	.zero		1


	//   ....[26]....
        /*0c90*/ 	.word	0x00003a10
        /*0c94*/ 	.word	0x00000005
        /*0c98*/ 	.word	0x00038830
        /*0c9c*/ 	.short	0x010a
        /*0c9e*/ 	.byte	0x3f
	.zero		1


	//   ....[27]....
        /*0ca0*/ 	.word	0x00003a80
        /*0ca4*/ 	.word	0x00000005
        /*0ca8*/ 	.word	0x00038830
        /*0cac*/ 	.short	0x010a
        /*0cae*/ 	.byte	0x3f
	.zero		1


	//   ....[28]....
        /*0cb0*/ 	.word	0x00003d00
        /*0cb4*/ 	.word	0x00000011
        /*0cb8*/ 	.word	0x00038810
        /*0cbc*/ 	.short	0x010a
        /*0cbe*/ 	.byte	0x3f
	.zero		1


	//   ....[29]....
        /*0cc0*/ 	.word	0x00003d40
        /*0cc4*/ 	.word	0x00000005
        /*0cc8*/ 	.word	0x00038850
        /*0ccc*/ 	.short	0x010a
        /*0cce*/ 	.byte	0x3f
	.zero		1


	//   ....[30]....
        /*0cd0*/ 	.word	0x00003e10
        /*0cd4*/ 	.word	0x00000005
        /*0cd8*/ 	.word	0x00038850
        /*0cdc*/ 	.short	0x010a
        /*0cde*/ 	.byte	0x3f
	.zero		1


	//   ....[31]....
        /*0ce0*/ 	.word	0x00005e30
        /*0ce4*/ 	.word	0x00000018
        /*0ce8*/ 	.word	0x00000000
        /*0cec*/ 	.short	0x0101
        /*0cee*/ 	.byte	0x3f
	.zero		1


	//   ....[32]....
        /*0cf0*/ 	.word	0x00006500
        /*0cf4*/ 	.word	0x00000005
        /*0cf8*/ 	.word	0x00000000
        /*0cfc*/ 	.short	0x0101
        /*0cfe*/ 	.byte	0x3f
	.zero		1


	//   ....[33]....
        /*0d00*/ 	.word	0x00006610
        /*0d04*/ 	.word	0x00000009
        /*0d08*/ 	.word	0x00038830
        /*0d0c*/ 	.short	0x010a
        /*0d0e*/ 	.byte	0x3f
	.zero		1


	//   ....[34]....
        /*0d10*/ 	.word	0x00006660
        /*0d14*/ 	.word	0x00000009
        /*0d18*/ 	.word	0x00038830
        /*0d1c*/ 	.short	0x010a
        /*0d1e*/ 	.byte	0x3f
	.zero		1


	//   ....[35]....
        /*0d20*/ 	.word	0x000067e0
        /*0d24*/ 	.word	0x00000009
        /*0d28*/ 	.word	0x00038850
        /*0d2c*/ 	.short	0x010a
        /*0d2e*/ 	.byte	0x3f
	.zero		1


	//   ....[36]....
        /*0d30*/ 	.word	0x00006820
        /*0d34*/ 	.word	0x00000009
        /*0d38*/ 	.word	0x00038850
        /*0d3c*/ 	.short	0x010a
        /*0d3e*/ 	.byte	0x3f
	.zero		1


	//   ....[37]....
        /*0d40*/ 	.word	0x000087f0
        /*0d44*/ 	.word	0x00000098
        /*0d48*/ 	.word	0x00000000
        /*0d4c*/ 	.short	0x0101
        /*0d4e*/ 	.byte	0x3f
	.zero		1


	//   ....[38]....
        /*0d50*/ 	.word	0x00009740
        /*0d54*/ 	.word	0x00000009
        /*0d58*/ 	.word	0x00000000
        /*0d5c*/ 	.short	0x0101
        /*0d5e*/ 	.byte	0x3f
	.zero		1


	//   ....[39]....
        /*0d60*/ 	.word	0x00009850
        /*0d64*/ 	.word	0x00000009
        /*0d68*/ 	.word	0x00038830
        /*0d6c*/ 	.short	0x010a
        /*0d6e*/ 	.byte	0x3f
	.zero		1


	//   ....[40]....
        /*0d70*/ 	.word	0x000098a0
        /*0d74*/ 	.word	0x00000009
        /*0d78*/ 	.word	0x00038830
        /*0d7c*/ 	.short	0x010a
        /*0d7e*/ 	.byte	0x3f
	.zero		1


	//   ....[41]....
        /*0d80*/ 	.word	0x00009a20
        /*0d84*/ 	.word	0x00000009
        /*0d88*/ 	.word	0x00038850
        /*0d8c*/ 	.short	0x010a
        /*0d8e*/ 	.byte	0x3f
	.zero		1


	//   ....[42]....
        /*0d90*/ 	.word	0x00009a60
        /*0d94*/ 	.word	0x00000009
        /*0d98*/ 	.word	0x00038850
        /*0d9c*/ 	.short	0x010a
        /*0d9e*/ 	.byte	0x3f
	.zero		1


	//   ....[43]....
        /*0da0*/ 	.word	0x0000b7f0
        /*0da4*/ 	.word	0x00000099
        /*0da8*/ 	.word	0x00000000
        /*0dac*/ 	.short	0x0101
        /*0dae*/ 	.byte	0x3f
	.zero		1


	//   ....[44]....
        /*0db0*/ 	.word	0x0000c450
        /*0db4*/ 	.word	0x00000009
        /*0db8*/ 	.word	0x00000000
        /*0dbc*/ 	.short	0x0101
        /*0dbe*/ 	.byte	0x3f
	.zero		1


	//   ....[45]....
        /*0dc0*/ 	.word	0x0000ebc0
        /*0dc4*/ 	.word	0x00000000
        /*0dc8*/ 	.word	0x00000000
        /*0dcc*/ 	.short	0x0101
        /*0dce*/ 	.byte	0x3f
	.zero		1


	//   ....[46]....
        /*0dd0*/ 	.word	0x00011b20
        /*0dd4*/ 	.word	0x00000000
        /*0dd8*/ 	.word	0x00038840
        /*0ddc*/ 	.short	0x010a
        /*0dde*/ 	.byte	0x3f
	.zero		1


	//   ....[47]....
        /*0de0*/ 	.word	0x000126d0
        /*0de4*/ 	.word	0x00000008
        /*0de8*/ 	.word	0x00038800
        /*0dec*/ 	.short	0x0107
        /*0dee*/ 	.byte	0x3f
	.zero		1


	//   ....[48]....
        /*0df0*/ 	.word	0x00012780
        /*0df4*/ 	.word	0x00000000
        /*0df8*/ 	.word	0x00038800
        /*0dfc*/ 	.short	0x0101
        /*0dfe*/ 	.byte	0x3f
	.zero		1


	//   ....[49]....
        /*0e00*/ 	.word	0x00013730
        /*0e04*/ 	.word	0x00000000
        /*0e08*/ 	.word	0x00038810
        /*0e0c*/ 	.short	0x0107
        /*0e0e*/ 	.byte	0x3f
	.zero		1


	//   ....[50]....
        /*0e10*/ 	.word	0x00013830
        /*0e14*/ 	.word	0x00000002
        /*0e18*/ 	.word	0x00038810
        /*0e1c*/ 	.short	0x0101
        /*0e1e*/ 	.byte	0x3f
	.zero		1


	//   ....[51]....
        /*0e20*/ 	.word	0x00013850
        /*0e24*/ 	.word	0x00000002
        /*0e28*/ 	.word	0x00038820
        /*0e2c*/ 	.short	0x010a
        /*0e2e*/ 	.byte	0x3f
	.zero		1


	//   ....[52]....
        /*0e30*/ 	.word	0x00013960
        /*0e34*/ 	.word	0x00000000
        /*0e38*/ 	.word	0x00038860
        /*0e3c*/ 	.short	0x010a
        /*0e3e*/ 	.byte	0x3f
	.zero		1


	//   ....[53]....
        /*0e40*/ 	.word	0x00014640
        /*0e44*/ 	.word	0x00000003
        /*0e48*/ 	.word	0x00038840
        /*0e4c*/ 	.short	0x010a
        /*0e4e*/ 	.byte	0x3f
	.zero		1


	//   ....[54]....
        /*0e50*/ 	.word	0x000148a0
        /*0e54*/ 	.word	0x00000003
        /*0e58*/ 	.word	0x00038860
        /*0e5c*/ 	.short	0x010a
        /*0e5e*/ 	.byte	0x3f
	.zero		1


	//   ....[55]....
        /*0e60*/ 	.word	0x00015520
        /*0e64*/ 	.word	0x00000004
        /*0e68*/ 	.word	0x00038840
        /*0e6c*/ 	.short	0x010a
        /*0e6e*/ 	.byte	0x3f
	.zero		1


	//   ....[56]....
        /*0e70*/ 	.word	0x00015770
        /*0e74*/ 	.word	0x00000004
        /*0e78*/ 	.word	0x00038860
        /*0e7c*/ 	.short	0x010a
        /*0e7e*/ 	.byte	0x3f
	.zero		1


	//   ....[57]....
        /*0e80*/ 	.word	0x00016380
        /*0e84*/ 	.word	0x00000004
        /*0e88*/ 	.word	0x00038840
        /*0e8c*/ 	.short	0x010a
        /*0e8e*/ 	.byte	0x3f
	.zero		1


	//   ....[58]....
        /*0e90*/ 	.word	0x000165e0
        /*0e94*/ 	.word	0x00000004
        /*0e98*/ 	.word	0x00038860
        /*0e9c*/ 	.short	0x010a
        /*0e9e*/ 	.byte	0x3f
	.zero		1


	//   ....[59]....
        /*0ea0*/ 	.word	0x00017e60
        /*0ea4*/ 	.word	0x00000000
        /*0ea8*/ 	.word	0x00038820
        /*0eac*/ 	.short	0x010a
        /*0eae*/ 	.byte	0x3f
	.zero		1


	//   ....[60]....
        /*0eb0*/ 	.word	0x00018020
        /*0eb4*/ 	.word	0x00000006
        /*0eb8*/ 	.word	0x00000000
        /*0ebc*/ 	.short	0x010a
        /*0ebe*/ 	.byte	0x3f
	.zero		1


	//   ....[61]....
        /*0ec0*/ 	.word	0x00018090
        /*0ec4*/ 	.word	0x00000007
        /*0ec8*/ 	.word	0x00000000
        /*0ecc*/ 	.short	0x010a
        /*0ece*/ 	.byte	0x3f
	.zero		1


	//   ....[62]....
        /*0ed0*/ 	.word	0x00018100
        /*0ed4*/ 	.word	0x00000004
        /*0ed8*/ 	.word	0x00000000
        /*0edc*/ 	.short	0x010a
        /*0ede*/ 	.byte	0x3f
	.zero		1


	//   ....[63]....
        /*0ee0*/ 	.word	0x00018130
        /*0ee4*/ 	.word	0x00000003
        /*0ee8*/ 	.word	0x00000000
        /*0eec*/ 	.short	0x010a
        /*0eee*/ 	.byte	0x3f
	.zero		1


	//   ....[64]....
        /*0ef0*/ 	.word	0x00018190
        /*0ef4*/ 	.word	0x00000011
        /*0ef8*/ 	.word	0x00038800
        /*0efc*/ 	.short	0x010a
        /*0efe*/ 	.byte	0x3f
	.zero		1


	//   ....[65]....
        /*0f00*/ 	.word	0x000181e0
        /*0f04*/ 	.word	0x00000005
        /*0f08*/ 	.word	0x00038830
        /*0f0c*/ 	.short	0x010a
        /*0f0e*/ 	.byte	0x3f
	.zero		1


	//   ....[66]....
        /*0f10*/ 	.word	0x00018230
        /*0f14*/ 	.word	0x00000011
        /*0f18*/ 	.word	0x00038810
        /*0f1c*/ 	.short	0x010a
        /*0f1e*/ 	.byte	0x3f
	.zero		1


	//   ....[67]....
        /*0f20*/ 	.word	0x00018280
        /*0f24*/ 	.word	0x00000005
        /*0f28*/ 	.word	0x00038850
        /*0f2c*/ 	.short	0x010a
        /*0f2e*/ 	.byte	0x3f
	.zero		1


	//   ....[68]....
        /*0f30*/ 	.word	0x000182d0
        /*0f34*/ 	.word	0x00000009
        /*0f38*/ 	.word	0x00038830
        /*0f3c*/ 	.short	0x010a
        /*0f3e*/ 	.byte	0x3f
	.zero		1


	//   ....[69]....
        /*0f40*/ 	.word	0x00018320
        /*0f44*/ 	.word	0x00000009
        /*0f48*/ 	.word	0x00038850
        /*0f4c*/ 	.short	0x010a
        /*0f4e*/ 	.byte	0x3f
	.zero		1


	//   ....[70]....
        /*0f50*/ 	.word	0x00018370
        /*0f54*/ 	.word	0x00000009
        /*0f58*/ 	.word	0x00038830
        /*0f5c*/ 	.short	0x010a
        /*0f5e*/ 	.byte	0x3f
	.zero		1


	//   ....[71]....
        /*0f60*/ 	.word	0x000183c0
        /*0f64*/ 	.word	0x00000009
        /*0f68*/ 	.word	0x00038850
        /*0f6c*/ 	.short	0x010a
        /*0f6e*/ 	.byte	0x3f
	.zero		1


	//   ....[72]....
        /*0f70*/ 	.word	0x00018560
        /*0f74*/ 	.word	0x00000000
        /*0f78*/ 	.word	0x00038840
        /*0f7c*/ 	.short	0x010a
        /*0f7e*/ 	.byte	0x3f
	.zero		1


	//   ....[73]....
        /*0f80*/ 	.word	0x00019690
        /*0f84*/ 	.word	0x00000002
        /*0f88*/ 	.word	0x00038820
        /*0f8c*/ 	.short	0x010a
        /*0f8e*/ 	.byte	0x3f
	.zero		1


	//   ....[74]....
        /*0f90*/ 	.word	0x000196e0
        /*0f94*/ 	.word	0x00000000
        /*0f98*/ 	.word	0x00038860
        /*0f9c*/ 	.short	0x010a
        /*0f9e*/ 	.byte	0x3f
	.zero		1


	//   ....[75]....
        /*0fa0*/ 	.word	0x00019730
        /*0fa4*/ 	.word	0x00000003
        /*0fa8*/ 	.word	0x00038840
        /*0fac*/ 	.short	0x010a
        /*0fae*/ 	.byte	0x3f
	.zero		1


	//   ....[76]....
        /*0fb0*/ 	.word	0x00019780
        /*0fb4*/ 	.word	0x00000003
        /*0fb8*/ 	.word	0x00038860
        /*0fbc*/ 	.short	0x010a
        /*0fbe*/ 	.byte	0x3f
	.zero		1


	//   ....[77]....
        /*0fc0*/ 	.word	0x000197d0
        /*0fc4*/ 	.word	0x00000004
        /*0fc8*/ 	.word	0x00038840
        /*0fcc*/ 	.short	0x010a
        /*0fce*/ 	.byte	0x3f
	.zero		1


	//   ....[78]....
        /*0fd0*/ 	.word	0x00019820
        /*0fd4*/ 	.word	0x00000004
        /*0fd8*/ 	.word	0x00038860
        /*0fdc*/ 	.short	0x010a
        /*0fde*/ 	.byte	0x3f
	.zero		1


	//   ....[79]....
        /*0fe0*/ 	.word	0x00019870
        /*0fe4*/ 	.word	0x00000004
        /*0fe8*/ 	.word	0x00038840
        /*0fec*/ 	.short	0x010a
        /*0fee*/ 	.byte	0x3f
	.zero		1


	//   ....[80]....
        /*0ff0*/ 	.word	0x000198c0
        /*0ff4*/ 	.word	0x00000004
        /*0ff8*/ 	.word	0x00038860
        /*0ffc*/ 	.short	0x010a
        /*0ffe*/ 	.byte	0x3f
	.zero		1


	//   ....[81]....
        /*1000*/ 	.word	0x0001a320
        /*1004*/ 	.word	0x00000000
        /*1008*/ 	.word	0x00038820
        /*100c*/ 	.short	0x010a
        /*100e*/ 	.byte	0x3f
	.zero		1


	//   ....[82]....
        /*1010*/ 	.word	0x0001a4c0
        /*1014*/ 	.word	0x00000006
        /*1018*/ 	.word	0x00000000
        /*101c*/ 	.short	0x010a
        /*101e*/ 	.byte	0x3f
	.zero		1


	//   ....[83]....
        /*1020*/ 	.word	0x0001a510
        /*1024*/ 	.word	0x00000007
        /*1028*/ 	.word	0x00000000
        /*102c*/ 	.short	0x010a
        /*102e*/ 	.byte	0x3f
	.zero		1


	//   ....[84]....
        /*1030*/ 	.word	0x0001a560
        /*1034*/ 	.word	0x00000004
        /*1038*/ 	.word	0x00000000
        /*103c*/ 	.short	0x010a
        /*103e*/ 	.byte	0x3f
	.zero		1


	//----- nvinfo : EIATTR_NUM_MBARRIERS
	.align		4
.L_614:
        /*1040*/ 	.byte	0x03, 0x38
        /*1042*/ 	.short	0x0017


	//----- nvinfo : EIATTR_EXIT_INSTR_OFFSETS
	.align		4
        /*1044*/ 	.byte	0x04, 0x1c
        /*1046*/ 	.short	(.L_616 - .L_615)


	//   ....[0]....
.L_615:
        /*1048*/ 	.word	0x00000a80


	//   ....[1]....
        /*104c*/ 	.word	0x0000fe80


	//   ....[2]....
        /*1050*/ 	.word	0x00018180


	//----- nvinfo : EIATTR_MAX_THREADS
	.align		4
.L_616:
        /*1054*/ 	.byte	0x04, 0x05
        /*1056*/ 	.short	(.L_618 - .L_617)
.L_617:
        /*1058*/ 	.word	0x00000180
        /*105c*/ 	.word	0x00000001
        /*1060*/ 	.word	0x00000001


	//----- nvinfo : EIATTR_CRS_STACK_SIZE
	.align		4
.L_618:
        /*1064*/ 	.byte	0x04, 0x1e
        /*1066*/ 	.short	(.L_620 - .L_619)
.L_619:
        /*1068*/ 	.word	0x00000000


	//----- nvinfo : EIATTR_CBANK_PARAM_SIZE
	.align		4
.L_620:
        /*106c*/ 	.byte	0x03, 0x19
        /*106e*/ 	.short	0x0bf0


	//----- nvinfo : EIATTR_PARAM_CBANK
	.align		4
        /*1070*/ 	.byte	0x04, 0x0a
        /*1072*/ 	.short	(.L_622 - .L_621)
	.align		4
.L_621:
        /*1074*/ 	.word	index@(.nv.constant0._ZN7cutlass13device_kernelIN5flash11enable_sm90INS1_16FlashAttnFwdSm90INS1_25CollectiveMainloopFwdSm90ILi2EN4cute5tupleIJNS5_1CILi1EEES8_S8_EEENS6_IJNS7_ILi64EEESA_SA_EEELi512ENS_6half_tEfNS_4arch4Sm90ELb1ELb0ELb0ELb1ELb0ELb0ELb1ELb0ELb0ELb1ELb0ELb0EEENS1_21CollectiveEpilogueFwdINS6_IJSA_NS7_ILi512EEESA_EEES9_SC_SE_Li256ELb1ELb1ELb0ELb0EEENS1_36VarlenDynamicPersistentTileSchedulerILi64ELi64ELi256ELi128ELb0ELb1ELb1ELb1ELb1ELb1EEEEEEEEEvNT_6ParamsE)
        /*1078*/ 	.short	0x0210
        /*107a*/ 	.short	0x0bf0


	//----- nvinfo : EIATTR_SW_WAR
	.align		4
.L_622:
        /*107c*/ 	.byte	0x04, 0x36
        /*107e*/ 	.short	(.L_624 - .L_623)
.L_623:
        /*1080*/ 	.word	0x00000008
.L_624:


//--------------------- .nv.info._ZN7cutlass13device_kernelIN5flash11enable_sm90INS1_16FlashAttnFwdSm90INS1_25CollectiveMainloopFwdSm90ILi2EN4cute5tupleIJNS5_1CILi1EEES8_S8_EEENS6_IJNS7_ILi64EEESA_SA_EEELi512ENS_6half_tEfNS_4arch4Sm90ELb1ELb0ELb0ELb1ELb0ELb1ELb1ELb0ELb0ELb1ELb0ELb0EEENS1_21CollectiveEpilogueFwdINS6_IJSA_NS7_ILi512EEESA_EEES9_SC_SE_Li256ELb1ELb1ELb0ELb0EEENS1_36VarlenDynamicPersistentTileSchedulerILi64ELi64ELi256ELi128ELb0ELb1ELb1ELb1ELb1ELb1EEEEEEEEEvNT_6ParamsE --------------------------
	.section	.nv.info._ZN7cutlass13device_kernelIN5flash11enable_sm90INS1_16FlashAttnFwdSm90INS1_25CollectiveMainloopFwdSm90ILi2EN4cute5tupleIJNS5_1CILi1EEES8_S8_EEENS6_IJNS7_ILi64EEESA_SA_EEELi512ENS_6half_tEfNS_4arch4Sm90ELb1ELb0ELb0ELb1ELb0ELb1ELb1ELb0ELb0ELb1ELb0ELb0EEENS1_21CollectiveEpilogueFwdINS6_IJSA_NS7_ILi512EEESA_EEES9_SC_SE_Li256ELb1ELb1ELb0ELb0EEENS1_36VarlenDynamicPersistentTileSchedulerILi64ELi64ELi256ELi128ELb0ELb1ELb1ELb1ELb1ELb1EEEEEEEEEvNT_6ParamsE,"",@"SHT_CUDA_INFO"
	.sectionflags	@""
	.align	4


	//----- nvinfo : EIATTR_CUDA_API_VERSION
	.align		4
        /*0000*/ 	.byte	0x04, 0x37
        /*0002*/ 	.short	(.L_626 - .L_625)
.L_625:
        /*0004*/ 	.word	0x00000082


	//----- nvinfo : EIATTR_KPARAM_INFO
	.align		4
.L_626:
        /*0008*/ 	.byte	0x04, 0x17
        /*000a*/ 	.short	(.L_628 - .L_627)
.L_627:
        /*000c*/ 	.word	0x00000000
        /*0010*/ 	.short	0x0000
        /*0012*/ 	.short	0x0070
        /*0014*/ 	.byte	0x00, 0xf0, 0x01, 0x2e


	//----- nvinfo : EIATTR_SPARSE_MMA_MASK
	.align		4
.L_628:
        /*0018*/ 	.byte	0x03, 0x50
        /*001a*/ 	.short	0x0000


	//----- nvinfo : EIATTR_MAXREG_COUNT
	.align		4
        /*001c*/ 	.byte	0x03, 0x1b
        /*001e*/ 	.short	0x00a8


	//----- nvinfo : EIATTR_NUM_BARRIERS
	.align		4
        /*0020*/ 	.byte	0x02, 0x4c
        /*0022*/ 	.byte	0x10
	.zero		1


	//----- nvinfo : EIATTR_EXTERNS
	.align		4
        /*0024*/ 	.byte	0x04, 0x0f
        /*0026*/ 	.short	(.L_630 - .L_629)


	//   ....[0]....
	.align		4
.L_629:
        /*0028*/ 	.word	index@(__assertfail)


	//----- nvinfo : EIATTR_ANNOTATIONS
	.align		4
.L_630:
        /*002c*/ 	.byte	0x04, 0x55
        /*002e*/ 	.short	(.L_632 - .L_631)


	//   ....[0]....
.L_631:
        /* <DEDUP_REMOVED lines=119> */


	//----- nvinfo : EIATTR_MERCURY_ISA_VERSION
	.align		4
.L_632:
        /*0788*/ 	.byte	0x03, 0x5f
        /*078a*/ 	.short	0x0101


	//----- nvinfo : EIATTR_UNUSED_LOAD_BYTE_OFFSET
	.align		4
        /*078c*/ 	.byte	0x04, 0x44
        /*078e*/ 	.short	(.L_634 - .L_633)


	//   ....[0]....
.L_633:
        /*0790*/ 	.word	0x00000ad0
        /*0794*/ 	.word	0x0000fff0


	//   ....[1]....
        /*0798*/ 	.word	0x00013ad0
        /*079c*/ 	.word	0x0000fff0


	//----- nvinfo : EIATTR_INT_WARP_WIDE_INSTR_OFFSETS
	.align		4
.L_634:
        /*07a0*/ 	.byte	0x04, 0x31
        /*07a2*/ 	.short	(.L_636 - .L_635)


	//   ....[0]....
.L_635:
        /*07a4*/ 	.word	0x00000190


	//   ....[1]....
        /*07a8*/ 	.word	0x000001d0


	//   ....[2]....
        /*07ac*/ 	.word	0x00000240


	//   ....[3]....
        /*07b0*/ 	.word	0x000002b0


	//   ....[4]....
        /*07b4*/ 	.word	0x00019b50


	//   ....[5]....
        /*07b8*/ 	.word	0x00019bb0


	//   ....[6]....
        /*07bc*/ 	.word	0x0001f950


	//   ....[7]....
        /*07c0*/ 	.word	0x0001f9b0


	//----- nvinfo : EIATTR_COOP_GROUP_MASK_REGIDS
	.align		4
.L_636:
        /*07c4*/ 	.byte	0x04, 0x29
        /*07c6*/ 	.short	(.L_638 - .L_637)


	//   ....[0]....
.L_637:
        /*07c8*/ 	.word	0xffffffff


	//   ....[1]....
        /*07cc*/ 	.word	0xffffffff


	//   ....[2]....
        /*07d0*/ 	.word	0xffffffff


	//   ....[3]....
        /*07d4*/ 	.word	0xffffffff


	//   ....[4]....
        /*07d8*/ 	.word	0xffffffff


	//   ....[5]....
        /*07dc*/ 	.word	0xffffffff


	//   ....[6]....
        /*07e0*/ 	.word	0xffffffff


	//   ....[7]....
        /*07e4*/ 	.word	0xffffffff


	//   ....[8]....
        /*07e8*/ 	.word	0xffffffff


	//   ....[9]....
        /*07ec*/ 	.word	0xffffffff


	//   ....[10]....
        /*07f0*/ 	.word	0xffffffff


	//   ....[11]....
        /*07f4*/ 	.word	0xffffffff


	//   ....[12]....
        /*07f8*/ 	.word	0xffffffff


	//   ....[13]....
        /*07fc*/ 	.word	0xffffffff


	//   ....[14]....
        /*0800*/ 	.word	0xffffffff


	//   ....[15]....
        /*0804*/ 	.word	0xffffffff


	//   ....[16]....
        /*0808*/ 	.word	0xffffffff


	//   ....[17]....
        /*080c*/ 	.word	0xffffffff


	//   ....[18]....
        /*0810*/ 	.word	0xffffffff


	//   ....[19]....
        /*0814*/ 	.word	0xffffffff


	//   ....[20]....
        /*0818*/ 	.word	0xffffffff


	//   ....[21]....
        /*081c*/ 	.word	0xffffffff


	//   ....[22]....
        /*0820*/ 	.word	0xffffffff


	//   ....[23]....
        /*0824*/ 	.word	0xffffffff


	//   ....[24]....
        /*0828*/ 	.word	0xffffffff


	//   ....[25]....
        /*082c*/ 	.word	0xffffffff


	//   ....[26]....
        /*0830*/ 	.word	0xffffffff


	//   ....[27]....
        /*0834*/ 	.word	0xffffffff


	//   ....[28]....
        /*0838*/ 	.word	0xffffffff


	//   ....[29]....
        /*083c*/ 	.word	0xffffffff


	//   ....[30]....
        /*0840*/ 	.word	0xffffffff


	//   ....[31]....
        /*0844*/ 	.word	0xffffffff


	//   ....[32]....
        /*0848*/ 	.word	0xffffffff


	//   ....[33]....
        /*084c*/ 	.word	0xffffffff


	//   ....[34]....
        /*0850*/ 	.word	0xffffffff


	//   ....[35]....
        /*0854*/ 	.word	0xffffffff


	//   ....[36]....
        /*0858*/ 	.word	0xffffffff


	//   ....[37]....
        /*085c*/ 	.word	0xffffffff


	//   ....[38]....
        /*0860*/ 	.word	0xffffffff


	//   ....[39]....
        /*0864*/ 	.word	0xffffffff


	//   ....[40]....
        /*0868*/ 	.word	0xffffffff


	//   ....[41]....
        /*086c*/ 	.word	0xffffffff


	//   ....[42]....
        /*0870*/ 	.word	0xffffffff


	//   ....[43]....
        /*0874*/ 	.word	0xffffffff


	//   ....[44]....
        /*0878*/ 	.word	0xffffffff


	//   ....[45]....
        /*087c*/ 	.word	0xffffffff


	//   ....[46]....
        /*0880*/ 	.word	0xffffffff


	//   ....[47]....
        /*0884*/ 	.word	0xffffffff


	//   ....[48]....
        /*0888*/ 	.word	0xffffffff


	//   ....[49]....
        /*088c*/ 	.word	0xffffffff


	//   ....[50]....
        /*0890*/ 	.word	0xffffffff


	//   ....[51]....
        /*0894*/ 	.word	0xffffffff


	//   ....[52]....
        /*0898*/ 	.word	0xffffffff


	//   ....[53]....
        /*089c*/ 	.word	0xffffffff


	//   ....[54]....
        /*08a0*/ 	.word	0xffffffff


	//   ....[55]....
        /*08a4*/ 	.word	0xffffffff


	//   ....[56]....
        /*08a8*/ 	.word	0xffffffff


	//   ....[57]....
        /*08ac*/ 	.word	0xffffffff


	//   ....[58]....
        /*08b0*/ 	.word	0xffffffff


	//   ....[59]....
        /*08b4*/ 	.word	0xffffffff


	//   ....[60]....
        /*08b8*/ 	.word	0xffffffff


	//   ....[61]....
        /*08bc*/ 	.word	0xffffffff


	//   ....[62]....
        /*08c0*/ 	.word	0xffffffff


	//   ....[63]....
        /*08c4*/ 	.word	0xffffffff


	//   ....[64]....
        /*08c8*/ 	.word	0xffffffff


	//   ....[65]....
        /*08cc*/ 	.word	0xffffffff


	//   ....[66]....
        /*08d0*/ 	.word	0xffffffff


	//   ....[67]....
        /*08d4*/ 	.word	0xffffffff


	//   ....[68]....
        /*08d8*/ 	.word	0xffffffff


	//   ....[69]....
        /*08dc*/ 	.word	0xffffffff


	//   ....[70]....
        /*08e0*/ 	.word	0xffffffff


	//   ....[71]....
        /*08e4*/ 	.word	0xffffffff


	//   ....[72]....
        /*08e8*/ 	.word	0xffffffff


	//   ....[73]....
        /*08ec*/ 	.word	0xffffffff


	//   ....[74]....
        /*08f0*/ 	.word	0xffffffff


	//   ....[75]....
        /*08f4*/ 	.word	0xffffffff


	//   ....[76]....
        /*08f8*/ 	.word	0xffffffff


	//   ....[77]....
        /*08fc*/ 	.word	0xffffffff


	//   ....[78]....
        /*0900*/ 	.word	0xffffffff


	//   ....[79]....
        /*0904*/ 	.word	0xffffffff


	//   ....[80]....
        /*0908*/ 	.word	0xffffffff


	//   ....[81]....
        /*090c*/ 	.word	0xffffffff


	//   ....[82]....
        /*0910*/ 	.word	0xffffffff


	//   ....[83]....
        /*0914*/ 	.word	0xffffffff


	//   ....[84]....
        /*0918*/ 	.word	0xffffffff


	//   ....[85]....
        /*091c*/ 	.word	0xffffffff


	//   ....[86]....
        /*0920*/ 	.word	0xffffffff


	//   ....[87]....
        /*0924*/ 	.word	0xffffffff


	//   ....[88]....
        /*0928*/ 	.word	0xffffffff


	//   ....[89]....
        /*092c*/ 	.word	0xffffffff


	//   ....[90]....
        /*0930*/ 	.word	0xffffffff


	//   ....[91]....
        /*0934*/ 	.word	0xffffffff


	//   ....[92]....
        /*0938*/ 	.word	0xffffffff


	//   ....[93]....
        /*093c*/ 	.word	0xffffffff


	//   ....[94]....
        /*0940*/ 	.word	0xffffffff


	//   ....[95]....
        /*0944*/ 	.word	0xffffffff


	//   ....[96]....
        /*0948*/ 	.word	0xffffffff


	//   ....[97]....
        /*094c*/ 	.word	0xffffffff


	//   ....[98]....
        /*0950*/ 	.word	0xffffffff


	//   ....[99]....
        /*0954*/ 	.word	0xffffffff


	//   ....[100]....
        /*0958*/ 	.word	0xffffffff


	//   ....[101]....
        /*095c*/ 	.word	0xffffffff


	//   ....[102]....
        /*0960*/ 	.word	0xffffffff


	//   ....[103]....
        /*0964*/ 	.word	0xffffffff


	//   ....[104]....
        /*0968*/ 	.word	0xffffffff


	//   ....[105]....
        /*096c*/ 	.word	0xffffffff


	//   ....[106]....
        /*0970*/ 	.word	0xffffffff


	//   ....[107]....
        /*0974*/ 	.word	0xffffffff


	//   ....[108]....
        /*0978*/ 	.word	0xffffffff


	//   ....[109]....
        /*097c*/ 	.word	0xffffffff


	//   ....[110]....
        /*0980*/ 	.word	0xffffffff


	//   ....[111]....
        /*0984*/ 	.word	0xffffffff


	//   ....[112]....
        /*0988*/ 	.word	0xffffffff


	//   ....[113]....
        /*098c*/ 	.word	0xffffffff


	//   ....[114]....
        /*0990*/ 	.word	0xffffffff


	//   ....[115]....
        /*0994*/ 	.word	0xffffffff


	//   ....[116]....
        /*0998*/ 	.word	0x0500000f


	//   ....[117]....
        /*099c*/ 	.word	0x0500000f


	//   ....[118]....
        /*09a0*/ 	.word	0x0500000f


	//   ....[119]....
        /*09a4*/ 	.word	0x0500000f


	//   ....[120]....
        /*09a8*/ 	.word	0x0500000f


	//   ....[121]....
        /*09ac*/ 	.word	0x0500000f


	//   ....[122]....
        /*09b0*/ 	.word	0x0500000f


	//   ....[123]....
        /*09b4*/ 	.word	0x0500000f


	//   ....[124]....
        /*09b8*/ 	.word	0x0500000f


	//   ....[125]....
        /*09bc*/ 	.word	0x0500000f


	//   ....[126]....
        /*09c0*/ 	.word	0x0500000f


	//   ....[127]....
        /*09c4*/ 	.word	0x0500000f


	//   ....[128]....
        /*09c8*/ 	.word	0x0500000f


	//   ....[129]....
        /*09cc*/ 	.word	0x0500000f


	//   ....[130]....
        /*09d0*/ 	.word	0x0500000f


	//   ....[131]....
        /*09d4*/ 	.word	0x0500000f


	//   ....[132]....
        /*09d8*/ 	.word	0x0500000f


	//   ....[133]....
        /*09dc*/ 	.word	0x0500000f


	//   ....[134]....
        /*09e0*/ 	.word	0x0500000f


	//   ....[135]....
        /*09e4*/ 	.word	0x0500000f


	//   ....[136]....
        /*09e8*/ 	.word	0x0500000f


	//   ....[137]....
        /*09ec*/ 	.word	0x0500000f


	//   ....[138]....
        /*09f0*/ 	.word	0x0500000f


	//   ....[139]....
        /*09f4*/ 	.word	0x0500000f


	//   ....[140]....
        /*09f8*/ 	.word	0x0500000f


	//   ....[141]....
        /*09fc*/ 	.word	0x0500000f


	//   ....[142]....
        /*0a00*/ 	.word	0x0500000f


	//   ....[143]....
        /*0a04*/ 	.word	0x0500000f


	//   ....[144]....
        /*0a08*/ 	.word	0x0500000f


	//   ....[145]....
        /*0a0c*/ 	.word	0x0500000f


	//   ....[146]....
        /*0a10*/ 	.word	0x0500000f


	//   ....[147]....
        /*0a14*/ 	.word	0x0500000f


	//   ....[148]....
        /*0a18*/ 	.word	0x0500000f


	//   ....[149]....
        /*0a1c*/ 	.word	0x0500000f


	//   ....[150]....
        /*0a20*/ 	.word	0x0500000f


	//   ....[151]....
        /*0a24*/ 	.word	0x0500000f


	//   ....[152]....
        /*0a28*/ 	.word	0x0500000f


	//   ....[153]....
        /*0a2c*/ 	.word	0x0500000f


	//   ....[154]....
        /*0a30*/ 	.word	0x0500000f


	//   ....[155]....
        /*0a34*/ 	.word	0x0500000f


	//   ....[156]....
        /*0a38*/ 	.word	0x0500000f


	//   ....[157]....
        /*0a3c*/ 	.word	0x0500000f


	//   ....[158]....
        /*0a40*/ 	.word	0x0500000f


	//   ....[159]....
        /*0a44*/ 	.word	0x0500000f


	//   ....[160]....
        /*0a48*/ 	.word	0x0500000f


	//   ....[161]....
        /*0a4c*/ 	.word	0x0500000f


	//   ....[162]....
        /*0a50*/ 	.word	0x0500000f


	//   ....[163]....
        /*0a54*/ 	.word	0x0500000f


	//   ....[164]....
        /*0a58*/ 	.word	0x0500000f


	//   ....[165]....
        /*0a5c*/ 	.word	0x0500000f


	//   ....[166]....
        /*0a60*/ 	.word	0x0500000f


	//   ....[167]....
        /*0a64*/ 	.word	0x0500000f


	//----- nvinfo : EIATTR_COOP_GROUP_INSTR_OFFSETS
	.align		4
.L_638:
        /*0a68*/ 	.byte	0x04, 0x28
        /*0a6a*/ 	.short	(.L_640 - .L_639)


	//   ....[0]....
.L_639:
        /*0a6c*/ 	.word	0x00000060


	//   ....[1]....
        /*0a70*/ 	.word	0x000001a0


	//   ....[2]....
        /*0a74*/ 	.word	0x000001e0


	//   ....[3]....
        /*0a78*/ 	.word	0x000003f0


	//   ....[4]....
        /*0a7c*/ 	.word	0x00000550


	//   ....[5]....
        /*0a80*/ 	.word	0x00000670


	//   ....[6]....
        /*0a84*/ 	.word	0x000007d0


	//   ....[7]....
        /*0a88*/ 	.word	0x00004800


	//   ....[8]....
        /*0a8c*/ 	.word	0x00006600


	//   ....[9]....
        /*0a90*/ 	.word	0x00006d20


	//   ....[10]....
        /*0a94*/ 	.word	0x00006d30


	//   ....[11]....
        /*0a98*/ 	.word	0x00006d40


	//   ....[12]....
        /*0a9c*/ 	.word	0x00006d50


	//   ....[13]....
        /*0aa0*/ 	.word	0x00007040


	//   ....[14]....
        /*0aa4*/ 	.word	0x00007050


	//   ....[15]....
        /*0aa8*/ 	.word	0x00007060


	//   ....[16]....
        /*0aac*/ 	.word	0x00007070


	//   ....[17]....
        /*0ab0*/ 	.word	0x00008250


	//   ....[18]....
        /*0ab4*/ 	.word	0x00008260


	//   ....[19]....
        /*0ab8*/ 	.word	0x00008270


	//   ....[20]....
        /*0abc*/ 	.word	0x00008280


	//   ....[21]....
        /*0ac0*/ 	.word	0x000084d0


	//   ....[22]....
        /*0ac4*/ 	.word	0x000084e0


	//   ....[23]....
        /*0ac8*/ 	.word	0x000084f0


	//   ....[24]....
        /*0acc*/ 	.word	0x00008500


	//   ....[25]....
        /*0ad0*/ 	.word	0x00009bf0


	//   ....[26]....
        /*0ad4*/ 	.word	0x0000b320


	//   ....[27]....
        /*0ad8*/ 	.word	0x0000b340


	//   ....[28]....
        /*0adc*/ 	.word	0x0000b6f0


	//   ....[29]....
        /*0ae0*/ 	.word	0x0000b7f0


	//   ....[30]....
        /*0ae4*/ 	.word	0x0000ba30


	//   ....[31]....
        /*0ae8*/ 	.word	0x0000bb80


	//   ....[32]....
        /*0aec*/ 	.word	0x0000c4f0


	//   ....[33]....
        /*0af0*/ 	.word	0x0000caf0


	//   ....[34]....
        /*0af4*/ 	.word	0x0000e240


	//   ....[35]....
        /*0af8*/ 	.word	0x0000e4e0


	//   ....[36]....
        /*0afc*/ 	.word	0x0000e5f0


	//   ....[37]....
        /*0b00*/ 	.word	0x0000e7f0


	//   ....[38]....
        /*0b04*/ 	.word	0x0000e970


	//   ....[39]....
        /*0b08*/ 	.word	0x0000eab0


	//   ....[40]....
        /*0b0c*/ 	.word	0x0000fcb0


	//   ....[41]....
        /*0b10*/ 	.word	0x00010310


	//   ....[42]....
        /*0b14*/ 	.word	0x00011c20


	//   ....[43]....
        /*0b18*/ 	.word	0x00011c30


	//   ....[44]....
        /*0b1c*/ 	.word	0x00011c50


	//   ....[45]....
        /*0b20*/ 	.word	0x00011dd0


	//   ....[46]....
        /*0b24*/ 	.word	0x00012f90


	//   ....[47]....
        /*0b28*/ 	.word	0x00012fe0


	//   ....[48]....
        /*0b2c*/ 	.word	0x00013010


	//   ....[49]....
        /*0b30*/ 	.word	0x000130b0


	//   ....[50]....
        /*0b34*/ 	.word	0x000130c0


	//   ....[51]....
        /*0b38*/ 	.word	0x00014a90


	//   ....[52]....
        /*0b3c*/ 	.word	0x00014f70


	//   ....[53]....
        /*0b40*/ 	.word	0x00014fb0


	//   ....[54]....
        /*0b44*/ 	.word	0x00014fd0


	//   ....[55]....
        /*0b48*/ 	.word	0x00014ff0


	//   ....[56]....
        /*0b4c*/ 	.word	0x00015600


	//   ....[57]....
        /*0b50*/ 	.word	0x00015660


	//   ....[58]....
        /*0b54*/ 	.word	0x00015900


	//   ....[59]....
        /*0b58*/ 	.word	0x00015920


	//   ....[60]....
        /*0b5c*/ 	.word	0x000164a0


	//   ....[61]....
        /*0b60*/ 	.word	0x000164c0


	//   ....[62]....
        /*0b64*/ 	.word	0x000166f0


	//   ....[63]....
        /*0b68*/ 	.word	0x00016710


	//   ....[64]....
        /*0b6c*/ 	.word	0x000169c0


	//   ....[65]....
        /*0b70*/ 	.word	0x00016ba0


	//   ....[66]....
        /*0b74*/ 	.word	0x00016bd0


	//   ....[67]....
        /*0b78*/ 	.word	0x00016c00


	//   ....[68]....
        /*0b7c*/ 	.word	0x00016c30


	//   ....[69]....
        /*0b80*/ 	.word	0x00016c60


	//   ....[70]....
        /*0b84*/ 	.word	0x00016c90


	//   ....[71]....
        /*0b88*/ 	.word	0x00016e00


	//   ....[72]....
        /*0b8c*/ 	.word	0x00016e30


	//   ....[73]....
        /*0b90*/ 	.word	0x00016e60


	//   ....[74]....
        /*0b94*/ 	.word	0x00016e90


	//   ....[75]....
        /*0b98*/ 	.word	0x00016ec0


	//   ....[76]....
        /*0b9c*/ 	.word	0x00016ef0


	//   ....[77]....
        /*0ba0*/ 	.word	0x00016f90


	//   ....[78]....
        /*0ba4*/ 	.word	0x00016ff0


	//   ....[79]....
        /*0ba8*/ 	.word	0x00017080


	//   ....[80]....
        /*0bac*/ 	.word	0x00017f30


	//   ....[81]....
        /*0bb0*/ 	.word	0x0001a150


	//   ....[82]....
        /*0bb4*/ 	.word	0x0001ace0


	//   ....[83]....
        /*0bb8*/ 	.word	0x0001acf0


	//   ....[84]....
        /*0bbc*/ 	.word	0x0001ad10


	//   ....[85]....
        /*0bc0*/ 	.word	0x0001ade0


	//   ....[86]....
        /*0bc4*/ 	.word	0x0001ae10


	//   ....[87]....
        /*0bc8*/ 	.word	0x0001ae70


	//   ....[88]....
        /*0bcc*/ 	.word	0x0001ae80


	//   ....[89]....
        /*0bd0*/ 	.word	0x0001aef0


	//   ....[90]....
        /*0bd4*/ 	.word	0x0001b840


	//   ....[91]....
        /*0bd8*/ 	.word	0x0001b850


	//   ....[92]....
        /*0bdc*/ 	.word	0x0001b990


	//   ....[93]....
        /*0be0*/ 	.word	0x0001b9a0


	//   ....[94]....
        /*0be4*/ 	.word	0x0001bc50


	//   ....[95]....
        /*0be8*/ 	.word	0x0001bc60


	//   ....[96]....
        /*0bec*/ 	.word	0x0001bdd0


	//   ....[97]....
        /*0bf0*/ 	.word	0x0001bde0


	//   ....[98]....
        /*0bf4*/ 	.word	0x0001fbe0


	//   ....[99]....
        /*0bf8*/ 	.word	0x0001fc10


	//   ....[100]....
        /*0bfc*/ 	.word	0x0001fc50


	//   ....[101]....
        /*0c00*/ 	.word	0x0001fc80


	//   ....[102]....
        /*0c04*/ 	.word	0x0001fcb0


	//   ....[103]....
        /*0c08*/ 	.word	0x0001fce0


	//   ....[104]....
        /*0c0c*/ 	.word	0x0001fd10


	//   ....[105]....
        /*0c10*/ 	.word	0x0001fd40


	//   ....[106]....
        /*0c14*/ 	.word	0x0001fec0


	//   ....[107]....
        /*0c18*/ 	.word	0x0001fef0


	//   ....[108]....
        /*0c1c*/ 	.word	0x0001ff20


	//   ....[109]....
        /*0c20*/ 	.word	0x0001ff50


	//   ....[110]....
        /*0c24*/ 	.word	0x0001ff80


	//   ....[111]....
        /*0c28*/ 	.word	0x0001ffb0


	//   ....[112]....
        /*0c2c*/ 	.word	0x00020070


	//   ....[113]....
        /*0c30*/ 	.word	0x00020090


	//   ....[114]....
        /*0c34*/ 	.word	0x00020100


	//   ....[115]....
        /*0c38*/ 	.word	0x000207d0


	//   ....[116]....
        /*0c3c*/ 	.word	0x00020c10


	//   ....[117]....
        /*0c40*/ 	.word	0x00020ca0


	//   ....[118]....
        /*0c44*/ 	.word	0x00020cf0


	//   ....[119]....
        /*0c48*/ 	.word	0x00020d40


	//   ....[120]....
        /*0c4c*/ 	.word	0x00020dd0


	//   ....[121]....
        /*0c50*/ 	.word	0x00020e60


	//   ....[122]....
        /*0c54*/ 	.word	0x00020eb0


	//   ....[123]....
        /*0c58*/ 	.word	0x00020f00


	//   ....[124]....
        /*0c5c*/ 	.word	0x00020fe0


	//   ....[125]....
        /*0c60*/ 	.word	0x00021070


	//   ....[126]....
        /*0c64*/ 	.word	0x000210c0


	//   ....[127]....
        /*0c68*/ 	.word	0x00021120


	//   ....[128]....
        /*0c6c*/ 	.word	0x000211c0


	//   ....[129]....
        /*0c70*/ 	.word	0x00021250


	//   ....[130]....
        /*0c74*/ 	.word	0x000212a0


	//   ....[131]....
        /*0c78*/ 	.word	0x000212f0


	//   ....[132]....
        /*0c7c*/ 	.word	0x00021650


	//   ....[133]....
        /*0c80*/ 	.word	0x00021940


	//   ....[134]....
        /*0c84*/ 	.word	0x00021ac0


	//   ....[135]....
        /*0c88*/ 	.word	0x00021b10


	//   ....[136]....
        /*0c8c*/ 	.word	0x00021b70


	//   ....[137]....
        /*0c90*/ 	.word	0x00021bd0


	//   ....[138]....
        /*0c94*/ 	.word	0x00021d20


	//   ....[139]....
        /*0c98*/ 	.word	0x00021dc0


	//   ....[140]....
        /*0c9c*/ 	.word	0x00021e70


	//   ....[141]....
        /*0ca0*/ 	.word	0x00021f50


	//   ....[142]....
        /*0ca4*/ 	.word	0x00022120


	//   ....[143]....
        /*0ca8*/ 	.word	0x000221e0


	//   ....[144]....
        /*0cac*/ 	.word	0x00022490


	//   ....[145]....
        /*0cb0*/ 	.word	0x000225b0


	//   ....[146]....
        /*0cb4*/ 	.word	0x00022780


	//   ....[147]....
        /*0cb8*/ 	.word	0x00022850


	//   ....[148]....
        /*0cbc*/ 	.word	0x00022a50


	//   ....[149]....
        /*0cc0*/ 	.word	0x00022ae0


	//   ....[150]....
        /*0cc4*/ 	.word	0x00022e10


	//   ....[151]....
        /*0cc8*/ 	.word	0x00022eb0


	//   ....[152]....
        /*0ccc*/ 	.word	0x00022fd0


	//   ....[153]....
        /*0cd0*/ 	.word	0x00023050


	//   ....[154]....
        /*0cd4*/ 	.word	0x000230d0


	//   ....[155]....
        /*0cd8*/ 	.word	0x00023150


	//   ....[156]....
        /*0cdc*/ 	.word	0x000231d0


	//   ....[157]....
        /*0ce0*/ 	.word	0x00023260


	//   ....[158]....
        /*0ce4*/ 	.word	0x00023300


	//   ....[159]....
        /*0ce8*/ 	.word	0x000233b0


	//   ....[160]....
        /*0cec*/ 	.word	0x00023430


	//   ....[161]....
        /*0cf0*/ 	.word	0x000234b0


	//   ....[162]....
        /*0cf4*/ 	.word	0x00023530


	//   ....[163]....
        /*0cf8*/ 	.word	0x000235c0


	//   ....[164]....
        /*0cfc*/ 	.word	0x00023640


	//   ....[165]....
        /*0d00*/ 	.word	0x000236e0


	//   ....[166]....
        /*0d04*/ 	.word	0x00023770


	//   ....[167]....
        /*0d08*/ 	.word	0x000238a0


	//----- nvinfo : EIATTR_REG_RECONFIG
	.align		4
.L_640:
        /*0d0c*/ 	.byte	0x01, 0x54
	.zero		2


	//----- nvinfo : EIATTR_SYSCALL_OFFSETS
	.align		4
        /*0d10*/ 	.byte	0x04, 0x46
        /*0d12*/ 	.short	(.L_642 - .L_641)


	//   ....[0]....
.L_641:
        /*0d14*/ 	.word	0x00001a70


	//   ....[1]....
        /*0d18*/ 	.word	0x00001bc0


	//   ....[2]....
        /*0d1c*/ 	.word	0x000067b0


	//   ....[3]....
        /*0d20*/ 	.word	0x00006ad0


	//   ....[4]....
        /*0d24*/ 	.word	0x00019d50


	//   ....[5]....
        /*0d28*/ 	.word	0x00019eb0


	//   ....[6]....
        /*0d2c*/ 	.word	0x00019fb0


	//   ....[7]....
        /*0d30*/ 	.word	0x0001a8c0


	//   ....[8]....
        /*0d34*/ 	.word	0x0001b210


	//----- nvinfo : EIATTR_MBARRIER_INSTR_OFFSETS
	.align		4
.L_642:
        /*0d38*/ 	.byte	0x04, 0x39
        /*0d3a*/ 	.short	(.L_644 - .L_643)


	//   ....[0]....
.L_643:
        /*0d3c*/ 	.word	0x000002d0
        /*0d40*/ 	.word	0x000000ff
        /*0d44*/ 	.word	0x00038800
        /*0d48*/ 	.short	0x0100
        /*0d4a*/ 	.byte	0x08
	.zero		1


	//   ....[1]....
        /*0d4c*/ 	.word	0x000002e0
        /*0d50*/ 	.word	0x000000ff
        /*0d54*/ 	.word	0x00038810
        /*0d58*/ 	.short	0x0100
        /*0d5a*/ 	.byte	0x08
	.zero		1


	//   ....[2]....
        /*0d5c*/ 	.word	0x000002f0
        /*0d60*/ 	.word	0x000000ff
        /*0d64*/ 	.word	0x00038820
        /*0d68*/ 	.short	0x0100
        /*0d6a*/ 	.byte	0x08
	.zero		1


	//   ....[3]....
        /*0d6c*/ 	.word	0x000003a0
        /*0d70*/ 	.word	0x000000ff
        /*0d74*/ 	.word	0x00038830
        /*0d78*/ 	.short	0x0100
        /*0d7a*/ 	.byte	0x06
	.zero		1


	//   ....[4]....
        /*0d7c*/ 	.word	0x000003b0
        /*0d80*/ 	.word	0x000000ff
        /*0d84*/ 	.word	0x00038840
        /*0d88*/ 	.short	0x0100
        /*0d8a*/ 	.byte	0x06
	.zero		1


	//   ....[5]....
        /*0d8c*/ 	.word	0x000003c0
        /*0d90*/ 	.word	0x000000ff
        /*0d94*/ 	.word	0x00038838
        /*0d98*/ 	.short	0x0100
        /*0d9a*/ 	.byte	0x06
	.zero		1


	//   ....[6]....
        /*0d9c*/ 	.word	0x000003d0
        /*0da0*/ 	.word	0x000000ff
        /*0da4*/ 	.word	0x00038848
        /*0da8*/ 	.short	0x0100
        /*0daa*/ 	.byte	0x06
	.zero		1


	//   ....[7]....
        /*0dac*/ 	.word	0x00000500
        /*0db0*/ 	.word	0x000000ff
        /*0db4*/ 	.word	0x00038850
        /*0db8*/ 	.short	0x0100
        /*0dba*/ 	.byte	0x08
	.zero		1


	//   ....[8]....
        /*0dbc*/ 	.word	0x00000510
        /*0dc0*/ 	.word	0x000000ff
        /*0dc4*/ 	.word	0x00038860
        /*0dc8*/ 	.short	0x0100
        /*0dca*/ 	.byte	0x08
	.zero		1


	//   ....[9]....
        /*0dcc*/ 	.word	0x00000520
        /*0dd0*/ 	.word	0x000000ff
        /*0dd4*/ 	.word	0x00038858
        /*0dd8*/ 	.short	0x0100
        /*0dda*/ 	.byte	0x08
	.zero		1


	//   ....[10]....
        /*0ddc*/ 	.word	0x00000530
        /*0de0*/ 	.word	0x000000ff
        /*0de4*/ 	.word	0x00038868
        /*0de8*/ 	.short	0x0100
        /*0dea*/ 	.byte	0x08
	.zero		1


	//   ....[11]....
        /*0dec*/ 	.word	0x00000620
        /*0df0*/ 	.word	0x000000ff
        /*0df4*/ 	.word	0x00038870
        /*0df8*/ 	.short	0x0100
        /*0dfa*/ 	.byte	0x06
	.zero		1


	//   ....[12]....
        /*0dfc*/ 	.word	0x00000630
        /*0e00*/ 	.word	0x000000ff
        /*0e04*/ 	.word	0x00038880
        /*0e08*/ 	.short	0x0100
        /*0e0a*/ 	.byte	0x06
	.zero		1


	//   ....[13]....
        /*0e0c*/ 	.word	0x00000640
        /*0e10*/ 	.word	0x000000ff
        /*0e14*/ 	.word	0x00038878
        /*0e18*/ 	.short	0x0100
        /*0e1a*/ 	.byte	0x06
	.zero		1


	//   ....[14]....
        /*0e1c*/ 	.word	0x00000650
        /*0e20*/ 	.word	0x000000ff
        /*0e24*/ 	.word	0x00038888
        /*0e28*/ 	.short	0x0100
        /*0e2a*/ 	.byte	0x06
	.zero		1


	//   ....[15]....
        /*0e2c*/ 	.word	0x00000780
        /*0e30*/ 	.word	0x000000ff
        /*0e34*/ 	.word	0x00038890
        /*0e38*/ 	.short	0x0100
        /*0e3a*/ 	.byte	0x08
	.zero		1


	//   ....[16]....
        /*0e3c*/ 	.word	0x00000790
        /*0e40*/ 	.word	0x000000ff
        /*0e44*/ 	.word	0x000388a0
        /*0e48*/ 	.short	0x0100
        /*0e4a*/ 	.byte	0x08
	.zero		1


	//   ....[17]....
        /*0e4c*/ 	.word	0x000007a0
        /*0e50*/ 	.word	0x000000ff
        /*0e54*/ 	.word	0x00038898
        /*0e58*/ 	.short	0x0100
        /*0e5a*/ 	.byte	0x08
	.zero		1


	//   ....[18]....
        /*0e5c*/ 	.word	0x000007b0
        /*0e60*/ 	.word	0x000000ff
        /*0e64*/ 	.word	0x000388a8
        /*0e68*/ 	.short	0x0100
        /*0e6a*/ 	.byte	0x08
	.zero		1


	//   ....[19]....
        /*0e6c*/ 	.word	0x000008e0
        /*0e70*/ 	.word	0x000000ff
        /*0e74*/ 	.word	0x000388b0
        /*0e78*/ 	.short	0x0100
        /*0e7a*/ 	.byte	0x08
	.zero		1


	//   ....[20]....
        /*0e7c*/ 	.word	0x000008f0
        /*0e80*/ 	.word	0x000000ff
        /*0e84*/ 	.word	0x000388c0
        /*0e88*/ 	.short	0x0100
        /*0e8a*/ 	.byte	0x08
	.zero		1


	//   ....[21]....
        /*0e8c*/ 	.word	0x00000900
        /*0e90*/ 	.word	0x000000ff
        /*0e94*/ 	.word	0x000388b8
        /*0e98*/ 	.short	0x0100
        /*0e9a*/ 	.byte	0x08
	.zero		1


	//   ....[22]....
        /*0e9c*/ 	.word	0x00000910
        /*0ea0*/ 	.word	0x000000ff
        /*0ea4*/ 	.word	0x000388c8
        /*0ea8*/ 	.short	0x0100
        /*0eaa*/ 	.byte	0x08
	.zero		1


	//   ....[23]....
        /*0eac*/ 	.word	0x00002780
        /*0eb0*/ 	.word	0x00000044
        /*0eb4*/ 	.word	0x00038890
        /*0eb8*/ 	.short	0x010a
        /*0eba*/ 	.byte	0x3f
	.zero		1


	//   ....[24]....
        /*0ebc*/ 	.word	0x00003100
        /*0ec0*/ 	.word	0x00000044
        /*0ec4*/ 	.word	0x00038890
        /*0ec8*/ 	.short	0x010a
        /*0eca*/ 	.byte	0x3f
	.zero		1


	//   ....[25]....
        /*0ecc*/ 	.word	0x00003970
        /*0ed0*/ 	.word	0x00000044
        /*0ed4*/ 	.word	0x00038890
        /*0ed8*/ 	.short	0x010a
        /*0eda*/ 	.byte	0x3f
	.zero		1


	//   ....[26]....
        /*0edc*/ 	.word	0x00003b70
        /*0ee0*/ 	.word	0x00000004
        /*0ee4*/ 	.word	0x00000000
        /*0ee8*/ 	.short	0x0101
        /*0eea*/ 	.byte	0x3f
	.zero		1


	//   ....[27]....
        /*0eec*/ 	.word	0x00003bb0
        /*0ef0*/ 	.word	0x00000044
        /*0ef4*/ 	.word	0x000388b0
        /*0ef8*/ 	.short	0x010a
        /*0efa*/ 	.byte	0x3f
	.zero		1


	//   ....[28]....
        /*0efc*/ 	.word	0x000041e0
        /*0f00*/ 	.word	0x00000044
        /*0f04*/ 	.word	0x00000000
        /*0f08*/ 	.short	0x0101
        /*0f0a*/ 	.byte	0x3f
	.zero		1


	//   ....[29]....
        /*0f0c*/ 	.word	0x00004c40
        /*0f10*/ 	.word	0x00000003
        /*0f14*/ 	.word	0x00000000
        /*0f18*/ 	.short	0x0101
        /*0f1a*/ 	.byte	0x3f
	.zero		1


	//   ....[30]....
        /*0f1c*/ 	.word	0x000057c0
        /*0f20*/ 	.word	0x00000003
        /*0f24*/ 	.word	0x00000000
        /*0f28*/ 	.short	0x0101
        /*0f2a*/ 	.byte	0x3f
	.zero		1


	//   ....[31]....
        /*0f2c*/ 	.word	0x00006840
        /*0f30*/ 	.word	0x00000002
        /*0f34*/ 	.word	0x00038800
        /*0f38*/ 	.short	0x010a
        /*0f3a*/ 	.byte	0x3f
	.zero		1


	//   ....[32]....
        /*0f3c*/ 	.word	0x00006890
        /*0f40*/ 	.word	0x00000002
        /*0f44*/ 	.word	0x00038800
        /*0f48*/ 	.short	0x010a
        /*0f4a*/ 	.byte	0x3f
	.zero		1


	//   ....[33]....
        /*0f4c*/ 	.word	0x000072b0
        /*0f50*/ 	.word	0x00000002
        /*0f54*/ 	.word	0x00038800
        /*0f58*/ 	.short	0x010a
        /*0f5a*/ 	.byte	0x3f
	.zero		1


	//   ....[34]....
        /*0f5c*/ 	.word	0x000086b0
        /*0f60*/ 	.word	0x00000002
        /*0f64*/ 	.word	0x00038800
        /*0f68*/ 	.short	0x010a
        /*0f6a*/ 	.byte	0x3f
	.zero		1


	//   ....[35]....
        /*0f6c*/ 	.word	0x000094b0
        /*0f70*/ 	.word	0x00000015
        /*0f74*/ 	.word	0x00038830
        /*0f78*/ 	.short	0x010a
        /*0f7a*/ 	.byte	0x3f
	.zero		1


	//   ....[36]....
        /*0f7c*/ 	.word	0x00009560
        /*0f80*/ 	.word	0x00000015
        /*0f84*/ 	.word	0x00038830
        /*0f88*/ 	.short	0x010a
        /*0f8a*/ 	.byte	0x3f
	.zero		1


	//   ....[37]....
        /*0f8c*/ 	.word	0x00009870
        /*0f90*/ 	.word	0x00000002
        /*0f94*/ 	.word	0x00038810
        /*0f98*/ 	.short	0x010a
        /*0f9a*/ 	.byte	0x3f
	.zero		1


	//   ....[38]....
        /*0f9c*/ 	.word	0x000098c0
        /*0fa0*/ 	.word	0x00000015
        /*0fa4*/ 	.word	0x00038850
        /*0fa8*/ 	.short	0x010a
        /*0faa*/ 	.byte	0x3f
	.zero		1


	//   ....[39]....
        /*0fac*/ 	.word	0x00009970
        /*0fb0*/ 	.word	0x00000015
        /*0fb4*/ 	.word	0x00038850
        /*0fb8*/ 	.short	0x010a
        /*0fba*/ 	.byte	0x3f
	.zero		1


	//   ....[40]....
        /*0fbc*/ 	.word	0x0000bde0
        /*0fc0*/ 	.word	0x00000018
        /*0fc4*/ 	.word	0x00000000
        /*0fc8*/ 	.short	0x0101
        /*0fca*/ 	.byte	0x3f
	.zero		1


	//   ....[41]....
        /*0fcc*/ 	.word	0x0000c510
        /*0fd0*/ 	.word	0x00000015
        /*0fd4*/ 	.word	0x00000000
        /*0fd8*/ 	.short	0x0101
        /*0fda*/ 	.byte	0x3f
	.zero		1


	//   ....[42]....
        /*0fdc*/ 	.word	0x0000c620
        /*0fe0*/ 	.word	0x000000c5
        /*0fe4*/ 	.word	0x00038830
        /*0fe8*/ 	.short	0x010a
        /*0fea*/ 	.byte	0x3f
	.zero		1


	//   ....[43]....
        /*0fec*/ 	.word	0x0000c690
        /*0ff0*/ 	.word	0x000000c5
        /*0ff4*/ 	.word	0x00038830
        /*0ff8*/ 	.short	0x010a
        /*0ffa*/ 	.byte	0x3f
	.zero		1


	//   ....[44]....
        /*0ffc*/ 	.word	0x0000c900
        /*1000*/ 	.word	0x000000c5
        /*1004*/ 	.word	0x00038850
        /*1008*/ 	.short	0x010a
        /*100a*/ 	.byte	0x3f
	.zero		1


	//   ....[45]....
        /*100c*/ 	.word	0x0000c950
        /*1010*/ 	.word	0x000000c5
        /*1014*/ 	.word	0x00038850
        /*1018*/ 	.short	0x010a
        /*101a*/ 	.byte	0x3f
	.zero		1


	//   ....[46]....
        /*101c*/ 	.word	0x0000ecf0
        /*1020*/ 	.word	0x000000a7
        /*1024*/ 	.word	0x00000000
        /*1028*/ 	.short	0x0101
        /*102a*/ 	.byte	0x3f
	.zero		1


	//   ....[47]....
        /*102c*/ 	.word	0x0000fcd0
        /*1030*/ 	.word	0x000000c5
        /*1034*/ 	.word	0x00000000
        /*1038*/ 	.short	0x0101
        /*103a*/ 	.byte	0x3f
	.zero		1


	//   ....[48]....
        /*103c*/ 	.word	0x0000fe20
        /*1040*/ 	.word	0x000000c1
        /*1044*/ 	.word	0x00038830
        /*1048*/ 	.short	0x010a
        /*104a*/ 	.byte	0x3f
	.zero		1


	//   ....[49]....
        /*104c*/ 	.word	0x0000fe90
        /*1050*/ 	.word	0x000000c1
        /*1054*/ 	.word	0x00038830
        /*1058*/ 	.short	0x010a
        /*105a*/ 	.byte	0x3f
	.zero		1


	//   ....[50]....
        /*105c*/ 	.word	0x00010100
        /*1060*/ 	.word	0x000000c1
        /*1064*/ 	.word	0x00038850
        /*1068*/ 	.short	0x010a
        /*106a*/ 	.byte	0x3f
	.zero		1


	//   ....[51]....
        /*106c*/ 	.word	0x00010150
        /*1070*/ 	.word	0x000000c1
        /*1074*/ 	.word	0x00038850
        /*1078*/ 	.short	0x010a
        /*107a*/ 	.byte	0x3f
	.zero		1


	//   ....[52]....
        /*107c*/ 	.word	0x00012120
        /*1080*/ 	.word	0x000000a2
        /*1084*/ 	.word	0x00000000
        /*1088*/ 	.short	0x0101
        /*108a*/ 	.byte	0x3f
	.zero		1


	//   ....[53]....
        /*108c*/ 	.word	0x00012fb0
        /*1090*/ 	.word	0x000000c1
        /*1094*/ 	.word	0x00000000
        /*1098*/ 	.short	0x0101
        /*109a*/ 	.byte	0x3f
	.zero		1


	//   ....[54]....
        /*109c*/ 	.word	0x00015680
        /*10a0*/ 	.word	0x00000000
        /*10a4*/ 	.word	0x00000000
        /*10a8*/ 	.short	0x0101
        /*10aa*/ 	.byte	0x3f
	.zero		1


	//   ....[55]....
        /*10ac*/ 	.word	0x00018020
        /*10b0*/ 	.word	0x00000005
        /*10b4*/ 	.word	0x00038820
        /*10b8*/ 	.short	0x010a
        /*10ba*/ 	.byte	0x3f
	.zero		1


	//   ....[56]....
        /*10bc*/ 	.word	0x00018110
        /*10c0*/ 	.word	0x00000004
        /*10c4*/ 	.word	0x000388a0
        /*10c8*/ 	.short	0x010a
        /*10ca*/ 	.byte	0x3f
	.zero		1


	//   ....[57]....
        /*10cc*/ 	.word	0x00018360
        /*10d0*/ 	.word	0x00000004
        /*10d4*/ 	.word	0x000388c0
        /*10d8*/ 	.short	0x010a
        /*10da*/ 	.byte	0x3f
	.zero		1


	//   ....[58]....
        /*10dc*/ 	.word	0x00018de0
        /*10e0*/ 	.word	0x00000004
        /*10e4*/ 	.word	0x000388a0
        /*10e8*/ 	.short	0x010a
        /*10ea*/ 	.byte	0x3f
	.zero		1


	//   ....[59]....
        /*10ec*/ 	.word	0x00019020
        /*10f0*/ 	.word	0x00000004
        /*10f4*/ 	.word	0x000388c0
        /*10f8*/ 	.short	0x010a
        /*10fa*/ 	.byte	0x3f
	.zero		1


	//   ....[60]....
        /*10fc*/ 	.word	0x0001a400
        /*1100*/ 	.word	0x00000000
        /*1104*/ 	.word	0x00038840
        /*1108*/ 	.short	0x010a
        /*110a*/ 	.byte	0x3f
	.zero		1


	//   ....[61]....
        /*110c*/ 	.word	0x0001afb0
        /*1110*/ 	.word	0x00000008
        /*1114*/ 	.word	0x00038800
        /*1118*/ 	.short	0x0107
        /*111a*/ 	.byte	0x3f
	.zero		1


	//   ....[62]....
        /*111c*/ 	.word	0x0001b060
        /*1120*/ 	.word	0x00000000
        /*1124*/ 	.word	0x00038800
        /*1128*/ 	.short	0x0101
        /*112a*/ 	.byte	0x3f
	.zero		1


	//   ....[63]....
        /*112c*/ 	.word	0x0001c010
        /*1130*/ 	.word	0x00000000
        /*1134*/ 	.word	0x00038810
        /*1138*/ 	.short	0x0107
        /*113a*/ 	.byte	0x3f
	.zero		1


	//   ....[64]....
        /*113c*/ 	.word	0x0001c110
        /*1140*/ 	.word	0x00000002
        /*1144*/ 	.word	0x00038810
        /*1148*/ 	.short	0x0101
        /*114a*/ 	.byte	0x3f
	.zero		1


	//   ....[65]....
        /*114c*/ 	.word	0x0001c130
        /*1150*/ 	.word	0x00000002
        /*1154*/ 	.word	0x00038820
        /*1158*/ 	.short	0x010a
        /*115a*/ 	.byte	0x3f
	.zero		1


	//   ....[66]....
        /*115c*/ 	.word	0x0001c240
        /*1160*/ 	.word	0x00000000
        /*1164*/ 	.word	0x00038860
        /*1168*/ 	.short	0x010a
        /*116a*/ 	.byte	0x3f
	.zero		1


	//   ....[67]....
        /*116c*/ 	.word	0x0001cf30
        /*1170*/ 	.word	0x00000000
        /*1174*/ 	.word	0x00038840
        /*1178*/ 	.short	0x010a
        /*117a*/ 	.byte	0x3f
	.zero		1


	//   ....[68]....
        /*117c*/ 	.word	0x0001d190
        /*1180*/ 	.word	0x00000000
        /*1184*/ 	.word	0x00038860
        /*1188*/ 	.short	0x010a
        /*118a*/ 	.byte	0x3f
	.zero		1


	//   ....[69]....
        /*118c*/ 	.word	0x0001de10
        /*1190*/ 	.word	0x00000002
        /*1194*/ 	.word	0x00038840
        /*1198*/ 	.short	0x010a
        /*119a*/ 	.byte	0x3f
	.zero		1


	//   ....[70]....
        /*119c*/ 	.word	0x0001e060
        /*11a0*/ 	.word	0x00000002
        /*11a4*/ 	.word	0x00038860
        /*11a8*/ 	.short	0x010a
        /*11aa*/ 	.byte	0x3f
	.zero		1


	//   ....[71]....
        /*11ac*/ 	.word	0x0001ec70
        /*11b0*/ 	.word	0x00000002
        /*11b4*/ 	.word	0x00038840
        /*11b8*/ 	.short	0x010a
        /*11ba*/ 	.byte	0x3f
	.zero		1


	//   ....[72]....
        /*11bc*/ 	.word	0x0001eed0
        /*11c0*/ 	.word	0x00000002
        /*11c4*/ 	.word	0x00038860
        /*11c8*/ 	.short	0x010a
        /*11ca*/ 	.byte	0x3f
	.zero		1


	//   ....[73]....
        /*11cc*/ 	.word	0x00020750
        /*11d0*/ 	.word	0x00000000
        /*11d4*/ 	.word	0x00038820
        /*11d8*/ 	.short	0x010a
        /*11da*/ 	.byte	0x3f
	.zero		1


	//   ....[74]....
        /*11dc*/ 	.word	0x00020900
        /*11e0*/ 	.word	0x00000006
        /*11e4*/ 	.word	0x00000000
        /*11e8*/ 	.short	0x010a
        /*11ea*/ 	.byte	0x3f
	.zero		1


	//   ....[75]....
        /*11ec*/ 	.word	0x00020970
        /*11f0*/ 	.word	0x00000007
        /*11f4*/ 	.word	0x00000000
        /*11f8*/ 	.short	0x010a
        /*11fa*/ 	.byte	0x3f
	.zero		1


	//   ....[76]....
        /*11fc*/ 	.word	0x000209e0
        /*1200*/ 	.word	0x00000004
        /*1204*/ 	.word	0x00000000
        /*1208*/ 	.short	0x010a
        /*120a*/ 	.byte	0x3f
	.zero		1


	//   ....[77]....
        /*120c*/ 	.word	0x00020a10
        /*1210*/ 	.word	0x00000003
        /*1214*/ 	.word	0x00000000
        /*1218*/ 	.short	0x010a
        /*121a*/ 	.byte	0x3f
	.zero		1


	//   ....[78]....
        /*121c*/ 	.word	0x00020a70
        /*1220*/ 	.word	0x00000044
        /*1224*/ 	.word	0x00038890
        /*1228*/ 	.short	0x010a
        /*122a*/ 	.byte	0x3f
	.zero		1


	//   ....[79]....
        /*122c*/ 	.word	0x00020ac0
        /*1230*/ 	.word	0x00000044
        /*1234*/ 	.word	0x00038890
        /*1238*/ 	.short	0x010a
        /*123a*/ 	.byte	0x3f
	.zero		1


	//   ....[80]....
        /*123c*/ 	.word	0x00020b10
        /*1240*/ 	.word	0x00000044
        /*1244*/ 	.word	0x00038890
        /*1248*/ 	.short	0x010a
        /*124a*/ 	.byte	0x3f
	.zero		1


	//   ....[81]....
        /*124c*/ 	.word	0x00020b60
        /*1250*/ 	.word	0x00000044
        /*1254*/ 	.word	0x000388b0
        /*1258*/ 	.short	0x010a
        /*125a*/ 	.byte	0x3f
	.zero		1


	//   ....[82]....
        /*125c*/ 	.word	0x00020f30
        /*1260*/ 	.word	0x00000002
        /*1264*/ 	.word	0x00038800
        /*1268*/ 	.short	0x010a
        /*126a*/ 	.byte	0x3f
	.zero		1


	//   ....[83]....
        /*126c*/ 	.word	0x00021340
        /*1270*/ 	.word	0x00000002
        /*1274*/ 	.word	0x00038800
        /*1278*/ 	.short	0x010a
        /*127a*/ 	.byte	0x3f
	.zero		1


	//   ....[84]....
        /*127c*/ 	.word	0x00021390
        /*1280*/ 	.word	0x00000015
        /*1284*/ 	.word	0x00038830
        /*1288*/ 	.short	0x010a
        /*128a*/ 	.byte	0x3f
	.zero		1


	//   ....[85]....
        /*128c*/ 	.word	0x000213e0
        /*1290*/ 	.word	0x00000002
        /*1294*/ 	.word	0x00038810
        /*1298*/ 	.short	0x010a
        /*129a*/ 	.byte	0x3f
	.zero		1


	//   ....[86]....
        /*129c*/ 	.word	0x00021430
        /*12a0*/ 	.word	0x00000015
        /*12a4*/ 	.word	0x00038850
        /*12a8*/ 	.short	0x010a
        /*12aa*/ 	.byte	0x3f
	.zero		1


	//   ....[87]....
        /*12ac*/ 	.word	0x00021480
        /*12b0*/ 	.word	0x000000c5
        /*12b4*/ 	.word	0x00038830
        /*12b8*/ 	.short	0x010a
        /*12ba*/ 	.byte	0x3f
	.zero		1


	//   ....[88]....
        /*12bc*/ 	.word	0x000214d0
        /*12c0*/ 	.word	0x000000c5
        /*12c4*/ 	.word	0x00038850
        /*12c8*/ 	.short	0x010a
        /*12ca*/ 	.byte	0x3f
	.zero		1


	//   ....[89]....
        /*12cc*/ 	.word	0x00021520
        /*12d0*/ 	.word	0x000000c1
        /*12d4*/ 	.word	0x00038830
        /*12d8*/ 	.short	0x010a
        /*12da*/ 	.byte	0x3f
	.zero		1


	//   ....[90]....
        /*12dc*/ 	.word	0x00021570
        /*12e0*/ 	.word	0x000000c1
        /*12e4*/ 	.word	0x00038850
        /*12e8*/ 	.short	0x010a
        /*12ea*/ 	.byte	0x3f
	.zero		1


	//   ....[91]....
        /*12ec*/ 	.word	0x00021720
        /*12f0*/ 	.word	0x00000004
        /*12f4*/ 	.word	0x00038820
        /*12f8*/ 	.short	0x010a
        /*12fa*/ 	.byte	0x3f
	.zero		1


	//   ....[92]....
        /*12fc*/ 	.word	0x00021770
        /*1300*/ 	.word	0x00000004
        /*1304*/ 	.word	0x000388a0
        /*1308*/ 	.short	0x010a
        /*130a*/ 	.byte	0x3f
	.zero		1


	//   ....[93]....
        /*130c*/ 	.word	0x000217c0
        /*1310*/ 	.word	0x00000004
        /*1314*/ 	.word	0x000388c0
        /*1318*/ 	.short	0x010a
        /*131a*/ 	.byte	0x3f
	.zero		1


	//   ....[94]....
        /*131c*/ 	.word	0x00021810
        /*1320*/ 	.word	0x00000004
        /*1324*/ 	.word	0x000388a0
        /*1328*/ 	.short	0x010a
        /*132a*/ 	.byte	0x3f
	.zero		1


	//   ....[95]....
        /*132c*/ 	.word	0x00021860
        /*1330*/ 	.word	0x00000004
        /*1334*/ 	.word	0x000388c0
        /*1338*/ 	.short	0x010a
        /*133a*/ 	.byte	0x3f
	.zero		1


	//   ....[96]....
        /*133c*/ 	.word	0x00021a00
        /*1340*/ 	.word	0x00000000
        /*1344*/ 	.word	0x00038840
        /*1348*/ 	.short	0x010a
        /*134a*/ 	.byte	0x3f
	.zero		1


	//   ....[97]....
        /*134c*/ 	.word	0x00022b30
        /*1350*/ 	.word	0x00000002
        /*1354*/ 	.word	0x00038820
        /*1358*/ 	.short	0x010a
        /*135a*/ 	.byte	0x3f
	.zero		1


	//   ....[98]....
        /*135c*/ 	.word	0x00022b80
        /*1360*/ 	.word	0x00000000
        /*1364*/ 	.word	0x00038860
        /*1368*/ 	.short	0x010a
        /*136a*/ 	.byte	0x3f
	.zero		1


	//   ....[99]....
        /*136c*/ 	.word	0x00022bd0
        /*1370*/ 	.word	0x00000000
        /*1374*/ 	.word	0x00038840
        /*1378*/ 	.short	0x010a
        /*137a*/ 	.byte	0x3f
	.zero		1


	//   ....[100]....
        /*137c*/ 	.word	0x00022c20
        /*1380*/ 	.word	0x00000000
        /*1384*/ 	.word	0x00038860
        /*1388*/ 	.short	0x010a
        /*138a*/ 	.byte	0x3f
	.zero		1


	//   ....[101]....
        /*138c*/ 	.word	0x00022c70
        /*1390*/ 	.word	0x00000002
        /*1394*/ 	.word	0x00038840
        /*1398*/ 	.short	0x010a
        /*139a*/ 	.byte	0x3f
	.zero		1


	//   ....[102]....
        /*139c*/ 	.word	0x00022cc0
        /*13a0*/ 	.word	0x00000002
        /*13a4*/ 	.word	0x00038860
        /*13a8*/ 	.short	0x010a
        /*13aa*/ 	.byte	0x3f
	.zero		1


	//   ....[103]....
        /*13ac*/ 	.word	0x00022d10
        /*13b0*/ 	.word	0x00000002
        /*13b4*/ 	.word	0x00038840
        /*13b8*/ 	.short	0x010a
        /*13ba*/ 	.byte	0x3f
	.zero		1


	//   ....[104]....
        /*13bc*/ 	.word	0x00022d60
        /*13c0*/ 	.word	0x00000002
        /*13c4*/ 	.word	0x00038860
        /*13c8*/ 	.short	0x010a
        /*13ca*/ 	.byte	0x3f
	.zero		1


	//   ....[105]....
        /*13cc*/ 	.word	0x000237c0
        /*13d0*/ 	.word	0x00000000
        /*13d4*/ 	.word	0x00038820
        /*13d8*/ 	.short	0x010a
        /*13da*/ 	.byte	0x3f
	.zero		1


	//   ....[106]....
        /*13dc*/ 	.word	0x00023960
        /*13e0*/ 	.word	0x00000006
        /*13e4*/ 	.word	0x00000000
        /*13e8*/ 	.short	0x010a
        /*13ea*/ 	.byte	0x3f
	.zero		1


	//   ....[107]....
        /*13ec*/ 	.word	0x000239b0
        /*13f0*/ 	.word	0x00000007
        /*13f4*/ 	.word	0x00000000
        /*13f8*/ 	.short	0x010a
        /*13fa*/ 	.byte	0x3f
	.zero		1


	//   ....[108]....
        /*13fc*/ 	.word	0x00023a00
        /*1400*/ 	.word	0x00000004
        /*1404*/ 	.word	0x00000000
        /*1408*/ 	.short	0x010a
        /*140a*/ 	.byte	0x3f
	.zero		1


	//----- nvinfo : EIATTR_NUM_MBARRIERS
	.align		4
.L_644:
        /*140c*/ 	.byte	0x03, 0x38
        /*140e*/ 	.short	0x0017


	//----- nvinfo : EIATTR_EXIT_INSTR_OFFSETS
	.align		4
        /*1410*/ 	.byte	0x04, 0x1c
        /*1412*/ 	.short	(.L_646 - .L_645)


	//   ....[0]....
.L_645:
        /*1414*/ 	.word	0x00020a60


	//----- nvinfo : EIATTR_MAX_THREADS
	.align		4
.L_646:
        /*1418*/ 	.byte	0x04, 0x05
        /*141a*/ 	.short	(.L_648 - .L_647)
.L_647:
        /*141c*/ 	.word	0x00000180
        /*1420*/ 	.word	0x00000001
        /*1424*/ 	.word	0x00000001


	//----- nvinfo : EIATTR_CRS_STACK_SIZE
	.align		4
.L_648:
        /*1428*/ 	.byte	0x04, 0x1e
        /*142a*/ 	.short	(.L_650 - .L_649)
.L_649:
        /*142c*/ 	.word	0x00000000


	//----- nvinfo : EIATTR_CBANK_PARAM_SIZE
	.align		4
.L_650:
        /*1430*/ 	.byte	0x03, 0x19
        /*1432*/ 	.short	0x0bf0


	//----- nvinfo : EIATTR_PARAM_CBANK
	.align		4
        /*1434*/ 	.byte	0x04, 0x0a
        /*1436*/ 	.short	(.L_652 - .L_651)
	.align		4
.L_651:
        /*1438*/ 	.word	index@(.nv.constant0._ZN7cutlass13device_kernelIN5flash11enable_sm90INS1_16FlashAttnFwdSm90INS1_25CollectiveMainloopFwdSm90ILi2EN4cute5tupleIJNS5_1CILi1EEES8_S8_EEENS6_IJNS7_ILi64EEESA_SA_EEELi512ENS_6half_tEfNS_4arch4Sm90ELb1ELb0ELb0ELb1ELb0ELb1ELb1ELb0ELb0ELb1ELb0ELb0EEENS1_21CollectiveEpilogueFwdINS6_IJSA_NS7_ILi512EEESA_EEES9_SC_SE_Li256ELb1ELb1ELb0ELb0EEENS1_36VarlenDynamicPersistentTileSchedulerILi64ELi64ELi256ELi128ELb0ELb1ELb1ELb1ELb1ELb1EEEEEEEEEvNT_6ParamsE)
        /*143c*/ 	.short	0x0210
        /*143e*/ 	.short	0x0bf0


	//----- nvinfo : EIATTR_SW_WAR
	.align		4
.L_652:
        /*1440*/ 	.byte	0x04, 0x36
        /*1442*/ 	.short	(.L_654 - .L_653)
.L_653:
        /*1444*/ 	.word	0x00000008
.L_654:


//--------------------- .nv.callgraph             --------------------------
	.section	.nv.callgraph,"",@"SHT_CUDA_CALLGRAPH"
	.align	4
	.sectionentsize	8
	.align		4
        /*0000*/ 	.word	0x00000000
	.align		4
        /*0004*/ 	.word	0xffffffff
	.align		4
        /*0008*/ 	.word	index@(_ZN7cutlass13device_kernelIN5flash11enable_sm90INS1_16FlashAttnFwdSm90INS1_25CollectiveMainloopFwdSm90ILi2EN4cute5tupleIJNS5_1CILi1EEES8_S8_EEENS6_IJNS7_ILi64EEESA_SA_EEELi512ENS_6half_tEfNS_4arch4Sm90ELb0ELb0ELb0ELb0ELb0ELb0ELb0ELb0ELb0ELb1ELb0ELb0EEENS1_21CollectiveEpilogueFwdINS6_IJSA_NS7_ILi512EEESA_EEES9_SC_SE_Li256ELb0ELb1ELb0ELb0EEENS1_29StaticPersistentTileSchedulerILb0EEEEEEEEEvNT_6ParamsE)
	.align		4
        /*000c*/ 	.word	index@(__assertfail)
	.align		4
        /*0010*/ 	.word	index@(_ZN7cutlass13device_kernelIN5flash11enable_sm90INS1_16FlashAttnFwdSm90INS1_25CollectiveMainloopFwdSm90ILi2EN4cute5tupleIJNS5_1CILi1EEES8_S8_EEENS6_IJNS7_ILi64EEESA_SA_EEELi512ENS_6half_tEfNS_4arch4Sm90ELb0ELb0ELb0ELb0ELb0ELb0ELb1ELb0ELb0ELb1ELb0ELb0EEENS1_21CollectiveEpilogueFwdINS6_IJSA_NS7_ILi512EEESA_EEES9_SC_SE_Li256ELb0ELb1ELb0ELb0EEENS1_29StaticPersistentTileSchedulerILb0EEEEEEEEEvNT_6ParamsE)
	.align		4
        /*0014*/ 	.word	index@(__assertfail)
	.align		4
        /*0018*/ 	.word	index@(_ZN7cutlass13device_kernelIN5flash11enable_sm90INS1_16FlashAttnFwdSm90INS1_25CollectiveMainloopFwdSm90ILi2EN4cute5tupleIJNS5_1CILi1EEES8_S8_EEENS6_IJNS7_ILi64EEESA_SA_EEELi512ENS_6half_tEfNS_4arch4Sm90ELb0ELb0ELb0ELb1ELb0ELb0ELb0ELb0ELb0ELb1ELb0ELb0EEENS1_21CollectiveEpilogueFwdINS6_IJSA_NS7_ILi512EEESA_EEES9_SC_SE_Li256ELb1ELb1ELb0ELb0EEENS1_36VarlenDynamicPersistentTileSchedulerILi64ELi64ELi256ELi128ELb0ELb1ELb1ELb0ELb1ELb1EEEEEEEEEvNT_6ParamsE)
	.align		4
        /*001c*/ 	.word	index@(__assertfail)
	.align		4
        /*0020*/ 	.word	index@(_ZN7cutlass13device_kernelIN5flash11enable_sm90INS1_16FlashAttnFwdSm90INS1_25CollectiveMainloopFwdSm90ILi2EN4cute5tupleIJNS5_1CILi1EEES8_S8_EEENS6_IJNS7_ILi64EEESA_SA_EEELi512ENS_6half_tEfNS_4arch4Sm90ELb0ELb0ELb0ELb1ELb0ELb1ELb0ELb0ELb0ELb1ELb0ELb0EEENS1_21CollectiveEpilogueFwdINS6_IJSA_NS7_ILi512EEESA_EEES9_SC_SE_Li256ELb1ELb1ELb0ELb0EEENS1_36VarlenDynamicPersistentTileSchedulerILi64ELi64ELi256ELi128ELb0ELb1ELb1ELb0ELb1ELb1EEEEEEEEEvNT_6ParamsE)
	.align		4
        /*0024*/ 	.word	index@(__assertfail)
	.align		4
        /*0028*/ 	.word	index@(_ZN7cutlass13device_kernelIN5flash11enable_sm90INS1_16FlashAttnFwdSm90INS1_25CollectiveMainloopFwdSm90ILi2EN4cute5tupleIJNS5_1CILi1EEES8_S8_EEENS6_IJNS7_ILi64EEESA_SA_EEELi512ENS_6half_tEfNS_4arch4Sm90ELb0ELb0ELb0ELb1ELb0ELb0ELb1ELb0ELb0ELb1ELb0ELb0EEENS1_21CollectiveEpilogueFwdINS6_IJSA_NS7_ILi512EEESA_EEES9_SC_SE_Li256ELb1ELb1ELb0ELb0EEENS1_36VarlenDynamicPersistentTileSchedulerILi64ELi64ELi256ELi128ELb0ELb1ELb1ELb0ELb1ELb1EEEEEEEEEvNT_6ParamsE)
	.align		4
        /*002c*/ 	.word	index@(__assertfail)
	.align		4
        /*0030*/ 	.word	index@(_ZN7cutlass13device_kernelIN5flash11enable_sm90INS1_16FlashAttnFwdSm90INS1_25CollectiveMainloopFwdSm90ILi2EN4cute5tupleIJNS5_1CILi1EEES8_S8_EEENS6_IJNS7_ILi64EEESA_SA_EEELi512ENS_6half_tEfNS_4arch4Sm90ELb0ELb0ELb0ELb1ELb0ELb1ELb1ELb0ELb0ELb1ELb0ELb0EEENS1_21CollectiveEpilogueFwdINS6_IJSA_NS7_ILi512EEESA_EEES9_SC_SE_Li256ELb1ELb1ELb0ELb0EEENS1_36VarlenDynamicPersistentTileSchedulerILi64ELi64ELi256ELi128ELb0ELb1ELb1ELb0ELb1ELb1EEEEEEEEEvNT_6ParamsE)
	.align		4
        /*0034*/ 	.word	index@(__assertfail)
	.align		4
        /*0038*/ 	.word	index@(_ZN7cutlass13device_kernelIN5flash11enable_sm90INS1_16FlashAttnFwdSm90INS1_25CollectiveMainloopFwdSm90ILi2EN4cute5tupleIJNS5_1CILi1EEES8_S8_EEENS6_IJNS7_ILi64EEESA_SA_EEELi512ENS_6half_tEfNS_4arch4Sm90ELb0ELb1ELb0ELb0ELb0ELb0ELb0ELb0ELb0ELb1ELb0ELb0EEENS1_21CollectiveEpilogueFwdINS6_IJSA_NS7_ILi512EEESA_EEES9_SC_SE_Li256ELb0ELb1ELb0ELb0EEENS1_30DynamicPersistentTileSchedulerILi256ELi128ELb0ELb1ELb1EEEEEEEEEvNT_6ParamsE)
	.align		4
        /*003c*/ 	.word	index@(__assertfail)
	.align		4
        /*0040*/ 	.word	index@(_ZN7cutlass13device_kernelIN5flash11enable_sm90INS1_16FlashAttnFwdSm90INS1_25CollectiveMainloopFwdSm90ILi2EN4cute5tupleIJNS5_1CILi1EEES8_S8_EEENS6_IJNS7_ILi64EEESA_SA_EEELi512ENS_6half_tEfNS_4arch4Sm90ELb0ELb1ELb0ELb0ELb0ELb0ELb1ELb0ELb0ELb1ELb0ELb0EEENS1_21CollectiveEpilogueFwdINS6_IJSA_NS7_ILi512EEESA_EEES9_SC_SE_Li256ELb0ELb1ELb0ELb0EEENS1_30DynamicPersistentTileSchedulerILi256ELi128ELb0ELb1ELb1EEEEEEEEEvNT_6ParamsE)
	.align		4
        /*0044*/ 	.word	index@(__assertfail)
	.align		4
        /*0048*/ 	.word	index@(_ZN7cutlass13device_kernelIN5flash11enable_sm90INS1_16FlashAttnFwdSm90INS1_25CollectiveMainloopFwdSm90ILi2EN4cute5tupleIJNS5_1CILi1EEES8_S8_EEENS6_IJNS7_ILi64EEESA_SA_EEELi512ENS_6half_tEfNS_4arch4Sm90ELb0ELb1ELb0ELb1ELb0ELb0ELb0ELb0ELb0ELb1ELb0ELb0EEENS1_21CollectiveEpilogueFwdINS6_IJSA_NS7_ILi512EEESA_EEES9_SC_SE_Li256ELb1ELb1ELb0ELb0EEENS1_36VarlenDynamicPersistentTileSchedulerILi64ELi64ELi256ELi128ELb0ELb1ELb1ELb1ELb0ELb1EEEEEEEEEvNT_6ParamsE)
	.align		4
        /*004c*/ 	.word	index@(__assertfail)
	.align		4
        /*0050*/ 	.word	index@(_ZN7cutlass13device_kernelIN5flash11enable_sm90INS1_16FlashAttnFwdSm90INS1_25CollectiveMainloopFwdSm90ILi2EN4cute5tupleIJNS5_1CILi1EEES8_S8_EEENS6_IJNS7_ILi64EEESA_SA_EEELi512ENS_6half_tEfNS_4arch4Sm90ELb0ELb1ELb0ELb1ELb0ELb1ELb0ELb0ELb0ELb1ELb0ELb0EEENS1_21CollectiveEpilogueFwdINS6_IJSA_NS7_ILi512EEESA_EEES9_SC_SE_Li256ELb1ELb1ELb0ELb0EEENS1_36VarlenDynamicPersistentTileSchedulerILi64ELi64ELi256ELi128ELb0ELb1ELb1ELb1ELb0ELb1EEEEEEEEEvNT_6ParamsE)
	.align		4
        /*0054*/ 	.word	index@(__assertfail)
	.align		4
        /*0058*/ 	.word	index@(_ZN7cutlass13device_kernelIN5flash11enable_sm90INS1_16FlashAttnFwdSm90INS1_25CollectiveMainloopFwdSm90ILi2EN4cute5tupleIJNS5_1CILi1EEES8_S8_EEENS6_IJNS7_ILi64EEESA_SA_EEELi512ENS_6half_tEfNS_4arch4Sm90ELb0ELb1ELb0ELb1ELb0ELb0ELb1ELb0ELb0ELb1ELb0ELb0EEENS1_21CollectiveEpilogueFwdINS6_IJSA_NS7_ILi512EEESA_EEES9_SC_SE_Li256ELb1ELb1ELb0ELb0EEENS1_36VarlenDynamicPersistentTileSchedulerILi64ELi64ELi256ELi128ELb0ELb1ELb1ELb1ELb0ELb1EEEEEEEEEvNT_6ParamsE)
	.align		4
        /*005c*/ 	.word	index@(__assertfail)
	.align		4
        /*0060*/ 	.word	index@(_ZN7cutlass13device_kernelIN5flash11enable_sm90INS1_16FlashAttnFwdSm90INS1_25CollectiveMainloopFwdSm90ILi2EN4cute5tupleIJNS5_1CILi1EEES8_S8_EEENS6_IJNS7_ILi64EEESA_SA_EEELi512ENS_6half_tEfNS_4arch4Sm90ELb0ELb1ELb0ELb1ELb0ELb1ELb1ELb0ELb0ELb1ELb0ELb0EEENS1_21CollectiveEpilogueFwdINS6_IJSA_NS7_ILi512EEESA_EEES9_SC_SE_Li256ELb1ELb1ELb0ELb0EEENS1_36VarlenDynamicPersistentTileSchedulerILi64ELi64ELi256ELi128ELb0ELb1ELb1ELb1ELb0ELb1EEEEEEEEEvNT_6ParamsE)
	.align		4
        /*0064*/ 	.word	index@(__assertfail)
	.align		4
        /*0068*/ 	.word	index@(_ZN7cutlass13device_kernelIN5flash11enable_sm90INS1_16FlashAttnFwdSm90INS1_25CollectiveMainloopFwdSm90ILi2EN4cute5tupleIJNS5_1CILi1EEES8_S8_EEENS6_IJNS7_ILi64EEESA_SA_EEELi512ENS_6half_tEfNS_4arch4Sm90ELb1ELb0ELb0ELb0ELb0ELb0ELb0ELb0ELb0ELb1ELb0ELb0EEENS1_21CollectiveEpilogueFwdINS6_IJSA_NS7_ILi512EEESA_EEES9_SC_SE_Li256ELb0ELb1ELb0ELb0EEENS1_30DynamicPersistentTileSchedulerILi256ELi128ELb0ELb1ELb1EEEEEEEEEvNT_6ParamsE)
	.align		4
        /*006c*/ 	.word	index@(__assertfail)
	.align		4
        /*0070*/ 	.word	index@(_ZN7cutlass13device_kernelIN5flash11enable_sm90INS1_16FlashAttnFwdSm90INS1_25CollectiveMainloopFwdSm90ILi2EN4cute5tupleIJNS5_1CILi1EEES8_S8_EEENS6_IJNS7_ILi64EEESA_SA_EEELi512ENS_6half_tEfNS_4arch4Sm90ELb1ELb0ELb0ELb0ELb0ELb0ELb1ELb0ELb0ELb1ELb0ELb0EEENS1_21CollectiveEpilogueFwdINS6_IJSA_NS7_ILi512EEESA_EEES9_SC_SE_Li256ELb0ELb1ELb0ELb0EEENS1_30DynamicPersistentTileSchedulerILi256ELi128ELb0ELb1ELb1EEEEEEEEEvNT_6ParamsE)
	.align		4
        /*0074*/ 	.word	index@(__assertfail)
	.align		4
        /*0078*/ 	.word	index@(_ZN7cutlass13device_kernelIN5flash11enable_sm90INS1_16FlashAttnFwdSm90INS1_25CollectiveMainloopFwdSm90ILi2EN4cute5tupleIJNS5_1CILi1EEES8_S8_EEENS6_IJNS7_ILi64EEESA_SA_EEELi512ENS_6half_tEfNS_4arch4Sm90ELb1ELb0ELb0ELb1ELb0ELb0ELb0ELb0ELb0ELb1ELb0ELb0EEENS1_21CollectiveEpilogueFwdINS6_IJSA_NS7_ILi512EEESA_EEES9_SC_SE_Li256ELb1ELb1ELb0ELb0EEENS1_36VarlenDynamicPersistentTileSchedulerILi64ELi64ELi256ELi128ELb0ELb1ELb1ELb1ELb1ELb1EEEEEEEEEvNT_6ParamsE)
	.align		4
        /*007c*/ 	.word	index@(__assertfail)
	.align		4
        /*0080*/ 	.word	index@(_ZN7cutlass13device_kernelIN5flash11enable_sm90INS1_16FlashAttnFwdSm90INS1_25CollectiveMainloopFwdSm90ILi2EN4cute5tupleIJNS5_1CILi1EEES8_S8_EEENS6_IJNS7_ILi64EEESA_SA_EEELi512ENS_6half_tEfNS_4arch4Sm90ELb1ELb0ELb0ELb1ELb0ELb1ELb0ELb0ELb0ELb1ELb0ELb0EEENS1_21CollectiveEpilogueFwdINS6_IJSA_NS7_ILi512EEESA_EEES9_SC_SE_Li256ELb1ELb1ELb0ELb0EEENS1_36VarlenDynamicPersistentTileSchedulerILi64ELi64ELi256ELi128ELb0ELb1ELb1ELb1ELb1ELb1EEEEEEEEEvNT_6ParamsE)
	.align		4
        /*0084*/ 	.word	index@(__assertfail)
	.align		4
        /*0088*/ 	.word	index@(_ZN7cutlass13device_kernelIN5flash11enable_sm90INS1_16FlashAttnFwdSm90INS1_25CollectiveMainloopFwdSm90ILi2EN4cute5tupleIJNS5_1CILi1EEES8_S8_EEENS6_IJNS7_ILi64EEESA_SA_EEELi512ENS_6half_tEfNS_4arch4Sm90ELb1ELb0ELb0ELb1ELb0ELb0ELb1ELb0ELb0ELb1ELb0ELb0EEENS1_21CollectiveEpilogueFwdINS6_IJSA_NS7_ILi512EEESA_EEES9_SC_SE_Li256ELb1ELb1ELb0ELb0EEENS1_36VarlenDynamicPersistentTileSchedulerILi64ELi64ELi256ELi128ELb0ELb1ELb1ELb1ELb1ELb1EEEEEEEEEvNT_6ParamsE)
	.align		4
        /*008c*/ 	.word	index@(__assertfail)
	.align		4
        /*0090*/ 	.word	index@(_ZN7cutlass13device_kernelIN5flash11enable_sm90INS1_16FlashAttnFwdSm90INS1_25CollectiveMainloopFwdSm90ILi2EN4cute5tupleIJNS5_1CILi1EEES8_S8_EEENS6_IJNS7_ILi64EEESA_SA_EEELi512ENS_6half_tEfNS_4arch4Sm90ELb1ELb0ELb0ELb1ELb0ELb1ELb1ELb0ELb0ELb1ELb0ELb0EEENS1_21CollectiveEpilogueFwdINS6_IJSA_NS7_ILi512EEESA_EEES9_SC_SE_Li256ELb1ELb1ELb0ELb0EEENS1_36VarlenDynamicPersistentTileSchedulerILi64ELi64ELi256ELi128ELb0ELb1ELb1ELb1ELb1ELb1EEEEEEEEEvNT_6ParamsE)
	.align		4
        /*0094*/ 	.word	index@(__assertfail)
	.align		4
        /*0098*/ 	.word	0x00000000
	.align		4
        /*009c*/ 	.word	0xfffffffe
	.align		4
        /*00a0*/ 	.word	0x00000000
	.align		4
        /*00a4*/ 	.word	0xfffffffd
	.align		4
        /*00a8*/ 	.word	0x00000000
	.align		4
        /*00ac*/ 	.word	0xfffffffc


//--------------------- .nv.constant4             --------------------------
	.section	.nv.constant4,"a",@progbits
	.align	8
	.align		8
.nv.constant4:
        /*0000*/ 	.dword	__assertfail
	.align		8
        /*0008*/ 	.dword	__unnamed_1
	.align		8
        /*0010*/ 	.dword	__unnamed_2
	.align		8
        /*0018*/ 	.dword	__unnamed_3
	.align		8
        /*0020*/ 	.dword	__unnamed_4
	.align		8
        /*0028*/ 	.dword	__unnamed_5
	.align		8
        /*0030*/ 	.dword	__unnamed_6
	.align		8
        /*0038*/ 	.dword	_ZN77_INTERNAL_cc7f9397_41_flash_fwd_hdim64_512_fp16_packgqa_sm90_cu_ceb34e2a_35134cuda3std3__45__cpo5beginE
	.align		8
        /*0040*/ 	.dword	_ZN77_INTERNAL_cc7f9397_41_flash_fwd_hdim64_512_fp16_packgqa_sm90_cu_ceb34e2a_35134cuda3std3__45__cpo3endE
	.align		8
        /*0048*/ 	.dword	_ZN77_INTERNAL_cc7f9397_41_flash_fwd_hdim64_512_fp16_packgqa_sm90_cu_ceb34e2a_35134cuda3std3__45__cpo6cbeginE
	.align		8
        /*0050*/ 	.dword	_ZN77_INTERNAL_cc7f9397_41_flash_fwd_hdim64_512_fp16_packgqa_sm90_cu_ceb34e2a_35134cuda3std3__45__cpo4cendE
	.align		8
        /*0058*/ 	.dword	_ZN77_INTERNAL_cc7f9397_41_flash_fwd_hdim64_512_fp16_packgqa_sm90_cu_ceb34e2a_35134cuda3std3__479_GLOBAL__N__cc7f9397_41_flash_fwd_hdim64_512_fp16_packgqa_sm90_cu_ceb34e2a_35136ignoreE
	.align		8
        /*0060*/ 	.dword	_ZN77_INTERNAL_cc7f9397_41_flash_fwd_hdim64_512_fp16_packgqa_sm90_cu_ceb34e2a_35134cuda3std3__419piecewise_constructE
	.align		8
        /*0068*/ 	.dword	_ZN77_INTERNAL_cc7f9397_41_flash_fwd_hdim64_512_fp16_packgqa_sm90_cu_ceb34e2a_35134cuda3std3__48in_placeE
	.align		8
        /*0070*/ 	.dword	_ZN77_INTERNAL_cc7f9397_41_flash_fwd_hdim64_512_fp16_packgqa_sm90_cu_ceb34e2a_35134cuda3std6ranges3__45__cpo4swapE
	.align		8
        /*0078*/ 	.dword	_ZN77_INTERNAL_cc7f9397_41_flash_fwd_hdim64_512_fp16_packgqa_sm90_cu_ceb34e2a_35134cuda3std6ranges3__45__cpo9iter_moveE
	.align		8
        /*0080*/ 	.dword	_ZN77_INTERNAL_cc7f9397_41_flash_fwd_hdim64_512_fp16_packgqa_sm90_cu_ceb34e2a_35134cute7productE
	.align		8
        /*0088*/ 	.dword	_ZN77_INTERNAL_cc7f9397_41_flash_fwd_hdim64_512_fp16_packgqa_sm90_cu_ceb34e2a_35134cute1_E
	.align		8
        /*0090*/ 	.dword	$str$20
	.align		8
        /*0098*/ 	.dword	$str$21


//--------------------- .text._ZN7cutlass13device_kernelIN5flash11enable_sm90INS1_16FlashAttnFwdSm90INS1_25CollectiveMainloopFwdSm90ILi2EN4cute5tupleIJNS5_1CILi1EEES8_S8_EEENS6_IJNS7_ILi64EEESA_SA_EEELi512ENS_6half_tEfNS_4arch4Sm90ELb0ELb0ELb0ELb0ELb0ELb0ELb0ELb0ELb0ELb1ELb0ELb0EEENS1_21CollectiveEpilogueFwdINS6_IJSA_NS7_ILi512EEESA_EEES9_SC_SE_Li256ELb0ELb1ELb0ELb0EEENS1_29StaticPersistentTileSchedulerILb0EEEEEEEEEvNT_6ParamsE --------------------------
	.section	.text._ZN7cutlass13device_kernelIN5flash11enable_sm90INS1_16FlashAttnFwdSm90INS1_25CollectiveMainloopFwdSm90ILi2EN4cute5tupleIJNS5_1CILi1EEES8_S8_EEENS6_IJNS7_ILi64EEESA_SA_EEELi512ENS_6half_tEfNS_4arch4Sm90ELb0ELb0ELb0ELb0ELb0ELb0ELb0ELb0ELb0ELb1ELb0ELb0EEENS1_21CollectiveEpilogueFwdINS6_IJSA_NS7_ILi512EEESA_EEES9_SC_SE_Li256ELb0ELb1ELb0ELb0EEENS1_29StaticPersistentTileSchedulerILb0EEEEEEEEEvNT_6ParamsE,"ax",@progbits
	.align	128
.text._ZN7cutlass13device_kernelIN5flash11enable_sm90INS1_16FlashAttnFwdSm90INS1_25CollectiveMainloopFwdSm90ILi2EN4cute5tupleIJNS5_1CILi1EEES8_S8_EEENS6_IJNS7_ILi64EEESA_SA_EEELi512ENS_6half_tEfNS_4arch4Sm90ELb0ELb0ELb0ELb0ELb0ELb0ELb0ELb0ELb0ELb1ELb0ELb0EEENS1_21CollectiveEpilogueFwdINS6_IJSA_NS7_ILi512EEESA_EEES9_SC_SE_Li256ELb0ELb1ELb0ELb0EEENS1_29StaticPersistentTileSchedulerILb0EEEEEEEEEvNT_6ParamsE:
        .type           _ZN7cutlass13device_kernelIN5flash11enable_sm90INS1_16FlashAttnFwdSm90INS1_25CollectiveMainloopFwdSm90ILi2EN4cute5tupleIJNS5_1CILi1EEES8_S8_EEENS6_IJNS7_ILi64EEESA_SA_EEELi512ENS_6half_tEfNS_4arch4Sm90ELb0ELb0ELb0ELb0ELb0ELb0ELb0ELb0ELb0ELb1ELb0ELb0EEENS1_21CollectiveEpilogueFwdINS6_IJSA_NS7_ILi512EEESA_EEES9_SC_SE_Li256ELb0ELb1ELb0ELb0EEENS1_29StaticPersistentTileSchedulerILb0EEEEEEEEEvNT_6ParamsE,@function
        .size           _ZN7cutlass13device_kernelIN5flash11enable_sm90INS1_16FlashAttnFwdSm90INS1_25CollectiveMainloopFwdSm90ILi2EN4cute5tupleIJNS5_1CILi1EEES8_S8_EEENS6_IJNS7_ILi64EEESA_SA_EEELi512ENS_6half_tEfNS_4arch4Sm90ELb0ELb0ELb0ELb0ELb0ELb0ELb0ELb0ELb0ELb1ELb0ELb0EEENS1_21CollectiveEpilogueFwdINS6_IJSA_NS7_ILi512EEESA_EEES9_SC_SE_Li256ELb0ELb1ELb0ELb0EEENS1_29StaticPersistentTileSchedulerILb0EEEEEEEEEvNT_6ParamsE,(.L_x_5867 - _ZN7cutlass13device_kernelIN5flash11enable_sm90INS1_16FlashAttnFwdSm90INS1_25CollectiveMainloopFwdSm90ILi2EN4cute5tupleIJNS5_1CILi1EEES8_S8_EEENS6_IJNS7_ILi64EEESA_SA_EEELi512ENS_6half_tEfNS_4arch4Sm90ELb0ELb0ELb0ELb0ELb0ELb0ELb0ELb0ELb0ELb1ELb0ELb0EEENS1_21CollectiveEpilogueFwdINS6_IJSA_NS7_ILi512EEESA_EEES9_SC_SE_Li256ELb0ELb1ELb0ELb0EEENS1_29StaticPersistentTileSchedulerILb0EEEEEEEEEvNT_6ParamsE)
        .other          _ZN7cutlass13device_kernelIN5flash11enable_sm90INS1_16FlashAttnFwdSm90INS1_25CollectiveMainloopFwdSm90ILi2EN4cute5tupleIJNS5_1CILi1EEES8_S8_EEENS6_IJNS7_ILi64EEESA_SA_EEELi512ENS_6half_tEfNS_4arch4Sm90ELb0ELb0ELb0ELb0ELb0ELb0ELb0ELb0ELb0ELb1ELb0ELb0EEENS1_21CollectiveEpilogueFwdINS6_IJSA_NS7_ILi512EEESA_EEES9_SC_SE_Li256ELb0ELb1ELb0ELb0EEENS1_29StaticPersistentTileSchedulerILb0EEEEEEEEEvNT_6ParamsE,@"STO_CUDA_ENTRY STV_DEFAULT"
_ZN7cutlass13device_kernelIN5flash11enable_sm90INS1_16FlashAttnFwdSm90INS1_25CollectiveMainloopFwdSm90ILi2EN4cute5tupleIJNS5_1CILi1EEES8_S8_EEENS6_IJNS7_ILi64EEESA_SA_EEELi512ENS_6half_tEfNS_4arch4Sm90ELb0ELb0ELb0ELb0ELb0ELb0ELb0ELb0ELb0ELb1ELb0ELb0EEENS1_21CollectiveEpilogueFwdINS6_IJSA_NS7_ILi512EEESA_EEES9_SC_SE_Li256ELb0ELb1ELb0ELb0EEENS1_29StaticPersistentTileSchedulerILb0EEEEEEEEEvNT_6ParamsE:
[----:B------:R-:W0:Y:S02]  /*0000*/  LDC R1, c[0x0][0x28] ;  /* 0x00000a00ff017b82 */ /* 0x000e240000000800 */
[----:B0-----:R-:W-:Y:S01]  /*0010*/  VIADD R1, R1, 0xffffffc8 ;  /* 0xffffffc801017836 */ /* 0x001fe20000000000 */
[----:B------:R-:W0:Y:S01]  /*0020*/  S2R R0, SR_TID.X ;  /* 0x0000000000007919 */ /* 0x000e220000002100 */
[----:B------:R-:W-:Y:S01]  /*0030*/  ELECT P0, URZ, PT ;  /* 0x00000000003f782f */ /* 0x000fe20003800000 */
[----:B------:R-:W-:Y:S01]  /*0040*/  BSSY B0, `(.L_x_0) ;  /* 0x000000e000007945 */ /* 0x000fe20003800000 */
[----:B0-----:R-:W-:-:S05]  /*0050*/  SHF.R.U32.HI R2, RZ, 0x5, R0 ;  /* 0x00000005ff027819 */ /* 0x001fca0000011600 */
[----:B------:R-:W0:Y:S02]  /*0060*/  SHFL.IDX PT, R3, R2, RZ, 0x1f ;  /* 0x00001fff02037589 */ /* 0x000e2400000e0000 */
[----:B0-----:R-:W-:Y:S02]  /*0070*/  ISETP.EQ.AND P0, PT, R3, RZ, P0 ;  /* 0x000000ff0300720c */ /* 0x001fe40000702270 */
[----:B------:R-:W-:-:S11]  /*0080*/  SHF.R.U32.HI R3, RZ, 0x7, R0 ;  /* 0x00000007ff037819 */ /* 0x000fd60000011600 */
[----:B------:R-:W-:Y:S05]  /*0090*/  @!P0 BRA `(.L_x_1) ;  /* 0x0000000000208947 */ /* 0x000fea0003800000 */
[----:B------:R-:W-:Y:S02]  /*00a0*/  ULDC.64 UR4, c[0x0][0x198] ;  /* 0x0000660000047ab9 */ /* 0x000fe40000000a00 */
[----:B------:R-:W-:Y:S02]  /*00b0*/  UIADD3 UR6, UP0, UR4, 0x370, URZ ;  /* 0x0000037004067890 */ /* 0x000fe4000ff1e03f */
[----:B------:R-:W-:Y:S02]  /*00c0*/  UIADD3 UR4, UP1, UR4, 0x470, URZ ;  /* 0x0000047004047890 */ /* 0x000fe4000ff3e03f */
[----:B------:R-:W-:Y:S02]  /*00d0*/  UIADD3.X UR7, URZ, UR5, URZ, UP0, !UPT ;  /* 0x000000053f077290 */ /* 0x000fe400087fe43f */
[----:B------:R-:W-:-:S07]  /*00e0*/  UIADD3.X UR5, URZ, UR5, URZ, UP1, !UPT ;  /* 0x000000053f057290 */ /* 0x000fce0008ffe43f */
[----:B------:R0:W-:Y:S02]  /*00f0*/  UTMACCTL.PF [UR6] ;  /* 0x00000000060079b9 */ /* 0x0001e40008040000 */
[----:B------:R0:W-:Y:S02]  /*0100*/  UTMACCTL.PF [UR4] ;  /* 0x00000000040079b9 */ /* 0x0001e40008040000 */
[----:B0-----:R-:W-:Y:S01]  /*0110*/  NOP ;  /* 0x0000000000007918 */ /* 0x001fe20000000000 */
.L_x_1:
[----:B------:R-:W-:Y:S05]  /*0120*/  BSYNC B0 ;  /* 0x0000000000007941 */ /* 0x000fea0003800000 */
.L_x_0:
[----:B------:R-:W-:Y:S01]  /*0130*/  VOTEU.ANY UP0, P0 ;  /* 0x00000000003f7886 */ /* 0x000fe20000000100 */
[----:B------:R-:W0:Y:S01]  /*0140*/  SHFL.IDX PT, R3, R3, RZ, 0x1f ;  /* 0x00001fff03037589 */ /* 0x000e2200000e0000 */
[----:B------:R-:W-:Y:S01]  /*0150*/  UMOV UR4, 0x80 ;  /* 0x0000008000047882 */ /* 0x000fe20000000000 */
[----:B------:R-:W-:Y:S01]  /*0160*/  UMOV UR7, 0x100 ;  /* 0x0000010000077882 */ /* 0x000fe20000000000 */
[----:B------:R-:W-:Y:S01]  /*0170*/  VOTEU.ANY UP1, P0 ;  /* 0x00000000003f7886 */ /* 0x000fe20000020100 */
[----:B------:R-:W1:Y:S01]  /*0180*/  @UP0 S2UR UR8, SR_CgaCtaId ;  /* 0x00000000000809c3 */ /* 0x000e620000008800 */
[----:B------:R-:W2:Y:S01]  /*0190*/  SHFL.IDX PT, R4, R2, RZ, 0x1f ;  /* 0x00001fff02047589 */ /* 0x000ea200000e0000 */
[----:B------:R-:W-:Y:S01]  /*01a0*/  @UP0 UMOV UR6, 0x400 ;  /* 0x0000040000060882 */ /* 0x000fe20000000000 */
[----:B------:R-:W-:-:S04]  /*01b0*/  @UP0 UIADD3 UR4, -UR4, 0x100000, URZ ;  /* 0x0010000004040890 */ /* 0x000fc8000fffe13f */
[----:B------:R-:W-:Y:S02]  /*01c0*/  @UP0 USHF.L.U32 UR5, UR4, 0xb, URZ ;  /* 0x0000000b04050899 */ /* 0x000fe4000800063f */
[----:B------:R-:W-:Y:S01]  /*01d0*/  @UP0 USHF.L.U32 UR4, UR4, 0x1, URZ ;  /* 0x0000000104040899 */ /* 0x000fe2000800063f */
[----:B------:R-:W-:Y:S01]  /*01e0*/  VOTEU.ANY UP2, P0 ;  /* 0x00000000003f7886 */ /* 0x000fe20000040100 */
[----:B0-----:R-:W-:Y:S01]  /*01f0*/  R2UR UR48, R3 ;  /* 0x00000000033072ca */ /* 0x001fe200000e0000 */
[----:B-1----:R-:W-:Y:S01]  /*0200*/  @UP0 ULEA UR8, UR8, UR6, 0x18 ;  /* 0x0000000608080291 */ /* 0x002fe2000f8ec03f */
[----:B--2---:R-:W-:Y:S01]  /*0210*/  ISETP.NE.AND P1, PT, R4, RZ, PT ;  /* 0x000000ff0400720c */ /* 0x004fe20003f25270 */
[----:B------:R-:W-:-:S04]  /*0220*/  @UP0 UIADD3 UR6, -UR7, 0x100000, URZ ;  /* 0x0010000007060890 */ /* 0x000fc8000fffe13f */
[----:B------:R-:W-:Y:S02]  /*0230*/  @UP0 USHF.L.U32 UR7, UR6, 0xb, URZ ;  /* 0x0000000b06070899 */ /* 0x000fe4000800063f */
[----:B------:R-:W-:-:S04]  /*0240*/  @UP0 USHF.L.U32 UR6, UR6, 0x1, URZ ;  /* 0x0000000106060899 */ /* 0x000fc8000800063f */
[----:B------:R-:W-:Y:S01]  /*0250*/  UISETP.NE.AND UP0, UPT, UR48, URZ, UPT ;  /* 0x0000003f3000728c */ /* 0x000fe2000bf05270 */
[----:B------:R-:W0:Y:S02]  /*0260*/  FENCE.VIEW.ASYNC.S ;  /* 0x00000000000073c6 */ /* 0x000e240000000000 */
[----:B0-----:R0:W1:Y:S05]  /*0270*/  @UP1 SYNCS.EXCH.64 URZ, [UR8+0x28c00], UR4 ;  /* 0x028c0004083f15b2 */ /* 0x00106a0008000100 */
[----:B------:R0:W2:Y:S01]  /*0280*/  @UP2 SYNCS.EXCH.64 URZ, [UR8+0x28c20], UR6 ;  /* 0x028c2006083f25b2 */ /* 0x0000a20008000100 */
[----:B------:R-:W-:Y:S05]  /*0290*/  @P1 BRA `(.L_x_2) ;  /* 0x0000000000381947 */ /* 0x000fea0003800000 */
[----:B0-----:R-:W0:Y:S01]  /*02a0*/  S2UR UR5, SR_CgaCtaId ;  /* 0x00000000000579c3 */ /* 0x001e220000008800 */
[----:B------:R-:W-:Y:S01]  /*02b0*/  UMOV UR4, 0x400 ;  /* 0x0000040000047882 */ /* 0x000fe20000000000 */
[----:B------:R-:W-:Y:S01]  /*02c0*/  UMOV UR7, 0x1 ;  /* 0x0000000100077882 */ /* 0x000fe20000000000 */
[----:B------:R-:W-:Y:S01]  /*02d0*/  ELECT P0, URZ, PT ;  /* 0x00000000003f782f */ /* 0x000fe20003800000 */
[----:B0-----:R-:W-:Y:S02]  /*02e0*/  ULEA UR6, UR5, UR4, 0x18 ;  /* 0x0000000405067291 */ /* 0x001fe4000f8ec03f */
[----:B------:R-:W-:-:S04]  /*02f0*/  UIADD3 UR4, -UR7, 0x100000, URZ ;  /* 0x0010000007047890 */ /* 0x000fc8000fffe13f */
[----:B------:R-:W-:Y:S02]  /*0300*/  USHF.L.U32 UR5, UR4, 0xb, URZ ;  /* 0x0000000b04057899 */ /* 0x000fe4000800063f */
[----:B------:R-:W-:Y:S01]  /*0310*/  USHF.L.U32 UR4, UR4, 0x1, URZ ;  /* 0x0000000104047899 */ /* 0x000fe2000800063f */
[----:B------:R-:W0:Y:S11]  /*0320*/  FENCE.VIEW.ASYNC.S ;  /* 0x00000000000073c6 */ /* 0x000e360000000000 */
[----:B0-----:R3:W4:Y:S01]  /*0330*/  SYNCS.EXCH.64 URZ, [UR6+0x28c30], UR4 ;  /* 0x028c3004063f75b2 */ /* 0x0017220008000100 */
[----:B------:R3:W0:Y:S01]  /*0340*/  SYNCS.EXCH.64 URZ, [UR6+0x28c40], UR4 ;  /* 0x028c4004063f75b2 */ /* 0x0006220008000100 */
[----:B------:R3:W0:Y:S01]  /*0350*/  SYNCS.EXCH.64 URZ, [UR6+0x28c38], UR4 ;  /* 0x028c3804063f75b2 */ /* 0x0006220008000100 */
[----:B------:R3:W0:Y:S02]  /*0360*/  SYNCS.EXCH.64 URZ, [UR6+0x28c48], UR4 ;  /* 0x028c4804063f75b2 */ /* 0x0006240008000100 */
[----:B---3--:R-:W-:Y:S01]  /*0370*/  NOP ;  /* 0x0000000000007918 */ /* 0x008fe20000000000 */
.L_x_2:
[----:B------:R-:W3:Y:S01]  /*0380*/  SHFL.IDX PT, R3, R2, RZ, 0x1f ;  /* 0x00001fff02037589 */ /* 0x000ee200000e0000 */
[----:B------:R-:W-:Y:S01]  /*0390*/  NOP ;  /* 0x0000000000007918 */ /* 0x000fe20000000000 */
[----:B---3--:R-:W-:-:S13]  /*03a0*/  ISETP.NE.AND P0, PT, R3, RZ, PT ;  /* 0x000000ff0300720c */ /* 0x008fda0003f05270 */
[----:B------:R-:W-:Y:S05]  /*03b0*/  @P0 BRA `(.L_x_3) ;  /* 0x0000000000480947 */ /* 0x000fea0003800000 */
[----:B0-----:R-:W0:Y:S01]  /*03c0*/  S2UR UR5, SR_CgaCtaId ;  /* 0x00000000000579c3 */ /* 0x001e220000008800 */
[----:B------:R-:W-:Y:S01]  /*03d0*/  UMOV UR4, 0x400 ;  /* 0x0000040000047882 */ /* 0x000fe20000000000 */
[----:B------:R-:W-:Y:S01]  /*03e0*/  UMOV UR6, 0x1 ;  /* 0x0000000100067882 */ /* 0x000fe20000000000 */
[----:B------:R-:W-:Y:S01]  /*03f0*/  UMOV UR9, 0x2 ;  /* 0x0000000200097882 */ /* 0x000fe20000000000 */
[----:B------:R-:W-:-:S04]  /*0400*/  UIADD3 UR6, -UR6, 0x100000, URZ ;  /* 0x0010000006067890 */ /* 0x000fc8000fffe13f */
[----:B------:R-:W-:Y:S02]  /*0410*/  USHF.L.U32 UR7, UR6, 0xb, URZ ;  /* 0x0000000b06077899 */ /* 0x000fe4000800063f */
[----:B------:R-:W-:Y:S01]  /*0420*/  USHF.L.U32 UR6, UR6, 0x1, URZ ;  /* 0x0000000106067899 */ /* 0x000fe2000800063f */
[----:B------:R-:W-:Y:S01]  /*0430*/  ELECT P0, URZ, PT ;  /* 0x00000000003f782f */ /* 0x000fe20003800000 */
[----:B0-----:R-:W-:Y:S02]  /*0440*/  ULEA UR8, UR5, UR4, 0x18 ;  /* 0x0000000405087291 */ /* 0x001fe4000f8ec03f */
[----:B------:R-:W-:-:S04]  /*0450*/  UIADD3 UR4, -UR9, 0x100000, URZ ;  /* 0x0010000009047890 */ /* 0x000fc8000fffe13f */
[----:B------:R-:W-:Y:S02]  /*0460*/  USHF.L.U32 UR5, UR4, 0xb, URZ ;  /* 0x0000000b04057899 */ /* 0x000fe4000800063f */
[----:B------:R-:W-:Y:S01]  /*0470*/  USHF.L.U32 UR4, UR4, 0x1, URZ ;  /* 0x0000000104047899 */ /* 0x000fe2000800063f */
[----:B------:R-:W0:Y:S03]  /*0480*/  FENCE.VIEW.ASYNC.S ;  /* 0x00000000000073c6 */ /* 0x000e260000000000 */
[----:B0-----:R3:W0:Y:S08]  /*0490*/  SYNCS.EXCH.64 URZ, [UR8+0x28c50], UR6 ;  /* 0x028c5006083f75b2 */ /* 0x0016300008000100 */
[----:B------:R3:W0:Y:S01]  /*04a0*/  SYNCS.EXCH.64 URZ, [UR8+0x28c60], UR4 ;  /* 0x028c6004083f75b2 */ /* 0x0006220008000100 */
[----:B------:R3:W0:Y:S01]  /*04b0*/  SYNCS.EXCH.64 URZ, [UR8+0x28c58], UR6 ;  /* 0x028c5806083f75b2 */ /* 0x0006220008000100 */
[----:B------:R3:W0:Y:S02]  /*04c0*/  SYNCS.EXCH.64 URZ, [UR8+0x28c68], UR4 ;  /* 0x028c6804083f75b2 */ /* 0x0006240008000100 */
[----:B---3--:R-:W-:Y:S01]  /*04d0*/  NOP ;  /* 0x0000000000007918 */ /* 0x008fe20000000000 */
.L_x_3:
[----:B------:R-:W3:Y:S01]  /*04e0*/  SHFL.IDX PT, R3, R2, RZ, 0x1f ;  /* 0x00001fff02037589 */ /* 0x000ee200000e0000 */
[----:B------:R-:W-:Y:S01]  /*04f0*/  NOP ;  /* 0x0000000000007918 */ /* 0x000fe20000000000 */
[----:B---3--:R-:W-:-:S13]  /*0500*/  ISETP.NE.AND P0, PT, R3, RZ, PT ;  /* 0x000000ff0300720c */ /* 0x008fda0003f05270 */
        /* <DEDUP_REMOVED lines=10> */
[----:B0-----:R3:W0:Y:S01]  /*05b0*/  SYNCS.EXCH.64 URZ, [UR6+0x28c70], UR4 ;  /* 0x028c7004063f75b2 */ /* 0x0016220008000100 */
[----:B------:R3:W0:Y:S01]  /*05c0*/  SYNCS.EXCH.64 URZ, [UR6+0x28c80], UR4 ;  /* 0x028c8004063f75b2 */ /* 0x0006220008000100 */
[----:B------:R3:W0:Y:S01]  /*05d0*/  SYNCS.EXCH.64 URZ, [UR6+0x28c78], UR4 ;  /* 0x028c7804063f75b2 */ /* 0x0006220008000100 */
[----:B------:R3:W0:Y:S02]  /*05e0*/  SYNCS.EXCH.64 URZ, [UR6+0x28c88], UR4 ;  /* 0x028c8804063f75b2 */ /* 0x0006240008000100 */
[----:B---3--:R-:W-:Y:S01]  /*05f0*/  NOP ;  /* 0x0000000000007918 */ /* 0x008fe20000000000 */
.L_x_4:
        /* <DEDUP_REMOVED lines=8> */
[----:B------:R-:W-:Y:S01]  /*0680*/  ELECT P0, URZ, PT ;  /* 0x00000000003f782f */ /* 0x000fe20003800000 */
[----:B0-----:R-:W-:Y:S02]  /*0690*/  ULEA UR8, UR5, UR4, 0x18 ;  /* 0x0000000405087291 */ /* 0x001fe4000f8ec03f */
[----:B------:R-:W-:-:S04]  /*06a0*/  UIADD3 UR4, -UR6, 0x100000, URZ ;  /* 0x0010000006047890 */ /* 0x000fc8000fffe13f */
[----:B------:R-:W-:Y:S02]  /*06b0*/  USHF.L.U32 UR5, UR4, 0xb, URZ ;  /* 0x0000000b04057899 */ /* 0x000fe4000800063f */
[----:B------:R-:W-:Y:S02]  /*06c0*/  USHF.L.U32 UR4, UR4, 0x1, URZ ;  /* 0x0000000104047899 */ /* 0x000fe4000800063f */
        /* <DEDUP_REMOVED lines=9> */
.L_x_5:
        /* <DEDUP_REMOVED lines=22> */
.L_x_6:
[----:B------:R-:W-:Y:S01]  /*08c0*/  PLOP3.LUT P0, PT, PT, PT, UP0, 0x80, 0x0 ;  /* 0x000000000000781c */ /* 0x000fe20003f0f008 */
[----:B------:R-:W-:Y:S01]  /*08d0*/  UMOV UR37, 0x1 ;  /* 0x0000000100257882 */ /* 0x000fe20000000000 */
[----:B------:R-:W-:Y:S01]  /*08e0*/  NOP ;  /* 0x0000000000007918 */ /* 0x000fe20000000000 */
[----:B------:R-:W-:Y:S01]  /*08f0*/  USEL UR37, UR37, 0x2, !UP0 ;  /* 0x0000000225257887 */ /* 0x000fe2000c000000 */
[----:B------:R-:W-:Y:S01]  /*0900*/  ULDC.64 UR42, c[0x0][0x208] ;  /* 0x00008200002a7ab9 */ /* 0x000fe20000000a00 */
[----:B012-4-:R-:W-:Y:S08]  /*0910*/  BAR.SYNC.DEFER_BLOCKING 0x0 ;  /* 0x0000000000007b1d */ /* 0x017ff00000010000 */
[----:B------:R-:W-:Y:S05]  /*0920*/  @!P0 BRA `(.L_x_7) ;  /* 0x0000007800a48947 */ /* 0x000fea0003800000 */
.L_x_8:
[----:B------:R-:W-:-:S08]  /*0930*/  NOP ;  /* 0x0000000000007918 */ /* 0x000fd00000000000 */
[----:B------:R-:W0:Y:S02]  /*0940*/  USETMAXREG.TRY_ALLOC.CTAPOOL UP0, 0xf0 ;  /* 0x000000f0000079c8 */ /* 0x000e240008000600 */
[----:B0-----:R-:W-:-:S13]  /*0950*/  PLOP3.LUT P0, PT, PT, PT, UP0, 0x80, 0x0 ;  /* 0x000000000000781c */ /* 0x001fda0003f0f008 */
[----:B------:R-:W-:Y:S05]  /*0960*/  @!P0 BRA `(.L_x_8) ;  /* 0xfffffffc00f08947 */ /* 0x000fea000383ffff */
[----:B------:R-:W-:Y:S01]  /*0970*/  LOP3.LUT R2, R0, 0xffffff80, RZ, 0xc0, !PT ;  /* 0xffffff8000027812 */ /* 0x000fe200078ec0ff */
[----:B------:R-:W0:Y:S03]  /*0980*/  S2UR UR47, SR_CTAID.X ;  /* 0x00000000002f79c3 */ /* 0x000e260000002500 */
[----:B------:R-:W-:-:S05]  /*0990*/  ISETP.NE.AND P0, PT, R2, 0x80, PT ;  /* 0x000000800200780c */ /* 0x000fca0003f05270 */
[----:B------:R-:W0:Y:S08]  /*09a0*/  LDC R2, c[0x0][0xc34] ;  /* 0x00030d00ff027b82 */ /* 0x000e300000000800 */
[----:B------:R-:W-:Y:S06]  /*09b0*/  @!P0 BAR.ARV 0x8, 0x100 ;  /* 0x0204000000008b1d */ /* 0x000fec0000002000 */
[----:B------:R-:W-:-:S13]  /*09c0*/  ISETP.GE.U32.AND P0, PT, R0, 0x100, PT ;  /* 0x000001000000780c */ /* 0x000fda0003f06070 */
[----:B------:R-:W-:Y:S06]  /*09d0*/  @P0 BAR.ARV 0xf, 0x100 ;  /* 0x03c4000000000b1d */ /* 0x000fec0000002000 */
[----:B0-----:R-:W-:-:S13]  /*09e0*/  ISETP.LE.AND P0, PT, R2, UR47, PT ;  /* 0x0000002f02007c0c */ /* 0x001fda000bf03270 */
[----:B------:R-:W-:Y:S05]  /*09f0*/  @P0 EXIT ;  /* 0x000000000000094d */ /* 0x000fea0003800000 */
[----:B------:R-:W-:Y:S01]  /*0a00*/  VIADD R0, R0, 0xffffff80 ;  /* 0xffffff8000007836 */ /* 0x000fe20000000000 */
[----:B------:R-:W0:Y:S01]  /*0a10*/  S2UR UR4, SR_CgaCtaId ;  /* 0x00000000000479c3 */ /* 0x000e220000008800 */
[----:B------:R-:W-:Y:S01]  /*0a20*/  UMOV UR41, 0x400 ;  /* 0x0000040000297882 */ /* 0x000fe20000000000 */
[----:B------:R-:W-:Y:S01]  /*0a30*/  IMAD.MOV.U32 R23, RZ, RZ, 0x40 ;  /* 0x00000040ff177424 */ /* 0x000fe200078e00ff */
[----:B------:R-:W-:Y:S01]  /*0a40*/  ULOP3.LUT UR40, UR37, 0x1, URZ, 0xfc, !UPT ;  /* 0x0000000125287892 */ /* 0x000fe2000f8efc3f */
[----:B------:R-:W-:Y:S01]  /*0a50*/  SHF.R.S32.HI R3, RZ, 0x1f, R0 ;  /* 0x0000001fff037819 */ /* 0x000fe20000011400 */
[----:B------:R-:W-:Y:S01]  /*0a60*/  UMOV UR36, URZ ;  /* 0x0000003f00247c82 */ /* 0x000fe20008000000 */
[----:B------:R-:W-:Y:S01]  /*0a70*/  UMOV UR38, URZ ;  /* 0x0000003f00267c82 */ /* 0x000fe20008000000 */
[----:B------:R-:W-:Y:S01]  /*0a80*/  UMOV UR39, URZ ;  /* 0x0000003f00277c82 */ /* 0x000fe20008000000 */
[CC--:B------:R-:W-:Y:S02]  /*0a90*/  LEA.HI R2, R3.reuse, R0.reuse, RZ, 0x4 ;  /* 0x0000000003027211 */ /* 0x0c0fe400078f20ff */
[----:B------:R-:W-:-:S02]  /*0aa0*/  LEA.HI R4, R3, R0, RZ, 0x5 ;  /* 0x0000000003047211 */ /* 0x000fc400078f28ff */
[----:B------:R-:W-:Y:S02]  /*0ab0*/  SHF.R.S32.HI R9, RZ, 0x4, R2 ;  /* 0x00000004ff097819 */ /* 0x000fe40000011402 */
[CC--:B------:R-:W-:Y:S02]  /*0ac0*/  LEA.HI R5, R3.reuse, R0.reuse, RZ, 0x7 ;  /* 0x0000000003057211 */ /* 0x0c0fe400078f38ff */
[C---:B------:R-:W-:Y:S02]  /*0ad0*/  LOP3.LUT R7, R2.reuse, 0xfffffff0, RZ, 0xc0, !PT ;  /* 0xfffffff002077812 */ /* 0x040fe400078ec0ff */
[----:B------:R-:W-:Y:S02]  /*0ae0*/  LEA.HI R2, R2, R9, RZ, 0x1 ;  /* 0x0000000902027211 */ /* 0x000fe400078f08ff */
[CC--:B------:R-:W-:Y:S01]  /*0af0*/  LEA.HI R6, R3.reuse, R0.reuse, RZ, 0x2 ;  /* 0x0000000003067211 */ /* 0x0c0fe200078f10ff */
[----:B------:R-:W-:Y:S01]  /*0b00*/  IMAD.IADD R7, R0, 0x1, -R7 ;  /* 0x0000000100077824 */ /* 0x000fe200078e0a07 */
[----:B------:R-:W-:-:S02]  /*0b10*/  LEA.HI R211, R3, R0, RZ, 0x3 ;  /* 0x0000000003d37211 */ /* 0x000fc400078f18ff */
[--C-:B------:R-:W-:Y:S01]  /*0b20*/  SHF.R.S32.HI R11, RZ, 0x5, R4.reuse ;  /* 0x00000005ff0b7819 */ /* 0x100fe20000011404 */
[----:B0-----:R-:W-:Y:S01]  /*0b30*/  ULEA UR41, UR4, UR41, 0x18 ;  /* 0x0000002904297291 */ /* 0x001fe2000f8ec03f */
[----:B------:R-:W-:Y:S02]  /*0b40*/  SHF.R.S32.HI R4, RZ, 0x1f, R4 ;  /* 0x0000001fff047819 */ /* 0x000fe40000011404 */
[----:B------:R-:W-:Y:S02]  /*0b50*/  LOP3.LUT R3, R5, 0xffffff80, RZ, 0xc0, !PT ;  /* 0xffffff8005037812 */ /* 0x000fe400078ec0ff */
[----:B------:R-:W-:Y:S02]  /*0b60*/  LOP3.LUT R2, R2, 0x1ffffffe, RZ, 0xc0, !PT ;  /* 0x1ffffffe02027812 */ /* 0x000fe400078ec0ff */
[----:B------:R-:W-:Y:S01]  /*0b70*/  LOP3.LUT R13, R6, 0xfffffffc, RZ, 0xc0, !PT ;  /* 0xfffffffc060d7812 */ /* 0x000fe200078ec0ff */
[----:B------:R-:W-:Y:S01]  /*0b80*/  IMAD.IADD R3, R0, 0x1, -R3 ;  /* 0x0000000100037824 */ /* 0x000fe200078e0a03 */
[----:B------:R-:W-:Y:S01]  /*0b90*/  LOP3.LUT R209, R211, 0xfffffff8, RZ, 0xc0, !PT ;  /* 0xfffffff8d3d17812 */ /* 0x000fe200078ec0ff */
[----:B------:R-:W-:Y:S01]  /*0ba0*/  IMAD.IADD R9, R9, 0x1, -R2 ;  /* 0x0000000109097824 */ /* 0x000fe200078e0a02 */
[----:B------:R-:W-:Y:S01]  /*0bb0*/  LEA.HI R4, R4, R11, RZ, 0x2 ;  /* 0x0000000b04047211 */ /* 0x000fe200078f10ff */
[C---:B------:R-:W-:Y:S01]  /*0bc0*/  IMAD.IADD R13, R0.reuse, 0x1, -R13 ;  /* 0x00000001000d7824 */ /* 0x040fe200078e0a0d */
[----:B------:R-:W-:Y:S01]  /*0bd0*/  SHF.R.S32.HI R210, RZ, 0x7, R5 ;  /* 0x00000007ffd27819 */ /* 0x000fe20000011405 */
[----:B------:R-:W-:Y:S01]  /*0be0*/  IMAD.IADD R209, R0, 0x1, -R209 ;  /* 0x0000000100d17824 */ /* 0x000fe200078e0ad1 */
[----:B------:R-:W-:Y:S01]  /*0bf0*/  LOP3.LUT R4, R4, 0x3ffffc, RZ, 0xc0, !PT ;  /* 0x003ffffc04047812 */ /* 0x000fe200078ec0ff */
[----:B------:R-:W-:Y:S01]  /*0c00*/  IMAD.SHL.U32 R9, R9, 0x8, RZ ;  /* 0x0000000809097824 */ /* 0x000fe200078e00ff */
[--C-:B------:R-:W-:Y:S01]  /*0c10*/  SHF.R.S32.HI R2, RZ, 0x1f, R7.reuse ;  /* 0x0000001fff027819 */ /* 0x100fe20000011407 */
[----:B------:R-:W-:Y:S01]  /*0c20*/  IMAD R15, R210, 0x100, R7 ;  /* 0x00000100d20f7824 */ /* 0x000fe200078e0207 */
[----:B------:R-:W-:Y:S01]  /*0c30*/  SHF.R.S32.HI R0, RZ, 0x1f, R3 ;  /* 0x0000001fff007819 */ /* 0x000fe20000011403 */
[----:B------:R-:W-:Y:S01]  /*0c40*/  IMAD.IADD R8, R11, 0x1, -R4 ;  /* 0x000000010b087824 */ /* 0x000fe200078e0a04 */
[----:B------:R-:W-:Y:S01]  /*0c50*/  LEA.HI R6, R2, R7, RZ, 0x3 ;  /* 0x0000000702067211 */ /* 0x000fe200078f18ff */
[----:B------:R-:W-:Y:S01]  /*0c60*/  IMAD.SHL.U32 R16, R209, 0x8, RZ ;  /* 0x00000008d1107824 */ /* 0x000fe200078e00ff */
[----:B------:R-:W-:Y:S01]  /*0c70*/  LEA.HI R2, R0, R3, RZ, 0x2 ;  /* 0x0000000300027211 */ /* 0x000fe200078f10ff */
[----:B------:R-:W-:Y:S01]  /*0c80*/  IMAD R12, R8, 0x10, R15 ;  /* 0x00000010080c7824 */ /* 0x000fe200078e020f */
[C---:B------:R-:W-:Y:S01]  /*0c90*/  LOP3.LUT R4, R6.reuse, 0xfffffff8, RZ, 0xc0, !PT ;  /* 0xfffffff806047812 */ /* 0x040fe200078ec0ff */
[----:B------:R-:W-:Y:S01]  /*0ca0*/  IMAD.SHL.U32 R6, R6, 0x40, RZ ;  /* 0x0000004006067824 */ /* 0x000fe200078e00ff */
[----:B------:R-:W-:Y:S01]  /*0cb0*/  LOP3.LUT R8, R2, 0x7ffffffc, RZ, 0xc0, !PT ;  /* 0x7ffffffc02087812 */ /* 0x000fe200078ec0ff */
[--C-:B------:R-:W-:Y:S01]  /*0cc0*/  IMAD.U32 R215, R12, 0x40, R9.reuse ;  /* 0x000000400cd77824 */ /* 0x100fe200078e0009 */
[----:B------:R-:W-:Y:S01]  /*0cd0*/  LEA.HI R10, R13, R13, RZ, 0x1 ;  /* 0x0000000d0d0a7211 */ /* 0x000fe200078f08ff */
[----:B------:R-:W-:Y:S01]  /*0ce0*/  IMAD.IADD R7, R7, 0x1, -R4 ;  /* 0x0000000107077824 */ /* 0x000fe200078e0a04 */
[----:B------:R-:W-:Y:S01]  /*0cf0*/  LEA.HI R4, R0, R3, RZ, 0x5 ;  /* 0x0000000300047211 */ /* 0x000fe200078f28ff */
[----:B------:R-:W-:Y:S01]  /*0d00*/  IMAD.IADD R17, R3, 0x1, -R8 ;  /* 0x0000000103117824 */ /* 0x000fe200078e0a08 */
[--C-:B------:R-:W-:Y:S01]  /*0d10*/  SHF.R.S32.HI R0, RZ, 0x2, R2.reuse ;  /* 0x00000002ff007819 */ /* 0x100fe20000011402 */
[----:B------:R-:W-:Y:S01]  /*0d20*/  VIADD R189, R16, 0x40 ;  /* 0x0000004010bd7836 */ /* 0x000fe20000000000 */
[----:B------:R-:W-:Y:S01]  /*0d30*/  SHF.R.S32.HI R3, RZ, 0x1f, R2 ;  /* 0x0000001fff037819 */ /* 0x000fe20000011402 */
[----:B------:R-:W-:Y:S01]  /*0d40*/  IMAD.SHL.U32 R2, R7, 0x40, RZ ;  /* 0x0000004007027824 */ /* 0x000fe200078e00ff */
[----:B------:R-:W-:Y:S01]  /*0d50*/  LOP3.LUT R6, R6, 0x7ffffe00, RZ, 0xc0, !PT ;  /* 0x7ffffe0006067812 */ /* 0x000fe200078ec0ff */
[C---:B------:R-:W-:Y:S01]  /*0d60*/  VIADD R188, R16.reuse, 0x80 ;  /* 0x0000008010bc7836 */ /* 0x040fe20000000000 */
[----:B------:R-:W-:Y:S01]  /*0d70*/  LEA.HI R3, R3, R0, RZ, 0x3 ;  /* 0x0000000003037211 */ /* 0x000fe200078f18ff */
[----:B------:R-:W-:Y:S01]  /*0d80*/  VIADD R187, R16, 0xc0 ;  /* 0x000000c010bb7836 */ /* 0x000fe20000000000 */
[----:B------:R-:W-:Y:S01]  /*0d90*/  LOP3.LUT R2, R2, 0x1c0, RZ, 0xc0, !PT ;  /* 0x000001c002027812 */ /* 0x000fe200078ec0ff */
[----:B------:R-:W-:Y:S01]  /*0da0*/  IMAD R6, R11, 0x400, R6 ;  /* 0x000004000b067824 */ /* 0x000fe200078e0206 */
[----:B------:R-:W-:Y:S01]  /*0db0*/  R2P PR, R7, 0x6 ;  /* 0x0000000607007804 */ /* 0x000fe20000000000 */
[----:B------:R-:W-:Y:S01]  /*0dc0*/  VIADD R186, R16, 0x100 ;  /* 0x0000010010ba7836 */ /* 0x000fe20000000000 */
[----:B------:R-:W-:Y:S01]  /*0dd0*/  LOP3.LUT R9, R2, 0x8, R9, 0xf8, !PT ;  /* 0x0000000802097812 */ /* 0x000fe200078ef809 */
[C---:B------:R-:W-:Y:S01]  /*0de0*/  VIADD R185, R16.reuse, 0x140 ;  /* 0x0000014010b97836 */ /* 0x040fe20000000000 */
[----:B------:R-:W-:Y:S01]  /*0df0*/  SHF.R.U32.HI R8, RZ, 0x3, R2 ;  /* 0x00000003ff087819 */ /* 0x000fe20000011602 */
[C---:B------:R-:W-:Y:S01]  /*0e00*/  VIADD R213, R16.reuse, 0x180 ;  /* 0x0000018010d57836 */ /* 0x040fe20000000000 */
[----:B------:R-:W-:Y:S01]  /*0e10*/  LOP3.LUT R3, R3, 0xfffffff8, RZ, 0xc0, !PT ;  /* 0xfffffff803037812 */ /* 0x000fe200078ec0ff */
[----:B------:R-:W-:Y:S01]  /*0e20*/  VIADD R212, R16, 0x1c0 ;  /* 0x000001c010d47836 */ /* 0x000fe20000000000 */
[----:B------:R-:W-:Y:S01]  /*0e30*/  LOP3.LUT R9, R9, R8, RZ, 0x3c, !PT ;  /* 0x0000000809097212 */ /* 0x000fe200078e3cff */
[----:B------:R-:W-:Y:S01]  /*0e40*/  IMAD.SHL.U32 R17, R17, 0x2, RZ ;  /* 0x0000000211117824 */ /* 0x000fe200078e00ff */
[----:B------:R-:W-:Y:S01]  /*0e50*/  LEA.HI R5, R5, R210, RZ, 0x1 ;  /* 0x000000d205057211 */ /* 0x000fe200078f08ff */
[----:B------:R-:W-:Y:S01]  /*0e60*/  IMAD.IADD R3, R0, 0x1, -R3 ;  /* 0x0000000100037824 */ /* 0x000fe200078e0a03 */
[----:B------:R-:W-:Y:S01]  /*0e70*/  LOP3.LUT R10, R10, 0x1ffffffe, RZ, 0xc0, !PT ;  /* 0x1ffffffe0a0a7812 */ /* 0x000fe200078ec0ff */
[----:B------:R-:W-:Y:S01]  /*0e80*/  IMAD.IADD R6, R6, 0x1, R9 ;  /* 0x0000000106067824 */ /* 0x000fe200078e0209 */
[----:B------:R-:W-:-:S02]  /*0e90*/  SHF.R.S32.HI R2, RZ, 0x5, R4 ;  /* 0x00000005ff027819 */ /* 0x000fc40000011404 */
[----:B------:R-:W-:Y:S01]  /*0ea0*/  LOP3.LUT R5, R5, 0xfffffe, RZ, 0xc0, !PT ;  /* 0x00fffffe05057812 */ /* 0x000fe200078ec0ff */
[----:B------:R-:W-:Y:S01]  /*0eb0*/  IMAD.IADD R13, R13, 0x1, -R10 ;  /* 0x000000010d0d7824 */ /* 0x000fe200078e0a0a */
[----:B------:R-:W-:Y:S01]  /*0ec0*/  LEA R22, R6, UR41, 0x1 ;  /* 0x0000002906167c11 */ /* 0x000fe2000f8e08ff */
[----:B------:R-:W-:Y:S01]  /*0ed0*/  IMAD R2, R2, 0x10, R3 ;  /* 0x0000001002027824 */ /* 0x000fe200078e0203 */
[----:B------:R-:W-:Y:S01]  /*0ee0*/  SEL R23, R23, 0xffffffc0, !P2 ;  /* 0xffffffc017177807 */ /* 0x000fe20005000000 */
[----:B------:R-:W-:Y:S01]  /*0ef0*/  IMAD.IADD R5, R210, 0x1, -R5 ;  /* 0x00000001d2057824 */ /* 0x000fe200078e0a05 */
[----:B------:R-:W-:Y:S01]  /*0f00*/  SHF.R.S32.HI R211, RZ, 0x3, R211 ;  /* 0x00000003ffd37819 */ /* 0x000fe200000114d3 */
[C---:B------:R-:W-:Y:S01]  /*0f10*/  VIADD R184, R22.reuse, 0x26800 ;  /* 0x0002680016b87836 */ /* 0x040fe20000000000 */
[----:B------:R-:W-:Y:S01]  /*0f20*/  SHF.R.S32.HI R222, RZ, 0x1f, R189 ;  /* 0x0000001fffde7819 */ /* 0x000fe200000114bd */
[----:B------:R-:W-:Y:S01]  /*0f30*/  VIADD R19, R22, 0x26820 ;  /* 0x0002682016137836 */ /* 0x000fe20000000000 */
[----:B------:R-:W-:Y:S01]  /*0f40*/  SHF.R.S32.HI R221, RZ, 0x1f, R188 ;  /* 0x0000001fffdd7819 */ /* 0x000fe200000114bc */
[C---:B------:R-:W-:Y:S01]  /*0f50*/  @P1 VIADD R19, R184.reuse, 0xffffffe0 ;  /* 0xffffffe0b8131836 */ /* 0x040fe20000000000 */
[----:B------:R-:W-:Y:S01]  /*0f60*/  SHF.R.S32.HI R220, RZ, 0x1f, R187 ;  /* 0x0000001fffdc7819 */ /* 0x000fe200000114bb */
[----:B------:R-:W-:Y:S01]  /*0f70*/  IMAD.IADD R184, R184, 0x1, R23 ;  /* 0x00000001b8b87824 */ /* 0x000fe200078e0217 */
[----:B------:R-:W-:Y:S01]  /*0f80*/  SHF.R.S32.HI R219, RZ, 0x1f, R186 ;  /* 0x0000001fffdb7819 */ /* 0x000fe200000114ba */
[----:B------:R-:W-:Y:S01]  /*0f90*/  IMAD.SHL.U32 R18, R5, 0x100, RZ ;  /* 0x0000010005127824 */ /* 0x000fe200078e00ff */
[----:B------:R-:W-:Y:S01]  /*0fa0*/  SHF.R.S32.HI R218, RZ, 0x1f, R185 ;  /* 0x0000001fffda7819 */ /* 0x000fe200000114b9 */
[----:B------:R-:W-:Y:S01]  /*0fb0*/  IMAD R214, R13, 0x8, R2 ;  /* 0x000000080dd67824 */ /* 0x000fe200078e0202 */
[----:B------:R-:W-:Y:S01]  /*0fc0*/  SHF.R.S32.HI R217, RZ, 0x1f, R213 ;  /* 0x0000001fffd97819 */ /* 0x000fe200000114d5 */
[----:B------:R-:W-:Y:S01]  /*0fd0*/  IMAD.IADD R23, R23, 0x1, R19 ;  /* 0x0000000117177824 */ /* 0x000fe200078e0213 */
[----:B------:R-:W-:-:S07]  /*0fe0*/  SHF.R.S32.HI R216, RZ, 0x1f, R212 ;  /* 0x0000001fffd87819 */ /* 0x000fce00000114d4 */
.L_x_44:
[----:B------:R-:W-:Y:S01]  /*0ff0*/  ULDC UR4, c[0x0][0xc38] ;  /* 0x00030e0000047ab9 */ /* 0x000fe20000000800 */
[----:B------:R-:W-:Y:S01]  /*1000*/  ULDC UR50, c[0x0][0x424] ;  /* 0x0001090000327ab9 */ /* 0x000fe20000000800 */
[----:B------:R-:W-:Y:S01]  /*1010*/  UISETP.NE.AND UP1, UPT, UR4, 0x1, UPT ;  /* 0x000000010400788c */ /* 0x000fe2000bf25270 */
[----:B------:R-:W-:Y:S02]  /*1020*/  ULDC UR6, c[0x0][0x2f0] ;  /* 0x0000bc0000067ab9 */ /* 0x000fe40000000800 */
[----:B------:R-:W-:Y:S01]  /*1030*/  ULDC.64 UR4, c[0x0][0x418] ;  /* 0x0001060000047ab9 */ /* 0x000fe20000000a00 */
[----:B------:R-:W-:Y:S01]  /*1040*/  UMOV UR44, UR47 ;  /* 0x0000002f002c7c82 */ /* 0x000fe20008000000 */
[----:B------:R-:W-:Y:S01]  /*1050*/  UISETP.NE.U32.AND UP0, UPT, UR4, URZ, UPT ;  /* 0x0000003f0400728c */ /* 0x000fe2000bf05070 */
[----:B------:R-:W-:Y:S02]  /*1060*/  UMOV UR46, UR47 ;  /* 0x0000002f002e7c82 */ /* 0x000fe40008000000 */
[----:B------:R-:W-:Y:S01]  /*1070*/  ULDC UR4, c[0x0][0xc44] ;  /* 0x0003110000047ab9 */ /* 0x000fe20000000800 */
[----:B------:R-:W-:-:S02]  /*1080*/  UISETP.NE.AND.EX UP0, UPT, UR5, URZ, UPT, UP0 ;  /* 0x0000003f0500728c */ /* 0x000fc4000bf05300 */
[----:B------:R-:W-:Y:S02]  /*1090*/  UISETP.NE.AND UP2, UPT, UR4, 0x1, UPT ;  /* 0x000000010400788c */ /* 0x000fe4000bf45270 */
[----:B------:R-:W-:Y:S01]  /*10a0*/  USEL UR50, UR50, 0x1, UP0 ;  /* 0x0000000132327887 */ /* 0x000fe20008000000 */
[----:B------:R-:W-:Y:S01]  /*10b0*/  @UP1 ULDC UR4, c[0x0][0xc3c] ;  /* 0x00030f0000041ab9 */ /* 0x000fe20000000800 */
[----:B------:R-:W-:Y:S02]  /*10c0*/  UISETP.NE.AND UP0, UPT, UR48, 0x1, UPT ;  /* 0x000000013000788c */ /* 0x000fe4000bf05270 */
[----:B------:R-:W-:Y:S02]  /*10d0*/  UIMAD.WIDE.U32 UR4, UR47, UR4, URZ ;  /* 0x000000042f0472a5 */ /* 0x000fe4000f8e003f */
[----:B------:R-:W-:Y:S02]  /*10e0*/  UIMAD UR50, UR50, UR6, URZ ;  /* 0x00000006323272a4 */ /* 0x000fe4000f8e023f */
[----:B------:R-:W-:Y:S01]  /*10f0*/  PLOP3.LUT P0, PT, PT, PT, UP0, 0x80, 0x0 ;  /* 0x000000000000781c */ /* 0x000fe20003f0f008 */
[----:B------:R-:W-:Y:S01]  /*1100*/  @UP1 ULDC UR6, c[0x0][0xc40] ;  /* 0x0003100000061ab9 */ /* 0x000fe20000000800 */
[----:B------:R-:W-:Y:S01]  /*1110*/  @UP2 ULDC.64 UR8, c[0x0][0xc48] ;  /* 0x0003120000082ab9 */ /* 0x000fe20000000a00 */
[----:B------:R-:W-:-:S02]  /*1120*/  @UP1 USHF.R.U32.HI UR44, URZ, UR6, UR5 ;  /* 0x000000063f2c1299 */ /* 0x000fc40008011605 */
[----:B------:R-:W-:Y:S02]  /*1130*/  UIADD3 UR6, UR50, 0x3f, URZ ;  /* 0x0000003f32067890 */ /* 0x000fe4000fffe03f */
[----:B------:R-:W-:Y:S02]  /*1140*/  UIMAD.WIDE.U32 UR4, UR44, UR8, URZ ;  /* 0x000000082c0472a5 */ /* 0x000fe4000f8e003f */
[----:B------:R-:W-:Y:S01]  /*1150*/  USHF.R.S32.HI UR7, URZ, 0x1f, UR6 ;  /* 0x0000001f3f077899 */ /* 0x000fe20008011406 */
[----:B------:R-:W-:Y:S01]  /*1160*/  UMOV UR45, UR44 ;  /* 0x0000002c002d7c82 */ /* 0x000fe20008000000 */
[----:B------:R-:W-:Y:S02]  /*1170*/  @UP2 USHF.R.U32.HI UR45, URZ, UR9, UR5 ;  /* 0x000000093f2d2299 */ /* 0x000fe40008011605 */
[----:B------:R-:W-:-:S04]  /*1180*/  ULEA.HI UR7, UR7, UR6, URZ, 0x6 ;  /* 0x0000000607077291 */ /* 0x000fc8000f8f303f */
[----:B------:R-:W-:Y:S01]  /*1190*/  USHF.R.S32.HI UR49, URZ, 0x6, UR7 ;  /* 0x000000063f317899 */ /* 0x000fe20008011407 */
[----:B0123-5:R-:W-:Y:S11]  /*11a0*/  @!P0 BRA `(.L_x_9) ;  /* 0x0000001800488947 */ /* 0x02fff60003800000 */
[----:B------:R-:W0:Y:S01]  /*11b0*/  SHFL.IDX PT, R0, R210, RZ, 0x1f ;  /* 0x00001fffd2007589 */ /* 0x000e2200000e0000 */
[----:B------:R-:W-:-:S06]  /*11c0*/  UISETP.NE.AND UP0, UPT, UR40, 0x3, UPT ;  /* 0x000000032800788c */ /* 0x000fcc000bf05270 */
[----:B------:R-:W-:Y:S02]  /*11d0*/  PLOP3.LUT P0, PT, PT, PT, UP0, 0x80, 0x0 ;  /* 0x000000000000781c */ /* 0x000fe40003f0f008 */
[----:B0-----:R-:W-:-:S13]  /*11e0*/  R2UR UR4, R0 ;  /* 0x00000000000472ca */ /* 0x001fda00000e0000 */
[----:B------:R-:W-:-:S04]  /*11f0*/  ULEA.HI UR5, UR4, UR4, URZ, 0x1 ;  /* 0x0000000404057291 */ /* 0x000fc8000f8f083f */
[----:B------:R-:W-:-:S04]  /*1200*/  ULOP3.LUT UR5, UR5, 0x1fffe, URZ, 0xc0, !UPT ;  /* 0x0001fffe05057892 */ /* 0x000fc8000f8ec03f */
[----:B------:R-:W-:-:S04]  /*1210*/  UIADD3 UR5, UR4, -UR5, URZ ;  /* 0x8000000504057290 */ /* 0x000fc8000fffe03f */
[----:B------:R-:W-:-:S04]  /*1220*/  ULEA UR5, UR5, UR41, 0xf ;  /* 0x0000002905057291 */ /* 0x000fc8000f8e783f */
[----:B------:R-:W-:-:S04]  /*1230*/  UIADD3 UR5, UR5, 0x400, URZ ;  /* 0x0000040005057890 */ /* 0x000fc8000fffe03f */
[----:B------:R-:W-:-:S04]  /*1240*/  USHF.R.U32.HI UR5, URZ, 0x4, UR5 ;  /* 0x000000043f057899 */ /* 0x000fc80008011605 */
[----:B------:R-:W-:-:S04]  /*1250*/  ULOP3.LUT UR5, UR5, 0x3fff, URZ, 0xc0, !UPT ;  /* 0x00003fff05057892 */ /* 0x000fc8000f8ec03f */
[----:B------:R-:W-:Y:S01]  /*1260*/  ULOP3.LUT UR20, UR5, 0x2000000, URZ, 0xfc, !UPT ;  /* 0x0200000005147892 */ /* 0x000fe2000f8efc3f */
[----:B------:R-:W-:Y:S11]  /*1270*/  @!P0 BRA `(.L_x_10) ;  /* 0x0000000000048947 */ /* 0x000ff60003800000 */
[----:B------:R-:W-:Y:S01]  /*1280*/  BPT.TRAP 0x1 ;  /* 0x000000040000795c */ /* 0x000fe20000300000 */
.L_x_10:
[----:B------:R-:W-:Y:S01]  /*1290*/  ULEA UR16, UR39, UR41, 0x3 ;  /* 0x0000002927107291 */ /* 0x000fe2000f8e183f */
[----:B------:R-:W-:-:S05]  /*12a0*/  IMAD.U32 R0, RZ, RZ, UR38 ;  /* 0x00000026ff007e24 */ /* 0x000fca000f8e00ff */
[----:B------:R-:W-:-:S04]  /*12b0*/  SHF.L.U32 R0, R0, 0x1f, RZ ;  /* 0x0000001f00007819 */ /* 0x000fc800000006ff */
[----:B------:R-:W0:Y:S02]  /*12c0*/  SYNCS.PHASECHK.TRANS64.TRYWAIT P0, [UR16+0x28c50], R0 ;  /* 0x028c5000ff0075a7 */ /* 0x000e240008000150 */
[----:B0-----:R-:W-:Y:S05]  /*12d0*/  @!P0 BRA `(.L_x_11) ;  /* 0x000000bc00808947 */ /* 0x001fea0003800000 */
.L_x_150:
[----:B------:R-:W-:Y:S01]  /*12e0*/  BAR.SYNC.DEFER_BLOCKING 0xe, 0x100 ;  /* 0x0384000000007b1d */ /* 0x000fe20000010000 */
[----:B------:R-:W-:Y:S01]  /*12f0*/  UIADD3 UR4, UR41, 0x26800, URZ ;  /* 0x0002680029047890 */ /* 0x000fe2000fffe03f */
[----:B0-----:R-:W-:Y:S01]  /*1300*/  IMAD.U32 R0, RZ, RZ, UR16 ;  /* 0x00000010ff007e24 */ /* 0x001fe2000f8e00ff */
[----:B------:R-:W-:Y:S02]  /*1310*/  ULEA UR12, UR39, UR20, 0xc ;  /* 0x00000014270c7291 */ /* 0x000fe4000f8e603f */
[----:B------:R-:W-:Y:S01]  /*1320*/  USHF.R.U32.HI UR4, URZ, 0x4, UR4 ;  /* 0x000000043f047899 */ /* 0x000fe20008011604 */
[----:B------:R-:W-:Y:S01]  /*1330*/  UMOV UR7, 0x40000040 ;  /* 0x4000004000077882 */ /* 0x000fe20000000000 */
[----:B------:R-:W-:Y:S02]  /*1340*/  UMOV UR5, 0x40000040 ;  /* 0x4000004000057882 */ /* 0x000fe40000000000 */
[----:B------:R-:W-:Y:S01]  /*1350*/  ULOP3.LUT UR4, UR4, 0x3fff, URZ, 0xc0, !UPT ;  /* 0x00003fff04047892 */ /* 0x000fe2000f8ec03f */
[----:B------:R-:W0:Y:S01]  /*1360*/  S2R R3, SR_TID.X ;  /* 0x0000000000037919 */ /* 0x000e220000002100 */
[----:B------:R-:W-:Y:S01]  /*1370*/  UMOV UR6, UR12 ;  /* 0x0000000c00067c82 */ /* 0x000fe20008000000 */
[----:B------:R-:W-:-:S02]  /*1380*/  UIADD3 UR10, UR12, 0x100, URZ ;  /* 0x000001000c0a7890 */ /* 0x000fc4000fffe03f */
[----:B------:R-:W-:Y:S01]  /*1390*/  ULOP3.LUT UR13, UR4, 0x10000, URZ, 0xfc, !UPT ;  /* 0x00010000040d7892 */ /* 0x000fe2000f8efc3f */
[----:B------:R-:W-:Y:S01]  /*13a0*/  UMOV UR11, 0x40000040 ;  /* 0x40000040000b7882 */ /* 0x000fe20000000000 */
[----:B------:R-:W-:Y:S02]  /*13b0*/  UMOV UR9, 0x40000040 ;  /* 0x4000004000097882 */ /* 0x000fe40000000000 */
[----:B------:R-:W-:Y:S02]  /*13c0*/  UIADD3 UR8, UR13, 0x4, URZ ;  /* 0x000000040d087890 */ /* 0x000fe4000fffe03f */
[----:B------:R-:W-:Y:S01]  /*13d0*/  UIADD3 UR14, UR12, 0x180, URZ ;  /* 0x000001800c0e7890 */ /* 0x000fe2000fffe03f */
[----:B------:R-:W-:Y:S01]  /*13e0*/  UMOV UR4, UR13 ;  /* 0x0000000d00047c82 */ /* 0x000fe20008000000 */
[----:B------:R-:W-:Y:S01]  /*13f0*/  UMOV UR15, 0x40000040 ;  /* 0x40000040000f7882 */ /* 0x000fe20000000000 */
[----:B------:R-:W-:Y:S01]  /*1400*/  WARPGROUP.ARRIVE ;  /* 0x00000000000079c5 */ /* 0x000fe20000000000 */
[----:B------:R-:W-:-:S05]  /*1410*/  UISETP.GE.AND UP0, UPT, UR50, 0x41, UPT ;  /* 0x000000413200788c */ /* 0x000fca000bf06270 */
[----:B------:R-:W-:Y:S01]  /*1420*/  HGMMA.64x256x16.F32 R24, gdesc[UR4].tnspB, RZ, !UPT, gsb0 ;  /* 0x43e00000041879f0 */ /* 0x000fe2000c0008ff */
[----:B------:R-:W-:Y:S02]  /*1430*/  UIADD3 UR6, UR12, 0x80, URZ ;  /* 0x000000800c067890 */ /* 0x000fe4000fffe03f */
[----:B------:R-:W-:Y:S01]  /*1440*/  UIADD3 UR4, UR13, 0x2, URZ ;  /* 0x000000020d047890 */ /* 0x000fe2000fffe03f */
[----:B------:R-:W-:Y:S01]  /*1450*/  UMOV UR7, 0x40000040 ;  /* 0x4000004000077882 */ /* 0x000fe20000000000 */
[----:B------:R-:W-:Y:S01]  /*1460*/  UMOV UR5, 0x40000040 ;  /* 0x4000004000057882 */ /* 0x000fe20000000000 */
[----:B------:R-:W-:-:S03]  /*1470*/  UIADD3 UR12, UR13, 0x6, URZ ;  /* 0x000000060d0c7890 */ /* 0x000fc6000fffe03f */
[----:B------:R-:W-:Y:S01]  /*1480*/  UMOV UR13, 0x40000040 ;  /* 0x40000040000d7882 */ /* 0x000fe20000000000 */
[----:B0-----:R-:W-:-:S04]  /*1490*/  LOP3.LUT R3, R3, 0x7f, RZ, 0xc0, !PT ;  /* 0x0000007f03037812 */ /* 0x001fc800078ec0ff */
[----:B------:R-:W-:-:S13]  /*14a0*/  ISETP.NE.AND P0, PT, R3, RZ, PT ;  /* 0x000000ff0300720c */ /* 0x000fda0003f05270 */
[----:B------:R-:W-:-:S05]  /*14b0*/  @!P0 VIADD R0, R0, 0x28c60 ;  /* 0x00028c6000008836 */ /* 0x000fca0000000000 */
[----:B------:R-:W-:Y:S01]  /*14c0*/  @!P0 PRMT R0, RZ, 0x654, R0 ;  /* 0x00000654ff008816 */ /* 0x000fe20000000000 */
[----:B------:R-:W-:Y:S02]  /*14d0*/  WARPGROUP.DEPBAR.LE gsb0, 0x0 ;  /* 0x00008000000079c5 */ /* 0x000fe40000010000 */
[----:B------:R-:W-:-:S06]  /*14e0*/  WARPGROUP.ARRIVE ;  /* 0x00000000000079c5 */ /* 0x000fcc0000000000 */
[----:B------:R-:W-:Y:S03]  /*14f0*/  HGMMA.64x256x16.F32 R24, gdesc[UR4].tnspB, R24, gsb0 ;  /* 0x43e00000041879f0 */ /* 0x000fe60008000818 */
[----:B------:R-:W-:Y:S02]  /*1500*/  WARPGROUP.DEPBAR.LE gsb0, 0x0 ;  /* 0x00008000000079c5 */ /* 0x000fe40000010000 */
[----:B------:R-:W-:-:S15]  /*1510*/  WARPGROUP.ARRIVE ;  /* 0x00000000000079c5 */ /* 0x000fde0000000000 */
[----:B------:R-:W-:-:S08]  /*1520*/  NOP ;  /* 0x0000000000007918 */ /* 0x000fd00000000000 */
[----:B------:R-:W-:Y:S03]  /*1530*/  HGMMA.64x256x16.F32 R24, gdesc[UR8].tnspB, R24, gsb0 ;  /* 0x43e00000081879f0 */ /* 0x000fe60008000818 */
[----:B------:R-:W-:Y:S02]  /*1540*/  WARPGROUP.DEPBAR.LE gsb0, 0x0 ;  /* 0x00008000000079c5 */ /* 0x000fe40000010000 */
[----:B------:R-:W-:-:S15]  /*1550*/  WARPGROUP.ARRIVE ;  /* 0x00000000000079c5 */ /* 0x000fde0000000000 */
[----:B------:R-:W-:-:S08]  /*1560*/  NOP ;  /* 0x0000000000007918 */ /* 0x000fd00000000000 */
[----:B------:R-:W-:Y:S03]  /*1570*/  HGMMA.64x256x16.F32 R24, gdesc[UR12].tnspB, R24, gsb0 ;  /* 0x43e000000c1879f0 */ /* 0x000fe60008000818 */
[----:B------:R-:W-:Y:S02]  /*1580*/  WARPGROUP.DEPBAR.LE gsb0, 0x0 ;  /* 0x00008000000079c5 */ /* 0x000fe40000010000 */
[----:B------:R-:W-:Y:S06]  /*1590*/  BAR.ARV 0xf, 0x100 ;  /* 0x03c4000000007b1d */ /* 0x000fec0000002000 */
[----:B------:R0:W-:Y:S01]  /*15a0*/  @!P0 SYNCS.ARRIVE.TRANS64.RED.A1T0 RZ, [R0+URZ], RZ ;  /* 0x000000ff00ff89a7 */ /* 0x0001e2000810043f */
[----:B------:R-:W-:-:S13]  /*15b0*/  PLOP3.LUT P0, PT, PT, PT, UP0, 0x80, 0x0 ;  /* 0x000000000000781c */ /* 0x000fda0003f0f008 */
[----:B0-----:R-:W-:Y:S05]  /*15c0*/  @!P0 BRA `(.L_x_12) ;  /* 0x0000000c00048947 */ /* 0x001fea0003800000 */
[----:B------:R-:W-:-:S06]  /*15d0*/  UIADD3 UR49, UR49, -0x2, URZ ;  /* 0xfffffffe31317890 */ /* 0x000fcc000fffe03f */
[----:B------:R-:W-:-:S07]  /*15e0*/  IMAD.U32 R0, RZ, RZ, UR49 ;  /* 0x00000031ff007e24 */ /* 0x000fce000f8e00ff */
.L_x_17:
[----:B------:R-:W-:Y:S01]  /*15f0*/  BAR.SYNC.DEFER_BLOCKING 0xe, 0x100 ;  /* 0x0384000000007b1d */ /* 0x000fe20000010000 */
[----:B0-----:R-:W-:Y:S01]  /*1600*/  IMAD.U32 R3, RZ, RZ, UR39 ;  /* 0x00000027ff037e24 */ /* 0x001fe2000f8e00ff */
[----:B------:R-:W-:Y:S01]  /*1610*/  UISETP.NE.AND UP1, UPT, UR40, 0x3, UPT ;  /* 0x000000032800788c */ /* 0x000fe2000bf25270 */
[C---:B------:R-:W-:Y:S01]  /*1620*/  ISETP.GT.AND P1, PT, R0.reuse, RZ, PT ;  /* 0x000000ff0000720c */ /* 0x040fe20003f24270 */
[----:B------:R-:W-:Y:S01]  /*1630*/  UIADD3 UR39, UR39, 0x1, URZ ;  /* 0x0000000127277890 */ /* 0x000fe2000fffe03f */
[----:B------:R-:W-:Y:S02]  /*1640*/  IMAD R3, R3, 0x40, R2 ;  /* 0x0000004003037824 */ /* 0x000fe400078e0202 */
[----:B------:R-:W-:Y:S01]  /*1650*/  VIADD R0, R0, 0xffffffff ;  /* 0xffffffff00007836 */ /* 0x000fe20000000000 */
[----:B------:R-:W-:Y:S01]  /*1660*/  PLOP3.LUT P2, PT, PT, PT, UP1, 0x80, 0x0 ;  /* 0x000000000000781c */ /* 0x000fe20003f4f018 */
[----:B------:R-:W-:Y:S01]  /*1670*/  UISETP.NE.AND UP0, UPT, UR39, 0x2, UPT ;  /* 0x000000022700788c */ /* 0x000fe2000bf05270 */
[----:B------:R-:W-:-:S03]  /*1680*/  LEA R3, R3, UR41, 0x2 ;  /* 0x0000002903037c11 */ /* 0x000fc6000f8e10ff */
[----:B------:R-:W-:Y:S02]  /*1690*/  USEL UR6, URZ, 0x1, UP0 ;  /* 0x000000013f067887 */ /* 0x000fe40008000000 */
[----:B------:R-:W-:Y:S02]  /*16a0*/  USEL UR39, UR39, URZ, UP0 ;  /* 0x0000003f27277287 */ /* 0x000fe40008000000 */
[----:B------:R-:W-:Y:S01]  /*16b0*/  ULOP3.LUT UR38, UR38, UR6, URZ, 0x3c, !UPT ;  /* 0x0000000626267292 */ /* 0x000fe2000f8e3c3f */
[----:B------:R-:W0:Y:S04]  /*16c0*/  LDS R4, [R3+0x28800] ;  /* 0x0288000003047984 */ /* 0x000e280000000800 */
[----:B------:R-:W1:Y:S01]  /*16d0*/  LDS R5, [R3+0x28820] ;  /* 0x0288200003057984 */ /* 0x000e620000000800 */
[-C--:B0-----:R-:W-:Y:S01]  /*16e0*/  FMUL.FTZ R24, R24, R4.reuse ;  /* 0x0000000418187220 */ /* 0x081fe20000410000 */
[-C--:B------:R-:W-:Y:S01]  /*16f0*/  FMUL.FTZ R25, R25, R4.reuse ;  /* 0x0000000419197220 */ /* 0x080fe20000410000 */
        /* <DEDUP_REMOVED lines=61> */
[----:B------:R-:W-:Y:S01]  /*1ad0*/  FMUL.FTZ R149, R149, R4 ;  /* 0x0000000495957220 */ /* 0x000fe20000410000 */
[-C--:B-1----:R-:W-:Y:S01]  /*1ae0*/  FMUL.FTZ R26, R26, R5.reuse ;  /* 0x000000051a1a7220 */ /* 0x082fe20000410000 */
        /* <DEDUP_REMOVED lines=63> */
[----:B------:R-:W-:Y:S06]  /*1ee0*/  @!P2 BRA `(.L_x_13) ;  /* 0x000000000004a947 */ /* 0x000fec0003800000 */
[----:B------:R-:W-:Y:S01]  /*1ef0*/  BPT.TRAP 0x1 ;  /* 0x000000040000795c */ /* 0x000fe20000300000 */
.L_x_13:
[----:B------:R-:W-:Y:S01]  /*1f00*/  ULEA UR6, UR39, UR41, 0x3 ;  /* 0x0000002927067291 */ /* 0x000fe2000f8e183f */
[----:B------:R-:W-:-:S05]  /*1f10*/  IMAD.U32 R3, RZ, RZ, UR38 ;  /* 0x00000026ff037e24 */ /* 0x000fca000f8e00ff */
[----:B------:R-:W-:-:S04]  /*1f20*/  SHF.L.U32 R3, R3, 0x1f, RZ ;  /* 0x0000001f03037819 */ /* 0x000fc800000006ff */
[----:B------:R0:W1:Y:S01]  /*1f30*/  SYNCS.PHASECHK.TRANS64.TRYWAIT P0, [UR6+0x28c50], R3 ;  /* 0x028c5003ff0075a7 */ /* 0x0000620008000146 */
[----:B------:R-:W-:Y:S05]  /*1f40*/  @!P2 BRA `(.L_x_14) ;  /* 0x000000000004a947 */ /* 0x000fea0003800000 */
[----:B------:R-:W-:Y:S01]  /*1f50*/  BPT.TRAP 0x1 ;  /* 0x000000040000795c */ /* 0x000fe20000300000 */
.L_x_14:
[----:B-1----:R-:W-:Y:S05]  /*1f60*/  @P0 BRA `(.L_x_15) ;  /* 0x0000000000080947 */ /* 0x002fea0003800000 */
[----:B------:R-:W1:Y:S02]  /*1f70*/  SYNCS.PHASECHK.TRANS64.TRYWAIT P0, [UR6+0x28c50], R3 ;  /* 0x028c5003ff0075a7 */ /* 0x000e640008000146 */
[----:B-1----:R-:W-:Y:S05]  /*1f80*/  @!P0 BRA `(.L_x_16) ;  /* 0x000000b0006c8947 */ /* 0x002fea0003800000 */
.L_x_15:
[----:B------:R-:W-:Y:S01]  /*1f90*/  UIADD3 UR6, UR41, 0x26800, URZ ;  /* 0x0002680029067890 */ /* 0x000fe2000fffe03f */
[----:B------:R-:W-:Y:S01]  /*1fa0*/  WARPGROUP.ARRIVE ;  /* 0x00000000000079c5 */ /* 0x000fe20000000000 */
[----:B------:R-:W-:-:S05]  /*1fb0*/  ULEA UR18, UR39, UR20, 0xc ;  /* 0x0000001427127291 */ /* 0x000fca000f8e603f */
[----:B-1----:R-:W1:Y:S01]  /*1fc0*/  S2R R4, SR_TID.X ;  /* 0x0000000000047919 */ /* 0x002e620000002100 */
[----:B------:R-:W-:Y:S01]  /*1fd0*/  USHF.R.U32.HI UR6, URZ, 0x4, UR6 ;  /* 0x000000043f067899 */ /* 0x000fe20008011606 */
[----:B0-----:R-:W-:Y:S01]  /*1fe0*/  IMAD.U32 R3, RZ, RZ, UR39 ;  /* 0x00000027ff037e24 */ /* 0x001fe2000f8e00ff */
[----:B------:R-:W-:Y:S01]  /*1ff0*/  UMOV UR19, 0x40000040 ;  /* 0x4000004000137882 */ /* 0x000fe20000000000 */
[----:B------:R-:W-:Y:S01]  /*2000*/  UMOV UR17, 0x40000040 ;  /* 0x4000004000117882 */ /* 0x000fe20000000000 */
[----:B------:R-:W-:Y:S01]  /*2010*/  ULOP3.LUT UR6, UR6, 0x3fff, URZ, 0xc0, !UPT ;  /* 0x00003fff06067892 */ /* 0x000fe2000f8ec03f */
[----:B------:R-:W-:Y:S01]  /*2020*/  UMOV UR7, 0x40000040 ;  /* 0x4000004000077882 */ /* 0x000fe20000000000 */
[----:B------:R-:W-:Y:S02]  /*2030*/  UIADD3 UR10, UR18, 0x100, URZ ;  /* 0x00000100120a7890 */ /* 0x000fe4000fffe03f */
[----:B------:R-:W-:Y:S02]  /*2040*/  ULOP3.LUT UR16, UR6, 0x10000, URZ, 0xfc, !UPT ;  /* 0x0001000006107892 */ /* 0x000fe4000f8efc3f */
[----:B------:R-:W-:Y:S01]  /*2050*/  UIADD3 UR6, UR18, 0x80, URZ ;  /* 0x0000008012067890 */ /* 0x000fe2000fffe03f */
[----:B------:R-:W-:Y:S01]  /*2060*/  UMOV UR11, 0x40000040 ;  /* 0x40000040000b7882 */ /* 0x000fe20000000000 */
[----:B------:R-:W-:Y:S01]  /*2070*/  UIADD3 UR14, UR18, 0x180, URZ ;  /* 0x00000180120e7890 */ /* 0x000fe2000fffe03f */
[----:B------:R-:W-:-:S04]  /*2080*/  UMOV UR15, 0x40000040 ;  /* 0x40000040000f7882 */ /* 0x000fc80000000000 */
[----:B------:R-:W-:Y:S01]  /*2090*/  HGMMA.64x256x16.F32 R24, gdesc[UR16].tnspB, R24, gsb0 ;  /* 0x43e00000101879f0 */ /* 0x000fe20008000818 */
[----:B-1----:R-:W-:-:S04]  /*20a0*/  LOP3.LUT R4, R4, 0x7f, RZ, 0xc0, !PT ;  /* 0x0000007f04047812 */ /* 0x002fc800078ec0ff */
[----:B------:R-:W-:-:S13]  /*20b0*/  ISETP.NE.AND P0, PT, R4, RZ, PT ;  /* 0x000000ff0400720c */ /* 0x000fda0003f05270 */
[----:B------:R-:W-:-:S05]  /*20c0*/  @!P0 LEA R3, R3, UR41, 0x3 ;  /* 0x0000002903038c11 */ /* 0x000fca000f8e18ff */
        /* <DEDUP_REMOVED lines=16> */
[----:B------:R-:W-:Y:S05]  /*21d0*/  @P1 BRA `(.L_x_17) ;  /* 0xfffffff400041947 */ /* 0x000fea000383ffff */
.L_x_12:
[----:B------:R-:W-:Y:S01]  /*21e0*/  BAR.SYNC.DEFER_BLOCKING 0xe, 0x100 ;  /* 0x0384000000007b1d */ /* 0x000fe20000010000 */
[----:B0-----:R-:W-:Y:S01]  /*21f0*/  IMAD.U32 R3, RZ, RZ, UR39 ;  /* 0x00000027ff037e24 */ /* 0x001fe2000f8e00ff */
[----:B------:R-:W-:Y:S01]  /*2200*/  UIADD3 UR39, UR39, 0x1, URZ ;  /* 0x0000000127277890 */ /* 0x000fe2000fffe03f */
[----:B------:R-:W-:Y:S02]  /*2210*/  IMAD.MOV.U32 R20, RZ, RZ, RZ ;  /* 0x000000ffff147224 */ /* 0x000fe400078e00ff */
[----:B------:R-:W-:Y:S01]  /*2220*/  IMAD R0, R3, 0x40, R2 ;  /* 0x0000004003007824 */ /* 0x000fe200078e0202 */
[----:B------:R-:W-:-:S04]  /*2230*/  UISETP.NE.AND UP0, UPT, UR39, 0x2, UPT ;  /* 0x000000022700788c */ /* 0x000fc8000bf05270 */
[----:B------:R-:W-:Y:S01]  /*2240*/  LEA R3, R0, UR41, 0x2 ;  /* 0x0000002900037c11 */ /* 0x000fe2000f8e10ff */
[----:B------:R-:W-:Y:S02]  /*2250*/  USEL UR4, URZ, 0x1, UP0 ;  /* 0x000000013f047887 */ /* 0x000fe40008000000 */
[----:B------:R-:W-:Y:S02]  /*2260*/  USEL UR39, UR39, URZ, UP0 ;  /* 0x0000003f27277287 */ /* 0x000fe40008000000 */
[----:B------:R-:W-:Y:S01]  /*2270*/  ULOP3.LUT UR38, UR38, UR4, URZ, 0x3c, !UPT ;  /* 0x0000000426267292 */ /* 0x000fe2000f8e3c3f */
[----:B------:R-:W0:Y:S04]  /*2280*/  LDS R4, [R3+0x28800] ;  /* 0x0288000003047984 */ /* 0x000e280000000800 */
[----:B------:R1:W2:Y:S02]  /*2290*/  LDS R0, [R3+0x28820] ;  /* 0x0288200003007984 */ /* 0x0002a40000000800 */
[----:B-1----:R-:W-:-:S02]  /*22a0*/  IMAD.MOV.U32 R3, RZ, RZ, RZ ;  /* 0x000000ffff037224 */ /* 0x002fc400078e00ff */
        /* <DEDUP_REMOVED lines=64> */
[-C--:B--2---:R-:W-:Y:S01]  /*26b0*/  FMUL.FTZ R26, R26, R0.reuse ;  /* 0x000000001a1a7220 */ /* 0x084fe20000410000 */
        /* <DEDUP_REMOVED lines=63> */
[----:B------:R-:W-:Y:S06]  /*2ab0*/  BAR.ARV 0xf, 0x100 ;  /* 0x03c4000000007b1d */ /* 0x000fec0000002000 */
[----:B------:R-:W-:Y:S05]  /*2ac0*/  BRA `(.L_x_18) ;  /* 0x0000003800747947 */ /* 0x000fea0003800000 */
.L_x_9:
[----:B------:R-:W0:Y:S02]  /*2ad0*/  SHFL.IDX PT, R0, R210, RZ, 0x1f ;  /* 0x00001fffd2007589 */ /* 0x000e2400000e0000 */
[----:B0-----:R-:W-:-:S13]  /*2ae0*/  R2UR UR4, R0 ;  /* 0x00000000000472ca */ /* 0x001fda00000e0000 */
[----:B------:R-:W-:-:S04]  /*2af0*/  ULEA.HI UR5, UR4, UR4, URZ, 0x1 ;  /* 0x0000000404057291 */ /* 0x000fc8000f8f083f */
[----:B------:R-:W-:-:S04]  /*2b00*/  ULOP3.LUT UR5, UR5, 0x1fffe, URZ, 0xc0, !UPT ;  /* 0x0001fffe05057892 */ /* 0x000fc8000f8ec03f */
[----:B------:R-:W-:Y:S02]  /*2b10*/  UIADD3 UR5, UR4, -UR5, URZ ;  /* 0x8000000504057290 */ /* 0x000fe4000fffe03f */
[----:B------:R-:W-:Y:S02]  /*2b20*/  UIADD3 UR4, UR41, 0x26800, URZ ;  /* 0x0002680029047890 */ /* 0x000fe4000fffe03f */
[----:B------:R-:W-:Y:S02]  /*2b30*/  ULEA UR5, UR5, UR41, 0xf ;  /* 0x0000002905057291 */ /* 0x000fe4000f8e783f */
[----:B------:R-:W-:Y:S02]  /*2b40*/  ULOP3.LUT UP0, URZ, UR4, 0x3ff, URZ, 0xc0, !UPT ;  /* 0x000003ff043f7892 */ /* 0x000fe4000f80c03f */
[----:B------:R-:W-:-:S04]  /*2b50*/  UIADD3 UR5, UR5, 0x400, URZ ;  /* 0x0000040005057890 */ /* 0x000fc8000fffe03f */
[----:B------:R-:W-:Y:S01]  /*2b60*/  PLOP3.LUT P0, PT, PT, PT, UP0, 0x80, 0x0 ;  /* 0x000000000000781c */ /* 0x000fe20003f0f008 */
[----:B------:R-:W-:-:S04]  /*2b70*/  USHF.R.U32.HI UR5, URZ, 0x4, UR5 ;  /* 0x000000043f057899 */ /* 0x000fc80008011605 */
[----:B------:R-:W-:-:S08]  /*2b80*/  ULOP3.LUT UR51, UR5, 0x3fff, URZ, 0xc0, !UPT ;  /* 0x00003fff05337892 */ /* 0x000fd0000f8ec03f */
[----:B------:R-:W-:Y:S05]  /*2b90*/  @!P0 BRA `(.L_x_19) ;  /* 0x0000000000408947 */ /* 0x000fea0003800000 */
[----:B------:R-:W-:Y:S01]  /*2ba0*/  MOV R0, 0x0 ;  /* 0x0000000000007802 */ /* 0x000fe20000000f00 */
[----:B------:R-:W-:Y:S01]  /*2bb0*/  ULDC.64 UR4, c[0x4][0x90] ;  /* 0x0100240000047ab9 */ /* 0x000fe20000000a00 */
[----:B------:R-:W-:Y:S01]  /*2bc0*/  ULDC.64 UR6, c[0x4][0x20] ;  /* 0x0100080000067ab9 */ /* 0x000fe20000000a00 */
[----:B------:R-:W-:Y:S01]  /*2bd0*/  IMAD.U32 R4, RZ, RZ, UR4 ;  /* 0x00000004ff047e24 */ /* 0x000fe2000f8e00ff */
[----:B------:R0:W1:Y:S01]  /*2be0*/  LDC.64 R14, c[0x4][R0] ;  /* 0x01000000000e7b82 */ /* 0x0000620000000a00 */
[----:B------:R-:W-:Y:S01]  /*2bf0*/  IMAD.U32 R5, RZ, RZ, UR5 ;  /* 0x00000005ff057e24 */ /* 0x000fe2000f8e00ff */
[----:B------:R-:W-:Y:S01]  /*2c00*/  ULDC.64 UR4, c[0x4][0x98] ;  /* 0x0100260000047ab9 */ /* 0x000fe20000000a00 */
[----:B------:R-:W-:Y:S02]  /*2c10*/  IMAD.U32 R10, RZ, RZ, UR6 ;  /* 0x00000006ff0a7e24 */ /* 0x000fe4000f8e00ff */
[----:B------:R-:W-:Y:S02]  /*2c20*/  IMAD.U32 R6, RZ, RZ, UR4 ;  /* 0x00000004ff067e24 */ /* 0x000fe4000f8e00ff */
[----:B------:R-:W-:-:S02]  /*2c30*/  IMAD.U32 R7, RZ, RZ, UR5 ;  /* 0x00000005ff077e24 */ /* 0x000fc4000f8e00ff */
[----:B------:R-:W-:Y:S02]  /*2c40*/  IMAD.U32 R11, RZ, RZ, UR7 ;  /* 0x00000007ff0b7e24 */ /* 0x000fe4000f8e00ff */
[----:B------:R-:W-:Y:S02]  /*2c50*/  IMAD.MOV.U32 R8, RZ, RZ, 0x70 ;  /* 0x00000070ff087424 */ /* 0x000fe400078e00ff */
[----:B------:R-:W-:Y:S02]  /*2c60*/  IMAD.MOV.U32 R12, RZ, RZ, 0x1 ;  /* 0x00000001ff0c7424 */ /* 0x000fe400078e00ff */
[----:B0-----:R-:W-:-:S07]  /*2c70*/  IMAD.MOV.U32 R13, RZ, RZ, RZ ;  /* 0x000000ffff0d7224 */ /* 0x001fce00078e00ff */
[----:B------:R-:W-:-:S07]  /*2c80*/  LEPC R20, `(.L_x_19) ;  /* 0x000000001014794e */ /* 0x000fce0000000000 */
[----:B-1----:R-:W-:Y:S05]  /*2c90*/  CALL.ABS.NOINC R14 ;  /* 0x000000000e007343 */ /* 0x002fea0003c00000 */
.L_x_19:
[----:B------:R-:W-:Y:S01]  /*2ca0*/  ULEA.HI UR4, UR36, UR36, URZ, 0x1 ;  /* 0x0000002424047291 */ /* 0x000fe2000f8f083f */
[----:B------:R-:W-:-:S03]  /*2cb0*/  IMAD.U32 R3, RZ, RZ, UR40 ;  /* 0x00000028ff037e24 */ /* 0x000fc6000f8e00ff */
[----:B------:R-:W-:Y:S02]  /*2cc0*/  ULOP3.LUT UR4, UR4, 0xfffffffe, URZ, 0xc0, !UPT ;  /* 0xfffffffe04047892 */ /* 0x000fe4000f8ec03f */
[----:B------:R-:W-:Y:S02]  /*2cd0*/  ISETP.NE.AND P0, PT, R3, 0x3, PT ;  /* 0x000000030300780c */ /* 0x000fe40003f05270 */
[----:B------:R-:W-:-:S06]  /*2ce0*/  UIADD3 UR4, UR36, -UR4, URZ ;  /* 0x8000000424047290 */ /* 0x000fcc000fffe03f */
[----:B------:R-:W-:-:S05]  /*2cf0*/  IMAD.U32 R0, RZ, RZ, UR4 ;  /* 0x00000004ff007e24 */ /* 0x000fca000f8e00ff */
[----:B------:R-:W-:-:S04]  /*2d00*/  SHF.L.U32 R0, R0, 0x1f, RZ ;  /* 0x0000001f00007819 */ /* 0x000fc800000006ff */
[----:B------:R-:W0:Y:S02]  /*2d10*/  SYNCS.PHASECHK.TRANS64.TRYWAIT P1, [UR41+0x28c00], R0 ;  /* 0x028c0000ff0075a7 */ /* 0x000e240008020169 */
[----:B0-----:R-:W-:Y:S05]  /*2d20*/  @!P1 BRA `(.L_x_20) ;  /* 0x000000a4001c9947 */ /* 0x001fea0003800000 */
.L_x_151:
[----:B------:R-:W-:Y:S05]  /*2d30*/  @!P0 BRA `(.L_x_21) ;  /* 0x0000000000048947 */ /* 0x000fea0003800000 */
[----:B------:R-:W-:Y:S01]  /*2d40*/  BPT.TRAP 0x1 ;  /* 0x000000040000795c */ /* 0x000fe20000300000 */
.L_x_21:
[----:B------:R-:W-:Y:S02]  /*2d50*/  IMAD.U32 R7, RZ, RZ, UR39 ;  /* 0x00000027ff077e24 */ /* 0x000fe4000f8e00ff */
[----:B------:R-:W-:-:S03]  /*2d60*/  IMAD.U32 R8, RZ, RZ, UR38 ;  /* 0x00000026ff087e24 */ /* 0x000fc6000f8e00ff */
[----:B------:R-:W-:Y:S02]  /*2d70*/  LEA R7, R7, UR41, 0x3 ;  /* 0x0000002907077c11 */ /* 0x000fe4000f8e18ff */
[----:B------:R-:W-:-:S04]  /*2d80*/  SHF.L.U32 R8, R8, 0x1f, RZ ;  /* 0x0000001f08087819 */ /* 0x000fc800000006ff */
[----:B------:R1:W2:Y:S01]  /*2d90*/  SYNCS.PHASECHK.TRANS64.TRYWAIT P1, [R7+URZ+0x28c30], R8 ;  /* 0x028c3008070075a7 */ /* 0x0002a2000802017f */
[----:B------:R-:W-:Y:S05]  /*2da0*/  @!P0 BRA `(.L_x_22) ;  /* 0x0000000000048947 */ /* 0x000fea0003800000 */
[----:B------:R-:W-:Y:S01]  /*2db0*/  BPT.TRAP 0x1 ;  /* 0x000000040000795c */ /* 0x000fe20000300000 */
.L_x_22:
[----:B--2---:R-:W-:Y:S05]  /*2dc0*/  @P1 BRA `(.L_x_23) ;  /* 0x0000000000081947 */ /* 0x004fea0003800000 */
[----:B------:R-:W2:Y:S02]  /*2dd0*/  SYNCS.PHASECHK.TRANS64.TRYWAIT P1, [R7+URZ+0x28c30], R8 ;  /* 0x028c3008070075a7 */ /* 0x000ea4000802017f */
[----:B--2---:R-:W-:Y:S05]  /*2de0*/  @!P1 BRA `(.L_x_24) ;  /* 0x000000a400049947 */ /* 0x004fea0003800000 */
.L_x_23:
[----:B0-----:R-:W0:Y:S01]  /*2df0*/  S2R R0, SR_TID.X ;  /* 0x0000000000007919 */ /* 0x001e220000002100 */
[----:B------:R-:W-:-:S04]  /*2e00*/  UIADD3 UR4, UR41, 0x22400, URZ ;  /* 0x0002240029047890 */ /* 0x000fc8000fffe03f */
[----:B------:R-:W-:-:S04]  /*2e10*/  USHF.R.U32.HI UR4, URZ, 0x4, UR4 ;  /* 0x000000043f047899 */ /* 0x000fc80008011604 */
[----:B------:R-:W-:-:S06]  /*2e20*/  ULOP3.LUT UR4, UR4, 0x3fff, URZ, 0xc0, !UPT ;  /* 0x00003fff04047892 */ /* 0x000fcc000f8ec03f */
[----:B------:R-:W-:Y:S01]  /*2e30*/  IMAD.U32 R3, RZ, RZ, UR4 ;  /* 0x00000004ff037e24 */ /* 0x000fe2000f8e00ff */
[----:B------:R-:W-:Y:S05]  /*2e40*/  WARPSYNC.ALL ;  /* 0x0000000000007948 */ /* 0x000fea0003800000 */
[----:B------:R-:W-:Y:S02]  /*2e50*/  LOP3.LUT R3, R3, 0x10000, RZ, 0xfc, !PT ;  /* 0x0001000003037812 */ /* 0x000fe400078efcff */
[----:B0-----:R-:W-:-:S04]  /*2e60*/  LOP3.LUT R0, R0, 0x7f, RZ, 0xc0, !PT ;  /* 0x0000007f00007812 */ /* 0x001fc800078ec0ff */
[----:B------:R-:W-:Y:S02]  /*2e70*/  ISETP.NE.AND P1, PT, R0, RZ, PT ;  /* 0x000000ff0000720c */ /* 0x000fe40003f25270 */
[----:B------:R-:W-:Y:S01]  /*2e80*/  R2UR UR12, R3 ;  /* 0x00000000030c72ca */ /* 0x000fe200000e0000 */
[----:B------:R-:W-:Y:S01]  /*2e90*/  UIADD3 UR4, UR41, 0x20400, URZ ;  /* 0x0002040029047890 */ /* 0x000fe2000fffe03f */
[----:B------:R-:W-:Y:S01]  /*2ea0*/  WARPGROUP.ARRIVE ;  /* 0x00000000000079c5 */ /* 0x000fe20000000000 */
[----:B------:R-:W-:Y:S01]  /*2eb0*/  UMOV UR7, 0x40000040 ;  /* 0x4000004000077882 */ /* 0x000fe20000000000 */
[----:B------:R-:W-:Y:S01]  /*2ec0*/  UMOV UR5, 0x40000040 ;  /* 0x4000004000057882 */ /* 0x000fe20000000000 */
[----:B------:R-:W-:Y:S01]  /*2ed0*/  USHF.R.U32.HI UR4, URZ, 0x4, UR4 ;  /* 0x000000043f047899 */ /* 0x000fe20008011604 */
[----:B------:R-:W-:Y:S01]  /*2ee0*/  UMOV UR11, 0x40000040 ;  /* 0x40000040000b7882 */ /* 0x000fe20000000000 */
[----:B------:R-:W-:Y:S02]  /*2ef0*/  UMOV UR9, 0x40000040 ;  /* 0x4000004000097882 */ /* 0x000fe40000000000 */
[----:B------:R-:W-:Y:S01]  /*2f00*/  ULOP3.LUT UR4, UR4, 0x3fff, URZ, 0xc0, !UPT ;  /* 0x00003fff04047892 */ /* 0x000fe2000f8ec03f */
[----:B------:R-:W-:Y:S01]  /*2f10*/  UMOV UR15, 0x40000040 ;  /* 0x40000040000f7882 */ /* 0x000fe20000000000 */
[----:B------:R-:W-:-:S02]  /*2f20*/  ULDC UR20, c[0x0][0x988] ;  /* 0x0002620000147ab9 */ /* 0x000fc40000000800 */
[----:B------:R-:W-:Y:S02]  /*2f30*/  ULEA UR12, UR39, UR12, 0x9 ;  /* 0x0000000c270c7291 */ /* 0x000fe4000f8e483f */
[----:B------:R-:W-:Y:S02]  /*2f40*/  ULOP3.LUT UR13, UR4, 0x10000, URZ, 0xfc, !UPT ;  /* 0x00010000040d7892 */ /* 0x000fe4000f8efc3f */
[----:B------:R-:W-:Y:S02]  /*2f50*/  UIADD3 UR10, UR12, 0x4, URZ ;  /* 0x000000040c0a7890 */ /* 0x000fe4000fffe03f */
[----:B------:R-:W-:Y:S01]  /*2f60*/  UIADD3 UR8, UR13, 0x4, URZ ;  /* 0x000000040d087890 */ /* 0x000fe2000fffe03f */
[----:B------:R-:W-:Y:S02]  /*2f70*/  UMOV UR6, UR12 ;  /* 0x0000000c00067c82 */ /* 0x000fe40008000000 */
[----:B------:R-:W-:Y:S01]  /*2f80*/  UMOV UR4, UR13 ;  /* 0x0000000d00047c82 */ /* 0x000fe20008000000 */
[----:B------:R-:W-:Y:S01]  /*2f90*/  UIADD3 UR14, UR12, 0x6, URZ ;  /* 0x000000060c0e7890 */ /* 0x000fe2000fffe03f */
[----:B------:R-:W-:Y:S01]  /*2fa0*/  HGMMA.64x64x16.F32 R24, gdesc[UR4], RZ, !UPT, gsb0 ;  /* 0x00e00000041879f0 */ /* 0x000fe2000c0008ff */
[----:B------:R-:W-:-:S02]  /*2fb0*/  UIADD3 UR6, UR12, 0x2, URZ ;  /* 0x000000020c067890 */ /* 0x000fc4000fffe03f */
[----:B------:R-:W-:Y:S01]  /*2fc0*/  UIADD3 UR4, UR13, 0x2, URZ ;  /* 0x000000020d047890 */ /* 0x000fe2000fffe03f */
[----:B------:R-:W-:Y:S01]  /*2fd0*/  UMOV UR7, 0x40000040 ;  /* 0x4000004000077882 */ /* 0x000fe20000000000 */
[----:B------:R-:W-:Y:S01]  /*2fe0*/  UMOV UR5, 0x40000040 ;  /* 0x4000004000057882 */ /* 0x000fe20000000000 */
[----:B------:R-:W-:-:S03]  /*2ff0*/  UIADD3 UR12, UR13, 0x6, URZ ;  /* 0x000000060d0c7890 */ /* 0x000fc6000fffe03f */
[----:B------:R-:W-:Y:S01]  /*3000*/  UMOV UR13, 0x40000040 ;  /* 0x40000040000d7882 */ /* 0x000fe20000000000 */
[----:B------:R-:W-:Y:S02]  /*3010*/  WARPGROUP.DEPBAR.LE gsb0, 0x0 ;  /* 0x00008000000079c5 */ /* 0x000fe40000010000 */
[----:B------:R-:W-:-:S06]  /*3020*/  WARPGROUP.ARRIVE ;  /* 0x00000000000079c5 */ /* 0x000fcc0000000000 */
[----:B------:R-:W-:Y:S01]  /*3030*/  HGMMA.64x64x16.F32 R24, gdesc[UR4], R24, gsb0 ;  /* 0x00e00000041879f0 */ /* 0x000fe20008000818 */
[----:B------:R-:W-:-:S06]  /*3040*/  UIMAD UR6, UR49, -0x40, UR50 ;  /* 0xffffffc0310678a4 */ /* 0x000fcc000f8e0232 */
[----:B------:R-:W-:-:S05]  /*3050*/  IMAD.U32 R0, RZ, RZ, UR6 ;  /* 0x00000006ff007e24 */ /* 0x000fca000f8e00ff */
[----:B------:R-:W-:-:S04]  /*3060*/  IADD3 R0, -R17, 0x40, R0 ;  /* 0x0000004011007810 */ /* 0x000fc80007ffe100 */
[C---:B------:R-:W-:Y:S02]  /*3070*/  ISETP.GT.AND P6, PT, R0.reuse, RZ, PT ;  /* 0x000000ff0000720c */ /* 0x040fe40003fc4270 */
[C---:B------:R-:W-:Y:S02]  /*3080*/  ISETP.GT.AND P2, PT, R0.reuse, 0x1, PT ;  /* 0x000000010000780c */ /* 0x040fe40003f44270 */
[C---:B------:R-:W-:Y:S02]  /*3090*/  ISETP.GT.AND P3, PT, R0.reuse, 0x8, PT ;  /* 0x000000080000780c */ /* 0x040fe40003f64270 */
[C---:B------:R-:W-:Y:S02]  /*30a0*/  ISETP.GT.AND P4, PT, R0.reuse, 0x9, PT ;  /* 0x000000090000780c */ /* 0x040fe40003f84270 */
[----:B------:R-:W-:Y:S01]  /*30b0*/  ISETP.GT.AND P5, PT, R0, 0x10, PT ;  /* 0x000000100000780c */ /* 0x000fe20003fa4270 */
[----:B------:R-:W-:Y:S02]  /*30c0*/  WARPGROUP.DEPBAR.LE gsb0, 0x0 ;  /* 0x00008000000079c5 */ /* 0x000fe40000010000 */
[----:B------:R-:W-:-:S06]  /*30d0*/  WARPGROUP.ARRIVE ;  /* 0x00000000000079c5 */ /* 0x000fcc0000000000 */
[----:B------:R-:W-:Y:S03]  /*30e0*/  HGMMA.64x64x16.F32 R24, gdesc[UR8], R24, gsb0 ;  /* 0x00e00000081879f0 */ /* 0x000fe60008000818 */
[----:B------:R-:W-:Y:S02]  /*30f0*/  WARPGROUP.DEPBAR.LE gsb0, 0x0 ;  /* 0x00008000000079c5 */ /* 0x000fe40000010000 */
[----:B------:R-:W-:-:S06]  /*3100*/  WARPGROUP.ARRIVE ;  /* 0x00000000000079c5 */ /* 0x000fcc0000000000 */
[----:B------:R-:W-:Y:S03]  /*3110*/  HGMMA.64x64x16.F32 R24, gdesc[UR12], R24, gsb0 ;  /* 0x00e000000c1879f0 */ /* 0x000fe60008000818 */
[----:B------:R-:W-:Y:S02]  /*3120*/  WARPGROUP.DEPBAR.LE gsb0, 0x0 ;  /* 0x00008000000079c5 */ /* 0x000fe40000010000 */
[----:B------:R-:W-:Y:S02]  /*3130*/  FSEL R24, R24, -INF , P6 ;  /* 0xff80000018187808 */ /* 0x000fe40003000000 */
[----:B------:R-:W-:Y:S02]  /*3140*/  FSEL R25, R25, -INF , P2 ;  /* 0xff80000019197808 */ /* 0x000fe40001000000 */
[----:B------:R-:W-:Y:S02]  /*3150*/  FSEL R28, R28, -INF , P3 ;  /* 0xff8000001c1c7808 */ /* 0x000fe40001800000 */
[----:B------:R-:W-:-:S02]  /*3160*/  FMNMX.FTZ R5, R24, R25, !PT ;  /* 0x0000001918057209 */ /* 0x000fc40007810000 */
[----:B------:R-:W-:Y:S02]  /*3170*/  FSEL R29, R29, -INF , P4 ;  /* 0xff8000001d1d7808 */ /* 0x000fe40002000000 */
[----:B------:R-:W-:Y:S02]  /*3180*/  FMNMX.FTZ R4, R28, R5, !PT ;  /* 0x000000051c047209 */ /* 0x000fe40007810000 */
[----:B------:R-:W-:Y:S02]  /*3190*/  FSEL R26, R26, -INF , P6 ;  /* 0xff8000001a1a7808 */ /* 0x000fe40003000000 */
[----:B------:R-:W-:Y:S02]  /*31a0*/  ISETP.GT.AND P6, PT, R0, 0x11, PT ;  /* 0x000000110000780c */ /* 0x000fe40003fc4270 */
[----:B------:R-:W-:Y:S02]  /*31b0*/  FSEL R32, R32, -INF , P5 ;  /* 0xff80000020207808 */ /* 0x000fe40002800000 */
[----:B------:R-:W-:-:S02]  /*31c0*/  FMNMX.FTZ R5, R29, R4, !PT ;  /* 0x000000041d057209 */ /* 0x000fc40007810000 */
[----:B------:R-:W-:Y:S02]  /*31d0*/  FSEL R27, R27, -INF , P2 ;  /* 0xff8000001b1b7808 */ /* 0x000fe40001000000 */
[----:B------:R-:W-:Y:S02]  /*31e0*/  ISETP.GT.AND P2, PT, R0, 0x18, PT ;  /* 0x000000180000780c */ /* 0x000fe40003f44270 */
[----:B------:R-:W-:Y:S02]  /*31f0*/  FSEL R33, R33, -INF , P6 ;  /* 0xff80000021217808 */ /* 0x000fe40003000000 */
[----:B------:R-:W-:Y:S02]  /*3200*/  FMNMX.FTZ R4, R32, R5, !PT ;  /* 0x0000000520047209 */ /* 0x000fe40007810000 */
[----:B------:R-:W-:Y:S02]  /*3210*/  FSEL R30, R30, -INF , P3 ;  /* 0xff8000001e1e7808 */ /* 0x000fe40001800000 */
[----:B------:R-:W-:-:S02]  /*3220*/  ISETP.GT.AND P3, PT, R0, 0x19, PT ;  /* 0x000000190000780c */ /* 0x000fc40003f64270 */
        /* <DEDUP_REMOVED lines=35> */
[----:B------:R-:W-:-:S02]  /*3460*/  FMNMX.FTZ R0, R52, R5, !PT ;  /* 0x0000000534007209 */ /* 0x000fc40007810000 */
[----:B------:R-:W-:Y:S02]  /*3470*/  FSEL R47, R47, -INF , P2 ;  /* 0xff8000002f2f7808 */ /* 0x000fe40001000000 */
[----:B------:R-:W-:Y:S02]  /*3480*/  FMNMX.FTZ R6, R53, R0, !PT ;  /* 0x0000000035067209 */ /* 0x000fe40007810000 */
[----:B------:R-:W-:Y:S02]  /*3490*/  FSEL R50, R50, -INF , P3 ;  /* 0xff80000032327808 */ /* 0x000fe40001800000 */
[----:B------:R-:W-:Y:S01]  /*34a0*/  FSEL R51, R51, -INF , P4 ;  /* 0xff80000033337808 */ /* 0x000fe20002000000 */
[----:B------:R-:W0:Y:S01]  /*34b0*/  SHFL.BFLY PT, R5, R6, 0x2, 0x1f ;  /* 0x0c401f0006057f89 */ /* 0x000e2200000e0000 */
[----:B------:R-:W-:Y:S02]  /*34c0*/  FSEL R54, R54, -INF , P5 ;  /* 0xff80000036367808 */ /* 0x000fe40002800000 */
[----:B------:R-:W-:-:S02]  /*34d0*/  FSEL R55, R55, -INF , P6 ;  /* 0xff80000037377808 */ /* 0x000fc40003000000 */
[----:B0-----:R-:W-:Y:S02]  /*34e0*/  FMNMX.FTZ R9, R6, R5, !PT ;  /* 0x0000000506097209 */ /* 0x001fe40007810000 */
[----:B------:R-:W-:-:S03]  /*34f0*/  FMNMX.FTZ R5, R26, R27, !PT ;  /* 0x0000001b1a057209 */ /* 0x000fc60007810000 */
[----:B------:R-:W0:Y:S01]  /*3500*/  SHFL.BFLY PT, R10, R9, 0x1, 0x1f ;  /* 0x0c201f00090a7f89 */ /* 0x000e2200000e0000 */
[----:B------:R-:W-:-:S04]  /*3510*/  FMNMX.FTZ R0, R30, R5, !PT ;  /* 0x000000051e007209 */ /* 0x000fc80007810000 */
[----:B------:R-:W-:-:S04]  /*3520*/  FMNMX.FTZ R5, R31, R0, !PT ;  /* 0x000000001f057209 */ /* 0x000fc80007810000 */
[----:B------:R-:W-:-:S04]  /*3530*/  FMNMX.FTZ R0, R34, R5, !PT ;  /* 0x0000000522007209 */ /* 0x000fc80007810000 */
[----:B------:R-:W-:-:S04]  /*3540*/  FMNMX.FTZ R5, R35, R0, !PT ;  /* 0x0000000023057209 */ /* 0x000fc80007810000 */
[----:B------:R-:W-:-:S04]  /*3550*/  FMNMX.FTZ R4, R38, R5, !PT ;  /* 0x0000000526047209 */ /* 0x000fc80007810000 */
[----:B------:R-:W-:Y:S02]  /*3560*/  FMNMX.FTZ R5, R39, R4, !PT ;  /* 0x0000000427057209 */ /* 0x000fe40007810000 */
[----:B0-----:R-:W-:Y:S02]  /*3570*/  FMNMX.FTZ R0, R9, R10, !PT ;  /* 0x0000000a09007209 */ /* 0x001fe40007810000 */
[----:B------:R-:W-:Y:S02]  /*3580*/  FMNMX.FTZ R4, R42, R5, !PT ;  /* 0x000000052a047209 */ /* 0x000fe40007810000 */
[C---:B------:R-:W-:Y:S01]  /*3590*/  FSETP.NEU.FTZ.AND P2, PT, R0.reuse, -INF , PT ;  /* 0xff8000000000780b */ /* 0x040fe20003f5d000 */
[----:B------:R-:W-:Y:S01]  /*35a0*/  FMUL.FTZ R6, R0, UR20 ;  /* 0x0000001400067c20 */ /* 0x000fe20008410000 */
[----:B------:R-:W-:-:S04]  /*35b0*/  FMNMX.FTZ R5, R43, R4, !PT ;  /* 0x000000042b057209 */ /* 0x000fc80007810000 */
[----:B------:R-:W-:Y:S02]  /*35c0*/  FMNMX.FTZ R4, R46, R5, !PT ;  /* 0x000000052e047209 */ /* 0x000fe40007810000 */
[----:B------:R-:W-:Y:S02]  /*35d0*/  FSEL R6, R6, RZ, P2 ;  /* 0x000000ff06067208 */ /* 0x000fe40001000000 */
[----:B------:R-:W-:-:S03]  /*35e0*/  FMNMX.FTZ R5, R47, R4, !PT ;  /* 0x000000042f057209 */ /* 0x000fc60007810000 */
[--C-:B------:R-:W-:Y:S01]  /*35f0*/  FFMA.FTZ R24, R24, UR20, -R6.reuse ;  /* 0x0000001418187c23 */ /* 0x100fe20008010806 */
[----:B------:R-:W-:Y:S01]  /*3600*/  FMNMX.FTZ R4, R50, R5, !PT ;  /* 0x0000000532047209 */ /* 0x000fe20007810000 */
[--C-:B------:R-:W-:Y:S01]  /*3610*/  FFMA.FTZ R25, R25, UR20, -R6.reuse ;  /* 0x0000001419197c23 */ /* 0x100fe20008010806 */
[--C-:B------:R-:W-:Y:S01]  /*3620*/  FFMA.FTZ R28, R28, UR20, -R6.reuse ;  /* 0x000000141c1c7c23 */ /* 0x100fe20008010806 */
[--C-:B------:R-:W-:Y:S01]  /*3630*/  FFMA.FTZ R29, R29, UR20, -R6.reuse ;  /* 0x000000141d1d7c23 */ /* 0x100fe20008010806 */
[----:B------:R-:W-:Y:S01]  /*3640*/  FMNMX.FTZ R5, R51, R4, !PT ;  /* 0x0000000433057209 */ /* 0x000fe20007810000 */
[----:B------:R-:W-:Y:S01]  /*3650*/  MUFU.EX2 R24, R24 ;  /* 0x0000001800187308 */ /* 0x000fe20000000800 */
[--C-:B------:R-:W-:Y:S01]  /*3660*/  FFMA.FTZ R32, R32, UR20, -R6.reuse ;  /* 0x0000001420207c23 */ /* 0x100fe20008010806 */
[--C-:B------:R-:W-:Y:S01]  /*3670*/  FFMA.FTZ R33, R33, UR20, -R6.reuse ;  /* 0x0000001421217c23 */ /* 0x100fe20008010806 */
[----:B------:R-:W-:Y:S01]  /*3680*/  FMNMX.FTZ R4, R54, R5, !PT ;  /* 0x0000000536047209 */ /* 0x000fe20007810000 */
[--C-:B------:R-:W-:Y:S01]  /*3690*/  FFMA.FTZ R36, R36, UR20, -R6.reuse ;  /* 0x0000001424247c23 */ /* 0x100fe20008010806 */
[--C-:B------:R-:W-:Y:S01]  /*36a0*/  FFMA.FTZ R37, R37, UR20, -R6.reuse ;  /* 0x0000001425257c23 */ /* 0x100fe20008010806 */
[--C-:B------:R-:W-:Y:S01]  /*36b0*/  FFMA.FTZ R40, R40, UR20, -R6.reuse ;  /* 0x0000001428287c23 */ /* 0x100fe20008010806 */
[----:B------:R-:W-:Y:S01]  /*36c0*/  FMNMX.FTZ R4, R55, R4, !PT ;  /* 0x0000000437047209 */ /* 0x000fe20007810000 */
[----:B------:R-:W0:Y:S01]  /*36d0*/  MUFU.EX2 R25, R25 ;  /* 0x0000001900197308 */ /* 0x000e220000000800 */
[--C-:B------:R-:W-:Y:S01]  /*36e0*/  FFMA.FTZ R41, R41, UR20, -R6.reuse ;  /* 0x0000001429297c23 */ /* 0x100fe20008010806 */
[--C-:B------:R-:W-:Y:S01]  /*36f0*/  FFMA.FTZ R44, R44, UR20, -R6.reuse ;  /* 0x000000142c2c7c23 */ /* 0x100fe20008010806 */
[--C-:B------:R-:W-:Y:S01]  /*3700*/  FFMA.FTZ R45, R45, UR20, -R6.reuse ;  /* 0x000000142d2d7c23 */ /* 0x100fe20008010806 */
[----:B------:R-:W3:Y:S01]  /*3710*/  SHFL.BFLY PT, R5, R4, 0x2, 0x1f ;  /* 0x0c401f0004057f89 */ /* 0x000ee200000e0000 */
[--C-:B------:R-:W-:Y:S01]  /*3720*/  FFMA.FTZ R48, R48, UR20, -R6.reuse ;  /* 0x0000001430307c23 */ /* 0x100fe20008010806 */
[--C-:B------:R-:W-:Y:S01]  /*3730*/  FFMA.FTZ R49, R49, UR20, -R6.reuse ;  /* 0x0000001431317c23 */ /* 0x100fe20008010806 */
[--C-:B------:R-:W-:Y:S01]  /*3740*/  FFMA.FTZ R52, R52, UR20, -R6.reuse ;  /* 0x0000001434347c23 */ /* 0x100fe20008010806 */
[----:B------:R-:W-:Y:S01]  /*3750*/  MUFU.EX2 R28, R28 ;  /* 0x0000001c001c7308 */ /* 0x000fe20000000800 */
[----:B------:R-:W-:-:S07]  /*3760*/  FFMA.FTZ R6, R53, UR20, -R6 ;  /* 0x0000001435067c23 */ /* 0x000fce0008010806 */
[----:B------:R-:W4:Y:S01]  /*3770*/  MUFU.EX2 R29, R29 ;  /* 0x0000001d001d7308 */ /* 0x000f220000000800 */
[----:B0-----:R-:W-:-:S07]  /*3780*/  F2FP.F16.F32.PACK_AB R152, R25, R24 ;  /* 0x000000181998723e */ /* 0x001fce00000000ff */
[----:B------:R-:W-:Y:S01]  /*3790*/  MUFU.EX2 R32, R32 ;  /* 0x0000002000207308 */ /* 0x000fe20000000800 */
[----:B---3--:R-:W-:-:S07]  /*37a0*/  FMNMX.FTZ R5, R4, R5, !PT ;  /* 0x0000000504057209 */ /* 0x008fce0007810000 */
[----:B------:R-:W0:Y:S01]  /*37b0*/  MUFU.EX2 R33, R33 ;  /* 0x0000002100217308 */ /* 0x000e220000000800 */
[----:B------:R-:W3:Y:S01]  /*37c0*/  SHFL.BFLY PT, R4, R5, 0x1, 0x1f ;  /* 0x0c201f0005047f89 */ /* 0x000ee200000e0000 */
[----:B----4-:R-:W-:-:S06]  /*37d0*/  F2FP.F16.F32.PACK_AB R154, R29, R28 ;  /* 0x0000001c1d9a723e */ /* 0x010fcc00000000ff */
[----:B------:R4:W-:Y:S08]  /*37e0*/  MUFU.EX2 R9, R6 ;  /* 0x0000000600097308 */ /* 0x0009f00000000800 */
[----:B------:R-:W-:Y:S01]  /*37f0*/  MUFU.EX2 R36, R36 ;  /* 0x0000002400247308 */ /* 0x000fe20000000800 */
[----:B0-----:R-:W-:-:S07]  /*3800*/  F2FP.F16.F32.PACK_AB R156, R33, R32 ;  /* 0x00000020219c723e */ /* 0x001fce00000000ff */
[----:B------:R-:W0:Y:S01]  /*3810*/  MUFU.EX2 R37, R37 ;  /* 0x0000002500257308 */ /* 0x000e220000000800 */
[----:B---3--:R-:W-:-:S04]  /*3820*/  FMNMX.FTZ R4, R5, R4, !PT ;  /* 0x0000000405047209 */ /* 0x008fc80007810000 */
[C---:B------:R-:W-:Y:S01]  /*3830*/  FSETP.NEU.FTZ.AND P2, PT, R4.reuse, -INF , PT ;  /* 0xff8000000400780b */ /* 0x040fe20003f5d000 */
[----:B------:R-:W-:Y:S02]  /*3840*/  FMUL.FTZ R5, R4, UR20 ;  /* 0x0000001404057c20 */ /* 0x000fe40008410000 */
[----:B------:R-:W-:Y:S03]  /*3850*/  MUFU.EX2 R40, R40 ;  /* 0x0000002800287308 */ /* 0x000fe60000000800 */
[----:B------:R-:W-:Y:S01]  /*3860*/  FSEL R10, R5, RZ, P2 ;  /* 0x000000ff050a7208 */ /* 0x000fe20001000000 */
[----:B------:R-:W-:-:S04]  /*3870*/  FADD.FTZ R5, R24, R25 ;  /* 0x0000001918057221 */ /* 0x000fc80000010000 */
[--C-:B------:R-:W-:Y:S01]  /*3880*/  FFMA.FTZ R26, R26, UR20, -R10.reuse ;  /* 0x000000141a1a7c23 */ /* 0x100fe2000801080a */
[--C-:B------:R-:W-:Y:S01]  /*3890*/  FFMA.FTZ R27, R27, UR20, -R10.reuse ;  /* 0x000000141b1b7c23 */ /* 0x100fe2000801080a */
[--C-:B------:R-:W-:Y:S01]  /*38a0*/  FFMA.FTZ R30, R30, UR20, -R10.reuse ;  /* 0x000000141e1e7c23 */ /* 0x100fe2000801080a */
[--C-:B------:R-:W-:Y:S01]  /*38b0*/  FFMA.FTZ R31, R31, UR20, -R10.reuse ;  /* 0x000000141f1f7c23 */ /* 0x100fe2000801080a */
[--C-:B------:R-:W-:Y:S01]  /*38c0*/  FFMA.FTZ R34, R34, UR20, -R10.reuse ;  /* 0x0000001422227c23 */ /* 0x100fe2000801080a */
[--C-:B------:R-:W-:Y:S01]  /*38d0*/  FFMA.FTZ R35, R35, UR20, -R10.reuse ;  /* 0x0000001423237c23 */ /* 0x100fe2000801080a */
[----:B------:R-:W-:Y:S01]  /*38e0*/  MUFU.EX2 R26, R26 ;  /* 0x0000001a001a7308 */ /* 0x000fe20000000800 */
[--C-:B------:R-:W-:Y:S01]  /*38f0*/  FFMA.FTZ R38, R38, UR20, -R10.reuse ;  /* 0x0000001426267c23 */ /* 0x100fe2000801080a */
[----:B----4-:R-:W-:Y:S01]  /*3900*/  FADD.FTZ R6, R28, R5 ;  /* 0x000000051c067221 */ /* 0x010fe20000010000 */
[----:B------:R-:W-:Y:S02]  /*3910*/  @!P1 VIADD R5, R7, 0x28c40 ;  /* 0x00028c4007059836 */ /* 0x000fe40000000000 */
[--C-:B------:R-:W-:Y:S01]  /*3920*/  FFMA.FTZ R39, R39, UR20, -R10.reuse ;  /* 0x0000001427277c23 */ /* 0x100fe2000801080a */
[----:B------:R-:W-:Y:S01]  /*3930*/  FFMA.FTZ R42, R42, UR20, -R10 ;  /* 0x000000142a2a7c23 */ /* 0x000fe2000801080a */
[----:B------:R-:W-:Y:S01]  /*3940*/  FADD.FTZ R13, R29, R6 ;  /* 0x000000061d0d7221 */ /* 0x000fe20000010000 */
[--C-:B------:R-:W-:Y:S01]  /*3950*/  FFMA.FTZ R43, R43, UR20, -R10.reuse ;  /* 0x000000142b2b7c23 */ /* 0x100fe2000801080a */
[----:B------:R-:W3:Y:S01]  /*3960*/  MUFU.EX2 R27, R27 ;  /* 0x0000001b001b7308 */ /* 0x000ee20000000800 */
[----:B------:R-:W-:Y:S01]  /*3970*/  @!P1 PRMT R5, RZ, 0x654, R5 ;  /* 0x00000654ff059816 */ /* 0x000fe20000000005 */
[----:B------:R-:W-:Y:S01]  /*3980*/  FADD.FTZ R12, R32, R13 ;  /* 0x0000000d200c7221 */ /* 0x000fe20000010000 */
[--C-:B------:R-:W-:Y:S01]  /*3990*/  FFMA.FTZ R46, R46, UR20, -R10.reuse ;  /* 0x000000142e2e7c23 */ /* 0x100fe2000801080a */
[--C-:B------:R-:W-:Y:S01]  /*39a0*/  FFMA.FTZ R47, R47, UR20, -R10.reuse ;  /* 0x000000142f2f7c23 */ /* 0x100fe2000801080a */
[----:B------:R4:W-:Y:S01]  /*39b0*/  @!P1 SYNCS.ARRIVE.TRANS64.RED.A1T0 RZ, [R5+URZ], RZ ;  /* 0x000000ff05ff99a7 */ /* 0x0009e2000810043f */
[--C-:B------:R-:W-:Y:S01]  /*39c0*/  FFMA.FTZ R50, R50, UR20, -R10.reuse ;  /* 0x0000001432327c23 */ /* 0x100fe2000801080a */
[--C-:B------:R-:W-:Y:S01]  /*39d0*/  FFMA.FTZ R51, R51, UR20, -R10.reuse ;  /* 0x0000001433337c23 */ /* 0x100fe2000801080a */
[----:B------:R-:W5:Y:S01]  /*39e0*/  MUFU.EX2 R30, R30 ;  /* 0x0000001e001e7308 */ /* 0x000f620000000800 */
[--C-:B------:R-:W-:Y:S01]  /*39f0*/  FFMA.FTZ R54, R54, UR20, -R10.reuse ;  /* 0x0000001436367c23 */ /* 0x100fe2000801080a */
[----:B------:R-:W-:Y:S01]  /*3a00*/  FFMA.FTZ R10, R55, UR20, -R10 ;  /* 0x00000014370a7c23 */ /* 0x000fe2000801080a */
[----:B0-----:R-:W-:-:S05]  /*3a10*/  F2FP.F16.F32.PACK_AB R158, R37, R36 ;  /* 0x00000024259e723e */ /* 0x001fca00000000ff */
[----:B------:R-:W4:Y:S01]  /*3a20*/  MUFU.EX2 R31, R31 ;  /* 0x0000001f001f7308 */ /* 0x000f220000000800 */
[----:B---3--:R-:W-:Y:S01]  /*3a30*/  FADD.FTZ R11, R26, R27 ;  /* 0x0000001b1a0b7221 */ /* 0x008fe20000010000 */
[----:B------:R-:W-:-:S06]  /*3a40*/  F2FP.F16.F32.PACK_AB R153, R27, R26 ;  /* 0x0000001a1b99723e */ /* 0x000fcc00000000ff */
[----:B------:R-:W0:Y:S01]  /*3a50*/  MUFU.EX2 R34, R34 ;  /* 0x0000002200227308 */ /* 0x000e220000000800 */
[----:B-----5:R-:W-:Y:S01]  /*3a60*/  FADD.FTZ R6, R30, R11 ;  /* 0x0000000b1e067221 */ /* 0x020fe20000010000 */
[----:B------:R-:W-:-:S04]  /*3a70*/  FADD.FTZ R11, R33, R12 ;  /* 0x0000000c210b7221 */ /* 0x000fc80000010000 */
[----:B------:R-:W-:Y:S02]  /*3a80*/  FADD.FTZ R12, R36, R11 ;  /* 0x0000000b240c7221 */ /* 0x000fe40000010000 */
[----:B------:R-:W3:Y:S01]  /*3a90*/  MUFU.EX2 R35, R35 ;  /* 0x0000002300237308 */ /* 0x000ee20000000800 */
[----:B----4-:R-:W-:Y:S01]  /*3aa0*/  FADD.FTZ R5, R31, R6 ;  /* 0x000000061f057221 */ /* 0x010fe20000010000 */
[----:B------:R-:W-:Y:S01]  /*3ab0*/  FADD.FTZ R11, R37, R12 ;  /* 0x0000000c250b7221 */ /* 0x000fe20000010000 */
[----:B------:R-:W-:Y:S01]  /*3ac0*/  F2FP.F16.F32.PACK_AB R155, R31, R30 ;  /* 0x0000001e1f9b723e */ /* 0x000fe200000000ff */
[----:B------:R-:W-:Y:S02]  /*3ad0*/  BAR.SYNC.DEFER_BLOCKING 0xf, 0x100 ;  /* 0x03c4000000007b1d */ /* 0x000fe40000010000 */
[----:B------:R-:W-:Y:S01]  /*3ae0*/  FADD.FTZ R12, R40, R11 ;  /* 0x0000000b280c7221 */ /* 0x000fe20000010000 */
[----:B0-----:R-:W-:-:S03]  /*3af0*/  FADD.FTZ R6, R34, R5 ;  /* 0x0000000522067221 */ /* 0x001fc60000010000 */
[----:B------:R-:W0:Y:S01]  /*3b00*/  MUFU.EX2 R38, R38 ;  /* 0x0000002600267308 */ /* 0x000e220000000800 */
[----:B---3--:R-:W-:-:S07]  /*3b10*/  FADD.FTZ R5, R35, R6 ;  /* 0x0000000623057221 */ /* 0x008fce0000010000 */
[----:B------:R-:W3:Y:S01]  /*3b20*/  MUFU.EX2 R39, R39 ;  /* 0x0000002700277308 */ /* 0x000ee20000000800 */
[----:B------:R-:W-:-:S07]  /*3b30*/  F2FP.F16.F32.PACK_AB R157, R35, R34 ;  /* 0x00000022239d723e */ /* 0x000fce00000000ff */
[----:B------:R-:W4:Y:S01]  /*3b40*/  MUFU.EX2 R42, R42 ;  /* 0x0000002a002a7308 */ /* 0x000f220000000800 */
[----:B0-----:R-:W-:Y:S01]  /*3b50*/  FADD.FTZ R6, R38, R5 ;  /* 0x0000000526067221 */ /* 0x001fe20000010000 */
[----:B------:R0:W-:Y:S06]  /*3b60*/  STSM.16.M88.4 [R22+0x26800], R152 ;  /* 0x0268009816007844 */ /* 0x0001ec0000000200 */
[----:B------:R-:W5:Y:S01]  /*3b70*/  MUFU.EX2 R41, R41 ;  /* 0x0000002900297308 */ /* 0x000f620000000800 */
[C---:B---3--:R-:W-:Y:S01]  /*3b80*/  FADD.FTZ R11, R39.reuse, R6 ;  /* 0x00000006270b7221 */ /* 0x048fe20000010000 */
[----:B------:R-:W-:-:S05]  /*3b90*/  F2FP.F16.F32.PACK_AB R159, R39, R38 ;  /* 0x00000026279f723e */ /* 0x000fca00000000ff */
[----:B------:R0:W-:Y:S01]  /*3ba0*/  STSM.16.M88.4 [R19], R156 ;  /* 0x0000009c13007844 */ /* 0x0001e20000000200 */
[----:B------:R-:W3:Y:S01]  /*3bb0*/  MUFU.EX2 R43, R43 ;  /* 0x0000002b002b7308 */ /* 0x000ee20000000800 */
[----:B----4-:R-:W-:-:S07]  /*3bc0*/  FADD.FTZ R6, R42, R11 ;  /* 0x0000000b2a067221 */ /* 0x010fce0000010000 */
[----:B------:R-:W4:Y:S01]  /*3bd0*/  MUFU.EX2 R44, R44 ;  /* 0x0000002c002c7308 */ /* 0x000f220000000800 */
[C---:B-----5:R-:W-:Y:S01]  /*3be0*/  FADD.FTZ R13, R41.reuse, R12 ;  /* 0x0000000c290d7221 */ /* 0x060fe20000010000 */
[----:B------:R-:W-:-:S06]  /*3bf0*/  F2FP.F16.F32.PACK_AB R160, R41, R40 ;  /* 0x0000002829a0723e */ /* 0x000fcc00000000ff */
[----:B------:R-:W-:Y:S01]  /*3c00*/  MUFU.EX2 R46, R46 ;  /* 0x0000002e002e7308 */ /* 0x000fe20000000800 */
[C---:B---3--:R-:W-:Y:S01]  /*3c10*/  FADD.FTZ R11, R43.reuse, R6 ;  /* 0x000000062b0b7221 */ /* 0x048fe20000010000 */
[----:B------:R-:W-:-:S06]  /*3c20*/  F2FP.F16.F32.PACK_AB R161, R43, R42 ;  /* 0x0000002a2ba1723e */ /* 0x000fcc00000000ff */
[----:B------:R-:W3:Y:S01]  /*3c30*/  MUFU.EX2 R45, R45 ;  /* 0x0000002d002d7308 */ /* 0x000ee20000000800 */
[----:B----4-:R-:W-:-:S07]  /*3c40*/  FADD.FTZ R6, R44, R13 ;  /* 0x0000000d2c067221 */ /* 0x010fce0000010000 */
[----:B------:R-:W4:Y:S08]  /*3c50*/  MUFU.EX2 R47, R47 ;  /* 0x0000002f002f7308 */ /* 0x000f300000000800 */
[----:B------:R-:W-:Y:S01]  /*3c60*/  MUFU.EX2 R48, R48 ;  /* 0x0000003000307308 */ /* 0x000fe20000000800 */
[C---:B---3--:R-:W-:Y:S01]  /*3c70*/  F2FP.F16.F32.PACK_AB R162, R45.reuse, R44 ;  /* 0x0000002c2da2723e */ /* 0x048fe200000000ff */
[----:B------:R-:W-:-:S06]  /*3c80*/  FADD.FTZ R45, R45, R6 ;  /* 0x000000062d2d7221 */ /* 0x000fcc0000010000 */
[----:B------:R-:W3:Y:S01]  /*3c90*/  MUFU.EX2 R49, R49 ;  /* 0x0000003100317308 */ /* 0x000ee20000000800 */
[----:B----4-:R-:W-:-:S05]  /*3ca0*/  F2FP.F16.F32.PACK_AB R163, R47, R46 ;  /* 0x0000002e2fa3723e */ /* 0x010fca00000000ff */
[----:B------:R0:W-:Y:S02]  /*3cb0*/  STSM.16.M88.4 [R184], R160 ;  /* 0x000000a0b8007844 */ /* 0x0001e40000000200 */
[----:B------:R-:W-:Y:S08]  /*3cc0*/  MUFU.EX2 R50, R50 ;  /* 0x0000003200327308 */ /* 0x000ff00000000800 */
[----:B------:R-:W4:Y:S01]  /*3cd0*/  MUFU.EX2 R51, R51 ;  /* 0x0000003300337308 */ /* 0x000f220000000800 */
[----:B---3--:R-:W-:Y:S01]  /*3ce0*/  F2FP.F16.F32.PACK_AB R164, R49, R48 ;  /* 0x0000003031a4723e */ /* 0x008fe200000000ff */
[----:B------:R-:W-:-:S04]  /*3cf0*/  FADD.FTZ R48, R48, R45 ;  /* 0x0000002d30307221 */ /* 0x000fc80000010000 */
[----:B------:R-:W-:Y:S02]  /*3d00*/  FADD.FTZ R49, R49, R48 ;  /* 0x0000003031317221 */ /* 0x000fe40000010000 */
[----:B------:R-:W3:Y:S08]  /*3d10*/  MUFU.EX2 R52, R52 ;  /* 0x0000003400347308 */ /* 0x000ef00000000800 */
[----:B------:R-:W-:Y:S01]  /*3d20*/  MUFU.EX2 R54, R54 ;  /* 0x0000003600367308 */ /* 0x000fe20000000800 */
[----:B----4-:R-:W-:-:S07]  /*3d30*/  F2FP.F16.F32.PACK_AB R165, R51, R50 ;  /* 0x0000003233a5723e */ /* 0x010fce00000000ff */
[----:B------:R4:W5:Y:S01]  /*3d40*/  MUFU.EX2 R5, R10 ;  /* 0x0000000a00057308 */ /* 0x0009620000000800 */
[----:B---3--:R-:W-:Y:S01]  /*3d50*/  F2FP.F16.F32.PACK_AB R166, R9, R52 ;  /* 0x0000003409a6723e */ /* 0x008fe200000000ff */
[----:B------:R-:W-:-:S04]  /*3d60*/  FADD.FTZ R6, R52, R49 ;  /* 0x0000003134067221 */ /* 0x000fc80000010000 */
[----:B------:R-:W-:Y:S01]  /*3d70*/  FADD.FTZ R6, R9, R6 ;  /* 0x0000000609067221 */ /* 0x000fe20000010000 */
[----:B----4-:R-:W-:-:S04]  /*3d80*/  FADD.FTZ R10, R46, R11 ;  /* 0x0000000b2e0a7221 */ /* 0x010fc80000010000 */
[----:B------:R-:W-:-:S04]  /*3d90*/  FADD.FTZ R47, R47, R10 ;  /* 0x0000000a2f2f7221 */ /* 0x000fc80000010000 */
[----:B------:R-:W-:Y:S01]  /*3da0*/  FADD.FTZ R50, R50, R47 ;  /* 0x0000002f32327221 */ /* 0x000fe20000010000 */
[----:B-----5:R-:W-:-:S03]  /*3db0*/  F2FP.F16.F32.PACK_AB R167, R5, R54 ;  /* 0x0000003605a7723e */ /* 0x020fc600000000ff */
[----:B------:R-:W-:Y:S02]  /*3dc0*/  FADD.FTZ R51, R51, R50 ;  /* 0x0000003233337221 */ /* 0x000fe40000010000 */
[----:B------:R0:W-:Y:S02]  /*3dd0*/  STSM.16.M88.4 [R23], R164 ;  /* 0x000000a417007844 */ /* 0x0001e40000000200 */
[----:B------:R-:W-:-:S04]  /*3de0*/  FADD.FTZ R54, R54, R51 ;  /* 0x0000003336367221 */ /* 0x000fc80000010000 */
[----:B------:R-:W-:Y:S01]  /*3df0*/  FADD.FTZ R5, R5, R54 ;  /* 0x0000003605057221 */ /* 0x000fe20000010000 */
[----:B------:R-:W-:Y:S06]  /*3e00*/  @!P0 BRA `(.L_x_25) ;  /* 0x0000000000048947 */ /* 0x000fec0003800000 */
[----:B------:R-:W-:Y:S01]  /*3e10*/  BPT.TRAP 0x1 ;  /* 0x000000040000795c */ /* 0x000fe20000300000 */
.L_x_25:
[----:B------:R3:W4:Y:S01]  /*3e20*/  SYNCS.PHASECHK.TRANS64.TRYWAIT P2, [R7+URZ+0x28c50], R8 ;  /* 0x028c5008070075a7 */ /* 0x000722000804017f */
[----:B------:R-:W-:Y:S05]  /*3e30*/  @!P0 BRA `(.L_x_26) ;  /* 0x0000000000048947 */ /* 0x000fea0003800000 */
[----:B------:R-:W-:Y:S01]  /*3e40*/  BPT.TRAP 0x1 ;  /* 0x000000040000795c */ /* 0x000fe20000300000 */
.L_x_26:
[----:B------:R-:W-:Y:S01]  /*3e50*/  ULOP3.LUT UR51, UR51, 0x2000000, URZ, 0xfc, !UPT ;  /* 0x0200000033337892 */ /* 0x000fe2000f8efc3f */
[----:B----4-:R-:W-:Y:S11]  /*3e60*/  @P2 BRA `(.L_x_27) ;  /* 0x0000000000082947 */ /* 0x010ff60003800000 */
[----:B------:R-:W4:Y:S02]  /*3e70*/  SYNCS.PHASECHK.TRANS64.TRYWAIT P2, [R7+URZ+0x28c50], R8 ;  /* 0x028c5008070075a7 */ /* 0x000f24000804017f */
[----:B----4-:R-:W-:Y:S05]  /*3e80*/  @!P2 BRA `(.L_x_28) ;  /* 0x0000009000f0a947 */ /* 0x010fea0003800000 */
.L_x_27:
[----:B------:R-:W-:Y:S01]  /*3e90*/  ULEA UR10, UR39, UR51, 0xc ;  /* 0x00000033270a7291 */ /* 0x000fe2000f8e603f */
[----:B------:R-:W-:Y:S01]  /*3ea0*/  WARPGROUP.ARRIVE ;  /* 0x00000000000079c5 */ /* 0x000fe20000000000 */
[----:B------:R-:W-:Y:S01]  /*3eb0*/  UMOV UR7, 0x40000040 ;  /* 0x4000004000077882 */ /* 0x000fe20000000000 */
[----:B------:R-:W-:Y:S01]  /*3ec0*/  UISETP.GE.AND UP0, UPT, UR50, 0x41, UPT ;  /* 0x000000413200788c */ /* 0x000fe2000bf06270 */
[----:B-1234-:R-:W-:-:S03]  /*3ed0*/  @!P1 VIADD R7, R7, 0x28c60 ;  /* 0x00028c6007079836 */ /* 0x01efc60000000000 */
[----:B------:R-:W-:Y:S02]  /*3ee0*/  UMOV UR6, UR10 ;  /* 0x0000000a00067c82 */ /* 0x000fe40008000000 */
[----:B------:R-:W-:Y:S01]  /*3ef0*/  HGMMA.64x256x16.F32 R24, R152, gdesc[UR4].tnspB, RZ, !UPT, gsb0 ;  /* 0x43e0000498187df0 */ /* 0x000fe2000c0008ff */
[----:B------:R-:W-:Y:S01]  /*3f00*/  UIADD3 UR6, UR10, 0x80, URZ ;  /* 0x000000800a067890 */ /* 0x000fe2000fffe03f */
[----:B------:R-:W-:Y:S01]  /*3f10*/  PLOP3.LUT P2, PT, PT, PT, UP0, 0x80, 0x0 ;  /* 0x000000000000781c */ /* 0x000fe20003f4f008 */
[----:B------:R-:W-:Y:S01]  /*3f20*/  UMOV UR7, 0x40000040 ;  /* 0x4000004000077882 */ /* 0x000fe20000000000 */
[----:B------:R-:W-:Y:S01]  /*3f30*/  @!P1 PRMT R7, RZ, 0x654, R7 ;  /* 0x00000654ff079816 */ /* 0x000fe20000000007 */
[----:B------:R-:W-:Y:S02]  /*3f40*/  WARPGROUP.DEPBAR.LE gsb0, 0x0 ;  /* 0x00008000000079c5 */ /* 0x000fe40000010000 */
[----:B------:R-:W-:-:S15]  /*3f50*/  WARPGROUP.ARRIVE ;  /* 0x00000000000079c5 */ /* 0x000fde0000000000 */
[----:B------:R-:W-:-:S06]  /*3f60*/  NOP ;  /* 0x0000000000007918 */ /* 0x000fcc0000000000 */
[----:B------:R-:W-:Y:S01]  /*3f70*/  HGMMA.64x256x16.F32 R24, R156, gdesc[UR4].tnspB, R24, gsb0 ;  /* 0x43e000049c187df0 */ /* 0x000fe20008000818 */
[----:B------:R-:W-:Y:S01]  /*3f80*/  UIADD3 UR6, UR10, 0x100, URZ ;  /* 0x000001000a067890 */ /* 0x000fe2000fffe03f */
[----:B------:R-:W-:Y:S01]  /*3f90*/  UMOV UR7, 0x40000040 ;  /* 0x4000004000077882 */ /* 0x000fe20000000000 */
[----:B------:R-:W-:Y:S02]  /*3fa0*/  WARPGROUP.DEPBAR.LE gsb0, 0x0 ;  /* 0x00008000000079c5 */ /* 0x000fe40000010000 */
[----:B------:R-:W-:-:S15]  /*3fb0*/  WARPGROUP.ARRIVE ;  /* 0x00000000000079c5 */ /* 0x000fde0000000000 */
[----:B------:R-:W-:-:S08]  /*3fc0*/  NOP ;  /* 0x0000000000007918 */ /* 0x000fd00000000000 */
[----:B------:R-:W-:Y:S01]  /*3fd0*/  HGMMA.64x256x16.F32 R24, R160, gdesc[UR4].tnspB, R24, gsb0 ;  /* 0x43e00004a0187df0 */ /* 0x000fe20008000818 */
[----:B------:R-:W-:Y:S01]  /*3fe0*/  UIADD3 UR6, UR10, 0x180, URZ ;  /* 0x000001800a067890 */ /* 0x000fe2000fffe03f */
[----:B------:R-:W-:Y:S01]  /*3ff0*/  UMOV UR7, 0x40000040 ;  /* 0x4000004000077882 */ /* 0x000fe20000000000 */
[----:B------:R-:W-:Y:S02]  /*4000*/  WARPGROUP.DEPBAR.LE gsb0, 0x0 ;  /* 0x00008000000079c5 */ /* 0x000fe40000010000 */
[----:B------:R-:W-:-:S15]  /*4010*/  WARPGROUP.ARRIVE ;  /* 0x00000000000079c5 */ /* 0x000fde0000000000 */
[----:B------:R-:W-:-:S08]  /*4020*/  NOP ;  /* 0x0000000000007918 */ /* 0x000fd00000000000 */
[----:B------:R-:W-:Y:S03]  /*4030*/  HGMMA.64x256x16.F32 R24, R164, gdesc[UR4].tnspB, R24, gsb0 ;  /* 0x43e00004a4187df0 */ /* 0x000fe60008000818 */
[----:B------:R-:W-:Y:S02]  /*4040*/  WARPGROUP.DEPBAR.LE gsb0, 0x0 ;  /* 0x00008000000079c5 */ /* 0x000fe40000010000 */
[----:B------:R-:W-:Y:S01]  /*4050*/  @!PT LDS RZ, [RZ] ;  /* 0x00000000fffff984 */ /* 0x000fe20000000800 */
[----:B------:R-:W-:Y:S01]  /*4060*/  @!PT LDS RZ, [RZ] ;  /* 0x00000000fffff984 */ /* 0x000fe20000000800 */
[----:B------:R-:W-:Y:S01]  /*4070*/  @!PT LDS RZ, [RZ] ;  /* 0x00000000fffff984 */ /* 0x000fe20000000800 */
[----:B------:R-:W-:Y:S01]  /*4080*/  @!PT LDS RZ, [RZ] ;  /* 0x00000000fffff984 */ /* 0x000fe20000000800 */
[----:B------:R1:W-:Y:S06]  /*4090*/  MEMBAR.ALL.CTA ;  /* 0x0000000000007992 */ /* 0x0003ec0000008000 */
[----:B-1----:R-:W1:Y:S02]  /*40a0*/  FENCE.VIEW.ASYNC.S ;  /* 0x00000000000073c6 */ /* 0x002e640000000000 */
[----:B-1----:R-:W-:Y:S01]  /*40b0*/  NOP ;  /* 0x0000000000007918 */ /* 0x002fe20000000000 */
[----:B------:R-:W-:Y:S06]  /*40c0*/  BAR.ARV 0xe, 0x100 ;  /* 0x0384000000007b1d */ /* 0x000fec0000002000 */
[----:B------:R1:W-:Y:S01]  /*40d0*/  @!P1 SYNCS.ARRIVE.TRANS64.RED.A1T0 RZ, [R7+URZ], RZ ;  /* 0x000000ff07ff99a7 */ /* 0x0003e2000810043f */
[----:B------:R-:W-:Y:S05]  /*40e0*/  @!P2 BRA `(.L_x_29) ;  /* 0x000000180044a947 */ /* 0x000fea0003800000 */
[----:B------:R-:W-:Y:S01]  /*40f0*/  IMAD.MOV.U32 R9, RZ, RZ, R4 ;  /* 0x000000ffff097224 */ /* 0x000fe200078e0004 */
[----:B------:R-:W-:Y:S01]  /*4100*/  UIADD3 UR49, UR49, -0x2, URZ ;  /* 0xfffffffe31317890 */ /* 0x000fe2000fffe03f */
[----:B------:R-:W-:Y:S01]  /*4110*/  IMAD.MOV.U32 R11, RZ, RZ, R0 ;  /* 0x000000ffff0b7224 */ /* 0x000fe200078e0000 */
[----:B------:R-:W-:Y:S01]  /*4120*/  UMOV UR21, UR39 ;  /* 0x0000002700157c82 */ /* 0x000fe20008000000 */
[----:B------:R-:W-:-:S09]  /*4130*/  ULDC UR20, c[0x0][0x988] ;  /* 0x0002620000147ab9 */ /* 0x000fd20000000800 */
.L_x_38:
[----:B------:R-:W-:Y:S01]  /*4140*/  UIADD3 UR39, UR21, 0x1, URZ ;  /* 0x0000000115277890 */ /* 0x000fe2000fffe03f */
[----:B------:R-:W-:Y:S01]  /*4150*/  IMAD.U32 R0, RZ, RZ, UR49 ;  /* 0x00000031ff007e24 */ /* 0x000fe2000f8e00ff */
[----:B------:R-:W-:Y:S02]  /*4160*/  UIADD3 UR49, UR49, -0x1, URZ ;  /* 0xffffffff31317890 */ /* 0x000fe4000fffe03f */
[----:B------:R-:W-:Y:S02]  /*4170*/  UISETP.NE.AND UP0, UPT, UR39, 0x2, UPT ;  /* 0x000000022700788c */ /* 0x000fe4000bf05270 */
[----:B------:R-:W-:Y:S02]  /*4180*/  ISETP.GT.AND P2, PT, R0, RZ, PT ;  /* 0x000000ff0000720c */ /* 0x000fe40003f44270 */
[----:B------:R-:W-:Y:S02]  /*4190*/  USEL UR6, URZ, 0x1, UP0 ;  /* 0x000000013f067887 */ /* 0x000fe40008000000 */
[----:B------:R-:W-:-:S02]  /*41a0*/  USEL UR39, UR39, URZ, UP0 ;  /* 0x0000003f27277287 */ /* 0x000fc40008000000 */
[----:B------:R-:W-:Y:S01]  /*41b0*/  ULOP3.LUT UR38, UR38, UR6, URZ, 0x3c, !UPT ;  /* 0x0000000626267292 */ /* 0x000fe2000f8e3c3f */
[----:B--23--:R-:W-:Y:S11]  /*41c0*/  @!P0 BRA `(.L_x_30) ;  /* 0x0000000000048947 */ /* 0x00cff60003800000 */
[----:B------:R-:W-:Y:S01]  /*41d0*/  BPT.TRAP 0x1 ;  /* 0x000000040000795c */ /* 0x000fe20000300000 */
.L_x_30:
[----:B------:R-:W-:Y:S01]  /*41e0*/  ULEA UR22, UR39, UR41, 0x3 ;  /* 0x0000002927167291 */ /* 0x000fe2000f8e183f */
[----:B-1----:R-:W-:-:S05]  /*41f0*/  IMAD.U32 R7, RZ, RZ, UR38 ;  /* 0x00000026ff077e24 */ /* 0x002fca000f8e00ff */
[----:B------:R-:W-:-:S04]  /*4200*/  SHF.L.U32 R7, R7, 0x1f, RZ ;  /* 0x0000001f07077819 */ /* 0x000fc800000006ff */
[----:B------:R1:W2:Y:S01]  /*4210*/  SYNCS.PHASECHK.TRANS64.TRYWAIT P3, [UR22+0x28c30], R7 ;  /* 0x028c3007ff0075a7 */ /* 0x0002a20008060156 */
[----:B------:R-:W-:Y:S05]  /*4220*/  @!P0 BRA `(.L_x_31) ;  /* 0x0000000000048947 */ /* 0x000fea0003800000 */
[----:B------:R-:W-:Y:S01]  /*4230*/  BPT.TRAP 0x1 ;  /* 0x000000040000795c */ /* 0x000fe20000300000 */
.L_x_31:
[----:B--2---:R-:W-:Y:S05]  /*4240*/  @P3 BRA `(.L_x_32) ;  /* 0x0000000000083947 */ /* 0x004fea0003800000 */
[----:B------:R-:W2:Y:S02]  /*4250*/  SYNCS.PHASECHK.TRANS64.TRYWAIT P3, [UR22+0x28c30], R7 ;  /* 0x028c3007ff0075a7 */ /* 0x000ea40008060156 */
[----:B--2---:R-:W-:Y:S05]  /*4260*/  @!P3 BRA `(.L_x_33) ;  /* 0x00000090000cb947 */ /* 0x004fea0003800000 */
.L_x_32:
[----:B------:R-:W-:Y:S01]  /*4270*/  R2UR UR18, R3 ;  /* 0x00000000031272ca */ /* 0x000fe200000e0000 */
[----:B------:R-:W-:Y:S01]  /*4280*/  UIADD3 UR6, UR41, 0x20400, URZ ;  /* 0x0002040029067890 */ /* 0x000fe2000fffe03f */
[----:B0-----:R-:W-:Y:S01]  /*4290*/  WARPGROUP.ARRIVE ;  /* 0x00000000000079c5 */ /* 0x001fe20000000000 */
[----:B------:R-:W-:Y:S01]  /*42a0*/  UMOV UR19, 0x40000040 ;  /* 0x4000004000137882 */ /* 0x000fe20000000000 */
[----:B------:R-:W-:Y:S01]  /*42b0*/  UMOV UR17, 0x40000040 ;  /* 0x4000004000117882 */ /* 0x000fe20000000000 */
[----:B------:R-:W-:Y:S01]  /*42c0*/  USHF.R.U32.HI UR6, URZ, 0x4, UR6 ;  /* 0x000000043f067899 */ /* 0x000fe20008011606 */
[----:B------:R-:W-:Y:S01]  /*42d0*/  UMOV UR7, 0x40000040 ;  /* 0x4000004000077882 */ /* 0x000fe20000000000 */
[----:B------:R-:W-:Y:S02]  /*42e0*/  UMOV UR11, 0x40000040 ;  /* 0x40000040000b7882 */ /* 0x000fe40000000000 */
[----:B------:R-:W-:Y:S01]  /*42f0*/  ULOP3.LUT UR6, UR6, 0x3fff, URZ, 0xc0, !UPT ;  /* 0x00003fff06067892 */ /* 0x000fe2000f8ec03f */
[----:B------:R-:W-:-:S03]  /*4300*/  UMOV UR15, 0x40000040 ;  /* 0x40000040000f7882 */ /* 0x000fc60000000000 */
[----:B------:R-:W-:Y:S02]  /*4310*/  ULEA UR18, UR39, UR18, 0x9 ;  /* 0x0000001227127291 */ /* 0x000fe4000f8e483f */
[----:B------:R-:W-:Y:S02]  /*4320*/  ULOP3.LUT UR16, UR6, 0x10000, URZ, 0xfc, !UPT ;  /* 0x0001000006107892 */ /* 0x000fe4000f8efc3f */
[----:B------:R-:W-:Y:S02]  /*4330*/  UIADD3 UR6, UR18, 0x2, URZ ;  /* 0x0000000212067890 */ /* 0x000fe4000fffe03f */
[----:B------:R-:W-:Y:S02]  /*4340*/  UIADD3 UR10, UR18, 0x4, URZ ;  /* 0x00000004120a7890 */ /* 0x000fe4000fffe03f */
[----:B------:R-:W-:-:S03]  /*4350*/  UIADD3 UR14, UR18, 0x6, URZ ;  /* 0x00000006120e7890 */ /* 0x000fc6000fffe03f */
[----:B------:R-:W-:Y:S03]  /*4360*/  HGMMA.64x64x16.F32 R152, gdesc[UR16], RZ, !UPT, gsb0 ;  /* 0x00e00000109879f0 */ /* 0x000fe6000c0008ff */
[----:B------:R-:W-:Y:S02]  /*4370*/  WARPGROUP.DEPBAR.LE gsb0, 0x0 ;  /* 0x00008000000079c5 */ /* 0x000fe40000010000 */
[----:B------:R-:W-:-:S06]  /*4380*/  WARPGROUP.ARRIVE ;  /* 0x00000000000079c5 */ /* 0x000fcc0000000000 */
[----:B------:R-:W-:Y:S03]  /*4390*/  HGMMA.64x64x16.F32 R152, gdesc[UR4], R152, gsb0 ;  /* 0x00e00000049879f0 */ /* 0x000fe60008000898 */
[----:B------:R-:W-:Y:S02]  /*43a0*/  WARPGROUP.DEPBAR.LE gsb0, 0x0 ;  /* 0x00008000000079c5 */ /* 0x000fe40000010000 */
[----:B------:R-:W-:-:S06]  /*43b0*/  WARPGROUP.ARRIVE ;  /* 0x00000000000079c5 */ /* 0x000fcc0000000000 */
[----:B------:R-:W-:Y:S03]  /*43c0*/  HGMMA.64x64x16.F32 R152, gdesc[UR8], R152, gsb0 ;  /* 0x00e00000089879f0 */ /* 0x000fe60008000898 */
[----:B------:R-:W-:Y:S02]  /*43d0*/  WARPGROUP.DEPBAR.LE gsb0, 0x0 ;  /* 0x00008000000079c5 */ /* 0x000fe40000010000 */
[----:B------:R-:W-:-:S06]  /*43e0*/  WARPGROUP.ARRIVE ;  /* 0x00000000000079c5 */ /* 0x000fcc0000000000 */
[----:B------:R-:W-:Y:S03]  /*43f0*/  HGMMA.64x64x16.F32 R152, gdesc[UR12], R152, gsb0 ;  /* 0x00e000000c9879f0 */ /* 0x000fe60008000898 */
[----:B------:R-:W-:Y:S02]  /*4400*/  WARPGROUP.DEPBAR.LE gsb0, 0x0 ;  /* 0x00008000000079c5 */ /* 0x000fe40000010000 */
[----:B--2---:R-:W-:-:S04]  /*4410*/  FMNMX.FTZ R0, R152, R11, !PT ;  /* 0x0000000b98007209 */ /* 0x004fc80007810000 */
[----:B------:R-:W-:-:S04]  /*4420*/  FMNMX.FTZ R13, R153, R0, !PT ;  /* 0x00000000990d7209 */ /* 0x000fc80007810000 */
        /* <DEDUP_REMOVED lines=13> */
[----:B------:R-:W-:Y:S02]  /*4500*/  FMNMX.FTZ R8, R181, R0, !PT ;  /* 0x00000000b5087209 */ /* 0x000fe40007810000 */
[----:B------:R-:W-:-:S03]  /*4510*/  FMNMX.FTZ R0, R154, R9, !PT ;  /* 0x000000099a007209 */ /* 0x000fc60007810000 */
[----:B------:R-:W0:Y:S02]  /*4520*/  SHFL.BFLY PT, R13, R8, 0x2, 0x1f ;  /* 0x0c401f00080d7f89 */ /* 0x000e2400000e0000 */
        /* <DEDUP_REMOVED lines=10> */
[----:B------:R-:W-:-:S03]  /*45d0*/  FMNMX.FTZ R4, R170, R13, !PT ;  /* 0x0000000daa047209 */ /* 0x000fc60007810000 */
[C---:B------:R-:W-:Y:S01]  /*45e0*/  FMUL.FTZ R12, R0.reuse, UR20 ;  /* 0x00000014000c7c20 */ /* 0x040fe20008410000 */
[----:B------:R-:W-:Y:S01]  /*45f0*/  FMNMX.FTZ R13, R171, R4, !PT ;  /* 0x00000004ab0d7209 */ /* 0x000fe20007810000 */
[----:B------:R-:W-:Y:S02]  /*4600*/  FADD.FTZ R11, -R0, R11 ;  /* 0x0000000b000b7221 */ /* 0x000fe40000010100 */
[--C-:B------:R-:W-:Y:S01]  /*4610*/  FFMA.FTZ R152, R152, UR20, -R12.reuse ;  /* 0x0000001498987c23 */ /* 0x100fe2000801080c */
[----:B------:R-:W-:Y:S01]  /*4620*/  FMNMX.FTZ R4, R174, R13, !PT ;  /* 0x0000000dae047209 */ /* 0x000fe20007810000 */
[----:B------:R-:W-:Y:S01]  /*4630*/  FMUL.FTZ R11, R11, UR20 ;  /* 0x000000140b0b7c20 */ /* 0x000fe20008410000 */
[--C-:B------:R-:W-:Y:S01]  /*4640*/  FFMA.FTZ R13, R153, UR20, -R12.reuse ;  /* 0x00000014990d7c23 */ /* 0x100fe2000801080c */
[--C-:B------:R-:W-:Y:S01]  /*4650*/  FFMA.FTZ R153, R165, UR20, -R12.reuse ;  /* 0x00000014a5997c23 */ /* 0x100fe2000801080c */
[----:B------:R-:W-:Y:S01]  /*4660*/  FMNMX.FTZ R15, R175, R4, !PT ;  /* 0x00000004af0f7209 */ /* 0x000fe20007810000 */
[--C-:B------:R-:W-:Y:S01]  /*4670*/  FFMA.FTZ R8, R156, UR20, -R12.reuse ;  /* 0x000000149c087c23 */ /* 0x100fe2000801080c */
        /* <DEDUP_REMOVED lines=13> */
[----:B------:R-:W-:Y:S01]  /*4750*/  FFMA.FTZ R181, R181, UR20, -R12 ;  /* 0x00000014b5b57c23 */ /* 0x000fe2000801080c */
[----:B------:R-:W-:Y:S01]  /*4760*/  FMNMX.FTZ R4, R183, R4, !PT ;  /* 0x00000004b7047209 */ /* 0x000fe20007810000 */
[----:B------:R-:W0:Y:S04]  /*4770*/  MUFU.EX2 R11, R11 ;  /* 0x0000000b000b7308 */ /* 0x000e280000000800 */
[----:B------:R-:W2:Y:S04]  /*4780*/  SHFL.BFLY PT, R157, R4, 0x2, 0x1f ;  /* 0x0c401f00049d7f89 */ /* 0x000ea800000e0000 */
[----:B------:R-:W3:Y:S08]  /*4790*/  MUFU.EX2 R152, R152 ;  /* 0x0000009800987308 */ /* 0x000ef00000000800 */
[----:B------:R-:W4:Y:S01]  /*47a0*/  MUFU.EX2 R13, R13 ;  /* 0x0000000d000d7308 */ /* 0x000f220000000800 */
[-C--:B0-----:R-:W-:Y:S01]  /*47b0*/  FMUL.FTZ R24, R24, R11.reuse ;  /* 0x0000000b18187220 */ /* 0x081fe20000410000 */
[-C--:B------:R-:W-:Y:S01]  /*47c0*/  FMUL.FTZ R25, R25, R11.reuse ;  /* 0x0000000b19197220 */ /* 0x080fe20000410000 */
[-C--:B------:R-:W-:Y:S01]  /*47d0*/  FMUL.FTZ R28, R28, R11.reuse ;  /* 0x0000000b1c1c7220 */ /* 0x080fe20000410000 */
[-C--:B------:R-:W-:Y:S01]  /*47e0*/  FMUL.FTZ R29, R29, R11.reuse ;  /* 0x0000000b1d1d7220 */ /* 0x080fe20000410000 */
[-C--:B------:R-:W-:Y:S01]  /*47f0*/  FMUL.FTZ R32, R32, R11.reuse ;  /* 0x0000000b20207220 */ /* 0x080fe20000410000 */
[-C--:B------:R-:W-:Y:S01]  /*4800*/  FMUL.FTZ R33, R33, R11.reuse ;  /* 0x0000000b21217220 */ /* 0x080fe20000410000 */
[-C--:B------:R-:W-:Y:S01]  /*4810*/  FMUL.FTZ R36, R36, R11.reuse ;  /* 0x0000000b24247220 */ /* 0x080fe20000410000 */
[----:B------:R-:W0:Y:S01]  /*4820*/  MUFU.EX2 R8, R8 ;  /* 0x0000000800087308 */ /* 0x000e220000000800 */
[----:B---3--:R-:W-:Y:S01]  /*4830*/  FFMA.FTZ R6, R11, R6, R152 ;  /* 0x000000060b067223 */ /* 0x008fe20000010098 */
[-C--:B------:R-:W-:Y:S01]  /*4840*/  FMUL.FTZ R37, R37, R11.reuse ;  /* 0x0000000b25257220 */ /* 0x080fe20000410000 */
[----:B------:R-:W-:Y:S01]  /*4850*/  FMUL.FTZ R40, R40, R11 ;  /* 0x0000000b28287220 */ /* 0x000fe20000410000 */
[----:B--2---:R-:W-:Y:S01]  /*4860*/  FMNMX.FTZ R20, R4, R157, !PT ;  /* 0x0000009d04147209 */ /* 0x004fe20007810000 */
[----:B------:R-:W-:Y:S01]  /*4870*/  FFMA.FTZ R157, R169, UR20, -R12 ;  /* 0x00000014a99d7c23 */ /* 0x000fe2000801080c */
[-C--:B------:R-:W-:Y:S01]  /*4880*/  FMUL.FTZ R41, R41, R11.reuse ;  /* 0x0000000b29297220 */ /* 0x080fe20000410000 */
[-C--:B------:R-:W-:Y:S01]  /*4890*/  FMUL.FTZ R44, R44, R11.reuse ;  /* 0x0000000b2c2c7220 */ /* 0x080fe20000410000 */
[----:B------:R-:W2:Y:S01]  /*48a0*/  MUFU.EX2 R15, R15 ;  /* 0x0000000f000f7308 */ /* 0x000ea20000000800 */
[----:B------:R-:W3:Y:S01]  /*48b0*/  SHFL.BFLY PT, R169, R20, 0x1, 0x1f ;  /* 0x0c201f0014a97f89 */ /* 0x000ee200000e0000 */
[-C--:B------:R-:W-:Y:S01]  /*48c0*/  FMUL.FTZ R45, R45, R11.reuse ;  /* 0x0000000b2d2d7220 */ /* 0x080fe20000410000 */
[-C--:B------:R-:W-:Y:S01]  /*48d0*/  FMUL.FTZ R48, R48, R11.reuse ;  /* 0x0000000b30307220 */ /* 0x080fe20000410000 */
[-C--:B------:R-:W-:Y:S01]  /*48e0*/  FMUL.FTZ R49, R49, R11.reuse ;  /* 0x0000000b31317220 */ /* 0x080fe20000410000 */
[-C--:B------:R-:W-:Y:S01]  /*48f0*/  FMUL.FTZ R52, R52, R11.reuse ;  /* 0x0000000b34347220 */ /* 0x080fe20000410000 */
[-C--:B------:R-:W-:Y:S01]  /*4900*/  FMUL.FTZ R53, R53, R11.reuse ;  /* 0x0000000b35357220 */ /* 0x080fe20000410000 */
[-C--:B------:R-:W-:Y:S01]  /*4910*/  FMUL.FTZ R56, R56, R11.reuse ;  /* 0x0000000b38387220 */ /* 0x080fe20000410000 */
[----:B------:R-:W-:Y:S01]  /*4920*/  MUFU.EX2 R156, R156 ;  /* 0x0000009c009c7308 */ /* 0x000fe20000000800 */
[-C--:B------:R-:W-:Y:S01]  /*4930*/  FMUL.FTZ R57, R57, R11.reuse ;  /* 0x0000000b39397220 */ /* 0x080fe20000410000 */
        /* <DEDUP_REMOVED lines=13> */
[----:B------:R-:W-:Y:S01]  /*4a10*/  FMUL.FTZ R84, R84, R11 ;  /* 0x0000000b54547220 */ /* 0x000fe20000410000 */
[----:B------:R-:W-:Y:S01]  /*4a20*/  MUFU.EX2 R10, R10 ;  /* 0x0000000a000a7308 */ /* 0x000fe20000000800 */
[----:B---3--:R-:W-:Y:S01]  /*4a30*/  FMNMX.FTZ R4, R20, R169, !PT ;  /* 0x000000a914047209 */ /* 0x008fe20007810000 */
[-C--:B------:R-:W-:Y:S01]  /*4a40*/  FMUL.FTZ R85, R85, R11.reuse ;  /* 0x0000000b55557220 */ /* 0x080fe20000410000 */
[-C--:B------:R-:W-:Y:S01]  /*4a50*/  FMUL.FTZ R88, R88, R11.reuse ;  /* 0x0000000b58587220 */ /* 0x080fe20000410000 */
[-C--:B------:R-:W-:Y:S01]  /*4a60*/  FMUL.FTZ R89, R89, R11.reuse ;  /* 0x0000000b59597220 */ /* 0x080fe20000410000 */
[-C--:B------:R-:W-:Y:S01]  /*4a70*/  FMUL.FTZ R92, R92, R11.reuse ;  /* 0x0000000b5c5c7220 */ /* 0x080fe20000410000 */
[C---:B------:R-:W-:Y:S01]  /*4a80*/  FMUL.FTZ R177, R4.reuse, UR20 ;  /* 0x0000001404b17c20 */ /* 0x040fe20008410000 */
[----:B------:R-:W-:Y:S01]  /*4a90*/  FADD.FTZ R12, -R4, R9 ;  /* 0x00000009040c7221 */ /* 0x000fe20000010100 */
[----:B------:R3:W-:Y:S01]  /*4aa0*/  MUFU.EX2 R20, R180 ;  /* 0x000000b400147308 */ /* 0x0007e20000000800 */
[----:B------:R-:W-:Y:S01]  /*4ab0*/  FMUL.FTZ R93, R93, R11 ;  /* 0x0000000b5d5d7220 */ /* 0x000fe20000410000 */
[----:B------:R-:W-:Y:S01]  /*4ac0*/  FFMA.FTZ R169, R154, UR20, -R177 ;  /* 0x000000149aa97c23 */ /* 0x000fe200080108b1 */
[----:B------:R-:W-:-:S02]  /*4ad0*/  IMAD.MOV R154, RZ, RZ, -R18 ;  /* 0x000000ffff9a7224 */ /* 0x000fc400078e0a12 */
[----:B------:R-:W-:Y:S01]  /*4ae0*/  FMUL.FTZ R12, R12, UR20 ;  /* 0x000000140c0c7c20 */ /* 0x000fe20008410000 */
[--C-:B------:R-:W-:Y:S01]  /*4af0*/  FFMA.FTZ R168, R155, UR20, -R177.reuse ;  /* 0x000000149ba87c23 */ /* 0x100fe200080108b1 */
[--C-:B------:R-:W-:Y:S01]  /*4b00*/  FFMA.FTZ R155, R158, UR20, -R177.reuse ;  /* 0x000000149e9b7c23 */ /* 0x100fe200080108b1 */
[--C-:B------:R-:W-:Y:S01]  /*4b10*/  FFMA.FTZ R190, R171, UR20, -R177.reuse ;  /* 0x00000014abbe7c23 */ /* 0x100fe200080108b1 */
[----:B------:R-:W-:Y:S01]  /*4b20*/  ISETP.NE.AND P3, PT, R17, R154, PT ;  /* 0x0000009a1100720c */ /* 0x000fe20003f65270 */
[----:B------:R-:W-:Y:S01]  /*4b30*/  MUFU.EX2 R169, R169 ;  /* 0x000000a900a97308 */ /* 0x000fe20000000800 */
[--C-:B------:R-:W-:Y:S01]  /*4b40*/  FFMA.FTZ R171, R174, UR20, -R177.reuse ;  /* 0x00000014aeab7c23 */ /* 0x100fe200080108b1 */
[--C-:B------:R-:W-:Y:S01]  /*4b50*/  FFMA.FTZ R172, R159, UR20, -R177.reuse ;  /* 0x000000149fac7c23 */ /* 0x100fe200080108b1 */
[--C-:B------:R-:W-:Y:S01]  /*4b60*/  FFMA.FTZ R174, R175, UR20, -R177.reuse ;  /* 0x00000014afae7c23 */ /* 0x100fe200080108b1 */
[----:B------:R-:W-:Y:S02]  /*4b70*/  IMAD.U32 R175, RZ, RZ, UR21 ;  /* 0x00000015ffaf7e24 */ /* 0x000fe4000f8e00ff */
[--C-:B------:R-:W-:Y:S01]  /*4b80*/  FFMA.FTZ R159, R162, UR20, -R177.reuse ;  /* 0x00000014a29f7c23 */ /* 0x100fe200080108b1 */
[--C-:B---3--:R-:W-:Y:S01]  /*4b90*/  FFMA.FTZ R180, R167, UR20, -R177.reuse ;  /* 0x00000014a7b47c23 */ /* 0x108fe200080108b1 */
[--C-:B------:R-:W-:Y:S01]  /*4ba0*/  FFMA.FTZ R167, R170, UR20, -R177.reuse ;  /* 0x00000014aaa77c23 */ /* 0x100fe200080108b1 */
[----:B------:R-:W3:Y:S01]  /*4bb0*/  MUFU.EX2 R12, R12 ;  /* 0x0000000c000c7308 */ /* 0x000ee20000000800 */
[----:B------:R-:W-:Y:S01]  /*4bc0*/  FFMA.FTZ R176, R163, UR20, -R177 ;  /* 0x00000014a3b07c23 */ /* 0x000fe200080108b1 */
[----:B------:R-:W-:-:S02]  /*4bd0*/  IMAD.U32 R170, RZ, RZ, UR22 ;  /* 0x00000016ffaa7e24 */ /* 0x000fc4000f8e00ff */
[--C-:B------:R-:W-:Y:S01]  /*4be0*/  FFMA.FTZ R163, R166, UR20, -R177.reuse ;  /* 0x00000014a6a37c23 */ /* 0x100fe200080108b1 */
[----:B------:R-:W-:Y:S02]  /*4bf0*/  @!P3 IMAD R158, R175, 0x40, R2 ;  /* 0x00000040af9eb824 */ /* 0x000fe400078e0202 */
[----:B----4-:R-:W-:Y:S01]  /*4c00*/  FADD.FTZ R175, R13, R6 ;  /* 0x000000060daf7221 */ /* 0x010fe20000010000 */
[----:B------:R-:W-:Y:S02]  /*4c10*/  @!P1 VIADD R154, R170, 0x28c40 ;  /* 0x00028c40aa9a9836 */ /* 0x000fe40000000000 */
[----:B------:R-:W-:Y:S01]  /*4c20*/  FFMA.FTZ R173, R178, UR20, -R177 ;  /* 0x00000014b2ad7c23 */ /* 0x000fe200080108b1 */
[----:B------:R-:W4:Y:S01]  /*4c30*/  MUFU.EX2 R168, R168 ;  /* 0x000000a800a87308 */ /* 0x000f220000000800 */
[----:B0-----:R-:W-:Y:S01]  /*4c40*/  FADD.FTZ R6, R8, R175 ;  /* 0x000000af08067221 */ /* 0x001fe20000010000 */
[----:B------:R-:W-:Y:S01]  /*4c50*/  @!P3 LEA R158, R158, UR41, 0x2 ;  /* 0x000000299e9ebc11 */ /* 0x000fe2000f8e10ff */
[--C-:B------:R-:W-:Y:S01]  /*4c60*/  FFMA.FTZ R178, R179, UR20, -R177.reuse ;  /* 0x00000014b3b27c23 */ /* 0x100fe200080108b1 */
[----:B------:R-:W-:Y:S01]  /*4c70*/  @!P1 PRMT R154, RZ, 0x654, R154 ;  /* 0x00000654ff9a9816 */ /* 0x000fe2000000009a */
[----:B--2---:R-:W-:Y:S01]  /*4c80*/  FADD.FTZ R175, R15, R6 ;  /* 0x000000060faf7221 */ /* 0x004fe20000010000 */
[--C-:B------:R-:W-:Y:S01]  /*4c90*/  FFMA.FTZ R182, R182, UR20, -R177.reuse ;  /* 0x00000014b6b67c23 */ /* 0x100fe200080108b1 */
[----:B------:R-:W-:Y:S01]  /*4ca0*/  FFMA.FTZ R177, R183, UR20, -R177 ;  /* 0x00000014b7b17c23 */ /* 0x000fe200080108b1 */
[----:B------:R-:W0:Y:S01]  /*4cb0*/  MUFU.EX2 R155, R155 ;  /* 0x0000009b009b7308 */ /* 0x000e220000000800 */
[----:B---3--:R-:W-:Y:S01]  /*4cc0*/  FFMA.FTZ R5, R12, R5, R169 ;  /* 0x000000050c057223 */ /* 0x008fe200000100a9 */
[----:B------:R2:W-:Y:S01]  /*4cd0*/  @!P1 SYNCS.ARRIVE.TRANS64.RED.A1T0 RZ, [R154+URZ], RZ ;  /* 0x000000ff9aff99a7 */ /* 0x0005e2000810043f */
[----:B------:R-:W-:Y:S01]  /*4ce0*/  @!P3 STS [R158+0x28800], R11 ;  /* 0x0288000b9e00b388 */ /* 0x000fe20000000800 */
[-C--:B------:R-:W-:Y:S01]  /*4cf0*/  FMUL.FTZ R96, R96, R11.reuse ;  /* 0x0000000b60607220 */ /* 0x080fe20000410000 */
[-C--:B------:R-:W-:Y:S01]  /*4d00*/  FMUL.FTZ R97, R97, R11.reuse ;  /* 0x0000000b61617220 */ /* 0x080fe20000410000 */
[-C--:B------:R-:W-:Y:S01]  /*4d10*/  FMUL.FTZ R100, R100, R11.reuse ;  /* 0x0000000b64647220 */ /* 0x080fe20000410000 */
[----:B------:R3:W-:Y:S01]  /*4d20*/  @!P3 STS [R158+0x28820], R12 ;  /* 0x0288200c9e00b388 */ /* 0x0007e20000000800 */
[----:B------:R-:W5:Y:S01]  /*4d30*/  MUFU.EX2 R172, R172 ;  /* 0x000000ac00ac7308 */ /* 0x000f620000000800 */
[----:B----4-:R-:W-:Y:S01]  /*4d40*/  FADD.FTZ R6, R168, R5 ;  /* 0x00000005a8067221 */ /* 0x010fe20000010000 */
[----:B--2---:R-:W-:Y:S01]  /*4d50*/  FADD.FTZ R154, R156, R175 ;  /* 0x000000af9c9a7221 */ /* 0x004fe20000010000 */
[-C--:B------:R-:W-:Y:S01]  /*4d60*/  FMUL.FTZ R101, R101, R11.reuse ;  /* 0x0000000b65657220 */ /* 0x080fe20000410000 */
[-C--:B------:R-:W-:Y:S01]  /*4d70*/  FMUL.FTZ R104, R104, R11.reuse ;  /* 0x0000000b68687220 */ /* 0x080fe20000410000 */
[-C--:B------:R-:W-:Y:S01]  /*4d80*/  FMUL.FTZ R105, R105, R11.reuse ;  /* 0x0000000b69697220 */ /* 0x080fe20000410000 */
[----:B------:R-:W-:Y:S01]  /*4d90*/  FADD.FTZ R175, R21, R154 ;  /* 0x0000009a15af7221 */ /* 0x000fe20000010000 */
[-C--:B------:R-:W-:Y:S01]  /*4da0*/  FMUL.FTZ R108, R108, R11.reuse ;  /* 0x0000000b6c6c7220 */ /* 0x080fe20000410000 */
[----:B------:R-:W2:Y:S01]  /*4db0*/  MUFU.EX2 R159, R159 ;  /* 0x0000009f009f7308 */ /* 0x000ea20000000800 */
[----:B0-----:R-:W-:Y:S01]  /*4dc0*/  FADD.FTZ R5, R155, R6 ;  /* 0x000000069b057221 */ /* 0x001fe20000010000 */
[----:B------:R-:W-:Y:S01]  /*4dd0*/  FADD.FTZ R154, R10, R175 ;  /* 0x000000af0a9a7221 */ /* 0x000fe20000010000 */
[-C--:B------:R-:W-:Y:S01]  /*4de0*/  FMUL.FTZ R109, R109, R11.reuse ;  /* 0x0000000b6d6d7220 */ /* 0x080fe20000410000 */
[-C--:B------:R-:W-:Y:S01]  /*4df0*/  FMUL.FTZ R112, R112, R11.reuse ;  /* 0x0000000b70707220 */ /* 0x080fe20000410000 */
[-C--:B------:R-:W-:Y:S01]  /*4e00*/  FMUL.FTZ R113, R113, R11.reuse ;  /* 0x0000000b71717220 */ /* 0x080fe20000410000 */
[-C--:B------:R-:W-:Y:S01]  /*4e10*/  FMUL.FTZ R116, R116, R11.reuse ;  /* 0x0000000b74747220 */ /* 0x080fe20000410000 */
[-C--:B------:R-:W-:Y:S01]  /*4e20*/  FMUL.FTZ R117, R117, R11.reuse ;  /* 0x0000000b75757220 */ /* 0x080fe20000410000 */
[----:B------:R-:W0:Y:S01]  /*4e30*/  MUFU.EX2 R176, R176 ;  /* 0x000000b000b07308 */ /* 0x000e220000000800 */
[----:B-----5:R-:W-:Y:S01]  /*4e40*/  FADD.FTZ R6, R172, R5 ;  /* 0x00000005ac067221 */ /* 0x020fe20000010000 */
[-C--:B------:R-:W-:Y:S01]  /*4e50*/  FMUL.FTZ R120, R120, R11.reuse ;  /* 0x0000000b78787220 */ /* 0x080fe20000410000 */
[-C--:B------:R-:W-:Y:S01]  /*4e60*/  FMUL.FTZ R121, R121, R11.reuse ;  /* 0x0000000b79797220 */ /* 0x080fe20000410000 */
[-C--:B------:R-:W-:Y:S01]  /*4e70*/  FMUL.FTZ R124, R124, R11.reuse ;  /* 0x0000000b7c7c7220 */ /* 0x080fe20000410000 */
[-C--:B------:R-:W-:Y:S01]  /*4e80*/  FMUL.FTZ R125, R125, R11.reuse ;  /* 0x0000000b7d7d7220 */ /* 0x080fe20000410000 */
[-C--:B------:R-:W-:Y:S01]  /*4e90*/  FMUL.FTZ R128, R128, R11.reuse ;  /* 0x0000000b80807220 */ /* 0x080fe20000410000 */
[-C--:B------:R-:W-:Y:S01]  /*4ea0*/  FMUL.FTZ R129, R129, R11.reuse ;  /* 0x0000000b81817220 */ /* 0x080fe20000410000 */
[----:B------:R-:W4:Y:S01]  /*4eb0*/  MUFU.EX2 R153, R153 ;  /* 0x0000009900997308 */ /* 0x000f220000000800 */
[----:B--2---:R-:W-:Y:S01]  /*4ec0*/  FADD.FTZ R5, R159, R6 ;  /* 0x000000069f057221 */ /* 0x004fe20000010000 */
[-C--:B------:R-:W-:Y:S01]  /*4ed0*/  FMUL.FTZ R132, R132, R11.reuse ;  /* 0x0000000b84847220 */ /* 0x080fe20000410000 */
[-C--:B------:R-:W-:Y:S01]  /*4ee0*/  FMUL.FTZ R133, R133, R11.reuse ;  /* 0x0000000b85857220 */ /* 0x080fe20000410000 */
[-C--:B------:R-:W-:Y:S01]  /*4ef0*/  FMUL.FTZ R136, R136, R11.reuse ;  /* 0x0000000b88887220 */ /* 0x080fe20000410000 */
[-C--:B------:R-:W-:Y:S01]  /*4f00*/  FMUL.FTZ R137, R137, R11.reuse ;  /* 0x0000000b89897220 */ /* 0x080fe20000410000 */
[-C--:B------:R-:W-:Y:S01]  /*4f10*/  FMUL.FTZ R140, R140, R11.reuse ;  /* 0x0000000b8c8c7220 */ /* 0x080fe20000410000 */
[-C--:B------:R-:W-:Y:S01]  /*4f20*/  FMUL.FTZ R141, R141, R11.reuse ;  /* 0x0000000b8d8d7220 */ /* 0x080fe20000410000 */
[----:B------:R-:W2:Y:S01]  /*4f30*/  MUFU.EX2 R163, R163 ;  /* 0x000000a300a37308 */ /* 0x000ea20000000800 */
[----:B0-----:R-:W-:Y:S01]  /*4f40*/  FADD.FTZ R6, R176, R5 ;  /* 0x00000005b0067221 */ /* 0x001fe20000010000 */
[-C--:B------:R-:W-:Y:S01]  /*4f50*/  FMUL.FTZ R144, R144, R11.reuse ;  /* 0x0000000b90907220 */ /* 0x080fe20000410000 */
[-C--:B------:R-:W-:Y:S01]  /*4f60*/  FMUL.FTZ R145, R145, R11.reuse ;  /* 0x0000000b91917220 */ /* 0x080fe20000410000 */
[-C--:B------:R-:W-:Y:S01]  /*4f70*/  FMUL.FTZ R148, R148, R11.reuse ;  /* 0x0000000b94947220 */ /* 0x080fe20000410000 */
[----:B------:R-:W-:Y:S01]  /*4f80*/  FMUL.FTZ R149, R149, R11 ;  /* 0x0000000b95957220 */ /* 0x000fe20000410000 */
[----:B------:R-:W-:Y:S01]  /*4f90*/  F2FP.F16.F32.PACK_AB R152, R13, R152 ;  /* 0x000000980d98723e */ /* 0x000fe200000000ff */
[----:B------:R-:W-:Y:S01]  /*4fa0*/  FMUL.FTZ R26, R26, R12 ;  /* 0x0000000c1a1a7220 */ /* 0x000fe20000410000 */
[----:B------:R-:W0:Y:S01]  /*4fb0*/  MUFU.EX2 R160, R160 ;  /* 0x000000a000a07308 */ /* 0x000e220000000800 */
[C---:B----4-:R-:W-:Y:S01]  /*4fc0*/  FADD.FTZ R175, R153.reuse, R154 ;  /* 0x0000009a99af7221 */ /* 0x050fe20000010000 */
[----:B---3--:R-:W-:Y:S01]  /*4fd0*/  F2FP.F16.F32.PACK_AB R158, R153, R10 ;  /* 0x0000000a999e723e */ /* 0x008fe200000000ff */
[-C--:B------:R-:W-:Y:S01]  /*4fe0*/  FMUL.FTZ R27, R27, R12.reuse ;  /* 0x0000000c1b1b7220 */ /* 0x080fe20000410000 */
[----:B------:R-:W-:Y:S01]  /*4ff0*/  F2FP.F16.F32.PACK_AB R153, R168, R169 ;  /* 0x000000a9a899723e */ /* 0x000fe200000000ff */
[-C--:B------:R-:W-:Y:S01]  /*5000*/  FMUL.FTZ R30, R30, R12.reuse ;  /* 0x0000000c1e1e7220 */ /* 0x080fe20000410000 */
[----:B------:R-:W-:Y:S01]  /*5010*/  F2FP.F16.F32.PACK_AB R155, R172, R155 ;  /* 0x0000009bac9b723e */ /* 0x000fe200000000ff */
[----:B------:R-:W-:Y:S01]  /*5020*/  FMUL.FTZ R31, R31, R12 ;  /* 0x0000000c1f1f7220 */ /* 0x000fe20000410000 */
[----:B------:R-:W3:Y:S01]  /*5030*/  MUFU.EX2 R180, R180 ;  /* 0x000000b400b47308 */ /* 0x000ee20000000800 */
[----:B--2---:R-:W-:Y:S01]  /*5040*/  FADD.FTZ R5, R163, R6 ;  /* 0x00000006a3057221 */ /* 0x004fe20000010000 */
[----:B------:R-:W-:Y:S01]  /*5050*/  F2FP.F16.F32.PACK_AB R156, R21, R156 ;  /* 0x0000009c159c723e */ /* 0x000fe200000000ff */
        /* <DEDUP_REMOVED lines=10> */
[-C--:B------:R-:W-:Y:S01]  /*5100*/  FMUL.FTZ R50, R50, R12.reuse ;  /* 0x0000000c32327220 */ /* 0x080fe20000410000 */
[-C--:B------:R-:W-:Y:S01]  /*5110*/  FMUL.FTZ R51, R51, R12.reuse ;  /* 0x0000000c33337220 */ /* 0x080fe20000410000 */
[-C--:B------:R-:W-:Y:S01]  /*5120*/  FMUL.FTZ R54, R54, R12.reuse ;  /* 0x0000000c36367220 */ /* 0x080fe20000410000 */
[----:B------:R-:W0:Y:S01]  /*5130*/  MUFU.EX2 R167, R167 ;  /* 0x000000a700a77308 */ /* 0x000e220000000800 */
[----:B---3--:R-:W-:Y:S01]  /*5140*/  FADD.FTZ R6, R180, R5 ;  /* 0x00000005b4067221 */ /* 0x008fe20000010000 */
[-C--:B------:R-:W-:Y:S01]  /*5150*/  FMUL.FTZ R55, R55, R12.reuse ;  /* 0x0000000c37377220 */ /* 0x080fe20000410000 */
[-C--:B------:R-:W-:Y:S01]  /*5160*/  FMUL.FTZ R58, R58, R12.reuse ;  /* 0x0000000c3a3a7220 */ /* 0x080fe20000410000 */
[-C--:B------:R-:W-:Y:S01]  /*5170*/  FMUL.FTZ R59, R59, R12.reuse ;  /* 0x0000000c3b3b7220 */ /* 0x080fe20000410000 */
[-C--:B------:R-:W-:Y:S01]  /*5180*/  FMUL.FTZ R62, R62, R12.reuse ;  /* 0x0000000c3e3e7220 */ /* 0x080fe20000410000 */
[-C--:B------:R-:W-:Y:S01]  /*5190*/  FMUL.FTZ R63, R63, R12.reuse ;  /* 0x0000000c3f3f7220 */ /* 0x080fe20000410000 */
[----:B------:R-:W-:Y:S01]  /*51a0*/  FMUL.FTZ R66, R66, R12 ;  /* 0x0000000c42427220 */ /* 0x000fe20000410000 */
[----:B------:R-:W3:Y:S01]  /*51b0*/  MUFU.EX2 R14, R14 ;  /* 0x0000000e000e7308 */ /* 0x000ee20000000800 */
[C---:B--2---:R-:W-:Y:S01]  /*51c0*/  FADD.FTZ R175, R157.reuse, R154 ;  /* 0x0000009a9daf7221 */ /* 0x044fe20000010000 */
[----:B------:R-:W-:Y:S01]  /*51d0*/  F2FP.F16.F32.PACK_AB R160, R157, R160 ;  /* 0x000000a09da0723e */ /* 0x000fe200000000ff */
[-C--:B------:R-:W-:Y:S01]  /*51e0*/  FMUL.FTZ R67, R67, R12.reuse ;  /* 0x0000000c43437220 */ /* 0x080fe20000410000 */
[----:B------:R-:W-:Y:S01]  /*51f0*/  F2FP.F16.F32.PACK_AB R157, R176, R159 ;  /* 0x0000009fb09d723e */ /* 0x000fe200000000ff */
[-C--:B------:R-:W-:Y:S01]  /*5200*/  FMUL.FTZ R70, R70, R12.reuse ;  /* 0x0000000c46467220 */ /* 0x080fe20000410000 */
[----:B------:R-:W-:Y:S01]  /*5210*/  F2FP.F16.F32.PACK_AB R159, R180, R163 ;  /* 0x000000a3b49f723e */ /* 0x000fe200000000ff */
        /* <DEDUP_REMOVED lines=16> */
[-C--:B------:R-:W-:Y:S01]  /*5320*/  FMUL.FTZ R95, R95, R12.reuse ;  /* 0x0000000c5f5f7220 */ /* 0x080fe20000410000 */
[----:B------:R-:W3:Y:S01]  /*5330*/  MUFU.EX2 R171, R171 ;  /* 0x000000ab00ab7308 */ /* 0x000ee20000000800 */
[----:B--2---:R-:W-:Y:S01]  /*5340*/  FADD.FTZ R6, R190, R5 ;  /* 0x00000005be067221 */ /* 0x004fe20000010000 */
[-C--:B------:R-:W-:Y:S01]  /*5350*/  FMUL.FTZ R98, R98, R12.reuse ;  /* 0x0000000c62627220 */ /* 0x080fe20000410000 */
[-C--:B------:R-:W-:Y:S01]  /*5360*/  FMUL.FTZ R99, R99, R12.reuse ;  /* 0x0000000c63637220 */ /* 0x080fe20000410000 */
[-C--:B------:R-:W-:Y:S01]  /*5370*/  FMUL.FTZ R102, R102, R12.reuse ;  /* 0x0000000c66667220 */ /* 0x080fe20000410000 */
[-C--:B------:R-:W-:Y:S01]  /*5380*/  FMUL.FTZ R103, R103, R12.reuse ;  /* 0x0000000c67677220 */ /* 0x080fe20000410000 */
[-C--:B------:R-:W-:Y:S01]  /*5390*/  FMUL.FTZ R106, R106, R12.reuse ;  /* 0x0000000c6a6a7220 */ /* 0x080fe20000410000 */
[----:B------:R-:W-:Y:S01]  /*53a0*/  FMUL.FTZ R107, R107, R12 ;  /* 0x0000000c6b6b7220 */ /* 0x000fe20000410000 */
[----:B------:R-:W2:Y:S01]  /*53b0*/  MUFU.EX2 R164, R164 ;  /* 0x000000a400a47308 */ /* 0x000ea20000000800 */
[----:B0-----:R-:W-:Y:S01]  /*53c0*/  FADD.FTZ R11, R161, R154 ;  /* 0x0000009aa10b7221 */ /* 0x001fe20000010000 */
[----:B------:R-:W-:Y:S01]  /*53d0*/  F2FP.F16.F32.PACK_AB R154, R15, R8 ;  /* 0x000000080f9a723e */ /* 0x000fe200000000ff */
[----:B------:R-:W-:Y:S01]  /*53e0*/  BAR.SYNC.DEFER_BLOCKING 0xf, 0x100 ;  /* 0x03c4000000007b1d */ /* 0x000fe20000010000 */
[----:B------:R-:W-:Y:S01]  /*53f0*/  F2FP.F16.F32.PACK_AB R162, R161, R14 ;  /* 0x0000000ea1a2723e */ /* 0x000fe200000000ff */
[-C--:B------:R-:W-:Y:S01]  /*5400*/  FMUL.FTZ R110, R110, R12.reuse ;  /* 0x0000000c6e6e7220 */ /* 0x080fe20000410000 */
[----:B------:R-:W-:Y:S01]  /*5410*/  F2FP.F16.F32.PACK_AB R161, R190, R167 ;  /* 0x000000a7bea1723e */ /* 0x000fe200000000ff */
        /* <DEDUP_REMOVED lines=19> */
[C---:B0-----:R-:W-:Y:S01]  /*5550*/  FADD.FTZ R6, R174.reuse, R5 ;  /* 0x00000005ae067221 */ /* 0x041fe20000010000 */
[----:B------:R-:W-:Y:S01]  /*5560*/  F2FP.F16.F32.PACK_AB R163, R174, R171 ;  /* 0x000000abaea3723e */ /* 0x000fe200000000ff */
[----:B------:R0:W-:Y:S01]  /*5570*/  STSM.16.M88.4 [R22+0x26800], R152 ;  /* 0x0268009816007844 */ /* 0x0001e20000000200 */
[-C--:B------:R-:W-:Y:S01]  /*5580*/  FMUL.FTZ R139, R139, R12.reuse ;  /* 0x0000000c8b8b7220 */ /* 0x080fe20000410000 */
[-C--:B------:R-:W-:Y:S01]  /*5590*/  FMUL.FTZ R142, R142, R12.reuse ;  /* 0x0000000c8e8e7220 */ /* 0x080fe20000410000 */
[----:B------:R-:W-:Y:S01]  /*55a0*/  FMUL.FTZ R143, R143, R12 ;  /* 0x0000000c8f8f7220 */ /* 0x000fe20000410000 */
[----:B------:R0:W-:Y:S01]  /*55b0*/  STSM.16.M88.4 [R19], R156 ;  /* 0x0000009c13007844 */ /* 0x0001e20000000200 */
[----:B------:R-:W4:Y:S01]  /*55c0*/  MUFU.EX2 R9, R181 ;  /* 0x000000b500097308 */ /* 0x000f220000000800 */
[C---:B---3--:R-:W-:Y:S01]  /*55d0*/  FADD.FTZ R11, R165.reuse, R8 ;  /* 0x00000008a50b7221 */ /* 0x048fe20000010000 */
[----:B------:R-:W-:Y:S01]  /*55e0*/  F2FP.F16.F32.PACK_AB R164, R165, R164 ;  /* 0x000000a4a5a4723e */ /* 0x000fe200000000ff */
[----:B------:R0:W-:Y:S01]  /*55f0*/  STSM.16.M88.4 [R184], R160 ;  /* 0x000000a0b8007844 */ /* 0x0001e20000000200 */
[-C--:B------:R-:W-:Y:S01]  /*5600*/  FMUL.FTZ R146, R146, R12.reuse ;  /* 0x0000000c92927220 */ /* 0x080fe20000410000 */
[----:B------:R-:W-:Y:S01]  /*5610*/  FADD.FTZ R8, R20, R11 ;  /* 0x0000000b14087221 */ /* 0x000fe20000010000 */
[-C--:B------:R-:W-:Y:S01]  /*5620*/  FMUL.FTZ R147, R147, R12.reuse ;  /* 0x0000000c93937220 */ /* 0x080fe20000410000 */
[-C--:B------:R-:W-:Y:S01]  /*5630*/  FMUL.FTZ R150, R150, R12.reuse ;  /* 0x0000000c96967220 */ /* 0x080fe20000410000 */
[----:B------:R-:W3:Y:S01]  /*5640*/  MUFU.EX2 R178, R178 ;  /* 0x000000b200b27308 */ /* 0x000ee20000000800 */
[----:B--2---:R-:W-:Y:S01]  /*5650*/  FADD.FTZ R5, R173, R6 ;  /* 0x00000006ad057221 */ /* 0x004fe20000010000 */
[----:B------:R-:W-:-:S06]  /*5660*/  FMUL.FTZ R151, R151, R12 ;  /* 0x0000000c97977220 */ /* 0x000fcc0000410000 */
[----:B------:R-:W2:Y:S01]  /*5670*/  MUFU.EX2 R182, R182 ;  /* 0x000000b600b67308 */ /* 0x000ea20000000800 */
[C---:B----4-:R-:W-:Y:S01]  /*5680*/  F2FP.F16.F32.PACK_AB R166, R9.reuse, R20 ;  /* 0x0000001409a6723e */ /* 0x050fe200000000ff */
[----:B------:R-:W-:-:S06]  /*5690*/  FADD.FTZ R6, R9, R8 ;  /* 0x0000000809067221 */ /* 0x000fcc0000010000 */
[----:B------:R-:W4:Y:S01]  /*56a0*/  MUFU.EX2 R177, R177 ;  /* 0x000000b100b17308 */ /* 0x000f220000000800 */
[C---:B---3--:R-:W-:Y:S01]  /*56b0*/  FADD.FTZ R5, R178.reuse, R5 ;  /* 0x00000005b2057221 */ /* 0x048fe20000010000 */
[----:B------:R-:W-:-:S03]  /*56c0*/  F2FP.F16.F32.PACK_AB R165, R178, R173 ;  /* 0x000000adb2a5723e */ /* 0x000fc600000000ff */
[----:B--2---:R-:W-:Y:S01]  /*56d0*/  FADD.FTZ R8, R182, R5 ;  /* 0x00000005b6087221 */ /* 0x004fe20000010000 */
[----:B----4-:R-:W-:-:S03]  /*56e0*/  F2FP.F16.F32.PACK_AB R167, R177, R182 ;  /* 0x000000b6b1a7723e */ /* 0x010fc600000000ff */
[----:B------:R-:W-:Y:S02]  /*56f0*/  FADD.FTZ R5, R177, R8 ;  /* 0x00000008b1057221 */ /* 0x000fe40000010000 */
[----:B------:R0:W-:Y:S01]  /*5700*/  STSM.16.M88.4 [R23], R164 ;  /* 0x000000a417007844 */ /* 0x0001e20000000200 */
[----:B------:R-:W-:Y:S05]  /*5710*/  @!P0 BRA `(.L_x_34) ;  /* 0x0000000000048947 */ /* 0x000fea0003800000 */
[----:B------:R-:W-:Y:S01]  /*5720*/  BPT.TRAP 0x1 ;  /* 0x000000040000795c */ /* 0x000fe20000300000 */
.L_x_34:
[----:B------:R2:W3:Y:S01]  /*5730*/  SYNCS.PHASECHK.TRANS64.TRYWAIT P3, [UR22+0x28c50], R7 ;  /* 0x028c5007ff0075a7 */ /* 0x0004e20008060156 */
[----:B------:R-:W-:Y:S05]  /*5740*/  @!P0 BRA `(.L_x_35) ;  /* 0x0000000000048947 */ /* 0x000fea0003800000 */
[----:B------:R-:W-:Y:S01]  /*5750*/  BPT.TRAP 0x1 ;  /* 0x000000040000795c */ /* 0x000fe20000300000 */
.L_x_35:
[----:B---3--:R-:W-:Y:S05]  /*5760*/  @P3 BRA `(.L_x_36) ;  /* 0x0000000000083947 */ /* 0x008fea0003800000 */
[----:B------:R-:W3:Y:S02]  /*5770*/  SYNCS.PHASECHK.TRANS64.TRYWAIT P3, [UR22+0x28c50], R7 ;  /* 0x028c5007ff0075a7 */ /* 0x000ee40008060156 */
[----:B---3--:R-:W-:Y:S05]  /*5780*/  @!P3 BRA `(.L_x_37) ;  /* 0x0000007800dcb947 */ /* 0x008fea0003800000 */
.L_x_36:
[----:B------:R-:W-:Y:S01]  /*5790*/  ULEA UR10, UR39, UR51, 0xc ;  /* 0x00000033270a7291 */ /* 0x000fe2000f8e603f */
[----:B------:R-:W-:Y:S01]  /*57a0*/  WARPGROUP.ARRIVE ;  /* 0x00000000000079c5 */ /* 0x000fe20000000000 */
[----:B------:R-:W-:Y:S01]  /*57b0*/  UMOV UR7, 0x40000040 ;  /* 0x4000004000077882 */ /* 0x000fe20000000000 */
[----:B---3--:R-:W-:Y:S01]  /*57c0*/  @!P1 VIADD R170, R170, 0x28c60 ;  /* 0x00028c60aaaa9836 */ /* 0x008fe20000000000 */
[----:B------:R-:W-:Y:S01]  /*57d0*/  UMOV UR21, UR39 ;  /* 0x0000002700157c82 */ /* 0x000fe20008000000 */
[----:B------:R-:W-:Y:S02]  /*57e0*/  IMAD.MOV.U32 R9, RZ, RZ, R4 ;  /* 0x000000ffff097224 */ /* 0x000fe400078e0004 */
[----:B------:R-:W-:Y:S01]  /*57f0*/  UMOV UR6, UR10 ;  /* 0x0000000a00067c82 */ /* 0x000fe20008000000 */
[----:B------:R-:W-:Y:S01]  /*5800*/  @!P1 PRMT R170, RZ, 0x654, R170 ;  /* 0x00000654ffaa9816 */ /* 0x000fe200000000aa */
[----:B------:R-:W-:Y:S01]  /*5810*/  HGMMA.64x256x16.F32 R24, R152, gdesc[UR4].tnspB, R24, gsb0 ;  /* 0x43e0000498187df0 */ /* 0x000fe20008000818 */
[----:B------:R-:W-:Y:S01]  /*5820*/  UIADD3 UR6, UR10, 0x80, URZ ;  /* 0x000000800a067890 */ /* 0x000fe2000fffe03f */
[----:B------:R-:W-:Y:S01]  /*5830*/  IMAD.MOV.U32 R11, RZ, RZ, R0 ;  /* 0x000000ffff0b7224 */ /* 0x000fe200078e0000 */
[----:B------:R-:W-:Y:S01]  /*5840*/  UMOV UR7, 0x40000040 ;  /* 0x4000004000077882 */ /* 0x000fe20000000000 */
[----:B------:R-:W-:-:S02]  /*5850*/  WARPGROUP.DEPBAR.LE gsb0, 0x0 ;  /* 0x00008000000079c5 */ /* 0x000fc40000010000 */
[----:B------:R-:W-:-:S15]  /*5860*/  WARPGROUP.ARRIVE ;  /* 0x00000000000079c5 */ /* 0x000fde0000000000 */
[----:B------:R-:W-:-:S07]  /*5870*/  NOP ;  /* 0x0000000000007918 */ /* 0x000fce0000000000 */
        /* <DEDUP_REMOVED lines=19> */
[----:B---3--:R-:W3:Y:S02]  /*59b0*/  FENCE.VIEW.ASYNC.S ;  /* 0x00000000000073c6 */ /* 0x008ee40000000000 */
[----:B---3--:R-:W-:Y:S01]  /*59c0*/  NOP ;  /* 0x0000000000007918 */ /* 0x008fe20000000000 */
[----:B------:R-:W-:Y:S06]  /*59d0*/  BAR.ARV 0xe, 0x100 ;  /* 0x0384000000007b1d */ /* 0x000fec0000002000 */
[----:B------:R3:W-:Y:S01]  /*59e0*/  @!P1 SYNCS.ARRIVE.TRANS64.RED.A1T0 RZ, [R170+URZ], RZ ;  /* 0x000000ffaaff99a7 */ /* 0x0007e2000810043f */
[----:B------:R-:W-:Y:S05]  /*59f0*/  @P2 BRA `(.L_x_38) ;  /* 0xffffffe400d02947 */ /* 0x000fea000383ffff */
.L_x_29:
[----:B------:R-:W4:Y:S01]  /*5a00*/  SHFL.BFLY PT, R3, R6, 0x2, 0x1f ;  /* 0x0c401f0006037f89 */ /* 0x000f2200000e0000 */
[----:B------:R-:W-:Y:S01]  /*5a10*/  IMAD.MOV R14, RZ, RZ, -R18 ;  /* 0x000000ffff0e7224 */ /* 0x000fe200078e0a12 */
[----:B------:R-:W-:Y:S01]  /*5a20*/  UIADD3 UR36, UR36, 0x1, URZ ;  /* 0x0000000124247890 */ /* 0x000fe2000fffe03f */
[----:B------:R-:W-:Y:S01]  /*5a30*/  IMAD.U32 R9, RZ, RZ, UR20 ;  /* 0x00000014ff097e24 */ /* 0x000fe2000f8e00ff */
[----:B------:R-:W5:Y:S01]  /*5a40*/  SHFL.BFLY PT, R10, R5, 0x2, 0x1f ;  /* 0x0c401f00050a7f89 */ /* 0x000f6200000e0000 */
[----:B------:R-:W-:Y:S01]  /*5a50*/  IMAD.MOV.U32 R20, RZ, RZ, -0x800000 ;  /* 0xff800000ff147424 */ /* 0x000fe200078e00ff */
[----:B------:R-:W-:Y:S08]  /*5a60*/  BAR.ARV 0x8, 0x100 ;  /* 0x0204000000007b1d */ /* 0x000ff00000002000 */
[----:B------:R-:W-:Y:S01]  /*5a70*/  BAR.SYNC.DEFER_BLOCKING 0xf, 0x100 ;  /* 0x03c4000000007b1d */ /* 0x000fe20000010000 */
[----:B------:R-:W-:Y:S01]  /*5a80*/  ISETP.NE.AND P2, PT, R17, R14, PT ;  /* 0x0000000e1100720c */ /* 0x000fe20003f45270 */
[----:B------:R-:W-:-:S02]  /*5a90*/  IMAD.U32 R14, RZ, RZ, UR20 ;  /* 0x00000014ff0e7e24 */ /* 0x000fc4000f8e00ff */
[----:B----4-:R-:W-:Y:S01]  /*5aa0*/  FADD.FTZ R3, R3, R6 ;  /* 0x0000000603037221 */ /* 0x010fe20000010000 */
[----:B-----5:R-:W-:-:S04]  /*5ab0*/  FADD.FTZ R10, R10, R5 ;  /* 0x000000050a0a7221 */ /* 0x020fc80000010000 */
[----:B------:R-:W4:Y:S01]  /*5ac0*/  SHFL.BFLY PT, R8, R3, 0x1, 0x1f ;  /* 0x0c201f0003087f89 */ /* 0x000f2200000e0000 */
[----:B------:R-:W-:-:S03]  /*5ad0*/  IMAD.MOV.U32 R5, RZ, RZ, RZ ;  /* 0x000000ffff057224 */ /* 0x000fc600078e00ff */
[----:B-12---:R-:W1:Y:S01]  /*5ae0*/  SHFL.BFLY PT, R7, R10, 0x1, 0x1f ;  /* 0x0c201f000a077f89 */ /* 0x006e6200000e0000 */
[----:B----4-:R-:W-:Y:S01]  /*5af0*/  FADD.FTZ R12, R3, R8 ;  /* 0x00000008030c7221 */ /* 0x010fe20000010000 */
[----:B------:R-:W-:Y:S02]  /*5b00*/  IMAD.MOV.U32 R8, RZ, RZ, RZ ;  /* 0x000000ffff087224 */ /* 0x000fe400078e00ff */
[----:B------:R-:W-:Y:S02]  /*5b10*/  IMAD.U32 R3, RZ, RZ, UR39 ;  /* 0x00000027ff037e24 */ /* 0x000fe4000f8e00ff */
[----:B-1----:R-:W-:Y:S01]  /*5b20*/  FADD.FTZ R13, R10, R7 ;  /* 0x000000070a0d7221 */ /* 0x002fe20000010000 */
[----:B------:R-:W-:Y:S01]  /*5b30*/  FSETP.NE.FTZ.AND P0, PT, R12, RZ, PT ;  /* 0x000000ff0c00720b */ /* 0x000fe20003f15000 */
[----:B------:R-:W-:Y:S01]  /*5b40*/  UIADD3 UR39, UR39, 0x1, URZ ;  /* 0x0000000127277890 */ /* 0x000fe2000fffe03f */
[----:B------:R-:W-:Y:S02]  /*5b50*/  @!P2 IMAD R3, R3, 0x40, R2 ;  /* 0x000000400303a824 */ /* 0x000fe400078e0202 */
[----:B------:R-:W-:Y:S01]  /*5b60*/  FSETP.NE.FTZ.AND P1, PT, R13, RZ, PT ;  /* 0x000000ff0d00720b */ /* 0x000fe20003f35000 */
[----:B------:R-:W-:-:S02]  /*5b70*/  UISETP.NE.AND UP0, UPT, UR39, 0x2, UPT ;  /* 0x000000022700788c */ /* 0x000fc4000bf05270 */
[----:B------:R-:W-:Y:S01]  /*5b80*/  @!P2 LEA R11, R3, UR41, 0x2 ;  /* 0x00000029030bac11 */ /* 0x000fe2000f8e10ff */
[----:B------:R-:W-:Y:S01]  /*5b90*/  IMAD.MOV.U32 R3, RZ, RZ, -0x800000 ;  /* 0xff800000ff037424 */ /* 0x000fe200078e00ff */
[----:B------:R-:W-:Y:S02]  /*5ba0*/  USEL UR4, URZ, 0x1, UP0 ;  /* 0x000000013f047887 */ /* 0x000fe40008000000 */
[----:B------:R-:W-:Y:S02]  /*5bb0*/  USEL UR39, UR39, URZ, UP0 ;  /* 0x0000003f27277287 */ /* 0x000fe40008000000 */
[----:B------:R-:W1:Y:S01]  /*5bc0*/  @P0 MUFU.RCP R8, R12 ;  /* 0x0000000c00080308 */ /* 0x000e620000001000 */
[----:B------:R-:W-:Y:S01]  /*5bd0*/  @P0 FMUL.FTZ R9, R9, 0.69314718246459960938 ;  /* 0x3f31721809090820 */ /* 0x000fe20000410000 */
[----:B------:R-:W-:Y:S02]  /*5be0*/  ULOP3.LUT UR38, UR38, UR4, URZ, 0x3c, !UPT ;  /* 0x0000000426267292 */ /* 0x000fe4000f8e3c3f */
[----:B------:R-:W-:-:S04]  /*5bf0*/  @P1 FMUL.FTZ R14, R14, 0.69314718246459960938 ;  /* 0x3f3172180e0e1820 */ /* 0x000fc80000410000 */
[----:B------:R-:W-:Y:S08]  /*5c00*/  @P1 MUFU.RCP R5, R13 ;  /* 0x0000000d00051308 */ /* 0x000ff00000001000 */
[----:B------:R-:W2:Y:S01]  /*5c10*/  @P0 MUFU.LG2 R10, R12 ;  /* 0x0000000c000a0308 */ /* 0x000ea20000000c00 */
        /* <DEDUP_REMOVED lines=64> */
[----:B------:R0:W-:Y:S01]  /*6020*/  @!P2 STS [R11+0x28800], R8 ;  /* 0x028800080b00a388 */ /* 0x0001e20000000800 */
[----:B--2---:R-:W-:Y:S01]  /*6030*/  @P0 FMUL.FTZ R10, R10, 0.69314718246459960938 ;  /* 0x3f3172180a0a0820 */ /* 0x004fe20000410000 */
[-C--:B------:R-:W-:Y:S01]  /*6040*/  FMUL.FTZ R26, R26, R5.reuse ;  /* 0x000000051a1a7220 */ /* 0x080fe20000410000 */
[-C--:B------:R-:W-:Y:S01]  /*6050*/  FMUL.FTZ R27, R27, R5.reuse ;  /* 0x000000051b1b7220 */ /* 0x080fe20000410000 */
[----:B------:R1:W-:Y:S01]  /*6060*/  @!P2 STS [R11+0x28820], R5 ;  /* 0x028820050b00a388 */ /* 0x0003e20000000800 */
[-C--:B------:R-:W-:Y:S01]  /*6070*/  FMUL.FTZ R30, R30, R5.reuse ;  /* 0x000000051e1e7220 */ /* 0x080fe20000410000 */
[-C--:B------:R-:W-:Y:S01]  /*6080*/  FMUL.FTZ R31, R31, R5.reuse ;  /* 0x000000051f1f7220 */ /* 0x080fe20000410000 */
[-C--:B------:R-:W-:Y:S01]  /*6090*/  FMUL.FTZ R34, R34, R5.reuse ;  /* 0x0000000522227220 */ /* 0x080fe20000410000 */
[-C--:B------:R-:W-:Y:S01]  /*60a0*/  FMUL.FTZ R35, R35, R5.reuse ;  /* 0x0000000523237220 */ /* 0x080fe20000410000 */
[-C--:B------:R-:W-:Y:S01]  /*60b0*/  FMUL.FTZ R38, R38, R5.reuse ;  /* 0x0000000526267220 */ /* 0x080fe20000410000 */
[----:B0-----:R-:W1:Y:S01]  /*60c0*/  @P1 MUFU.LG2 R8, R13 ;  /* 0x0000000d00081308 */ /* 0x001e620000000c00 */
        /* <DEDUP_REMOVED lines=16> */
[----:B-1----:R-:W-:Y:S01]  /*61d0*/  @P1 FMUL.FTZ R11, R8, 0.69314718246459960938 ;  /* 0x3f317218080b1820 */ /* 0x002fe20000410000 */
        /* <DEDUP_REMOVED lines=35> */
[-C--:B---3--:R-:W-:Y:S01]  /*6410*/  FMUL.FTZ R170, R142, R5.reuse ;  /* 0x000000058eaa7220 */ /* 0x088fe20000410000 */
[-C--:B------:R-:W-:Y:S01]  /*6420*/  FMUL.FTZ R171, R143, R5.reuse ;  /* 0x000000058fab7220 */ /* 0x080fe20000410000 */
[-C--:B------:R-:W-:Y:S01]  /*6430*/  FMUL.FTZ R146, R146, R5.reuse ;  /* 0x0000000592927220 */ /* 0x080fe20000410000 */
[-C--:B------:R-:W-:Y:S01]  /*6440*/  FMUL.FTZ R147, R147, R5.reuse ;  /* 0x0000000593937220 */ /* 0x080fe20000410000 */
[-C--:B------:R-:W-:Y:S01]  /*6450*/  FMUL.FTZ R150, R150, R5.reuse ;  /* 0x0000000596967220 */ /* 0x080fe20000410000 */
[----:B------:R-:W-:Y:S01]  /*6460*/  FMUL.FTZ R151, R151, R5 ;  /* 0x0000000597977220 */ /* 0x000fe20000410000 */
[----:B------:R-:W-:Y:S01]  /*6470*/  @P0 FFMA.FTZ R20, R9, R0, R10 ;  /* 0x0000000009140223 */ /* 0x000fe2000001000a */
[----:B------:R-:W-:Y:S01]  /*6480*/  @P1 FFMA.FTZ R3, R14, R4, R11 ;  /* 0x000000040e031223 */ /* 0x000fe2000001000b */
[----:B------:R-:W-:Y:S06]  /*6490*/  BAR.ARV 0xe, 0x100 ;  /* 0x0384000000007b1d */ /* 0x000fec0000002000 */
.L_x_18:
[----:B------:R-:W0:Y:S01]  /*64a0*/  S2UR UR6, SR_SWINHI ;  /* 0x00000000000679c3 */ /* 0x000e220000002f00 */
[----:B------:R-:W1:Y:S01]  /*64b0*/  SHFL.IDX PT, R0, R210, RZ, 0x1f ;  /* 0x00001fffd2007589 */ /* 0x000e6200000e0000 */
[----:B------:R-:W-:Y:S01]  /*64c0*/  IMAD R9, R211, 0x40, R16 ;  /* 0x00000040d3097824 */ /* 0x000fe200078e0210 */
[----:B------:R-:W-:Y:S01]  /*64d0*/  F2FP.F16.F32.PACK_AB R6, R6, R7 ;  /* 0x000000070606723e */ /* 0x000fe200000000ff */
[----:B------:R-:W-:Y:S01]  /*64e0*/  ULDC UR7, c[0x0][0xc44] ;  /* 0x0003110000077ab9 */ /* 0x000fe20000000800 */
[----:B------:R-:W-:Y:S01]  /*64f0*/  F2FP.F16.F32.PACK_AB R7, R31, R30 ;  /* 0x0000001e1f07723e */ /* 0x000fe200000000ff */
[----:B------:R-:W-:Y:S01]  /*6500*/  USHF.R.S32.HI UR11, URZ, 0x1f, UR45 ;  /* 0x0000001f3f0b7899 */ /* 0x000fe2000801142d */
[----:B------:R-:W-:Y:S02]  /*6510*/  F2FP.F16.F32.PACK_AB R96, R97, R96 ;  /* 0x000000606160723e */ /* 0x000fe400000000ff */
[----:B------:R-:W-:Y:S02]  /*6520*/  F2FP.F16.F32.PACK_AB R97, R99, R98 ;  /* 0x000000626361723e */ /* 0x000fe400000000ff */
[----:B------:R-:W-:-:S02]  /*6530*/  F2FP.F16.F32.PACK_AB R104, R105, R104 ;  /* 0x000000686968723e */ /* 0x000fc400000000ff */
[----:B------:R-:W-:Y:S02]  /*6540*/  F2FP.F16.F32.PACK_AB R98, R101, R100 ;  /* 0x000000646562723e */ /* 0x000fe400000000ff */
[----:B------:R-:W-:Y:S02]  /*6550*/  F2FP.F16.F32.PACK_AB R99, R103, R102 ;  /* 0x000000666763723e */ /* 0x000fe400000000ff */
[----:B------:R-:W-:Y:S02]  /*6560*/  F2FP.F16.F32.PACK_AB R105, R107, R106 ;  /* 0x0000006a6b69723e */ /* 0x000fe400000000ff */
[----:B------:R-:W-:Y:S02]  /*6570*/  F2FP.F16.F32.PACK_AB R106, R109, R108 ;  /* 0x0000006c6d6a723e */ /* 0x000fe400000000ff */
[----:B------:R-:W-:Y:S02]  /*6580*/  F2FP.F16.F32.PACK_AB R107, R152, R21 ;  /* 0x00000015986b723e */ /* 0x000fe400000000ff */
[----:B------:R-:W-:Y:S01]  /*6590*/  F2FP.F16.F32.PACK_AB R153, R154, R153 ;  /* 0x000000999a99723e */ /* 0x000fe200000000ff */
[----:B------:R-:W-:Y:S01]  /*65a0*/  UMOV UR4, UR41 ;  /* 0x0000002900047c82 */ /* 0x000fe20008000000 */
[----:B0-----:R-:W-:Y:S01]  /*65b0*/  UMOV UR5, UR6 ;  /* 0x0000000600057c82 */ /* 0x001fe20008000000 */
[----:B-1----:R-:W-:Y:S01]  /*65c0*/  ISETP.NE.AND P0, PT, R0, RZ, PT ;  /* 0x000000ff0000720c */ /* 0x002fe20003f05270 */
[----:B------:R-:W-:Y:S01]  /*65d0*/  IMAD.U32 R110, RZ, RZ, UR4 ;  /* 0x00000004ff6e7e24 */ /* 0x000fe2000f8e00ff */
[----:B------:R-:W-:Y:S01]  /*65e0*/  F2FP.F16.F32.PACK_AB R152, R113, R112 ;  /* 0x000000707198723e */ /* 0x000fe200000000ff */
[----:B------:R-:W-:Y:S01]  /*65f0*/  IMAD.U32 R111, RZ, RZ, UR5 ;  /* 0x00000005ff6f7e24 */ /* 0x000fe2000f8e00ff */
[----:B------:R-:W-:Y:S01]  /*6600*/  F2FP.F16.F32.PACK_AB R154, R117, R116 ;  /* 0x00000074759a723e */ /* 0x000fe200000000ff */
[----:B------:R-:W-:Y:S01]  /*6610*/  UIADD3 UR5, -UR45, URZ, URZ ;  /* 0x0000003f2d057290 */ /* 0x000fe2000fffe13f */
[----:B------:R-:W-:Y:S01]  /*6620*/  F2FP.F16.F32.PACK_AB R155, R156, R155 ;  /* 0x0000009b9c9b723e */ /* 0x000fe200000000ff */
[--C-:B------:R-:W-:Y:S01]  /*6630*/  IMAD.WIDE R4, R215, 0x2, R110.reuse ;  /* 0x00000002d7047825 */ /* 0x100fe200078e026e */
[----:B------:R-:W-:Y:S01]  /*6640*/  F2FP.F16.F32.PACK_AB R120, R121, R120 ;  /* 0x000000787978723e */ /* 0x000fe200000000ff */
[----:B------:R-:W-:Y:S01]  /*6650*/  UIMAD UR7, UR7, UR5, UR44 ;  /* 0x00000005070772a4 */ /* 0x000fe2000f8e022c */
[----:B------:R-:W-:Y:S01]  /*6660*/  F2FP.F16.F32.PACK_AB R121, R158, R157 ;  /* 0x0000009d9e79723e */ /* 0x000fe200000000ff */
[----:B------:R-:W-:Y:S01]  /*6670*/  IMAD.WIDE R110, R9, 0x2, R110 ;  /* 0x00000002096e7825 */ /* 0x000fe200078e026e */
[C---:B------:R-:W-:Y:S01]  /*6680*/  IADD3 R33, P2, R4.reuse, 0x20, RZ ;  /* 0x0000002004217810 */ /* 0x040fe20007f5e0ff */
[----:B------:R-:W-:Y:S01]  /*6690*/  ULDC UR4, c[0x0][0xc] ;  /* 0x0000030000047ab9 */ /* 0x000fe20000000800 */
[C---:B------:R-:W-:Y:S01]  /*66a0*/  IADD3 R37, P3, R4.reuse, 0x40, RZ ;  /* 0x0000004004257810 */ /* 0x040fe20007f7e0ff */
[----:B------:R-:W-:Y:S01]  /*66b0*/  UIADD3 UR47, UR4, UR47, URZ ;  /* 0x0000002f042f7290 */ /* 0x000fe2000fffe03f */
[C---:B------:R-:W-:Y:S01]  /*66c0*/  IADD3 R41, P4, R4.reuse, 0x60, RZ ;  /* 0x0000006004297810 */ /* 0x040fe20007f9e0ff */
[--C-:B------:R-:W-:Y:S01]  /*66d0*/  IMAD.X R9, RZ, RZ, R5.reuse, P2 ;  /* 0x000000ffff097224 */ /* 0x100fe200010e0605 */
[C---:B------:R-:W-:Y:S01]  /*66e0*/  IADD3 R49, P6, R4.reuse, 0x2020, RZ ;  /* 0x0000202004317810 */ /* 0x040fe20007fde0ff */
[--C-:B------:R-:W-:Y:S01]  /*66f0*/  IMAD.X R11, RZ, RZ, R5.reuse, P3 ;  /* 0x000000ffff0b7224 */ /* 0x100fe200018e0605 */
[----:B------:R-:W-:Y:S01]  /*6700*/  LOP3.LUT R8, R33, 0x380, RZ, 0xc0, !PT ;  /* 0x0000038021087812 */ /* 0x000fe200078ec0ff */
[--C-:B------:R-:W-:Y:S01]  /*6710*/  IMAD.X R25, RZ, RZ, R5.reuse, P4 ;  /* 0x000000ffff197224 */ /* 0x100fe200020e0605 */
[----:B------:R-:W-:Y:S01]  /*6720*/  IADD3 R36, P3, R4, 0x4000, RZ ;  /* 0x0000400004247810 */ /* 0x000fe20007f7e0ff */
[--C-:B------:R-:W-:Y:S01]  /*6730*/  IMAD.X R53, RZ, RZ, R5.reuse, P6 ;  /* 0x000000ffff357224 */ /* 0x100fe200030e0605 */
[----:B------:R-:W-:Y:S01]  /*6740*/  LOP3.LUT R14, R41, 0x380, RZ, 0xc0, !PT ;  /* 0x00000380290e7812 */ /* 0x000fe200078ec0ff */
[----:B------:R-:W-:Y:S01]  /*6750*/  USHF.R.S32.HI UR10, URZ, 0x1f, UR7 ;  /* 0x0000001f3f0a7899 */ /* 0x000fe20008011407 */
[----:B------:R-:W-:Y:S01]  /*6760*/  SHF.R.U64 R8, R8, 0x3, RZ ;  /* 0x0000000308087819 */ /* 0x000fe200000012ff */
[----:B------:R-:W-:Y:S01]  /*6770*/  IMAD.X R123, RZ, RZ, R5, P3 ;  /* 0x000000ffff7b7224 */ /* 0x000fe200018e0605 */
[----:B------:R-:W-:-:S02]  /*6780*/  LOP3.LUT R32, R49, 0x380, RZ, 0xc0, !PT ;  /* 0x0000038031207812 */ /* 0x000fc400078ec0ff */
[----:B------:R-:W-:Y:S02]  /*6790*/  LOP3.LUT R10, R37, 0x380, RZ, 0xc0, !PT ;  /* 0x00000380250a7812 */ /* 0x000fe400078ec0ff */
[----:B------:R-:W-:Y:S02]  /*67a0*/  SHF.R.U64 R14, R14, 0x3, RZ ;  /* 0x000000030e0e7819 */ /* 0x000fe400000012ff */
[C---:B------:R-:W-:Y:S02]  /*67b0*/  IADD3 R57, P1, R4.reuse, 0x2040, RZ ;  /* 0x0000204004397810 */ /* 0x040fe40007f3e0ff */
[----:B------:R-:W-:Y:S02]  /*67c0*/  IADD3 R12, P3, R4, 0x6040, RZ ;  /* 0x00006040040c7810 */ /* 0x000fe40007f7e0ff */
[----:B------:R-:W-:Y:S01]  /*67d0*/  LOP3.LUT R8, R8, R33, RZ, 0x3c, !PT ;  /* 0x0000002108087212 */ /* 0x000fe200078e3cff */
[----:B------:R-:W-:Y:S01]  /*67e0*/  IMAD.X R115, RZ, RZ, R5, P1 ;  /* 0x000000ffff737224 */ /* 0x000fe200008e0605 */
[----:B------:R-:W-:-:S02]  /*67f0*/  SHF.R.U64 R32, R32, 0x3, RZ ;  /* 0x0000000320207819 */ /* 0x000fc400000012ff */
[----:B------:R-:W-:Y:S02]  /*6800*/  IADD3 R61, P2, R4, 0x2060, RZ ;  /* 0x00002060043d7810 */ /* 0x000fe40007f5e0ff */
[----:B------:R-:W-:Y:S02]  /*6810*/  LOP3.LUT R33, R36, 0x380, RZ, 0xc0, !PT ;  /* 0x0000038024217812 */ /* 0x000fe400078ec0ff */
[----:B------:R-:W-:Y:S01]  /*6820*/  SHF.R.U64 R10, R10, 0x3, RZ ;  /* 0x000000030a0a7819 */ /* 0x000fe200000012ff */
[----:B------:R-:W-:Y:S01]  /*6830*/  IMAD.X R119, RZ, RZ, R5, P2 ;  /* 0x000000ffff777224 */ /* 0x000fe200010e0605 */
[----:B------:R-:W-:Y:S02]  /*6840*/  LOP3.LUT R24, R14, R41, RZ, 0x3c, !PT ;  /* 0x000000290e187212 */ /* 0x000fe400078e3cff */
[----:B------:R-:W-:Y:S02]  /*6850*/  IADD3 R40, P4, R4, 0x4020, RZ ;  /* 0x0000402004287810 */ /* 0x000fe40007f9e0ff */
[----:B------:R-:W-:-:S02]  /*6860*/  LOP3.LUT R52, R32, R49, RZ, 0x3c, !PT ;  /* 0x0000003120347212 */ /* 0x000fc400078e3cff */
[----:B------:R-:W-:Y:S01]  /*6870*/  LOP3.LUT R41, R12, 0x380, RZ, 0xc0, !PT ;  /* 0x000003800c297812 */ /* 0x000fe200078ec0ff */
[--C-:B------:R-:W-:Y:S01]  /*6880*/  IMAD.X R127, RZ, RZ, R5.reuse, P4 ;  /* 0x000000ffff7f7224 */ /* 0x100fe200020e0605 */
[----:B------:R-:W-:Y:S02]  /*6890*/  LOP3.LUT R32, R61, 0x380, RZ, 0xc0, !PT ;  /* 0x000003803d207812 */ /* 0x000fe400078ec0ff */
[----:B------:R-:W-:Y:S02]  /*68a0*/  SHF.R.U64 R33, R33, 0x3, RZ ;  /* 0x0000000321217819 */ /* 0x000fe400000012ff */
[C---:B------:R-:W-:Y:S02]  /*68b0*/  IADD3 R44, P1, R4.reuse, 0x6000, RZ ;  /* 0x00006000042c7810 */ /* 0x040fe40007f3e0ff */
[----:B------:R-:W-:Y:S02]  /*68c0*/  IADD3 R73, P2, R4, 0x6020, RZ ;  /* 0x0000602004497810 */ /* 0x000fe40007f5e0ff */
[----:B------:R-:W-:Y:S01]  /*68d0*/  LOP3.LUT R10, R10, R37, RZ, 0x3c, !PT ;  /* 0x000000250a0a7212 */ /* 0x000fe200078e3cff */
[--C-:B------:R-:W-:Y:S01]  /*68e0*/  IMAD.X R139, RZ, RZ, R5.reuse, P1 ;  /* 0x000000ffff8b7224 */ /* 0x100fe200008e0605 */
[----:B------:R-:W-:Y:S01]  /*68f0*/  LOP3.LUT R37, R40, 0x380, RZ, 0xc0, !PT ;  /* 0x0000038028257812 */ /* 0x000fe200078ec0ff */
[----:B------:R-:W-:Y:S01]  /*6900*/  IMAD.X R143, RZ, RZ, R5, P2 ;  /* 0x000000ffff8f7224 */ /* 0x000fe200010e0605 */
[----:B------:R-:W-:-:S02]  /*6910*/  SHF.R.U64 R41, R41, 0x3, RZ ;  /* 0x0000000329297819 */ /* 0x000fc400000012ff */
[----:B------:R-:W-:Y:S02]  /*6920*/  LOP3.LUT R13, R4, 0x380, RZ, 0xc0, !PT ;  /* 0x00000380040d7812 */ /* 0x000fe400078ec0ff */
[----:B------:R-:W-:Y:S02]  /*6930*/  SHF.R.U64 R32, R32, 0x3, RZ ;  /* 0x0000000320207819 */ /* 0x000fe400000012ff */
[----:B------:R-:W-:Y:S02]  /*6940*/  LOP3.LUT R122, R33, R36, RZ, 0x3c, !PT ;  /* 0x00000024217a7212 */ /* 0x000fe400078e3cff */
[C---:B------:R-:W-:Y:S02]  /*6950*/  IADD3 R45, P5, R4.reuse, 0x2000, RZ ;  /* 0x00002000042d7810 */ /* 0x040fe40007fbe0ff */
[----:B------:R-:W-:Y:S02]  /*6960*/  IADD3 R69, P6, R4, 0x4060, RZ ;  /* 0x0000406004457810 */ /* 0x000fe40007fde0ff */
[----:B------:R-:W-:Y:S01]  /*6970*/  LOP3.LUT R33, R44, 0x380, RZ, 0xc0, !PT ;  /* 0x000003802c217812 */ /* 0x000fe200078ec0ff */
[--C-:B------:R-:W-:Y:S01]  /*6980*/  IMAD.X R29, RZ, RZ, R5.reuse, P5 ;  /* 0x000000ffff1d7224 */ /* 0x100fe200028e0605 */
[----:B------:R-:W-:Y:S01]  /*6990*/  SHF.R.U64 R37, R37, 0x3, RZ ;  /* 0x0000000325257819 */ /* 0x000fe200000012ff */
[----:B------:R-:W-:Y:S01]  /*69a0*/  IMAD.X R135, RZ, RZ, R5, P6 ;  /* 0x000000ffff877224 */ /* 0x000fe200030e0605 */
[----:B------:R-:W-:-:S02]  /*69b0*/  LOP3.LUT R12, R41, R12, RZ, 0x3c, !PT ;  /* 0x0000000c290c7212 */ /* 0x000fc400078e3cff */
[----:B------:R-:W-:Y:S02]  /*69c0*/  IADD3 R0, P4, R4, 0x6060, RZ ;  /* 0x0000606004007810 */ /* 0x000fe40007f9e0ff */
[----:B------:R-:W-:Y:S02]  /*69d0*/  SHF.R.U64 R13, R13, 0x3, RZ ;  /* 0x000000030d0d7819 */ /* 0x000fe400000012ff */
[----:B------:R-:W-:Y:S01]  /*69e0*/  LOP3.LUT R118, R32, R61, RZ, 0x3c, !PT ;  /* 0x0000003d20767212 */ /* 0x000fe200078e3cff */
[----:B------:R-:W-:Y:S01]  /*69f0*/  IMAD.X R15, RZ, RZ, R5, P4 ;  /* 0x000000ffff0f7224 */ /* 0x000fe200020e0605 */
[----:B------:R-:W-:Y:S02]  /*6a00*/  IADD3 R41, P2, R110, 0x3000, RZ ;  /* 0x000030006e297810 */ /* 0x000fe40007f5e0ff */
[----:B------:R-:W-:Y:S02]  /*6a10*/  LOP3.LUT R14, R57, 0x380, RZ, 0xc0, !PT ;  /* 0x00000380390e7812 */ /* 0x000fe400078ec0ff */
[----:B------:R-:W-:-:S02]  /*6a20*/  LOP3.LUT R32, R69, 0x380, RZ, 0xc0, !PT ;  /* 0x0000038045207812 */ /* 0x000fc400078ec0ff */
[----:B------:R-:W-:Y:S02]  /*6a30*/  LOP3.LUT R36, R73, 0x380, RZ, 0xc0, !PT ;  /* 0x0000038049247812 */ /* 0x000fe400078ec0ff */
[----:B------:R-:W-:Y:S02]  /*6a40*/  SHF.R.U64 R33, R33, 0x3, RZ ;  /* 0x0000000321217819 */ /* 0x000fe400000012ff */
[----:B------:R-:W-:Y:S02]  /*6a50*/  LOP3.LUT R28, R45, 0x380, RZ, 0xc0, !PT ;  /* 0x000003802d1c7812 */ /* 0x000fe400078ec0ff */
[----:B------:R-:W-:Y:S02]  /*6a60*/  IADD3 R65, P5, R4, 0x4040, RZ ;  /* 0x0000404004417810 */ /* 0x000fe40007fbe0ff */
[----:B------:R-:W-:Y:S02]  /*6a70*/  LOP3.LUT R126, R37, R40, RZ, 0x3c, !PT ;  /* 0x00000028257e7212 */ /* 0x000fe400078e3cff */
[----:B------:R-:W-:Y:S01]  /*6a80*/  LOP3.LUT R4, R13, R4, RZ, 0x3c, !PT ;  /* 0x000000040d047212 */ /* 0x000fe200078e3cff */
[--C-:B------:R-:W-:Y:S01]  /*6a90*/  IMAD.X R13, RZ, RZ, R5.reuse, P3 ;  /* 0x000000ffff0d7224 */ /* 0x100fe200018e0605 */
[----:B------:R-:W-:Y:S01]  /*6aa0*/  LOP3.LUT R40, R41, 0x380, RZ, 0xc0, !PT ;  /* 0x0000038029287812 */ /* 0x000fe200078ec0ff */
[----:B------:R-:W-:Y:S01]  /*6ab0*/  IMAD.X R131, RZ, RZ, R5, P5 ;  /* 0x000000ffff837224 */ /* 0x000fe200028e0605 */
[----:B------:R-:W-:-:S02]  /*6ac0*/  SHF.R.U64 R14, R14, 0x3, RZ ;  /* 0x000000030e0e7819 */ /* 0x000fc400000012ff */
[----:B------:R-:W-:Y:S02]  /*6ad0*/  SHF.R.U64 R32, R32, 0x3, RZ ;  /* 0x0000000320207819 */ /* 0x000fe400000012ff */
[----:B------:R-:W-:Y:S02]  /*6ae0*/  SHF.R.U64 R36, R36, 0x3, RZ ;  /* 0x0000000324247819 */ /* 0x000fe400000012ff */
[----:B------:R-:W-:Y:S02]  /*6af0*/  LOP3.LUT R138, R33, R44, RZ, 0x3c, !PT ;  /* 0x0000002c218a7212 */ /* 0x000fe400078e3cff */
[----:B------:R-:W-:Y:S02]  /*6b00*/  SHF.R.U64 R28, R28, 0x3, RZ ;  /* 0x000000031c1c7819 */ /* 0x000fe400000012ff */
[C---:B------:R-:W-:Y:S02]  /*6b10*/  IADD3 R33, P4, R110.reuse, 0x1000, RZ ;  /* 0x000010006e217810 */ /* 0x040fe40007f9e0ff */
[----:B------:R-:W-:-:S02]  /*6b20*/  IADD3 R37, P3, R110, 0x2000, RZ ;  /* 0x000020006e257810 */ /* 0x000fc40007f7e0ff */
[----:B------:R-:W-:Y:S02]  /*6b30*/  SHF.R.U64 R40, R40, 0x3, RZ ;  /* 0x0000000328287819 */ /* 0x000fe400000012ff */
[----:B------:R-:W-:Y:S02]  /*6b40*/  LOP3.LUT R114, R14, R57, RZ, 0x3c, !PT ;  /* 0x000000390e727212 */ /* 0x000fe400078e3cff */
[----:B------:R-:W-:Y:S02]  /*6b50*/  LOP3.LUT R134, R32, R69, RZ, 0x3c, !PT ;  /* 0x0000004520867212 */ /* 0x000fe400078e3cff */
[----:B------:R-:W-:Y:S02]  /*6b60*/  LOP3.LUT R142, R36, R73, RZ, 0x3c, !PT ;  /* 0x00000049248e7212 */ /* 0x000fe400078e3cff */
[----:B------:R-:W-:Y:S02]  /*6b70*/  LOP3.LUT R28, R28, R45, RZ, 0x3c, !PT ;  /* 0x0000002d1c1c7212 */ /* 0x000fe400078e3cff */
[----:B------:R-:W-:-:S02]  /*6b80*/  LOP3.LUT R14, R65, 0x380, RZ, 0xc0, !PT ;  /* 0x00000380410e7812 */ /* 0x000fc400078ec0ff */
[----:B------:R-:W-:Y:S02]  /*6b90*/  LOP3.LUT R32, R33, 0x380, RZ, 0xc0, !PT ;  /* 0x0000038021207812 */ /* 0x000fe400078ec0ff */
[----:B------:R-:W-:Y:S02]  /*6ba0*/  LOP3.LUT R36, R37, 0x380, RZ, 0xc0, !PT ;  /* 0x0000038025247812 */ /* 0x000fe400078ec0ff */
[----:B------:R-:W-:Y:S02]  /*6bb0*/  LOP3.LUT R45, R0, 0x380, RZ, 0xc0, !PT ;  /* 0x00000380002d7812 */ /* 0x000fe400078ec0ff */
[----:B------:R-:W-:Y:S01]  /*6bc0*/  LOP3.LUT R40, R40, R41, RZ, 0x3c, !PT ;  /* 0x0000002928287212 */ /* 0x000fe200078e3cff */
[----:B------:R-:W-:Y:S01]  /*6bd0*/  IMAD.X R41, RZ, RZ, R111, P2 ;  /* 0x000000ffff297224 */ /* 0x000fe200010e066f */
[----:B------:R-:W-:Y:S02]  /*6be0*/  SHF.R.U64 R14, R14, 0x3, RZ ;  /* 0x000000030e0e7819 */ /* 0x000fe400000012ff */
[----:B------:R-:W-:-:S02]  /*6bf0*/  SHF.R.U64 R32, R32, 0x3, RZ ;  /* 0x0000000320207819 */ /* 0x000fc400000012ff */
[----:B------:R-:W-:Y:S02]  /*6c00*/  SHF.R.U64 R36, R36, 0x3, RZ ;  /* 0x0000000324247819 */ /* 0x000fe400000012ff */
[----:B------:R-:W-:Y:S02]  /*6c10*/  IADD3 R69, P2, R110, 0x9000, RZ ;  /* 0x000090006e457810 */ /* 0x000fe40007f5e0ff */
[----:B------:R-:W-:Y:S02]  /*6c20*/  SHF.R.U64 R45, R45, 0x3, RZ ;  /* 0x000000032d2d7819 */ /* 0x000fe400000012ff */
[----:B------:R-:W-:Y:S02]  /*6c30*/  LOP3.LUT R130, R14, R65, RZ, 0x3c, !PT ;  /* 0x000000410e827212 */ /* 0x000fe400078e3cff */
[----:B------:R-:W-:Y:S01]  /*6c40*/  LOP3.LUT R32, R32, R33, RZ, 0x3c, !PT ;  /* 0x0000002120207212 */ /* 0x000fe200078e3cff */
[--C-:B------:R-:W-:Y:S01]  /*6c50*/  IMAD.X R33, RZ, RZ, R111.reuse, P4 ;  /* 0x000000ffff217224 */ /* 0x100fe200020e066f */
[----:B------:R-:W-:Y:S01]  /*6c60*/  LOP3.LUT R36, R36, R37, RZ, 0x3c, !PT ;  /* 0x0000002524247212 */ /* 0x000fe200078e3cff */
[----:B------:R-:W-:Y:S01]  /*6c70*/  IMAD.X R37, RZ, RZ, R111, P3 ;  /* 0x000000ffff257224 */ /* 0x000fe200018e066f */
[----:B------:R-:W-:-:S02]  /*6c80*/  LOP3.LUT R68, R69, 0x380, RZ, 0xc0, !PT ;  /* 0x0000038045447812 */ /* 0x000fc400078ec0ff */
[----:B------:R-:W-:Y:S02]  /*6c90*/  LOP3.LUT R14, R45, R0, RZ, 0x3c, !PT ;  /* 0x000000002d0e7212 */ /* 0x000fe400078e3cff */
[C---:B------:R-:W-:Y:S02]  /*6ca0*/  IADD3 R45, P1, R110.reuse, 0x4000, RZ ;  /* 0x000040006e2d7810 */ /* 0x040fe40007f3e0ff */
[C---:B------:R-:W-:Y:S02]  /*6cb0*/  IADD3 R49, P6, R110.reuse, 0x5000, RZ ;  /* 0x000050006e317810 */ /* 0x040fe40007fde0ff */
[C---:B------:R-:W-:Y:S02]  /*6cc0*/  IADD3 R57, P5, R110.reuse, 0x6000, RZ ;  /* 0x000060006e397810 */ /* 0x040fe40007fbe0ff */
[C---:B------:R-:W-:Y:S02]  /*6cd0*/  IADD3 R61, P4, R110.reuse, 0x7000, RZ ;  /* 0x000070006e3d7810 */ /* 0x040fe40007f9e0ff */
[----:B------:R-:W-:-:S02]  /*6ce0*/  IADD3 R65, P3, R110, 0x8000, RZ ;  /* 0x000080006e417810 */ /* 0x000fc40007f7e0ff */
[----:B------:R-:W-:Y:S02]  /*6cf0*/  SHF.R.U64 R68, R68, 0x3, RZ ;  /* 0x0000000344447819 */ /* 0x000fe400000012ff */
[----:B------:R-:W-:Y:S02]  /*6d00*/  LOP3.LUT R44, R45, 0x380, RZ, 0xc0, !PT ;  /* 0x000003802d2c7812 */ /* 0x000fe400078ec0ff */
[----:B------:R-:W-:Y:S02]  /*6d10*/  LOP3.LUT R48, R49, 0x380, RZ, 0xc0, !PT ;  /* 0x0000038031307812 */ /* 0x000fe400078ec0ff */
[----:B------:R-:W-:Y:S02]  /*6d20*/  LOP3.LUT R56, R57, 0x380, RZ, 0xc0, !PT ;  /* 0x0000038039387812 */ /* 0x000fe400078ec0ff */
[----:B------:R-:W-:Y:S02]  /*6d30*/  LOP3.LUT R60, R61, 0x380, RZ, 0xc0, !PT ;  /* 0x000003803d3c7812 */ /* 0x000fe400078ec0ff */
[----:B------:R-:W-:-:S02]  /*6d40*/  LOP3.LUT R64, R65, 0x380, RZ, 0xc0, !PT ;  /* 0x0000038041407812 */ /* 0x000fc400078ec0ff */
[----:B------:R-:W-:Y:S01]  /*6d50*/  LOP3.LUT R68, R68, R69, RZ, 0x3c, !PT ;  /* 0x0000004544447212 */ /* 0x000fe200078e3cff */
[----:B------:R-:W-:Y:S01]  /*6d60*/  IMAD.X R69, RZ, RZ, R111, P2 ;  /* 0x000000ffff457224 */ /* 0x000fe200010e066f */
[----:B------:R-:W-:Y:S02]  /*6d70*/  MOV R223, R4 ;  /* 0x0000000400df7202 */ /* 0x000fe40000000f00 */
[----:B------:R-:W-:Y:S02]  /*6d80*/  F2FP.F16.F32.PACK_AB R5, R27, R26 ;  /* 0x0000001a1b05723e */ /* 0x000fe400000000ff */
[----:B------:R-:W-:Y:S02]  /*6d90*/  LOP3.LUT R0, R110, 0x380, RZ, 0xc0, !PT ;  /* 0x000003806e007812 */ /* 0x000fe400078ec0ff */
[----:B------:R-:W-:Y:S02]  /*6da0*/  SHF.R.U64 R44, R44, 0x3, RZ ;  /* 0x000000032c2c7819 */ /* 0x000fe400000012ff */
[----:B------:R-:W-:-:S02]  /*6db0*/  SHF.R.U64 R48, R48, 0x3, RZ ;  /* 0x0000000330307819 */ /* 0x000fc400000012ff */
[----:B------:R-:W-:Y:S02]  /*6dc0*/  SHF.R.U64 R56, R56, 0x3, RZ ;  /* 0x0000000338387819 */ /* 0x000fe400000012ff */
[----:B------:R-:W-:Y:S02]  /*6dd0*/  SHF.R.U64 R60, R60, 0x3, RZ ;  /* 0x000000033c3c7819 */ /* 0x000fe400000012ff */
[----:B------:R-:W-:Y:S02]  /*6de0*/  SHF.R.U64 R64, R64, 0x3, RZ ;  /* 0x0000000340407819 */ /* 0x000fe400000012ff */
[----:B------:R-:W-:Y:S02]  /*6df0*/  IADD3 R27, P2, R110, 0xf000, RZ ;  /* 0x0000f0006e1b7810 */ /* 0x000fe40007f5e0ff */
[----:B------:R-:W-:Y:S01]  /*6e00*/  F2FP.F16.F32.PACK_AB R4, R206, R208 ;  /* 0x000000d0ce04723e */ /* 0x000fe200000000ff */
[----:B------:R-:W-:Y:S01]  /*6e10*/  BAR.SYNC.DEFER_BLOCKING 0x1, 0x100 ;  /* 0x0044000000007b1d */ /* 0x000fe20000010000 */
[----:B------:R-:W-:Y:S01]  /*6e20*/  SHF.R.U64 R31, R0, 0x3, RZ ;  /* 0x00000003001f7819 */ /* 0x000fe200000012ff */
[--C-:B------:R-:W-:Y:S01]  /*6e30*/  IMAD.X R93, RZ, RZ, R111.reuse, P2 ;  /* 0x000000ffff5d7224 */ /* 0x100fe200010e066f */
[----:B------:R-:W-:Y:S01]  /*6e40*/  LOP3.LUT R44, R44, R45, RZ, 0x3c, !PT ;  /* 0x0000002d2c2c7212 */ /* 0x000fe200078e3cff */
        /* <DEDUP_REMOVED lines=8> */
[----:B------:R-:W-:Y:S01]  /*6ed0*/  IMAD.X R65, RZ, RZ, R111, P3 ;  /* 0x000000ffff417224 */ /* 0x000fe200018e066f */
[----:B------:R-:W-:-:S02]  /*6ee0*/  LOP3.LUT R0, R27, 0x380, RZ, 0xc0, !PT ;  /* 0x000003801b007812 */ /* 0x000fc400078ec0ff */
[C---:B------:R-:W-:Y:S02]  /*6ef0*/  IADD3 R73, P1, R110.reuse, 0xa000, RZ ;  /* 0x0000a0006e497810 */ /* 0x040fe40007f3e0ff */
[C---:B------:R-:W-:Y:S02]  /*6f00*/  IADD3 R77, P6, R110.reuse, 0xb000, RZ ;  /* 0x0000b0006e4d7810 */ /* 0x040fe40007fde0ff */
[C---:B------:R-:W-:Y:S02]  /*6f10*/  IADD3 R81, P5, R110.reuse, 0xc000, RZ ;  /* 0x0000c0006e517810 */ /* 0x040fe40007fbe0ff */
[C---:B------:R-:W-:Y:S02]  /*6f20*/  IADD3 R85, P4, R110.reuse, 0xd000, RZ ;  /* 0x0000d0006e557810 */ /* 0x040fe40007f9e0ff */
[----:B------:R-:W-:Y:S01]  /*6f30*/  IADD3 R89, P3, R110, 0xe000, RZ ;  /* 0x0000e0006e597810 */ /* 0x000fe20007f7e0ff */
[----:B------:R0:W-:Y:S01]  /*6f40*/  STSM.16.M88.4 [R223], R4 ;  /* 0x00000004df007844 */ /* 0x0001e20000000200 */
[----:B------:R-:W-:-:S02]  /*6f50*/  LOP3.LUT R110, R31, R110, RZ, 0x3c, !PT ;  /* 0x0000006e1f6e7212 */ /* 0x000fc400078e3cff */
[----:B------:R-:W-:Y:S02]  /*6f60*/  SHF.R.U64 R0, R0, 0x3, RZ ;  /* 0x0000000300007819 */ /* 0x000fe400000012ff */
[----:B------:R-:W-:Y:S02]  /*6f70*/  MOV R31, R8 ;  /* 0x00000008001f7202 */ /* 0x000fe40000000f00 */
[----:B------:R-:W-:Y:S02]  /*6f80*/  MOV R30, R10 ;  /* 0x0000000a001e7202 */ /* 0x000fe40000000f00 */
[----:B------:R-:W-:Y:S02]  /*6f90*/  F2FP.F16.F32.PACK_AB R8, R201, R202 ;  /* 0x000000cac908723e */ /* 0x000fe400000000ff */
[----:B------:R-:W-:Y:S02]  /*6fa0*/  F2FP.F16.F32.PACK_AB R9, R43, R42 ;  /* 0x0000002a2b09723e */ /* 0x000fe400000000ff */
[----:B------:R-:W-:-:S02]  /*6fb0*/  F2FP.F16.F32.PACK_AB R10, R199, R200 ;  /* 0x000000c8c70a723e */ /* 0x000fc400000000ff */
[----:B------:R-:W-:Y:S02]  /*6fc0*/  F2FP.F16.F32.PACK_AB R11, R47, R46 ;  /* 0x0000002e2f0b723e */ /* 0x000fe400000000ff */
[----:B0-----:R-:W-:Y:S02]  /*6fd0*/  F2FP.F16.F32.PACK_AB R4, R205, R207 ;  /* 0x000000cfcd04723e */ /* 0x001fe400000000ff */
[----:B------:R-:W-:Y:S02]  /*6fe0*/  F2FP.F16.F32.PACK_AB R5, R35, R34 ;  /* 0x000000222305723e */ /* 0x000fe400000000ff */
[----:B------:R-:W-:Y:S02]  /*6ff0*/  F2FP.F16.F32.PACK_AB R6, R203, R204 ;  /* 0x000000cccb06723e */ /* 0x000fe400000000ff */
[----:B------:R-:W-:Y:S02]  /*7000*/  F2FP.F16.F32.PACK_AB R7, R39, R38 ;  /* 0x000000262707723e */ /* 0x000fe400000000ff */
[----:B------:R-:W-:-:S02]  /*7010*/  MOV R34, R12 ;  /* 0x0000000c00227202 */ /* 0x000fc40000000f00 */
[----:B------:R-:W-:Y:S01]  /*7020*/  MOV R35, R14 ;  /* 0x0000000e00237202 */ /* 0x000fe20000000f00 */
[----:B------:R0:W-:Y:S01]  /*7030*/  STSM.16.M88.4 [R31], R4 ;  /* 0x000000041f007844 */ /* 0x0001e20000000200 */
[----:B------:R-:W-:Y:S02]  /*7040*/  LOP3.LUT R92, R0, R27, RZ, 0x3c, !PT ;  /* 0x0000001b005c7212 */ /* 0x000fe400078e3cff */
[----:B------:R-:W-:Y:S01]  /*7050*/  MOV R206, R24 ;  /* 0x0000001800ce7202 */ /* 0x000fe20000000f00 */
[----:B------:R1:W-:Y:S01]  /*7060*/  STSM.16.M88.4 [R30], R8 ;  /* 0x000000081e007844 */ /* 0x0003e20000000200 */
[----:B------:R-:W-:Y:S02]  /*7070*/  F2FP.F16.F32.PACK_AB R12, R197, R198 ;  /* 0x000000c6c50c723e */ /* 0x000fe400000000ff */
[----:B------:R-:W-:Y:S02]  /*7080*/  F2FP.F16.F32.PACK_AB R13, R51, R50 ;  /* 0x00000032330d723e */ /* 0x000fe400000000ff */
[----:B------:R-:W-:-:S02]  /*7090*/  F2FP.F16.F32.PACK_AB R14, R195, R196 ;  /* 0x000000c4c30e723e */ /* 0x000fc400000000ff */
[----:B------:R-:W-:Y:S02]  /*70a0*/  F2FP.F16.F32.PACK_AB R15, R55, R54 ;  /* 0x00000036370f723e */ /* 0x000fe400000000ff */
[----:B------:R-:W-:Y:S02]  /*70b0*/  MOV R208, R28 ;  /* 0x0000001c00d07202 */ /* 0x000fe40000000f00 */
[----:B------:R-:W-:Y:S01]  /*70c0*/  F2FP.F16.F32.PACK_AB R24, R193, R194 ;  /* 0x000000c2c118723e */ /* 0x000fe200000000ff */
[----:B------:R-:W-:Y:S01]  /*70d0*/  STSM.16.M88.4 [R206], R12 ;  /* 0x0000000cce007844 */ /* 0x000fe20000000200 */
[----:B------:R-:W-:Y:S02]  /*70e0*/  F2FP.F16.F32.PACK_AB R25, R59, R58 ;  /* 0x0000003a3b19723e */ /* 0x000fe400000000ff */
[----:B------:R-:W-:Y:S02]  /*70f0*/  F2FP.F16.F32.PACK_AB R26, R191, R192 ;  /* 0x000000c0bf1a723e */ /* 0x000fe400000000ff */
[----:B------:R-:W-:-:S02]  /*7100*/  F2FP.F16.F32.PACK_AB R27, R63, R62 ;  /* 0x0000003e3f1b723e */ /* 0x000fc400000000ff */
[----:B------:R-:W-:Y:S02]  /*7110*/  MOV R52, R52 ;  /* 0x0000003400347202 */ /* 0x000fe40000000f00 */
[----:B0-----:R-:W-:Y:S01]  /*7120*/  F2FP.F16.F32.PACK_AB R4, R183, R190 ;  /* 0x000000beb704723e */ /* 0x001fe200000000ff */
[----:B------:R-:W-:Y:S01]  /*7130*/  STSM.16.M88.4 [R208], R24 ;  /* 0x00000018d0007844 */ /* 0x000fe20000000200 */
[----:B------:R-:W-:Y:S02]  /*7140*/  F2FP.F16.F32.PACK_AB R5, R67, R66 ;  /* 0x000000424305723e */ /* 0x000fe400000000ff */
[----:B------:R-:W-:Y:S02]  /*7150*/  F2FP.F16.F32.PACK_AB R6, R181, R182 ;  /* 0x000000b6b506723e */ /* 0x000fe400000000ff */
[----:B------:R-:W-:Y:S02]  /*7160*/  F2FP.F16.F32.PACK_AB R7, R71, R70 ;  /* 0x000000464707723e */ /* 0x000fe400000000ff */
[----:B------:R-:W-:-:S02]  /*7170*/  MOV R114, R114 ;  /* 0x0000007200727202 */ /* 0x000fc40000000f00 */
[----:B-1----:R-:W-:Y:S01]  /*7180*/  F2FP.F16.F32.PACK_AB R8, R179, R180 ;  /* 0x000000b4b308723e */ /* 0x002fe200000000ff */
[----:B------:R0:W-:Y:S01]  /*7190*/  STSM.16.M88.4 [R52], R4 ;  /* 0x0000000434007844 */ /* 0x0001e20000000200 */
[----:B------:R-:W-:Y:S02]  /*71a0*/  F2FP.F16.F32.PACK_AB R9, R75, R74 ;  /* 0x0000004a4b09723e */ /* 0x000fe400000000ff */
[----:B------:R-:W-:Y:S02]  /*71b0*/  F2FP.F16.F32.PACK_AB R10, R177, R178 ;  /* 0x000000b2b10a723e */ /* 0x000fe400000000ff */
[----:B------:R-:W-:Y:S02]  /*71c0*/  F2FP.F16.F32.PACK_AB R11, R79, R78 ;  /* 0x0000004e4f0b723e */ /* 0x000fe400000000ff */
[----:B------:R-:W-:Y:S02]  /*71d0*/  MOV R118, R118 ;  /* 0x0000007600767202 */ /* 0x000fe40000000f00 */
[----:B------:R-:W-:Y:S01]  /*71e0*/  F2FP.F16.F32.PACK_AB R28, R175, R176 ;  /* 0x000000b0af1c723e */ /* 0x000fe200000000ff */
[----:B------:R-:W-:Y:S01]  /*71f0*/  STSM.16.M88.4 [R114], R8 ;  /* 0x0000000872007844 */ /* 0x000fe20000000200 */
[----:B------:R-:W-:-:S02]  /*7200*/  F2FP.F16.F32.PACK_AB R29, R83, R82 ;  /* 0x00000052531d723e */ /* 0x000fc400000000ff */
[----:B------:R-:W-:Y:S02]  /*7210*/  F2FP.F16.F32.PACK_AB R30, R173, R174 ;  /* 0x000000aead1e723e */ /* 0x000fe400000000ff */
[----:B------:R-:W-:Y:S02]  /*7220*/  F2FP.F16.F32.PACK_AB R31, R87, R86 ;  /* 0x00000056571f723e */ /* 0x000fe400000000ff */
[----:B------:R-:W-:Y:S02]  /*7230*/  MOV R0, R122 ;  /* 0x0000007a00007202 */ /* 0x000fe40000000f00 */
[----:B0-----:R-:W-:Y:S01]  /*7240*/  F2FP.F16.F32.PACK_AB R52, R169, R172 ;  /* 0x000000aca934723e */ /* 0x001fe200000000ff */
[----:B------:R-:W-:Y:S01]  /*7250*/  STSM.16.M88.4 [R118], R28 ;  /* 0x0000001c76007844 */ /* 0x000fe20000000200 */
[----:B------:R-:W-:Y:S02]  /*7260*/  F2FP.F16.F32.PACK_AB R53, R91, R90 ;  /* 0x0000005a5b35723e */ /* 0x000fe400000000ff */
[----:B------:R-:W-:-:S02]  /*7270*/  F2FP.F16.F32.PACK_AB R54, R159, R167 ;  /* 0x000000a79f36723e */ /* 0x000fc400000000ff */
[----:B------:R-:W-:Y:S02]  /*7280*/  F2FP.F16.F32.PACK_AB R55, R95, R94 ;  /* 0x0000005e5f37723e */ /* 0x000fe400000000ff */
[----:B------:R-:W-:Y:S02]  /*7290*/  MOV R126, R126 ;  /* 0x0000007e007e7202 */ /* 0x000fe40000000f00 */
[----:B------:R-:W-:Y:S01]  /*72a0*/  MOV R130, R130 ;  /* 0x0000008200827202 */ /* 0x000fe20000000f00 */
[----:B------:R-:W-:Y:S01]  /*72b0*/  STSM.16.M88.4 [R0], R52 ;  /* 0x0000003400007844 */ /* 0x000fe20000000200 */
[----:B------:R-:W-:Y:S02]  /*72c0*/  MOV R134, R134 ;  /* 0x0000008600867202 */ /* 0x000fe40000000f00 */
[----:B------:R-:W-:Y:S01]  /*72d0*/  MOV R138, R138 ;  /* 0x0000008a008a7202 */ /* 0x000fe20000000f00 */
[----:B------:R-:W-:Y:S01]  /*72e0*/  STSM.16.M88.4 [R126], R96 ;  /* 0x000000607e007844 */ /* 0x000fe20000000200 */
[----:B------:R-:W-:-:S02]  /*72f0*/  F2FP.F16.F32.PACK_AB R122, R125, R124 ;  /* 0x0000007c7d7a723e */ /* 0x000fc400000000ff */
[----:B------:R-:W-:Y:S01]  /*7300*/  F2FP.F16.F32.PACK_AB R123, R161, R160 ;  /* 0x000000a0a17b723e */ /* 0x000fe200000000ff */
[----:B------:R0:W-:Y:S01]  /*7310*/  STSM.16.M88.4 [R130], R104 ;  /* 0x0000006882007844 */ /* 0x0001e20000000200 */
[----:B------:R-:W-:Y:S02]  /*7320*/  F2FP.F16.F32.PACK_AB R128, R129, R128 ;  /* 0x000000808180723e */ /* 0x000fe400000000ff */
[----:B------:R-:W-:Y:S01]  /*7330*/  MOV R142, R142 ;  /* 0x0000008e008e7202 */ /* 0x000fe20000000f00 */
[----:B------:R1:W-:Y:S01]  /*7340*/  STSM.16.M88.4 [R134], R152 ;  /* 0x0000009886007844 */ /* 0x0003e20000000200 */
[----:B------:R-:W-:Y:S02]  /*7350*/  F2FP.F16.F32.PACK_AB R129, R163, R162 ;  /* 0x000000a2a381723e */ /* 0x000fe400000000ff */
[----:B------:R-:W-:Y:S01]  /*7360*/  F2FP.F16.F32.PACK_AB R131, R165, R164 ;  /* 0x000000a4a583723e */ /* 0x000fe200000000ff */
[----:B------:R1:W-:Y:S01]  /*7370*/  STSM.16.M88.4 [R138], R120 ;  /* 0x000000788a007844 */ /* 0x0003e20000000200 */
[----:B------:R-:W-:-:S02]  /*7380*/  F2FP.F16.F32.PACK_AB R144, R145, R144 ;  /* 0x000000909190723e */ /* 0x000fc400000000ff */
[----:B------:R-:W-:Y:S02]  /*7390*/  F2FP.F16.F32.PACK_AB R4, R137, R136 ;  /* 0x000000888904723e */ /* 0x000fe400000000ff */
[----:B------:R-:W-:Y:S02]  /*73a0*/  F2FP.F16.F32.PACK_AB R5, R168, R166 ;  /* 0x000000a6a805723e */ /* 0x000fe400000000ff */
[----:B------:R-:W-:Y:S02]  /*73b0*/  F2FP.F16.F32.PACK_AB R6, R141, R140 ;  /* 0x0000008c8d06723e */ /* 0x000fe400000000ff */
[----:B0-----:R-:W-:Y:S02]  /*73c0*/  F2FP.F16.F32.PACK_AB R130, R133, R132 ;  /* 0x000000848582723e */ /* 0x001fe400000000ff */
[----:B------:R-:W-:Y:S02]  /*73d0*/  F2FP.F16.F32.PACK_AB R7, R171, R170 ;  /* 0x000000aaab07723e */ /* 0x000fe400000000ff */
[----:B------:R-:W-:Y:S01]  /*73e0*/  F2FP.F16.F32.PACK_AB R145, R147, R146 ;  /* 0x000000929391723e */ /* 0x000fe200000000ff */
[----:B------:R1:W-:Y:S01]  /*73f0*/  STSM.16.M88.4 [R142], R128 ;  /* 0x000000808e007844 */ /* 0x0003e20000000200 */
[----:B------:R-:W-:-:S02]  /*7400*/  LOP3.LUT R72, R73, 0x380, RZ, 0xc0, !PT ;  /* 0x0000038049487812 */ /* 0x000fc400078ec0ff */
[----:B------:R-:W-:Y:S01]  /*7410*/  LOP3.LUT R76, R77, 0x380, RZ, 0xc0, !PT ;  /* 0x000003804d4c7812 */ /* 0x000fe200078ec0ff */
[----:B------:R1:W-:Y:S01]  /*7420*/  STSM.16.M88.4 [R34], R4 ;  /* 0x0000000422007844 */ /* 0x0003e20000000200 */
[----:B------:R-:W-:Y:S02]  /*7430*/  LOP3.LUT R80, R81, 0x380, RZ, 0xc0, !PT ;  /* 0x0000038051507812 */ /* 0x000fe400078ec0ff */
[----:B------:R-:W-:Y:S02]  /*7440*/  LOP3.LUT R84, R85, 0x380, RZ, 0xc0, !PT ;  /* 0x0000038055547812 */ /* 0x000fe400078ec0ff */
[----:B------:R-:W-:Y:S02]  /*7450*/  LOP3.LUT R88, R89, 0x380, RZ, 0xc0, !PT ;  /* 0x0000038059587812 */ /* 0x000fe400078ec0ff */
[----:B------:R-:W-:Y:S02]  /*7460*/  F2FP.F16.F32.PACK_AB R146, R149, R148 ;  /* 0x000000949592723e */ /* 0x000fe400000000ff */
[----:B------:R-:W-:-:S02]  /*7470*/  F2FP.F16.F32.PACK_AB R147, R151, R150 ;  /* 0x000000969793723e */ /* 0x000fc400000000ff */
[----:B------:R-:W-:Y:S02]  /*7480*/  SHF.R.U64 R72, R72, 0x3, RZ ;  /* 0x0000000348487819 */ /* 0x000fe400000012ff */
[----:B------:R-:W-:Y:S01]  /*7490*/  SHF.R.U64 R76, R76, 0x3, RZ ;  /* 0x000000034c4c7819 */ /* 0x000fe200000012ff */
[----:B------:R1:W-:Y:S01]  /*74a0*/  STSM.16.M88.4 [R35], R144 ;  /* 0x0000009023007844 */ /* 0x0003e20000000200 */
[----:B------:R-:W-:Y:S02]  /*74b0*/  SHF.R.U64 R80, R80, 0x3, RZ ;  /* 0x0000000350507819 */ /* 0x000fe400000012ff */
[----:B------:R-:W-:Y:S02]  /*74c0*/  SHF.R.U64 R84, R84, 0x3, RZ ;  /* 0x0000000354547819 */ /* 0x000fe400000012ff */
[----:B------:R-:W-:Y:S02]  /*74d0*/  SHF.R.U64 R88, R88, 0x3, RZ ;  /* 0x0000000358587819 */ /* 0x000fe400000012ff */
        /* <DEDUP_REMOVED lines=10> */
[----:B------:R-:W-:Y:S06]  /*7580*/  BAR.SYNC.DEFER_BLOCKING 0x1, 0x100 ;  /* 0x0044000000007b1d */ /* 0x000fec0000010000 */
[----:B-1----:R-:W-:Y:S05]  /*7590*/  @P0 BRA `(.L_x_39) ;  /* 0x0000000000cc0947 */ /* 0x002fea0003800000 */
[----:B------:R-:W0:Y:S01]  /*75a0*/  LDC R8, c[0x0][0xbe8] ;  /* 0x0002fa00ff087b82 */ /* 0x000e220000000800 */
[----:B------:R-:W-:Y:S01]  /*75b0*/  IMAD R0, RZ, RZ, -UR44 ;  /* 0x8000002cff007e24 */ /* 0x000fe2000f8e02ff */
[----:B------:R-:W-:Y:S01]  /*75c0*/  ULDC.64 UR8, c[0x0][0xb90] ;  /* 0x0002e40000087ab9 */ /* 0x000fe20000000a00 */
[----:B------:R-:W-:Y:S01]  /*75d0*/  IMAD.MOV R12, RZ, RZ, -R18 ;  /* 0x000000ffff0c7224 */ /* 0x000fe200078e0a12 */
[----:B------:R-:W-:Y:S02]  /*75e0*/  UIMAD UR6, UR10, UR8, URZ ;  /* 0x000000080a0672a4 */ /* 0x000fe4000f8e023f */
[----:B------:R-:W-:Y:S02]  /*75f0*/  UIMAD.WIDE.U32 UR4, UR7, UR8, URZ ;  /* 0x00000008070472a5 */ /* 0x000fe4000f8e003f */
[----:B------:R-:W1:Y:S01]  /*7600*/  LDC R13, c[0x0][0xc38] ;  /* 0x00030e00ff0d7b82 */ /* 0x000e620000000800 */
[----:B------:R-:W-:-:S04]  /*7610*/  UIMAD UR6, UR7, UR9, UR6 ;  /* 0x00000009070672a4 */ /* 0x000fc8000f8e0206 */
[----:B------:R-:W-:-:S03]  /*7620*/  UIADD3 UR6, UR5, UR6, URZ ;  /* 0x0000000605067290 */ /* 0x000fc6000fffe03f */
[----:B------:R-:W2:Y:S01]  /*7630*/  LDC.64 R10, c[0x0][0xb98] ;  /* 0x0002e600ff0a7b82 */ /* 0x000ea20000000a00 */
[----:B0-----:R-:W-:Y:S01]  /*7640*/  ISETP.NE.AND P0, PT, R8, 0x1, PT ;  /* 0x000000010800780c */ /* 0x001fe20003f05270 */
[----:B-1----:R-:W-:-:S04]  /*7650*/  IMAD R13, R13, R0, UR46 ;  /* 0x0000002e0d0d7e24 */ /* 0x002fc8000f8e0200 */
[----:B------:R-:W-:-:S08]  /*7660*/  IMAD R15, R13, 0x40, R214 ;  /* 0x000000400d0f7824 */ /* 0x000fd000078e02d6 */
[----:B------:R-:W0:Y:S01]  /*7670*/  @P0 LDC R4, c[0x0][0xbec] ;  /* 0x0002fb00ff040b82 */ /* 0x000e220000000800 */
[----:B------:R-:W-:Y:S02]  /*7680*/  IMAD R13, R13, 0x40, R2 ;  /* 0x000000400d0d7824 */ /* 0x000fe400078e0202 */
[----:B------:R-:W-:-:S05]  /*7690*/  IMAD.MOV.U32 R7, RZ, RZ, R15 ;  /* 0x000000ffff077224 */ /* 0x000fca00078e000f */
[----:B------:R-:W1:Y:S01]  /*76a0*/  @P0 LDC R5, c[0x0][0xbf0] ;  /* 0x0002fc00ff050b82 */ /* 0x000e620000000800 */
[----:B0-----:R-:W-:-:S04]  /*76b0*/  @P0 IMAD.HI.U32 R0, R15, R4, RZ ;  /* 0x000000040f000227 */ /* 0x001fc800078e00ff */
[----:B------:R-:W-:Y:S01]  /*76c0*/  IMAD.U32 R4, RZ, RZ, UR4 ;  /* 0x00000004ff047e24 */ /* 0x000fe2000f8e00ff */
[----:B-1----:R-:W-:Y:S01]  /*76d0*/  @P0 SHF.R.U32.HI R7, RZ, R5, R0 ;  /* 0x00000005ff070219 */ /* 0x002fe20000011600 */
[----:B------:R-:W-:Y:S01]  /*76e0*/  IMAD.U32 R5, RZ, RZ, UR5 ;  /* 0x00000005ff057e24 */ /* 0x000fe2000f8e00ff */
[----:B------:R-:W-:Y:S01]  /*76f0*/  ULDC.64 UR4, c[0x0][0xb88] ;  /* 0x0002e20000047ab9 */ /* 0x000fe20000000a00 */
[----:B------:R-:W-:Y:S02]  /*7700*/  IMAD.U32 R5, RZ, RZ, UR6 ;  /* 0x00000006ff057e24 */ /* 0x000fe4000f8e00ff */
[----:B------:R-:W-:Y:S02]  /*7710*/  IMAD.MOV R9, RZ, RZ, -R7 ;  /* 0x000000ffff097224 */ /* 0x000fe400078e0a07 */
[----:B--2---:R-:W-:Y:S02]  /*7720*/  IMAD R0, R10, UR11, RZ ;  /* 0x0000000b0a007c24 */ /* 0x004fe4000f8e02ff */
[----:B------:R-:W-:-:S02]  /*7730*/  IMAD R9, R8, R9, R15 ;  /* 0x0000000908097224 */ /* 0x000fc400078e020f */
[----:B------:R-:W-:-:S04]  /*7740*/  IMAD.WIDE.U32 R4, R10, UR45, R4 ;  /* 0x0000002d0a047c25 */ /* 0x000fc8000f8e0004 */
[----:B------:R-:W-:Y:S01]  /*7750*/  IMAD R6, R11, UR45, R0 ;  /* 0x0000002d0b067c24 */ /* 0x000fe2000f8e0200 */
[----:B------:R-:W-:Y:S02]  /*7760*/  SHF.R.S32.HI R11, RZ, 0x1f, R7 ;  /* 0x0000001fff0b7819 */ /* 0x000fe40000011407 */
[----:B------:R-:W-:Y:S02]  /*7770*/  SHF.R.S32.HI R0, RZ, 0x1f, R9 ;  /* 0x0000001fff007819 */ /* 0x000fe40000011409 */
[----:B------:R-:W-:-:S03]  /*7780*/  IADD3 R4, P0, R7, R4, RZ ;  /* 0x0000000407047210 */ /* 0x000fc60007f1e0ff */
[----:B------:R-:W-:Y:S01]  /*7790*/  IMAD R0, R0, UR4, RZ ;  /* 0x0000000400007c24 */ /* 0x000fe2000f8e02ff */
[----:B------:R-:W-:-:S03]  /*77a0*/  IADD3.X R5, R11, R5, R6, P0, !PT ;  /* 0x000000050b057210 */ /* 0x000fc600007fe406 */
[C---:B------:R-:W-:Y:S02]  /*77b0*/  IMAD R7, R9.reuse, UR5, R0 ;  /* 0x0000000509077c24 */ /* 0x040fe4000f8e0200 */
[----:B------:R-:W-:Y:S01]  /*77c0*/  IMAD.WIDE.U32 R4, R9, UR4, R4 ;  /* 0x0000000409047c25 */ /* 0x000fe2000f8e0004 */
[----:B------:R-:W-:-:S03]  /*77d0*/  ULDC.64 UR4, c[0x0][0xb50] ;  /* 0x0002d40000047ab9 */ /* 0x000fc60000000a00 */
[----:B------:R-:W-:Y:S01]  /*77e0*/  IMAD.IADD R5, R5, 0x1, R7 ;  /* 0x0000000105057824 */ /* 0x000fe200078e0207 */
[C---:B------:R-:W-:Y:S01]  /*77f0*/  LEA R10, P0, R4.reuse, UR4, 0x2 ;  /* 0x00000004040a7c11 */ /* 0x040fe2000f8010ff */
[----:B------:R-:W-:Y:S01]  /*7800*/  ULDC UR4, c[0x0][0xa88] ;  /* 0x0002a20000047ab9 */ /* 0x000fe20000000800 */
[----:B------:R-:W-:Y:S02]  /*7810*/  VIADD R9, R13, 0x8 ;  /* 0x000000080d097836 */ /* 0x000fe40000000000 */
[----:B------:R-:W-:Y:S01]  /*7820*/  LEA.HI.X R11, R4, UR5, R5, 0x2, P0 ;  /* 0x00000005040b7c11 */ /* 0x000fe200080f1405 */
[----:B------:R-:W-:Y:S01]  /*7830*/  SHFL.IDX PT, R6, R10, 0x1, 0x1c1f ;  /* 0x003c1f000a067f89 */ /* 0x000fe200000e0000 */
[----:B------:R-:W-:Y:S01]  /*7840*/  IMAD R0, R8, UR4, RZ ;  /* 0x0000000408007c24 */ /* 0x000fe2000f8e02ff */
[----:B------:R-:W-:Y:S02]  /*7850*/  ISETP.NE.AND P0, PT, R17, R12, PT ;  /* 0x0000000c1100720c */ /* 0x000fe40003f05270 */
[----:B------:R-:W-:Y:S02]  /*7860*/  SHFL.IDX PT, R4, R10, RZ, 0x1c1f ;  /* 0x001c1fff0a047589 */ /* 0x000fe400000e0000 */
[----:B------:R-:W-:-:S02]  /*7870*/  ISETP.GE.OR P1, PT, R13, R0, P0 ;  /* 0x000000000d00720c */ /* 0x000fc40000726670 */
[----:B------:R-:W0:Y:S01]  /*7880*/  SHFL.IDX PT, R5, R11, RZ, 0x1c1f ;  /* 0x001c1fff0b057589 */ /* 0x000e2200000e0000 */
[----:B------:R-:W-:-:S03]  /*7890*/  ISETP.GE.OR P0, PT, R9, R0, P0 ;  /* 0x000000000900720c */ /* 0x000fc60000706670 */
[----:B------:R-:W1:Y:S07]  /*78a0*/  SHFL.IDX PT, R7, R11, 0x1, 0x1c1f ;  /* 0x003c1f000b077f89 */ /* 0x000e6e00000e0000 */
[----:B0-----:R0:W-:Y:S04]  /*78b0*/  @!P1 ST.E desc[UR42][R4.64], R20 ;  /* 0x0000001404009985 */ /* 0x0011e8000c10192a */
[----:B-1----:R0:W-:Y:S02]  /*78c0*/  @!P0 ST.E desc[UR42][R6.64], R3 ;  /* 0x0000000306008985 */ /* 0x0021e4000c10192a */
.L_x_39:
[----:B------:R-:W1:Y:S01]  /*78d0*/  LDC R10, c[0x0][0xbe8] ;  /* 0x0002fa00ff0a7b82 */ /* 0x000e620000000800 */
[----:B------:R-:W-:Y:S01]  /*78e0*/  ULDC UR12, c[0x0][0xac8] ;  /* 0x0002b200000c7ab9 */ /* 0x000fe20000000800 */
[----:B------:R-:W5:Y:S04]  /*78f0*/  LD.E.128 R108, desc[UR42][R110.64] ;  /* 0x0000002a6e6c7980 */ /* 0x000f68000c101d00 */
[----:B------:R-:W5:Y:S02]  /*7900*/  LD.E.128 R32, desc[UR42][R32.64] ;  /* 0x0000002a20207980 */ /* 0x000f64000c101d00 */
[----:B0-----:R-:W0:Y:S01]  /*7910*/  LDC R6, c[0x0][0xc38] ;  /* 0x00030e00ff067b82 */ /* 0x001e220000000800 */
[----:B------:R-:W-:Y:S01]  /*7920*/  ISETP.GE.AND P1, PT, R189, UR12, PT ;  /* 0x0000000cbd007c0c */ /* 0x000fe2000bf26270 */
[----:B------:R-:W-:Y:S01]  /*7930*/  IMAD R5, RZ, RZ, -UR44 ;  /* 0x8000002cff057e24 */ /* 0x000fe2000f8e02ff */
[----:B------:R-:W-:Y:S01]  /*7940*/  ULDC.64 UR8, c[0x0][0xae8] ;  /* 0x0002ba0000087ab9 */ /* 0x000fe20000000a00 */
[----:B------:R-:W5:Y:S04]  /*7950*/  LD.E.128 R36, desc[UR42][R36.64] ;  /* 0x0000002a24247980 */ /* 0x000f68000c101d00 */
[----:B------:R-:W2:Y:S01]  /*7960*/  LDC.64 R8, c[0x0][0xae0] ;  /* 0x0002b800ff087b82 */ /* 0x000ea20000000a00 */
[----:B------:R-:W5:Y:S04]  /*7970*/  LD.E.128 R40, desc[UR42][R40.64] ;  /* 0x0000002a28287980 */ /* 0x000f68000c101d00 */
[----:B------:R-:W5:Y:S01]  /*7980*/  LD.E.128 R44, desc[UR42][R44.64] ;  /* 0x0000002a2c2c7980 */ /* 0x000f62000c101d00 */
[----:B-1----:R-:W-:-:S03]  /*7990*/  ISETP.NE.AND P3, PT, R10, 0x1, PT ;  /* 0x000000010a00780c */ /* 0x002fc60003f65270 */
[----:B------:R-:W5:Y:S01]  /*79a0*/  LD.E.128 R48, desc[UR42][R48.64] ;  /* 0x0000002a30307980 */ /* 0x000f62000c101d00 */
[----:B------:R-:W-:Y:S02]  /*79b0*/  ISETP.GE.AND P0, PT, R188, UR12, PT ;  /* 0x0000000cbc007c0c */ /* 0x000fe4000bf06270 */
[----:B------:R-:W-:Y:S01]  /*79c0*/  SEL R3, RZ, 0xffffffff, P1 ;  /* 0xffffffffff037807 */ /* 0x000fe20000800000 */
[----:B------:R-:W5:Y:S01]  /*79d0*/  LD.E.128 R56, desc[UR42][R56.64] ;  /* 0x0000002a38387980 */ /* 0x000f62000c101d00 */
[----:B------:R-:W-:-:S03]  /*79e0*/  ISETP.GE.AND P2, PT, R16, UR12, PT ;  /* 0x0000000c10007c0c */ /* 0x000fc6000bf46270 */
[----:B------:R-:W5:Y:S02]  /*79f0*/  LD.E.128 R60, desc[UR42][R60.64] ;  /* 0x0000002a3c3c7980 */ /* 0x000f64000c101d00 */
[----:B------:R-:W1:Y:S01]  /*7a00*/  @P3 LDC R12, c[0x0][0xbec] ;  /* 0x0002fb00ff0c3b82 */ /* 0x000e620000000800 */
[----:B------:R-:W-:Y:S01]  /*7a10*/  SEL R4, RZ, 0xffffffff, P0 ;  /* 0xffffffffff047807 */ /* 0x000fe20000000000 */
[----:B------:R-:W-:Y:S01]  /*7a20*/  IMAD.SHL.U32 R3, R3, 0x2, RZ ;  /* 0x0000000203037824 */ /* 0x000fe200078e00ff */
[----:B------:R-:W-:Y:S01]  /*7a30*/  SEL R0, RZ, 0x1, P2 ;  /* 0x00000001ff007807 */ /* 0x000fe20001000000 */
[----:B------:R-:W5:Y:S04]  /*7a40*/  LD.E.128 R64, desc[UR42][R64.64] ;  /* 0x0000002a40407980 */ /* 0x000f68000c101d00 */
[----:B------:R-:W3:Y:S01]  /*7a50*/  @P3 LDC R7, c[0x0][0xbf0] ;  /* 0x0002fc00ff073b82 */ /* 0x000ee20000000800 */
[----:B------:R-:W-:Y:S01]  /*7a60*/  IMAD.SHL.U32 R4, R4, 0x4, RZ ;  /* 0x0000000404047824 */ /* 0x000fe200078e00ff */
[----:B------:R-:W-:Y:S01]  /*7a70*/  LOP3.LUT R3, R3, 0x2, R0, 0xe2, !PT ;  /* 0x0000000203037812 */ /* 0x000fe200078ee200 */
[----:B------:R-:W5:Y:S01]  /*7a80*/  LD.E.128 R68, desc[UR42][R68.64] ;  /* 0x0000002a44447980 */ /* 0x000f62000c101d00 */
[----:B------:R-:W-:Y:S01]  /*7a90*/  ISETP.GE.AND P0, PT, R187, UR12, PT ;  /* 0x0000000cbb007c0c */ /* 0x000fe2000bf06270 */
[----:B0-----:R-:W-:Y:S01]  /*7aa0*/  IMAD R24, R6, R5, UR46 ;  /* 0x0000002e06187e24 */ /* 0x001fe2000f8e0205 */
[----:B------:R-:W-:Y:S01]  /*7ab0*/  LOP3.LUT R3, R4, 0x4, R3, 0xe2, !PT ;  /* 0x0000000404037812 */ /* 0x000fe200078ee203 */
[----:B------:R-:W-:Y:S01]  /*7ac0*/  IMAD R0, R209, 0x20, R211 ;  /* 0x00000020d1007824 */ /* 0x000fe200078e02d3 */
[----:B------:R-:W-:Y:S01]  /*7ad0*/  SEL R4, RZ, 0xffffffff, P0 ;  /* 0xffffffffff047807 */ /* 0x000fe20000000000 */
[----:B------:R-:W5:Y:S02]  /*7ae0*/  LD.E.128 R72, desc[UR42][R72.64] ;  /* 0x0000002a48487980 */ /* 0x000f64000c101d00 */
[----:B------:R-:W-:-:S02]  /*7af0*/  IMAD R11, R24, 0x40, R0 ;  /* 0x00000040180b7824 */ /* 0x000fc400078e0200 */
[----:B------:R-:W-:Y:S01]  /*7b00*/  IMAD.SHL.U32 R4, R4, 0x8, RZ ;  /* 0x0000000804047824 */ /* 0x000fe200078e00ff */
[----:B------:R-:W-:Y:S01]  /*7b10*/  UIMAD UR6, UR10, UR8, URZ ;  /* 0x000000080a0672a4 */ /* 0x000fe2000f8e023f */
[----:B------:R-:W5:Y:S01]  /*7b20*/  LD.E.128 R76, desc[UR42][R76.64] ;  /* 0x0000002a4c4c7980 */ /* 0x000f62000c101d00 */
[----:B-1----:R-:W-:Y:S01]  /*7b30*/  @P3 IMAD.HI.U32 R0, R11, R12, RZ ;  /* 0x0000000c0b003227 */ /* 0x002fe200078e00ff */
[----:B------:R-:W-:Y:S02]  /*7b40*/  ISETP.GE.AND P1, PT, R186, UR12, PT ;  /* 0x0000000cba007c0c */ /* 0x000fe4000bf26270 */
[----:B------:R-:W-:Y:S01]  /*7b50*/  LOP3.LUT R3, R4, 0x8, R3, 0xe2, !PT ;  /* 0x0000000804037812 */ /* 0x000fe200078ee203 */
[----:B------:R-:W-:Y:S01]  /*7b60*/  IMAD.MOV.U32 R4, RZ, RZ, R11 ;  /* 0x000000ffff047224 */ /* 0x000fe200078e000b */
[----:B------:R-:W-:Y:S01]  /*7b70*/  UIMAD.WIDE.U32 UR4, UR7, UR8, URZ ;  /* 0x00000008070472a5 */ /* 0x000fe2000f8e003f */
[----:B------:R-:W5:Y:S01]  /*7b80*/  LD.E.128 R80, desc[UR42][R80.64] ;  /* 0x0000002a50507980 */ /* 0x000f62000c101d00 */
[----:B------:R-:W-:Y:S01]  /*7b90*/  UIMAD UR6, UR7, UR9, UR6 ;  /* 0x00000009070672a4 */ /* 0x000fe2000f8e0206 */
[----:B---3--:R-:W-:-:S02]  /*7ba0*/  @P3 SHF.R.U32.HI R4, RZ, R7, R0 ;  /* 0x00000007ff043219 */ /* 0x008fc40000011600 */
[----:B------:R-:W-:Y:S01]  /*7bb0*/  SEL R0, RZ, 0xffffffff, P1 ;  /* 0xffffffffff007807 */ /* 0x000fe20000800000 */
[----:B------:R-:W-:Y:S01]  /*7bc0*/  ULDC.64 UR8, c[0x0][0xaf0] ;  /* 0x0002bc0000087ab9 */ /* 0x000fe20000000a00 */
[----:B------:R-:W-:Y:S01]  /*7bd0*/  UIADD3 UR5, UR5, UR6, URZ ;  /* 0x0000000605057290 */ /* 0x000fe2000fffe03f */
[--C-:B------:R-:W-:Y:S01]  /*7be0*/  SHF.R.S32.HI R7, RZ, 0x1f, R4.reuse ;  /* 0x0000001fff077819 */ /* 0x100fe20000011404 */
[----:B------:R-:W-:Y:S01]  /*7bf0*/  UIMAD UR6, UR11, UR8, URZ ;  /* 0x000000080b0672a4 */ /* 0x000fe2000f8e023f */
[----:B------:R-:W-:Y:S01]  /*7c00*/  ISETP.GE.AND P0, PT, R185, UR12, PT ;  /* 0x0000000cb9007c0c */ /* 0x000fe2000bf06270 */
[----:B------:R-:W-:Y:S01]  /*7c10*/  IMAD.SHL.U32 R0, R0, 0x10, RZ ;  /* 0x0000001000007824 */ /* 0x000fe200078e00ff */
[----:B------:R-:W-:Y:S01]  /*7c20*/  UIMAD.WIDE.U32 UR4, UR45, UR8, UR4 ;  /* 0x000000082d0472a5 */ /* 0x000fe2000f8e0004 */
[----:B------:R-:W-:Y:S01]  /*7c30*/  IMAD.MOV R6, RZ, RZ, -R4 ;  /* 0x000000ffff067224 */ /* 0x000fe200078e0a04 */
[----:B------:R-:W-:Y:S01]  /*7c40*/  UIMAD UR6, UR45, UR9, UR6 ;  /* 0x000000092d0672a4 */ /* 0x000fe2000f8e0206 */
[----:B------:R-:W-:Y:S01]  /*7c50*/  SEL R5, RZ, 0xffffffff, P0 ;  /* 0xffffffffff057807 */ /* 0x000fe20000000000 */
[----:B--2---:R-:W-:Y:S01]  /*7c60*/  IMAD R7, R7, R8, RZ ;  /* 0x0000000807077224 */ /* 0x004fe200078e02ff */
[----:B------:R-:W-:Y:S01]  /*7c70*/  LOP3.LUT R0, R0, 0x10, R3, 0xe2, !PT ;  /* 0x0000001000007812 */ /* 0x000fe200078ee203 */
[----:B------:R-:W-:Y:S01]  /*7c80*/  IMAD R3, R10, R6, R11 ;  /* 0x000000060a037224 */ /* 0x000fe200078e020b */
[----:B------:R-:W-:Y:S01]  /*7c90*/  UIADD3 UR5, UR5, UR6, URZ ;  /* 0x0000000605057290 */ /* 0x000fe2000fffe03f */
[----:B------:R-:W-:Y:S01]  /*7ca0*/  IMAD R9, R4, R9, R7 ;  /* 0x0000000904097224 */ /* 0x000fe200078e0207 */
[----:B------:R-:W5:Y:S01]  /*7cb0*/  LD.E.128 R84, desc[UR42][R84.64] ;  /* 0x0000002a54547980 */ /* 0x000f62000c101d00 */
[----:B------:R-:W-:Y:S01]  /*7cc0*/  IMAD.SHL.U32 R7, R5, 0x20, RZ ;  /* 0x0000002005077824 */ /* 0x000fe200078e00ff */
[----:B------:R-:W-:-:S02]  /*7cd0*/  ISETP.GE.AND P0, PT, R213, UR12, PT ;  /* 0x0000000cd5007c0c */ /* 0x000fc4000bf06270 */
[----:B------:R-:W5:Y:S01]  /*7ce0*/  LD.E.128 R88, desc[UR42][R88.64] ;  /* 0x0000002a58587980 */ /* 0x000f62000c101d00 */
[----:B------:R-:W-:Y:S01]  /*7cf0*/  SHF.R.S32.HI R6, RZ, 0x1f, R3 ;  /* 0x0000001fff067819 */ /* 0x000fe20000011403 */
[----:B------:R-:W-:Y:S01]  /*7d00*/  IMAD.WIDE.U32 R4, R4, R8, UR4 ;  /* 0x0000000404047e25 */ /* 0x000fe2000f8e0008 */
[----:B------:R-:W-:Y:S01]  /*7d10*/  LOP3.LUT R0, R7, 0x20, R0, 0xe2, !PT ;  /* 0x0000002007007812 */ /* 0x000fe200078ee200 */
[----:B------:R-:W-:Y:S01]  /*7d20*/  ULDC.64 UR4, c[0x0][0xad8] ;  /* 0x0002b60000047ab9 */ /* 0x000fe20000000a00 */
[----:B------:R-:W5:Y:S01]  /*7d30*/  LD.E.128 R92, desc[UR42][R92.64] ;  /* 0x0000002a5c5c7980 */ /* 0x000f62000c101d00 */
[----:B------:R-:W-:Y:S01]  /*7d40*/  SEL R7, RZ, 0x40, P0 ;  /* 0x00000040ff077807 */ /* 0x000fe20000000000 */
[----:B------:R-:W-:Y:S01]  /*7d50*/  IMAD R6, R6, UR4, RZ ;  /* 0x0000000406067c24 */ /* 0x000fe2000f8e02ff */
[----:B------:R-:W-:Y:S01]  /*7d60*/  ISETP.GE.AND P0, PT, R212, UR12, PT ;  /* 0x0000000cd4007c0c */ /* 0x000fe2000bf06270 */
[----:B------:R-:W-:Y:S01]  /*7d70*/  @!PT LDS RZ, [RZ] ;  /* 0x00000000fffff984 */ /* 0x000fe20000000800 */
[----:B------:R-:W-:Y:S01]  /*7d80*/  @!PT LDS RZ, [RZ] ;  /* 0x00000000fffff984 */ /* 0x000fe20000000800 */
[----:B------:R-:W-:Y:S01]  /*7d90*/  @!PT LDS RZ, [RZ] ;  /* 0x00000000fffff984 */ /* 0x000fe20000000800 */
[----:B------:R-:W-:Y:S01]  /*7da0*/  @!PT LDS RZ, [RZ] ;  /* 0x00000000fffff984 */ /* 0x000fe20000000800 */
[----:B------:R0:W-:Y:S06]  /*7db0*/  MEMBAR.ALL.CTA ;  /* 0x0000000000007992 */ /* 0x0001ec0000008000 */
[----:B0-----:R-:W0:Y:S01]  /*7dc0*/  FENCE.VIEW.ASYNC.S ;  /* 0x00000000000073c6 */ /* 0x001e220000000000 */
[----:B------:R-:W-:Y:S01]  /*7dd0*/  LOP3.LUT R0, R0, R7, RZ, 0xfc, !PT ;  /* 0x0000000700007212 */ /* 0x000fe200078efcff */
[----:B------:R-:W-:Y:S01]  /*7de0*/  IMAD R7, R3, UR5, R6 ;  /* 0x0000000503077c24 */ /* 0x000fe2000f8e0206 */
[----:B------:R-:W-:Y:S01]  /*7df0*/  ULDC UR5, c[0x0][0xa88] ;  /* 0x0002a20000057ab9 */ /* 0x000fe20000000800 */
[----:B------:R-:W-:Y:S01]  /*7e00*/  IMAD.IADD R5, R5, 0x1, R9 ;  /* 0x0000000105057824 */ /* 0x000fe200078e0209 */
[----:B------:R-:W-:Y:S01]  /*7e10*/  ULDC.64 UR6, c[0x0][0xa80] ;  /* 0x0002a00000067ab9 */ /* 0x000fe20000000a00 */
[----:B------:R-:W-:Y:S01]  /*7e20*/  IMAD R25, R10, UR5, RZ ;  /* 0x000000050a197c24 */ /* 0x000fe2000f8e02ff */
[----:B------:R-:W-:Y:S01]  /*7e30*/  BSSY B0, `(.L_x_40) ;  /* 0x000002e000007945 */ /* 0x000fe20003800000 */
[----:B------:R-:W-:-:S02]  /*7e40*/  IMAD R24, R24, 0x40, R211 ;  /* 0x0000004018187824 */ /* 0x000fc400078e02d3 */
[----:B------:R-:W-:Y:S01]  /*7e50*/  IMAD.WIDE.U32 R4, R3, UR4, R4 ;  /* 0x0000000403047c25 */ /* 0x000fe2000f8e0004 */
[----:B------:R-:W-:Y:S01]  /*7e60*/  SEL R3, RZ, 0x80, P0 ;  /* 0x00000080ff037807 */ /* 0x000fe20000000000 */
[----:B------:R-:W-:Y:S01]  /*7e70*/  UIADD3 UR4, UR41, 0x28c20, URZ ;  /* 0x00028c2029047890 */ /* 0x000fe2000fffe03f */
[----:B------:R-:W-:Y:S01]  /*7e80*/  ISETP.GE.AND P0, PT, R24, R25, PT ;  /* 0x000000191800720c */ /* 0x000fe20003f06270 */
[----:B------:R-:W-:Y:S01]  /*7e90*/  IMAD.IADD R5, R5, 0x1, R7 ;  /* 0x0000000105057824 */ /* 0x000fe200078e0207 */
[----:B------:R-:W-:Y:S01]  /*7ea0*/  LEA R20, P1, R4, UR6, 0x1 ;  /* 0x0000000604147c11 */ /* 0x000fe2000f8208ff */
[----:B------:R-:W-:Y:S01]  /*7eb0*/  UPRMT UR4, URZ, 0x654, UR4 ;  /* 0x000006543f047896 */ /* 0x000fe20008000004 */
[----:B------:R-:W-:Y:S02]  /*7ec0*/  LOP3.LUT R3, R0, R3, RZ, 0xfc, !PT ;  /* 0x0000000300037212 */ /* 0x000fe400078efcff */
[----:B------:R-:W-:Y:S01]  /*7ed0*/  LEA.HI.X R21, R4, UR7, R5, 0x1, P1 ;  /* 0x0000000704157c11 */ /* 0x000fe200088f0c05 */
[----:B0-----:R0:W1:Y:S04]  /*7ee0*/  SHFL.IDX PT, R6, R20, RZ, 0x181f ;  /* 0x00181fff14067589 */ /* 0x00106800000e0000 */
[----:B------:R0:W2:Y:S01]  /*7ef0*/  SHFL.IDX PT, R7, R21, RZ, 0x181f ;  /* 0x00181fff15077589 */ /* 0x0000a200000e0000 */
[----:B------:R-:W-:Y:S01]  /*7f00*/  SYNCS.ARRIVE.TRANS64.RED.A1T0 RZ, [UR4], RZ ;  /* 0x000000ffffff79a7 */ /* 0x000fe20008100404 */
[----:B------:R-:W-:Y:S05]  /*7f10*/  @P0 BRA `(.L_x_41) ;  /* 0x00000000007c0947 */ /* 0x000fea0003800000 */
[----:B------:R-:W-:Y:S02]  /*7f20*/  ISETP.GE.AND P1, PT, R189, UR12, PT ;  /* 0x0000000cbd007c0c */ /* 0x000fe4000bf26270 */
[----:B------:R-:W-:Y:S02]  /*7f30*/  ISETP.GE.AND P0, PT, R16, UR12, PT ;  /* 0x0000000c10007c0c */ /* 0x000fe4000bf06270 */
[----:B------:R-:W-:Y:S02]  /*7f40*/  ISETP.GE.AND P5, PT, R188, UR12, PT ;  /* 0x0000000cbc007c0c */ /* 0x000fe4000bfa6270 */
[----:B------:R-:W-:-:S07]  /*7f50*/  ISETP.GE.AND P3, PT, R187, UR12, PT ;  /* 0x0000000cbb007c0c */ /* 0x000fce000bf66270 */
[CC--:B-1----:R-:W-:Y:S02]  /*7f60*/  @!P1 LEA R8, P2, R189.reuse, R6.reuse, 0x1 ;  /* 0x00000006bd089211 */ /* 0x0c2fe400078408ff */
[----:B--2---:R-:W-:Y:S02]  /*7f70*/  @!P0 IMAD.WIDE R4, R16, 0x2, R6 ;  /* 0x0000000210048825 */ /* 0x004fe400078e0206 */
[----:B------:R-:W-:Y:S02]  /*7f80*/  @!P1 LEA.HI.X R9, R189, R7, R222, 0x1, P2 ;  /* 0x00000007bd099211 */ /* 0x000fe400010f0cde */
[----:B------:R-:W-:Y:S01]  /*7f90*/  ISETP.GE.AND P2, PT, R186, UR12, PT ;  /* 0x0000000cba007c0c */ /* 0x000fe2000bf46270 */
[----:B-----5:R1:W-:Y:S01]  /*7fa0*/  @!P0 ST.E.128 desc[UR42][R4.64], R108 ;  /* 0x0000006c04008985 */ /* 0x0203e2000c101d2a */
[----:B------:R-:W-:Y:S02]  /*7fb0*/  @!P5 LEA R10, P4, R188, R6, 0x1 ;  /* 0x00000006bc0ad211 */ /* 0x000fe400078808ff */
[----:B------:R-:W-:Y:S01]  /*7fc0*/  LOP3.LUT P0, RZ, R0, 0x40, RZ, 0xc0, !PT ;  /* 0x0000004000ff7812 */ /* 0x000fe2000780c0ff */
[----:B------:R2:W-:Y:S01]  /*7fd0*/  @!P1 ST.E.128 desc[UR42][R8.64], R36 ;  /* 0x0000002408009985 */ /* 0x0005e2000c101d2a */
[----:B------:R-:W-:-:S02]  /*7fe0*/  ISETP.GE.AND P1, PT, R185, UR12, PT ;  /* 0x0000000cb9007c0c */ /* 0x000fc4000bf26270 */
[-C--:B------:R-:W-:Y:S02]  /*7ff0*/  @!P5 LEA.HI.X R11, R188, R7.reuse, R221, 0x1, P4 ;  /* 0x00000007bc0bd211 */ /* 0x080fe400020f0cdd */
[----:B------:R-:W-:Y:S02]  /*8000*/  LOP3.LUT P4, RZ, R3, 0x80, RZ, 0xc0, !PT ;  /* 0x0000008003ff7812 */ /* 0x000fe4000788c0ff */
[CC--:B------:R-:W-:Y:S01]  /*8010*/  @!P3 LEA R12, P6, R187.reuse, R6.reuse, 0x1 ;  /* 0x00000006bb0cb211 */ /* 0x0c0fe200078c08ff */
[----:B------:R3:W-:Y:S03]  /*8020*/  @!P5 ST.E.128 desc[UR42][R10.64], R44 ;  /* 0x0000002c0a00d985 */ /* 0x0007e6000c101d2a */
[----:B------:R-:W-:Y:S02]  /*8030*/  @!P3 LEA.HI.X R13, R187, R7, R220, 0x1, P6 ;  /* 0x00000007bb0db211 */ /* 0x000fe400030f0cdc */
[----:B-1----:R-:W-:-:S03]  /*8040*/  @!P2 LEA R4, P5, R186, R6, 0x1 ;  /* 0x00000006ba04a211 */ /* 0x002fc600078a08ff */
[----:B------:R3:W-:Y:S01]  /*8050*/  @!P3 ST.E.128 desc[UR42][R12.64], R56 ;  /* 0x000000380c00b985 */ /* 0x0007e2000c101d2a */
[-C--:B------:R-:W-:Y:S02]  /*8060*/  @P0 LEA R14, P3, R213, R6.reuse, 0x1 ;  /* 0x00000006d50e0211 */ /* 0x080fe400078608ff */
[CC--:B--2---:R-:W-:Y:S02]  /*8070*/  @!P1 LEA R8, P6, R185.reuse, R6.reuse, 0x1 ;  /* 0x00000006b9089211 */ /* 0x0c4fe400078c08ff */
[-C--:B------:R-:W-:Y:S02]  /*8080*/  @!P2 LEA.HI.X R5, R186, R7.reuse, R219, 0x1, P5 ;  /* 0x00000007ba05a211 */ /* 0x080fe400028f0cdb */
[----:B------:R-:W-:Y:S02]  /*8090*/  @P4 LEA R6, P5, R212, R6, 0x1 ;  /* 0x00000006d4064211 */ /* 0x000fe400078a08ff */
[-C--:B------:R-:W-:Y:S01]  /*80a0*/  @!P1 LEA.HI.X R9, R185, R7.reuse, R218, 0x1, P6 ;  /* 0x00000007b9099211 */ /* 0x080fe200030f0cda */
[----:B------:R3:W-:Y:S01]  /*80b0*/  @!P2 ST.E.128 desc[UR42][R4.64], R64 ;  /* 0x000000400400a985 */ /* 0x0007e2000c101d2a */
[----:B------:R-:W-:-:S02]  /*80c0*/  @P0 LEA.HI.X R15, R213, R7, R217, 0x1, P3 ;  /* 0x00000007d50f0211 */ /* 0x000fc400018f0cd9 */
[----:B------:R-:W-:Y:S01]  /*80d0*/  @P4 LEA.HI.X R7, R212, R7, R216, 0x1, P5 ;  /* 0x00000007d4074211 */ /* 0x000fe200028f0cd8 */
[----:B------:R3:W-:Y:S04]  /*80e0*/  @!P1 ST.E.128 desc[UR42][R8.64], R72 ;  /* 0x0000004808009985 */ /* 0x0007e8000c101d2a */
[----:B------:R3:W-:Y:S04]  /*80f0*/  @P0 ST.E.128 desc[UR42][R14.64], R80 ;  /* 0x000000500e000985 */ /* 0x0007e8000c101d2a */
[----:B------:R3:W-:Y:S02]  /*8100*/  @P4 ST.E.128 desc[UR42][R6.64], R88 ;  /* 0x0000005806004985 */ /* 0x0007e4000c101d2a */
.L_x_41:
[----:B------:R-:W-:Y:S05]  /*8110*/  BSYNC B0 ;  /* 0x0000000000007941 */ /* 0x000fea0003800000 */
.L_x_40:
[----:B---3--:R-:W-:Y:S01]  /*8120*/  VIADD R4, R24, 0x20 ;  /* 0x0000002018047836 */ /* 0x008fe20000000000 */
[----:B--2---:R2:W3:Y:S01]  /*8130*/  SHFL.IDX PT, R7, R21, 0x1, 0x181f ;  /* 0x00381f0015077f89 */ /* 0x0044e200000e0000 */
[----:B------:R-:W-:Y:S03]  /*8140*/  BSSY B0, `(.L_x_42) ;  /* 0x0000023000007945 */ /* 0x000fe60003800000 */
[----:B------:R-:W-:Y:S01]  /*8150*/  ISETP.GE.AND P0, PT, R4, R25, PT ;  /* 0x000000190400720c */ /* 0x000fe20003f06270 */
[----:B-1----:R2:W1:-:S12]  /*8160*/  SHFL.IDX PT, R6, R20, 0x1, 0x181f ;  /* 0x00381f0014067f89 */ /* 0x00245800000e0000 */
[----:B--2---:R-:W-:Y:S05]  /*8170*/  @P0 BRA `(.L_x_43) ;  /* 0x00000000007c0947 */ /* 0x004fea0003800000 */
[----:B------:R-:W-:Y:S02]  /*8180*/  ISETP.GE.AND P2, PT, R189, UR12, PT ;  /* 0x0000000cbd007c0c */ /* 0x000fe4000bf46270 */
[----:B------:R-:W-:Y:S02]  /*8190*/  ISETP.GE.AND P3, PT, R16, UR12, PT ;  /* 0x0000000c10007c0c */ /* 0x000fe4000bf66270 */
[----:B------:R-:W-:Y:S02]  /*81a0*/  ISETP.GE.AND P5, PT, R188, UR12, PT ;  /* 0x0000000cbc007c0c */ /* 0x000fe4000bfa6270 */
[----:B------:R-:W-:Y:S02]  /*81b0*/  ISETP.GE.AND P4, PT, R187, UR12, PT ;  /* 0x0000000cbb007c0c */ /* 0x000fe4000bf86270 */
[----:B------:R-:W-:-:S05]  /*81c0*/  LOP3.LUT P1, RZ, R0, 0x40, RZ, 0xc0, !PT ;  /* 0x0000004000ff7812 */ /* 0x000fca000782c0ff */
[CC--:B-1----:R-:W-:Y:S02]  /*81d0*/  @!P2 LEA R8, P0, R189.reuse, R6.reuse, 0x1 ;  /* 0x00000006bd08a211 */ /* 0x0c2fe400078008ff */
[----:B---3--:R-:W-:Y:S02]  /*81e0*/  @!P3 IMAD.WIDE R4, R16, 0x2, R6 ;  /* 0x000000021004b825 */ /* 0x008fe400078e0206 */
[-C--:B------:R-:W-:Y:S02]  /*81f0*/  @!P2 LEA.HI.X R9, R189, R7.reuse, R222, 0x1, P0 ;  /* 0x00000007bd09a211 */ /* 0x080fe400000f0cde */
[----:B------:R-:W-:Y:S01]  /*8200*/  @!P5 LEA R10, P0, R188, R6, 0x1 ;  /* 0x00000006bc0ad211 */ /* 0x000fe200078008ff */
[----:B-----5:R1:W-:Y:S01]  /*8210*/  @!P3 ST.E.128 desc[UR42][R4.64], R32 ;  /* 0x000000200400b985 */ /* 0x0203e2000c101d2a */
[----:B------:R-:W-:Y:S02]  /*8220*/  ISETP.GE.AND P3, PT, R186, UR12, PT ;  /* 0x0000000cba007c0c */ /* 0x000fe4000bf66270 */
[----:B------:R-:W-:Y:S01]  /*8230*/  @!P5 LEA.HI.X R11, R188, R7, R221, 0x1, P0 ;  /* 0x00000007bc0bd211 */ /* 0x000fe200000f0cdd */
[----:B------:R2:W-:Y:S01]  /*8240*/  @!P2 ST.E.128 desc[UR42][R8.64], R40 ;  /* 0x000000280800a985 */ /* 0x0005e2000c101d2a */
[----:B------:R-:W-:-:S02]  /*8250*/  ISETP.GE.AND P2, PT, R185, UR12, PT ;  /* 0x0000000cb9007c0c */ /* 0x000fc4000bf46270 */
[----:B------:R-:W-:Y:S01]  /*8260*/  LOP3.LUT P0, RZ, R3, 0x80, RZ, 0xc0, !PT ;  /* 0x0000008003ff7812 */ /* 0x000fe2000780c0ff */
[----:B------:R2:W-:Y:S01]  /*8270*/  @!P5 ST.E.128 desc[UR42][R10.64], R48 ;  /* 0x000000300a00d985 */ /* 0x0005e2000c101d2a */
[----:B------:R-:W-:-:S04]  /*8280*/  @!P4 LEA R12, P6, R187, R6, 0x1 ;  /* 0x00000006bb0cc211 */ /* 0x000fc800078c08ff */
[----:B------:R-:W-:Y:S02]  /*8290*/  @!P4 LEA.HI.X R13, R187, R7, R220, 0x1, P6 ;  /* 0x00000007bb0dc211 */ /* 0x000fe400030f0cdc */
[----:B------:R-:W-:-:S03]  /*82a0*/  @!P3 LEA R14, P5, R186, R6, 0x1 ;  /* 0x00000006ba0eb211 */ /* 0x000fc600078a08ff */
[----:B------:R2:W-:Y:S01]  /*82b0*/  @!P4 ST.E.128 desc[UR42][R12.64], R60 ;  /* 0x0000003c0c00c985 */ /* 0x0005e2000c101d2a */
[-C--:B-1----:R-:W-:Y:S02]  /*82c0*/  @!P2 LEA R4, P6, R185, R6.reuse, 0x1 ;  /* 0x00000006b904a211 */ /* 0x082fe400078c08ff */
[-C--:B0-----:R-:W-:Y:S02]  /*82d0*/  @P1 LEA R20, P4, R213, R6.reuse, 0x1 ;  /* 0x00000006d5141211 */ /* 0x081fe400078808ff */
        /* <DEDUP_REMOVED lines=9> */
.L_x_43:
[----:B------:R-:W-:Y:S05]  /*8370*/  BSYNC B0 ;  /* 0x0000000000007941 */ /* 0x000fea0003800000 */
.L_x_42:
[----:B------:R-:W4:Y:S02]  /*8380*/  LDC R0, c[0x0][0xc34] ;  /* 0x00030d00ff007b82 */ /* 0x000f240000000800 */
[----:B----4-:R-:W-:-:S13]  /*8390*/  ISETP.LE.AND P0, PT, R0, UR47, PT ;  /* 0x0000002f00007c0c */ /* 0x010fda000bf03270 */
[----:B------:R-:W-:Y:S05]  /*83a0*/  @!P0 BRA `(.L_x_44) ;  /* 0xffffff8c00108947 */ /* 0x000fea000383ffff */
[----:B------:R-:W-:Y:S05]  /*83b0*/  EXIT ;  /* 0x000000000000794d */ /* 0x000fea0003800000 */
.L_x_7:
[----:B------:R-:W-:-:S08]  /*83c0*/  NOP ;  /* 0x0000000000007918 */ /* 0x000fd00000000000 */
[----:B------:R-:W0:-:S00]  /*83d0*/  USETMAXREG.DEALLOC.CTAPOOL 0x18 ;  /* 0x00000018000079c8 */ /* 0x000e0000080e0500 */
[----:B------:R-:W1:Y:S01]  /*83e0*/  S2UR UR5, SR_CTAID.X ;  /* 0x00000000000579c3 */ /* 0x000e620000002500 */
[----:B0-----:R-:W-:Y:S02]  /*83f0*/  IMAD.MOV.U32 R2, RZ, RZ, 0x1 ;  /* 0x00000001ff027424 */ /* 0x001fe400078e00ff */
[----:B------:R-:W-:-:S05]  /*8400*/  IMAD.MOV.U32 R18, RZ, RZ, RZ ;  /* 0x000000ffff127224 */ /* 0x000fca00078e00ff */
[----:B------:R-:W1:Y:S02]  /*8410*/  LDC R3, c[0x0][0xc34] ;  /* 0x00030d00ff037b82 */ /* 0x000e640000000800 */
[----:B-1----:R-:W-:Y:S01]  /*8420*/  ISETP.LE.AND P0, PT, R3, UR5, PT ;  /* 0x0000000503007c0c */ /* 0x002fe2000bf03270 */
[----:B------:R-:W-:-:S05]  /*8430*/  IMAD.MOV.U32 R3, RZ, RZ, 0x1 ;  /* 0x00000001ff037424 */ /* 0x000fca00078e00ff */
[----:B------:R0:W-:Y:S07]  /*8440*/  STL [R1], R3 ;  /* 0x0000000301007387 */ /* 0x0001ee0000100800 */
[----:B------:R-:W-:Y:S05]  /*8450*/  @P0 BRA `(.L_x_45) ;  /* 0x0000004800480947 */ /* 0x000fea0003800000 */
[----:B------:R-:W1:Y:S01]  /*8460*/  S2UR UR4, SR_CgaCtaId ;  /* 0x00000000000479c3 */ /* 0x000e620000008800 */
[C---:B------:R-:W-:Y:S01]  /*8470*/  IMAD.SHL.U32 R2, R0.reuse, 0x8, RZ ;  /* 0x0000000800027824 */ /* 0x040fe200078e00ff */
[----:B------:R-:W-:Y:S01]  /*8480*/  LOP3.LUT R5, R0, 0x7f, RZ, 0xc0, !PT ;  /* 0x0000007f00057812 */ /* 0x000fe200078ec0ff */
[----:B------:R-:W-:Y:S01]  /*8490*/  UMOV UR36, 0x400 ;  /* 0x0000040000247882 */ /* 0x000fe20000000000 */
[----:B------:R-:W-:Y:S01]  /*84a0*/  IMAD.MOV.U32 R18, RZ, RZ, RZ ;  /* 0x000000ffff127224 */ /* 0x000fe200078e00ff */
[----:B------:R-:W-:Y:S01]  /*84b0*/  ULDC.64 UR40, c[0x0][0x198] ;  /* 0x0000660000287ab9 */ /* 0x000fe20000000a00 */
[----:B0-----:R-:W-:Y:S01]  /*84c0*/  LOP3.LUT R3, R2, 0x1f8, RZ, 0xc0, !PT ;  /* 0x000001f802037812 */ /* 0x001fe200078ec0ff */
[----:B------:R-:W-:Y:S01]  /*84d0*/  IMAD.U32 R2, RZ, RZ, UR5 ;  /* 0x00000005ff027e24 */ /* 0x000fe2000f8e00ff */
[----:B------:R-:W-:Y:S02]  /*84e0*/  ULDC UR38, c[0x0][0xc] ;  /* 0x0000030000267ab9 */ /* 0x000fe40000000800 */
[----:B------:R-:W-:Y:S01]  /*84f0*/  LOP3.LUT R4, R3, 0x38, R0, 0x78, !PT ;  /* 0x0000003803047812 */ /* 0x000fe200078e7800 */
[----:B------:R-:W-:Y:S01]  /*8500*/  IMAD.SHL.U32 R3, R5, 0x8, RZ ;  /* 0x0000000805037824 */ /* 0x000fe200078e00ff */
[----:B------:R-:W-:-:S04]  /*8510*/  SHF.R.U32.HI R5, RZ, 0x3, R5 ;  /* 0x00000003ff057819 */ /* 0x000fc80000011605 */
[----:B------:R-:W-:Y:S01]  /*8520*/  LOP3.LUT R3, R4, 0x200, R3, 0xf8, !PT ;  /* 0x0000020004037812 */ /* 0x000fe200078ef803 */
[----:B------:R-:W-:-:S05]  /*8530*/  IMAD.SHL.U32 R4, R0, 0x10, RZ ;  /* 0x0000001000047824 */ /* 0x000fca00078e00ff */
[----:B------:R-:W-:Y:S01]  /*8540*/  LOP3.LUT R0, R5, 0x70, R4, 0xf8, !PT ;  /* 0x0000007005007812 */ /* 0x000fe200078ef804 */
[----:B------:R-:W-:Y:S01]  /*8550*/  IMAD.MOV.U32 R0, RZ, RZ, 0x1 ;  /* 0x00000001ff007424 */ /* 0x000fe200078e00ff */
[----:B-1----:R-:W-:-:S06]  /*8560*/  ULEA UR36, UR4, UR36, 0x18 ;  /* 0x0000002404247291 */ /* 0x002fcc000f8ec03f */
[----:B------:R-:W-:-:S05]  /*8570*/  LEA R3, R3, UR36, 0x1 ;  /* 0x0000002403037c11 */ /* 0x000fca000f8e08ff */
[----:B------:R0:W-:Y:S04]  /*8580*/  STL [R1+0x28], R3 ;  /* 0x0000280301007387 */ /* 0x0001e80000100800 */
[----:B------:R0:W-:Y:S04]  /*8590*/  STL [R1+0x20], R2 ;  /* 0x0000200201007387 */ /* 0x0001e80000100800 */
[----:B------:R0:W-:Y:S04]  /*85a0*/  STL [R1], R0 ;  /* 0x0000000001007387 */ /* 0x0001e80000100800 */
[----:B------:R0:W-:Y:S02]  /*85b0*/  STL [R1+0x30], RZ ;  /* 0x000030ff01007387 */ /* 0x0001e40000100800 */
.L_x_137:
[----:B------:R-:W2:Y:S01]  /*85c0*/  LDL R4, [R1+0x20] ;  /* 0x0000200001047983 */ /* 0x000ea20000100800 */
[----:B0-----:R-:W0:Y:S01]  /*85d0*/  LDC R0, c[0x0][0xc38] ;  /* 0x00030e00ff007b82 */ /* 0x001e220000000800 */
[----:B------:R-:W-:Y:S05]  /*85e0*/  YIELD ;  /* 0x0000000000007946 */ /* 0x000fea0003800000 */
[----:B------:R-:W-:Y:S02]  /*85f0*/  ULDC.64 UR4, c[0x0][0x418] ;  /* 0x0001060000047ab9 */ /* 0x000fe40000000a00 */
[----:B-1----:R-:W1:Y:S01]  /*8600*/  LDC R17, c[0x0][0xc44] ;  /* 0x00031100ff117b82 */ /* 0x002e620000000800 */
[----:B------:R-:W-:-:S03]  /*8610*/  UISETP.NE.U32.AND UP0, UPT, UR4, URZ, UPT ;  /* 0x0000003f0400728c */ /* 0x000fc6000bf05070 */
[----:B------:R-:W-:Y:S01]  /*8620*/  ULDC UR4, c[0x0][0x424] ;  /* 0x0001090000047ab9 */ /* 0x000fe20000000800 */
[----:B------:R-:W-:Y:S02]  /*8630*/  UISETP.NE.AND.EX UP0, UPT, UR5, URZ, UPT, UP0 ;  /* 0x0000003f0500728c */ /* 0x000fe4000bf05300 */
[----:B------:R-:W-:Y:S02]  /*8640*/  UIADD3 UR5, UR36, 0x22400, URZ ;  /* 0x0002240024057890 */ /* 0x000fe4000fffe03f */
[----:B------:R-:W-:Y:S02]  /*8650*/  USEL UR4, UR4, 0x1, UP0 ;  /* 0x0000000104047887 */ /* 0x000fe40008000000 */
[----:B------:R-:W-:Y:S01]  /*8660*/  ULOP3.LUT UP0, URZ, UR5, 0x3ff, URZ, 0xc0, !UPT ;  /* 0x000003ff053f7892 */ /* 0x000fe2000f80c03f */
[----:B0-----:R-:W-:Y:S02]  /*8670*/  ISETP.NE.AND P0, PT, R0, 0x1, PT ;  /* 0x000000010000780c */ /* 0x001fe40003f05270 */
[----:B-1----:R-:W-:-:S11]  /*8680*/  ISETP.NE.AND P1, PT, R17, 0x1, PT ;  /* 0x000000011100780c */ /* 0x002fd60003f25270 */
[----:B------:R-:W2:Y:S08]  /*8690*/  @P0 LDC R0, c[0x0][0xc3c] ;  /* 0x00030f00ff000b82 */ /* 0x000eb00000000800 */
[----:B------:R-:W0:Y:S08]  /*86a0*/  @P0 LDC R5, c[0x0][0xc40] ;  /* 0x00031000ff050b82 */ /* 0x000e300000000800 */
[----:B------:R-:W1:Y:S01]  /*86b0*/  @P1 LDC.64 R2, c[0x0][0xc48] ;  /* 0x00031200ff021b82 */ /* 0x000e620000000a00 */
[----:B--2---:R-:W-:-:S04]  /*86c0*/  @P0 IMAD.HI.U32 R0, R4, R0, RZ ;  /* 0x0000000004000227 */ /* 0x004fc800078e00ff */
[----:B------:R-:W-:Y:S01]  /*86d0*/  IMAD.MOV.U32 R6, RZ, RZ, R4 ;  /* 0x000000ffff067224 */ /* 0x000fe200078e0004 */
[----:B0-----:R-:W-:Y:S02]  /*86e0*/  @P0 SHF.R.U32.HI R6, RZ, R5, R0 ;  /* 0x00000005ff060219 */ /* 0x001fe40000011600 */
[----:B------:R-:W-:-:S03]  /*86f0*/  PLOP3.LUT P0, PT, PT, PT, UP0, 0x80, 0x0 ;  /* 0x000000000000781c */ /* 0x000fc60003f0f008 */
[----:B-1----:R-:W-:Y:S01]  /*8700*/  @P1 IMAD.HI.U32 R2, R6, R2, RZ ;  /* 0x0000000206021227 */ /* 0x002fe200078e00ff */
[----:B------:R0:W-:Y:S03]  /*8710*/  STL [R1+0x18], R6 ;  /* 0x0000180601007387 */ /* 0x0001e60000100800 */
[----:B------:R-:W-:Y:S01]  /*8720*/  IMAD.MOV.U32 R19, RZ, RZ, R6 ;  /* 0x000000ffff137224 */ /* 0x000fe200078e0006 */
[----:B------:R-:W-:Y:S02]  /*8730*/  @P1 SHF.R.U32.HI R19, RZ, R3, R2 ;  /* 0x00000003ff131219 */ /* 0x000fe40000011602 */
[----:B------:R-:W1:Y:S03]  /*8740*/  LDC R2, c[0x0][0x2f0] ;  /* 0x0000bc00ff027b82 */ /* 0x000e660000000800 */
[----:B------:R-:W-:Y:S01]  /*8750*/  IMAD.MOV R0, RZ, RZ, -R19 ;  /* 0x000000ffff007224 */ /* 0x000fe200078e0a13 */
[----:B------:R0:W-:Y:S03]  /*8760*/  STL [R1+0x10], R19 ;  /* 0x0000101301007387 */ /* 0x0001e60000100800 */
[----:B------:R-:W-:-:S02]  /*8770*/  IMAD R17, R17, R0, R6 ;  /* 0x0000000011117224 */ /* 0x000fc400078e0206 */
[----:B-1----:R-:W-:-:S04]  /*8780*/  IMAD R4, R2, UR4, RZ ;  /* 0x0000000402047c24 */ /* 0x002fc8000f8e02ff */
[----:B------:R-:W-:Y:S01]  /*8790*/  VIADD R0, R4, 0x3f ;  /* 0x0000003f04007836 */ /* 0x000fe20000000000 */
[----:B------:R0:W-:Y:S04]  /*87a0*/  STL [R1+0x2c], R4 ;  /* 0x00002c0401007387 */ /* 0x0001e80000100800 */
[----:B------:R-:W-:-:S04]  /*87b0*/  SHF.R.S32.HI R3, RZ, 0x1f, R0 ;  /* 0x0000001fff037819 */ /* 0x000fc80000011400 */
[----:B------:R-:W-:-:S04]  /*87c0*/  LEA.HI R3, R3, R0, RZ, 0x6 ;  /* 0x0000000003037211 */ /* 0x000fc800078f30ff */
[----:B------:R-:W-:-:S05]  /*87d0*/  SHF.R.S32.HI R0, RZ, 0x6, R3 ;  /* 0x00000006ff007819 */ /* 0x000fca0000011403 */
[----:B------:R0:W-:Y:S01]  /*87e0*/  STL [R1+0x1c], R0 ;  /* 0x00001c0001007387 */ /* 0x0001e20000100800 */
[----:B------:R-:W-:Y:S05]  /*87f0*/  @!P0 BRA `(.L_x_46) ;  /* 0x0000000000408947 */ /* 0x000fea0003800000 */
[----:B------:R-:W-:Y:S01]  /*8800*/  MOV R2, 0x0 ;  /* 0x0000000000027802 */ /* 0x000fe20000000f00 */
[----:B------:R-:W-:Y:S01]  /*8810*/  ULDC.64 UR6, c[0x4][0x90] ;  /* 0x0100240000067ab9 */ /* 0x000fe20000000a00 */
[----:B------:R-:W-:Y:S01]  /*8820*/  ULDC.64 UR8, c[0x4][0x98] ;  /* 0x0100260000087ab9 */ /* 0x000fe20000000a00 */
[----:B------:R-:W-:Y:S01]  /*8830*/  ULDC.64 UR4, c[0x4][0x8] ;  /* 0x0100020000047ab9 */ /* 0x000fe20000000a00 */
[----:B0-----:R-:W-:Y:S02]  /*8840*/  IMAD.U32 R4, RZ, RZ, UR6 ;  /* 0x00000006ff047e24 */ /* 0x001fe4000f8e00ff */
[----:B------:R-:W0:Y:S01]  /*8850*/  LDC.64 R2, c[0x4][R2] ;  /* 0x0100000002027b82 */ /* 0x000e220000000a00 */
[----:B------:R-:W-:Y:S02]  /*8860*/  IMAD.U32 R5, RZ, RZ, UR7 ;  /* 0x00000007ff057e24 */ /* 0x000fe4000f8e00ff */
[----:B------:R-:W-:Y:S02]  /*8870*/  IMAD.U32 R6, RZ, RZ, UR8 ;  /* 0x00000008ff067e24 */ /* 0x000fe4000f8e00ff */
[----:B------:R-:W-:-:S02]  /*8880*/  IMAD.U32 R7, RZ, RZ, UR9 ;  /* 0x00000009ff077e24 */ /* 0x000fc4000f8e00ff */
[----:B------:R-:W-:Y:S02]  /*8890*/  IMAD.U32 R10, RZ, RZ, UR4 ;  /* 0x00000004ff0a7e24 */ /* 0x000fe4000f8e00ff */
[----:B------:R-:W-:Y:S02]  /*88a0*/  IMAD.U32 R11, RZ, RZ, UR5 ;  /* 0x00000005ff0b7e24 */ /* 0x000fe4000f8e00ff */
[----:B------:R-:W-:Y:S02]  /*88b0*/  IMAD.MOV.U32 R8, RZ, RZ, 0x70 ;  /* 0x00000070ff087424 */ /* 0x000fe400078e00ff */
[----:B------:R-:W-:Y:S02]  /*88c0*/  IMAD.MOV.U32 R12, RZ, RZ, 0x1 ;  /* 0x00000001ff0c7424 */ /* 0x000fe400078e00ff */
[----:B------:R-:W-:-:S07]  /*88d0*/  IMAD.MOV.U32 R13, RZ, RZ, RZ ;  /* 0x000000ffff0d7224 */ /* 0x000fce00078e00ff */
[----:B------:R-:W-:-:S07]  /*88e0*/  LEPC R20, `(.L_x_46) ;  /* 0x000000001014794e */ /* 0x000fce0000000000 */
[----:B0-----:R-:W-:Y:S05]  /*88f0*/  CALL.ABS.NOINC R2 ;  /* 0x0000000002007343 */ /* 0x001fea0003c00000 */
.L_x_46:
[----:B------:R-:W-:-:S04]  /*8900*/  UIADD3 UR4, UR36, 0x400, URZ ;  /* 0x0000040024047890 */ /* 0x000fc8000fffe03f */
[----:B------:R-:W-:-:S06]  /*8910*/  ULOP3.LUT UP0, URZ, UR4, 0x3ff, URZ, 0xc0, !UPT ;  /* 0x000003ff043f7892 */ /* 0x000fcc000f80c03f */
[----:B------:R-:W-:-:S13]  /*8920*/  PLOP3.LUT P0, PT, PT, PT, UP0, 0x80, 0x0 ;  /* 0x000000000000781c */ /* 0x000fda0003f0f008 */
[----:B------:R-:W-:Y:S05]  /*8930*/  @!P0 BRA `(.L_x_47) ;  /* 0x00000000007c8947 */ /* 0x000fea0003800000 */
[----:B------:R-:W-:Y:S01]  /*8940*/  MOV R16, 0x0 ;  /* 0x0000000000107802 */ /* 0x000fe20000000f00 */
[----:B------:R-:W-:Y:S01]  /*8950*/  ULDC.64 UR6, c[0x4][0x90] ;  /* 0x0100240000067ab9 */ /* 0x000fe20000000a00 */
[----:B------:R-:W-:Y:S01]  /*8960*/  ULDC.64 UR8, c[0x4][0x98] ;  /* 0x0100260000087ab9 */ /* 0x000fe20000000a00 */
[----:B------:R-:W-:Y:S01]  /*8970*/  ULDC.64 UR4, c[0x4][0x10] ;  /* 0x0100040000047ab9 */ /* 0x000fe20000000a00 */
[----:B------:R1:W2:Y:S01]  /*8980*/  LDC.64 R2, c[0x4][R16] ;  /* 0x0100000010027b82 */ /* 0x0002a20000000a00 */
[----:B0-----:R-:W-:Y:S02]  /*8990*/  IMAD.U32 R4, RZ, RZ, UR6 ;  /* 0x00000006ff047e24 */ /* 0x001fe4000f8e00ff */
[----:B------:R-:W-:Y:S02]  /*89a0*/  IMAD.U32 R5, RZ, RZ, UR7 ;  /* 0x00000007ff057e24 */ /* 0x000fe4000f8e00ff */
[----:B------:R-:W-:Y:S02]  /*89b0*/  IMAD.U32 R6, RZ, RZ, UR8 ;  /* 0x00000008ff067e24 */ /* 0x000fe4000f8e00ff */
[----:B------:R-:W-:-:S02]  /*89c0*/  IMAD.U32 R7, RZ, RZ, UR9 ;  /* 0x00000009ff077e24 */ /* 0x000fc4000f8e00ff */
[----:B------:R-:W-:Y:S02]  /*89d0*/  IMAD.U32 R10, RZ, RZ, UR4 ;  /* 0x00000004ff0a7e24 */ /* 0x000fe4000f8e00ff */
[----:B------:R-:W-:Y:S02]  /*89e0*/  IMAD.U32 R11, RZ, RZ, UR5 ;  /* 0x00000005ff0b7e24 */ /* 0x000fe4000f8e00ff */
[----:B------:R-:W-:Y:S02]  /*89f0*/  IMAD.MOV.U32 R8, RZ, RZ, 0x70 ;  /* 0x00000070ff087424 */ /* 0x000fe400078e00ff */
[----:B------:R-:W-:Y:S02]  /*8a00*/  IMAD.MOV.U32 R12, RZ, RZ, 0x1 ;  /* 0x00000001ff0c7424 */ /* 0x000fe400078e00ff */
[----:B-1----:R-:W-:-:S07]  /*8a10*/  IMAD.MOV.U32 R13, RZ, RZ, RZ ;  /* 0x000000ffff0d7224 */ /* 0x002fce00078e00ff */
[----:B------:R-:W-:-:S07]  /*8a20*/  LEPC R20, `(.L_x_48) ;  /* 0x000000001014794e */ /* 0x000fce0000000000 */
[----:B--2---:R-:W-:Y:S05]  /*8a30*/  CALL.ABS.NOINC R2 ;  /* 0x0000000002007343 */ /* 0x004fea0003c00000 */
.L_x_48:
[----:B------:R0:W1:Y:S01]  /*8a40*/  LDC.64 R2, c[0x4][R16] ;  /* 0x0100000010027b82 */ /* 0x0000620000000a00 */
[----:B------:R-:W-:Y:S01]  /*8a50*/  ULDC.64 UR6, c[0x4][0x90] ;  /* 0x0100240000067ab9 */ /* 0x000fe20000000a00 */
[----:B------:R-:W-:Y:S01]  /*8a60*/  ULDC.64 UR8, c[0x4][0x98] ;  /* 0x0100260000087ab9 */ /* 0x000fe20000000a00 */
[----:B------:R-:W-:Y:S01]  /*8a70*/  ULDC.64 UR4, c[0x4][0x18] ;  /* 0x0100060000047ab9 */ /* 0x000fe20000000a00 */
[----:B------:R-:W-:Y:S02]  /*8a80*/  IMAD.U32 R4, RZ, RZ, UR6 ;  /* 0x00000006ff047e24 */ /* 0x000fe4000f8e00ff */
[----:B------:R-:W-:Y:S02]  /*8a90*/  IMAD.U32 R5, RZ, RZ, UR7 ;  /* 0x00000007ff057e24 */ /* 0x000fe4000f8e00ff */
[----:B------:R-:W-:Y:S02]  /*8aa0*/  IMAD.U32 R6, RZ, RZ, UR8 ;  /* 0x00000008ff067e24 */ /* 0x000fe4000f8e00ff */
[----:B------:R-:W-:-:S02]  /*8ab0*/  IMAD.U32 R7, RZ, RZ, UR9 ;  /* 0x00000009ff077e24 */ /* 0x000fc4000f8e00ff */
[----:B------:R-:W-:Y:S02]  /*8ac0*/  IMAD.U32 R10, RZ, RZ, UR4 ;  /* 0x00000004ff0a7e24 */ /* 0x000fe4000f8e00ff */
[----:B------:R-:W-:Y:S02]  /*8ad0*/  IMAD.U32 R11, RZ, RZ, UR5 ;  /* 0x00000005ff0b7e24 */ /* 0x000fe4000f8e00ff */
[----:B------:R-:W-:Y:S02]  /*8ae0*/  IMAD.MOV.U32 R8, RZ, RZ, 0x70 ;  /* 0x00000070ff087424 */ /* 0x000fe400078e00ff */
[----:B------:R-:W-:Y:S02]  /*8af0*/  IMAD.MOV.U32 R12, RZ, RZ, 0x1 ;  /* 0x00000001ff0c7424 */ /* 0x000fe400078e00ff */
[----:B0-----:R-:W-:-:S07]  /*8b00*/  IMAD.MOV.U32 R13, RZ, RZ, RZ ;  /* 0x000000ffff0d7224 */ /* 0x001fce00078e00ff */
[----:B------:R-:W-:-:S07]  /*8b10*/  LEPC R20, `(.L_x_47) ;  /* 0x000000001014794e */ /* 0x000fce0000000000 */
[----:B-1----:R-:W-:Y:S05]  /*8b20*/  CALL.ABS.NOINC R2 ;  /* 0x0000000002007343 */ /* 0x002fea0003c00000 */
.L_x_47:
[----:B------:R-:W-:Y:S01]  /*8b30*/  ULDC.64 UR4, c[0x0][0x9f8] ;  /* 0x00027e0000047ab9 */ /* 0x000fe20000000a00 */
[----:B------:R-:W2:Y:S01]  /*8b40*/  LDL R16, [R1+0x1c] ;  /* 0x00001c0001107983 */ /* 0x000ea20000100800 */
[----:B------:R-:W-:-:S04]  /*8b50*/  ISETP.NE.U32.AND P0, PT, RZ, UR4, PT ;  /* 0x00000004ff007c0c */ /* 0x000fc8000bf05070 */
[----:B------:R-:W-:-:S13]  /*8b60*/  ISETP.NE.AND.EX P0, PT, RZ, UR5, PT, P0 ;  /* 0x00000005ff007c0c */ /* 0x000fda000bf05300 */
[----:B------:R-:W1:Y:S02]  /*8b70*/  @P0 LDC.64 R2, c[0x0][0x9f8] ;  /* 0x00027e00ff020b82 */ /* 0x000e640000000a00 */
[----:B-1----:R-:W-:-:S05]  /*8b80*/  @P0 IMAD.WIDE R2, R19, 0x4, R2 ;  /* 0x0000000413020825 */ /* 0x002fca00078e0202 */
[----:B0-----:R0:W3:Y:S01]  /*8b90*/  @P0 LDG.E R19, desc[UR42][R2.64] ;  /* 0x0000002a02130981 */ /* 0x0010e2000c1e1900 */
[----:B------:R-:W-:Y:S01]  /*8ba0*/  UMOV UR4, 0xffffffff ;  /* 0xffffffff00047882 */ /* 0x000fe20000000000 */
[----:B0-----:R-:W0:Y:S02]  /*8bb0*/  LDC.64 R2, c[0x0][0x418] ;  /* 0x00010600ff027b82 */ /* 0x001e240000000a00 */
[----:B0-----:R-:W-:-:S04]  /*8bc0*/  ISETP.NE.U32.AND P0, PT, R2, RZ, PT ;  /* 0x000000ff0200720c */ /* 0x001fc80003f05070 */
[----:B------:R-:W-:-:S04]  /*8bd0*/  ISETP.NE.AND.EX P1, PT, R3, RZ, PT, P0 ;  /* 0x000000ff0300720c */ /* 0x000fc80003f25300 */
[----:B------:R-:W-:Y:S01]  /*8be0*/  P2R R0, PR, RZ, 0x2 ;  /* 0x00000002ff007803 */ /* 0x000fe20000000000 */
[----:B--2---:R-:W-:-:S05]  /*8bf0*/  VIADD R8, R16, 0xffffffff ;  /* 0xffffffff10087836 */ /* 0x004fca0000000000 */
[----:B------:R0:W-:Y:S04]  /*8c00*/  STL [R1+0x14], R8 ;  /* 0x0000140801007387 */ /* 0x0001e80000100800 */
[----:B------:R0:W-:Y:S01]  /*8c10*/  STL [R1+0xc], R0 ;  /* 0x00000c0001007387 */ /* 0x0001e20000100800 */
[----:B---3--:R-:W-:Y:S02]  /*8c20*/  SHF.R.S32.HI R7, RZ, 0x1f, R19 ;  /* 0x0000001fff077819 */ /* 0x008fe40000011413 */
[----:B------:R-:W-:-:S03]  /*8c30*/  SEL R16, R19, RZ, !P1 ;  /* 0x000000ff13107207 */ /* 0x000fc60004800000 */
[----:B------:R0:W-:Y:S01]  /*8c40*/  STL [R1+0x4], R7 ;  /* 0x0000040701007387 */ /* 0x0001e20000100800 */
[----:B------:R-:W-:Y:S05]  /*8c50*/  BRA.DIV UR4, `(.L_x_49) ;  /* 0x0000004604bc7947 */ /* 0x000fea000b800000 */
[----:B0-----:R-:W0:Y:S02]  /*8c60*/  S2R R0, SR_TID.X ;  /* 0x0000000000007919 */ /* 0x001e240000002100 */
[----:B0-----:R-:W-:-:S04]  /*8c70*/  SHF.R.U32.HI R0, RZ, 0x5, R0 ;  /* 0x00000005ff007819 */ /* 0x001fc80000011600 */
[----:B------:R-:W-:-:S05]  /*8c80*/  LOP3.LUT R0, R0, 0x3, RZ, 0xc0, !PT ;  /* 0x0000000300007812 */ /* 0x000fca00078ec0ff */
[----:B------:R0:W1:Y:S02]  /*8c90*/  SHFL.IDX PT, R14, R0, RZ, 0x1f ;  /* 0x00001fff000e7589 */ /* 0x00006400000e0000 */
.L_x_154:
[----:B------:R-:W-:Y:S02]  /*8ca0*/  PLOP3.LUT P2, PT, PT, PT, PT, 0x8, 0x0 ;  /* 0x000000000000781c */ /* 0x000fe40003f4e170 */
[----:B-1----:R-:W-:Y:S02]  /*8cb0*/  ISETP.NE.AND P0, PT, R14, RZ, PT ;  /* 0x000000ff0e00720c */ /* 0x002fe40003f05270 */
[----:B0-----:R-:W-:-:S05]  /*8cc0*/  P2R R0, PR, RZ, 0x4 ;  /* 0x00000004ff007803 */ /* 0x001fca0000000000 */
[----:B------:R0:W-:Y:S06]  /*8cd0*/  STL [R1+0x8], R0 ;  /* 0x0000080001007387 */ /* 0x0001ec0000100800 */
[----:B------:R-:W-:Y:S05]  /*8ce0*/  @P0 BRA `(.L_x_50) ;  /* 0x0000000000f80947 */ /* 0x000fea0003800000 */
[----:B------:R-:W-:-:S03]  /*8cf0*/  UMOV UR4, 0xffffffff ;  /* 0xffffffff00047882 */ /* 0x000fc60000000000 */
[----:B------:R-:W-:Y:S05]  /*8d00*/  BRA.DIV UR4, `(.L_x_51) ;  /* 0x0000004604c47947 */ /* 0x000fea000b800000 */
[----:B------:R-:W-:-:S13]  /*8d10*/  ELECT P6, URZ, PT ;  /* 0x00000000003f782f */ /* 0x000fda00038c0000 */
.L_x_157:
[----:B------:R-:W-:Y:S05]  /*8d20*/  @!P6 BRA `(.L_x_50) ;  /* 0x0000000000e8e947 */ /* 0x000fea0003800000 */
[----:B------:R1:W-:Y:S01]  /*8d30*/  STL [R1+0x24], R8 ;  /* 0x0000240801007387 */ /* 0x0003e20000100800 */
[----:B------:R-:W-:Y:S01]  /*8d40*/  IMAD.MOV.U32 R16, RZ, RZ, R19 ;  /* 0x000000ffff107224 */ /* 0x000fe200078e0013 */
[----:B------:R-:W-:Y:S06]  /*8d50*/  @!P1 BRA `(.L_x_52) ;  /* 0x00000000004c9947 */ /* 0x000fec0003800000 */
[----:B------:R-:W2:Y:S01]  /*8d60*/  LDC R6, c[0x0][0x43c] ;  /* 0x00010f00ff067b82 */ /* 0x000ea20000000800 */
[----:B0-----:R-:W-:Y:S01]  /*8d70*/  IMAD.MOV.U32 R0, RZ, RZ, R8 ;  /* 0x000000ffff007224 */ /* 0x001fe200078e0008 */
[----:B------:R-:W-:Y:S01]  /*8d80*/  ULDC.64 UR4, c[0x0][0x428] ;  /* 0x00010a0000047ab9 */ /* 0x000fe20000000a00 */
[----:B--2---:R-:W-:-:S13]  /*8d90*/  ISETP.NE.AND P0, PT, R6, 0x1, PT ;  /* 0x000000010600780c */ /* 0x004fda0003f05270 */
[----:B------:R-:W0:Y:S02]  /*8da0*/  @P0 LDC.64 R4, c[0x0][0x440] ;  /* 0x00011000ff040b82 */ /* 0x000e240000000a00 */
[----:B0-----:R-:W-:-:S05]  /*8db0*/  @P0 IMAD.HI.U32 R4, R8, R4, RZ ;  /* 0x0000000408040227 */ /* 0x001fca00078e00ff */
[----:B------:R-:W-:-:S04]  /*8dc0*/  @P0 SHF.R.U32.HI R0, RZ, R5, R4 ;  /* 0x00000005ff000219 */ /* 0x000fc80000011604 */
[--C-:B------:R-:W-:Y:S01]  /*8dd0*/  SHF.R.S32.HI R5, RZ, 0x1f, R0.reuse ;  /* 0x0000001fff057819 */ /* 0x100fe20000011400 */
[----:B------:R-:W-:-:S04]  /*8de0*/  IMAD.MOV R4, RZ, RZ, -R0 ;  /* 0x000000ffff047224 */ /* 0x000fc800078e0a00 */
[----:B------:R-:W-:Y:S02]  /*8df0*/  IMAD R6, R6, R4, R8 ;  /* 0x0000000406067224 */ /* 0x000fe400078e0208 */
[----:B------:R-:W-:-:S03]  /*8e00*/  IMAD.MOV.U32 R4, RZ, RZ, R0 ;  /* 0x000000ffff047224 */ /* 0x000fc600078e0000 */
[----:B------:R0:W-:Y:S01]  /*8e10*/  STL [R1+0x24], R6 ;  /* 0x0000240601007387 */ /* 0x0001e20000100800 */
[----:B------:R-:W-:-:S03]  /*8e20*/  IMAD.WIDE.U32 R4, R19, UR4, R4 ;  /* 0x0000000413047c25 */ /* 0x000fc6000f8e0004 */
[----:B------:R-:W-:Y:S01]  /*8e30*/  LEA R2, P0, R4, R2, 0x2 ;  /* 0x0000000204027211 */ /* 0x000fe200078010ff */
[----:B0-----:R-:W-:-:S04]  /*8e40*/  IMAD R6, R7, UR4, RZ ;  /* 0x0000000407067c24 */ /* 0x001fc8000f8e02ff */
[----:B------:R-:W-:-:S04]  /*8e50*/  IMAD R0, R19, UR5, R6 ;  /* 0x0000000513007c24 */ /* 0x000fc8000f8e0206 */
[----:B------:R-:W-:-:S05]  /*8e60*/  IMAD.IADD R0, R5, 0x1, R0 ;  /* 0x0000000105007824 */ /* 0x000fca00078e0200 */
[----:B------:R-:W-:-:S05]  /*8e70*/  LEA.HI.X R3, R4, R3, R0, 0x2, P0 ;  /* 0x0000000304037211 */ /* 0x000fca00000f1400 */
[----:B------:R2:W5:Y:S02]  /*8e80*/  LDG.E R16, desc[UR42][R2.64] ;  /* 0x0000002a02107981 */ /* 0x000564000c1e1900 */
.L_x_52:
[----:B--2---:R-:W2:Y:S01]  /*8e90*/  LDL R2, [R1] ;  /* 0x0000000001027983 */ /* 0x004ea20000100800 */
[----:B0-----:R-:W-:Y:S02]  /*8ea0*/  LEA R0, R18, UR36, 0x3 ;  /* 0x0000002412007c11 */ /* 0x001fe4000f8e18ff */
[----:B--2---:R-:W-:-:S04]  /*8eb0*/  SHF.L.U32 R2, R2, 0x1f, RZ ;  /* 0x0000001f02027819 */ /* 0x004fc800000006ff */
[----:B------:R-:W0:Y:S02]  /*8ec0*/  SYNCS.PHASECHK.TRANS64.TRYWAIT P0, [R0+URZ+0x28c40], R2 ;  /* 0x028c4002000075a7 */ /* 0x000e24000800017f */
[----:B0-----:R-:W-:Y:S05]  /*8ed0*/  @!P0 BRA `(.L_x_53) ;  /* 0x0000004400708947 */ /* 0x001fea0003800000 */
.L_x_158:
[----:B------:R-:W2:Y:S02]  /*8ee0*/  S2R R3, SR_TID.X ;  /* 0x0000000000037919 */ /* 0x000ea40000002100 */
[----:B--2---:R-:W-:-:S04]  /*8ef0*/  LOP3.LUT R3, R3, 0x7f, RZ, 0xc0, !PT ;  /* 0x0000007f03037812 */ /* 0x004fc800078ec0ff */
[----:B------:R-:W-:-:S13]  /*8f00*/  ISETP.NE.AND P0, PT, R3, RZ, PT ;  /* 0x000000ff0300720c */ /* 0x000fda0003f05270 */
[----:B------:R-:W-:Y:S05]  /*8f10*/  @P0 BRA `(.L_x_54) ;  /* 0x00000000001c0947 */ /* 0x000fea0003800000 */
[----:B------:R-:W2:Y:S01]  /*8f20*/  S2R R3, SR_TID.X ;  /* 0x0000000000037919 */ /* 0x000ea20000002100 */
[----:B0-----:R-:W-:-:S04]  /*8f30*/  IMAD.MOV.U32 R2, RZ, RZ, 0x2000 ;  /* 0x00002000ff027424 */ /* 0x001fc800078e00ff */
[----:B------:R3:W-:Y:S01]  /*8f40*/  SYNCS.ARRIVE.TRANS64 RZ, [R0+URZ+0x28c30], R2 ;  /* 0x028c300200ff79a7 */ /* 0x0007e2000800003f */
[----:B--2---:R-:W-:-:S04]  /*8f50*/  LOP3.LUT R3, R3, 0x1f, RZ, 0xc0, !PT ;  /* 0x0000001f03037812 */ /* 0x004fc800078ec0ff */
[----:B------:R-:W-:-:S13]  /*8f60*/  ISETP.NE.AND P0, PT, R3, RZ, PT ;  /* 0x000000ff0300720c */ /* 0x000fda0003f05270 */
[----:B---3--:R-:W-:Y:S05]  /*8f70*/  @!P0 BRA `(.L_x_54) ;  /* 0x0000000000048947 */ /* 0x008fea0003800000 */
[----:B------:R-:W-:Y:S01]  /*8f80*/  BPT.TRAP 0x1 ;  /* 0x000000040000795c */ /* 0x000fe20000300000 */
.L_x_54:
[----:B0-----:R-:W2:Y:S01]  /*8f90*/  LDL R2, [R1+0x24] ;  /* 0x0000240001027983 */ /* 0x001ea20000100800 */
[----:B------:R-:W-:Y:S01]  /*8fa0*/  R2UR UR8, R18 ;  /* 0x00000000120872ca */ /* 0x000fe200000e0000 */
[----:B------:R-:W-:Y:S01]  /*8fb0*/  UIADD3 UR4, UP0, UR40, 0x370, URZ ;  /* 0x0000037028047890 */ /* 0x000fe2000ff1e03f */
[----:B------:R-:W-:Y:S01]  /*8fc0*/  R2UR UR9, R0 ;  /* 0x00000000000972ca */ /* 0x000fe200000e0000 */
[----:B------:R-:W-:Y:S01]  /*8fd0*/  UMOV UR6, 0x0 ;  /* 0x0000000000067882 */ /* 0x000fe20000000000 */
[----:B------:R-:W-:Y:S01]  /*8fe0*/  R2UR UR12, R17 ;  /* 0x00000000110c72ca */ /* 0x000fe200000e0000 */
[----:B------:R-:W-:Y:S01]  /*8ff0*/  UIADD3.X UR5, URZ, UR41, URZ, UP0, !UPT ;  /* 0x000000293f057290 */ /* 0x000fe200087fe43f */
[----:B-----5:R-:W-:Y:S01]  /*9000*/  R2UR UR13, R16 ;  /* 0x00000000100d72ca */ /* 0x020fe200000e0000 */
[----:B------:R-:W-:Y:S01]  /*9010*/  UMOV UR7, 0x14f00000 ;  /* 0x14f0000000077882 */ /* 0x000fe20000000000 */
[----:B------:R-:W-:Y:S01]  /*9020*/  PLOP3.LUT P0, PT, PT, PT, PT, 0x80, 0x0 ;  /* 0x000000000000781c */ /* 0x000fe20003f0f070 */
[----:B------:R-:W-:-:S03]  /*9030*/  UMOV UR10, URZ ;  /* 0x0000003f000a7c82 */ /* 0x000fc60008000000 */
[----:B------:R-:W-:Y:S01]  /*9040*/  P2R R0, PR, RZ, 0x1 ;  /* 0x00000001ff007803 */ /* 0x000fe20000000000 */
[----:B------:R-:W-:Y:S02]  /*9050*/  ULEA UR8, UR8, UR36, 0xd ;  /* 0x0000002408087291 */ /* 0x000fe4000f8e683f */
[----:B------:R-:W-:Y:S02]  /*9060*/  UIADD3 UR9, UR9, 0x28c30, URZ ;  /* 0x00028c3009097890 */ /* 0x000fe4000fffe03f */
[----:B------:R-:W-:Y:S01]  /*9070*/  UIADD3 UR8, UR8, 0x22400, URZ ;  /* 0x0002240008087890 */ /* 0x000fe2000fffe03f */
[----:B------:R3:W-:Y:S01]  /*9080*/  STL [R1+0x8], R0 ;  /* 0x0000080001007387 */ /* 0x0007e20000100800 */
[----:B--2---:R-:W-:-:S13]  /*9090*/  R2UR UR11, R2 ;  /* 0x00000000020b72ca */ /* 0x004fda00000e0000 */
[----:B------:R-:W-:-:S09]  /*90a0*/  USHF.L.U32 UR11, UR11, 0x6, URZ ;  /* 0x000000060b0b7899 */ /* 0x000fd2000800063f */
[----:B------:R3:W-:Y:S02]  /*90b0*/  UTMALDG.4D [UR8], [UR4], desc[UR6] ;  /* 0x00000608040075b4 */ /* 0x0007e40008019000 */
[----:B---3--:R-:W-:Y:S01]  /*90c0*/  NOP ;  /* 0x0000000000007918 */ /* 0x008fe20000000000 */
.L_x_50:
[----:B------:R-:W-:Y:S05]  /*90d0*/  WARPSYNC.ALL ;  /* 0x0000000000007948 */ /* 0x000fea0003800000 */
[----:B------:R-:W-:Y:S01]  /*90e0*/  UIADD3 UR4, UR36, 0x20400, URZ ;  /* 0x0002040024047890 */ /* 0x000fe2000fffe03f */
[----:B------:R-:W-:Y:S03]  /*90f0*/  BAR.SYNC.DEFER_BLOCKING 0x8, 0x100 ;  /* 0x0204000000007b1d */ /* 0x000fe60000010000 */
[----:B------:R-:W-:-:S06]  /*9100*/  ULOP3.LUT UP0, URZ, UR4, 0x3ff, URZ, 0xc0, !UPT ;  /* 0x000003ff043f7892 */ /* 0x000fcc000f80c03f */
[----:B------:R-:W-:-:S13]  /*9110*/  PLOP3.LUT P0, PT, PT, PT, UP0, 0x80, 0x0 ;  /* 0x000000000000781c */ /* 0x000fda0003f0f008 */
[----:B------:R-:W-:Y:S05]  /*9120*/  @!P0 BRA `(.L_x_55) ;  /* 0x0000000000408947 */ /* 0x000fea0003800000 */
[----:B------:R-:W-:Y:S01]  /*9130*/  MOV R2, 0x0 ;  /* 0x0000000000027802 */ /* 0x000fe20000000f00 */
[----:B------:R-:W-:Y:S01]  /*9140*/  ULDC.64 UR4, c[0x4][0x90] ;  /* 0x0100240000047ab9 */ /* 0x000fe20000000a00 */
[----:B------:R-:W-:Y:S01]  /*9150*/  ULDC.64 UR6, c[0x4][0x98] ;  /* 0x0100260000067ab9 */ /* 0x000fe20000000a00 */
[----:B------:R-:W-:Y:S01]  /*9160*/  ULDC.64 UR8, c[0x4][0x20] ;  /* 0x0100080000087ab9 */ /* 0x000fe20000000a00 */
[----:B------:R-:W-:Y:S02]  /*9170*/  IMAD.U32 R4, RZ, RZ, UR4 ;  /* 0x00000004ff047e24 */ /* 0x000fe4000f8e00ff */
[----:B------:R-:W2:Y:S01]  /*9180*/  LDC.64 R2, c[0x4][R2] ;  /* 0x0100000002027b82 */ /* 0x000ea20000000a00 */
[----:B------:R-:W-:Y:S02]  /*9190*/  IMAD.U32 R5, RZ, RZ, UR5 ;  /* 0x00000005ff057e24 */ /* 0x000fe4000f8e00ff */
[----:B------:R-:W-:Y:S02]  /*91a0*/  IMAD.U32 R6, RZ, RZ, UR6 ;  /* 0x00000006ff067e24 */ /* 0x000fe4000f8e00ff */
[----:B------:R-:W-:-:S02]  /*91b0*/  IMAD.U32 R7, RZ, RZ, UR7 ;  /* 0x00000007ff077e24 */ /* 0x000fc4000f8e00ff */
[----:B------:R-:W-:Y:S02]  /*91c0*/  IMAD.U32 R10, RZ, RZ, UR8 ;  /* 0x00000008ff0a7e24 */ /* 0x000fe4000f8e00ff */
[----:B------:R-:W-:Y:S02]  /*91d0*/  IMAD.U32 R11, RZ, RZ, UR9 ;  /* 0x00000009ff0b7e24 */ /* 0x000fe4000f8e00ff */
[----:B-1----:R-:W-:Y:S02]  /*91e0*/  IMAD.MOV.U32 R8, RZ, RZ, 0x70 ;  /* 0x00000070ff087424 */ /* 0x002fe400078e00ff */
[----:B------:R-:W-:Y:S02]  /*91f0*/  IMAD.MOV.U32 R12, RZ, RZ, 0x1 ;  /* 0x00000001ff0c7424 */ /* 0x000fe400078e00ff */
[----:B------:R-:W-:-:S07]  /*9200*/  IMAD.MOV.U32 R13, RZ, RZ, RZ ;  /* 0x000000ffff0d7224 */ /* 0x000fce00078e00ff */
[----:B------:R-:W-:-:S07]  /*9210*/  LEPC R20, `(.L_x_55) ;  /* 0x000000001014794e */ /* 0x000fce0000000000 */
[----:B0-2---:R-:W-:Y:S05]  /*9220*/  CALL.ABS.NOINC R2 ;  /* 0x0000000002007343 */ /* 0x005fea0003c00000 */
.L_x_55:
[----:B------:R-:W2:Y:S01]  /*9230*/  LDL.LU R5, [R1+0x10] ;  /* 0x0000100001057983 */ /* 0x000ea20000300800 */
[----:B0-----:R-:W-:Y:S01]  /*9240*/  SHF.R.S32.HI R0, RZ, 0x1f, R17 ;  /* 0x0000001fff007819 */ /* 0x001fe20000011411 */
[----:B------:R-:W-:Y:S01]  /*9250*/  ULDC.64 UR4, c[0x0][0x2d8] ;  /* 0x0000b60000047ab9 */ /* 0x000fe20000000a00 */
[----:B-1----:R-:W0:Y:S01]  /*9260*/  LDC R8, c[0x0][0x448] ;  /* 0x00011200ff087b82 */ /* 0x002e220000000800 */
[----:B------:R-:W3:Y:S01]  /*9270*/  LDL.LU R4, [R1+0x18] ;  /* 0x0000180001047983 */ /* 0x000ee20000300800 */
[----:B------:R-:W-:-:S03]  /*9280*/  ULDC UR6, c[0x0][0x2b8] ;  /* 0x0000ae0000067ab9 */ /* 0x000fc60000000800 */
[----:B------:R-:W4:Y:S01]  /*9290*/  LDL R9, [R1+0x20] ;  /* 0x0000200001097983 */ /* 0x000f220000100800 */
[----:B------:R-:W-:Y:S02]  /*92a0*/  IMAD R0, R0, UR4, RZ ;  /* 0x0000000400007c24 */ /* 0x000fe4000f8e02ff */
[----:B------:R-:W-:-:S04]  /*92b0*/  IMAD.WIDE.U32 R2, R17, UR4, RZ ;  /* 0x0000000411027c25 */ /* 0x000fc8000f8e00ff */
[----:B------:R-:W-:Y:S01]  /*92c0*/  IMAD R0, R17, UR5, R0 ;  /* 0x0000000511007c24 */ /* 0x000fe2000f8e0200 */
[----:B------:R-:W-:-:S03]  /*92d0*/  ULDC.64 UR4, c[0x0][0x2e0] ;  /* 0x0000b80000047ab9 */ /* 0x000fc60000000a00 */
[----:B------:R-:W-:Y:S01]  /*92e0*/  IMAD.IADD R3, R3, 0x1, R0 ;  /* 0x0000000103037824 */ /* 0x000fe200078e0200 */
[----:B0-----:R-:W-:-:S13]  /*92f0*/  ISETP.NE.AND P0, PT, R8, 0x1, PT ;  /* 0x000000010800780c */ /* 0x001fda0003f05270 */
[----:B------:R-:W0:Y:S08]  /*9300*/  @P0 LDC R6, c[0x0][0x44c] ;  /* 0x00011300ff060b82 */ /* 0x000e300000000800 */
[----:B------:R-:W1:Y:S01]  /*9310*/  @P0 LDC R7, c[0x0][0x450] ;  /* 0x00011400ff070b82 */ /* 0x000e620000000800 */
[----:B--2---:R-:W-:Y:S01]  /*9320*/  SHF.R.S32.HI R0, RZ, 0x1f, R5 ;  /* 0x0000001fff007819 */ /* 0x004fe20000011405 */
[----:B------:R-:W-:-:S04]  /*9330*/  IMAD.WIDE.U32 R2, R5, UR4, R2 ;  /* 0x0000000405027c25 */ /* 0x000fc8000f8e0002 */
[----:B---3--:R-:W-:Y:S02]  /*9340*/  IMAD.MOV R4, RZ, RZ, -R4 ;  /* 0x000000ffff047224 */ /* 0x008fe400078e0a04 */
[----:B------:R-:W-:Y:S01]  /*9350*/  IMAD R0, R0, UR4, RZ ;  /* 0x0000000400007c24 */ /* 0x000fe2000f8e02ff */
[----:B------:R-:W-:Y:S02]  /*9360*/  ULDC UR4, c[0x0][0xc38] ;  /* 0x00030e0000047ab9 */ /* 0x000fe40000000800 */
[----:B----4-:R-:W-:Y:S02]  /*9370*/  IMAD R4, R4, UR4, R9 ;  /* 0x0000000404047c24 */ /* 0x010fe4000f8e0209 */
[----:B------:R2:W5:Y:S01]  /*9380*/  LDL R9, [R1+0x28] ;  /* 0x0000280001097983 */ /* 0x0005620000100800 */
[----:B------:R-:W-:Y:S01]  /*9390*/  IMAD R0, R5, UR5, R0 ;  /* 0x0000000505007c24 */ /* 0x000fe2000f8e0200 */
[----:B------:R-:W-:Y:S01]  /*93a0*/  ULDC.64 UR4, c[0x0][0x2d0] ;  /* 0x0000b40000047ab9 */ /* 0x000fe20000000a00 */
[----:B------:R-:W3:Y:S02]  /*93b0*/  S2R R5, SR_TID.X ;  /* 0x0000000000057919 */ /* 0x000ee40000002100 */
[----:B------:R-:W-:Y:S01]  /*93c0*/  IMAD.IADD R3, R3, 0x1, R0 ;  /* 0x0000000103037824 */ /* 0x000fe200078e0200 */
[----:B---3--:R-:W-:-:S04]  /*93d0*/  LOP3.LUT R5, R5, 0x7f, RZ, 0xc0, !PT ;  /* 0x0000007f05057812 */ /* 0x008fc800078ec0ff */
[----:B------:R-:W-:Y:S02]  /*93e0*/  SHF.R.U32.HI R10, RZ, 0x3, R5 ;  /* 0x00000003ff0a7819 */ /* 0x000fe40000011605 */
[----:B------:R-:W3:Y:S02]  /*93f0*/  S2R R5, SR_TID.X ;  /* 0x0000000000057919 */ /* 0x000ee40000002100 */
[----:B---3--:R-:W-:-:S05]  /*9400*/  IMAD.SHL.U32 R5, R5, 0x10, RZ ;  /* 0x0000001005057824 */ /* 0x008fca00078e00ff */
[----:B------:R-:W-:-:S05]  /*9410*/  LOP3.LUT R5, R10, 0x70, R5, 0xf8, !PT ;  /* 0x000000700a057812 */ /* 0x000fca00078ef805 */
[----:B------:R-:W-:Y:S01]  /*9420*/  IMAD R0, R4, 0x40, R5 ;  /* 0x0000004004007824 */ /* 0x000fe200078e0205 */
[----:B------:R-:W3:Y:S03]  /*9430*/  S2R R10, SR_TID.X ;  /* 0x00000000000a7919 */ /* 0x000ee60000002100 */
[----:B0-----:R-:W-:-:S04]  /*9440*/  @P0 IMAD.HI.U32 R6, R0, R6, RZ ;  /* 0x0000000600060227 */ /* 0x001fc800078e00ff */
[----:B------:R-:W-:Y:S01]  /*9450*/  IMAD.MOV.U32 R5, RZ, RZ, R0 ;  /* 0x000000ffff057224 */ /* 0x000fe200078e0000 */
[----:B-1----:R-:W-:-:S05]  /*9460*/  @P0 SHF.R.U32.HI R5, RZ, R7, R6 ;  /* 0x00000007ff050219 */ /* 0x002fca0000011606 */
[----:B------:R-:W-:-:S04]  /*9470*/  IMAD.MOV R6, RZ, RZ, -R5 ;  /* 0x000000ffff067224 */ /* 0x000fc800078e0a05 */
[----:B------:R-:W-:Y:S01]  /*9480*/  IMAD R0, R8, R6, R0 ;  /* 0x0000000608007224 */ /* 0x000fe200078e0200 */
[----:B------:R-:W-:Y:S01]  /*9490*/  SHF.R.S32.HI R6, RZ, 0x1f, R5 ;  /* 0x0000001fff067819 */ /* 0x000fe20000011405 */
[----:B------:R-:W-:-:S04]  /*94a0*/  IMAD.WIDE.U32 R2, R5, UR4, R2 ;  /* 0x0000000405027c25 */ /* 0x000fc8000f8e0002 */
[----:B------:R-:W-:-:S04]  /*94b0*/  IMAD R6, R6, UR4, RZ ;  /* 0x0000000406067c24 */ /* 0x000fc8000f8e02ff */
[----:B------:R-:W-:Y:S01]  /*94c0*/  IMAD R6, R5, UR5, R6 ;  /* 0x0000000505067c24 */ /* 0x000fe2000f8e0206 */
[----:B------:R-:W-:Y:S01]  /*94d0*/  SHF.R.S32.HI R5, RZ, 0x1f, R0 ;  /* 0x0000001fff057819 */ /* 0x000fe20000011400 */
[----:B------:R-:W-:Y:S02]  /*94e0*/  ULDC.64 UR4, c[0x0][0x2c8] ;  /* 0x0000b20000047ab9 */ /* 0x000fe40000000a00 */
[----:B------:R-:W-:Y:S02]  /*94f0*/  IMAD.IADD R3, R3, 0x1, R6 ;  /* 0x0000000103037824 */ /* 0x000fe400078e0206 */
[----:B------:R-:W-:Y:S02]  /*9500*/  IMAD R5, R5, UR4, RZ ;  /* 0x0000000405057c24 */ /* 0x000fe4000f8e02ff */
[----:B------:R-:W-:-:S04]  /*9510*/  IMAD.WIDE.U32 R2, R0, UR4, R2 ;  /* 0x0000000400027c25 */ /* 0x000fc8000f8e0002 */
[----:B---3--:R-:W-:Y:S02]  /*9520*/  IMAD.SHL.U32 R10, R10, 0x8, RZ ;  /* 0x000000080a0a7824 */ /* 0x008fe400078e00ff */
[----:B------:R-:W-:Y:S01]  /*9530*/  IMAD R5, R0, UR5, R5 ;  /* 0x0000000500057c24 */ /* 0x000fe2000f8e0205 */
[----:B------:R-:W-:Y:S02]  /*9540*/  ULDC.64 UR4, c[0x0][0x280] ;  /* 0x0000a00000047ab9 */ /* 0x000fe40000000a00 */
[----:B------:R-:W-:Y:S01]  /*9550*/  LOP3.LUT R10, R10, 0x38, RZ, 0xc0, !PT ;  /* 0x000000380a0a7812 */ /* 0x000fe200078ec0ff */
[----:B------:R-:W-:Y:S01]  /*9560*/  IMAD.IADD R5, R3, 0x1, R5 ;  /* 0x0000000103057824 */ /* 0x000fe200078e0205 */
[----:B------:R-:W-:Y:S01]  /*9570*/  LEA R0, P1, R2, UR4, 0x1 ;  /* 0x0000000402007c11 */ /* 0x000fe2000f8208ff */
[----:B------:R-:W-:Y:S01]  /*9580*/  UMOV UR4, 0xffffffff ;  /* 0xffffffff00047882 */ /* 0x000fe20000000000 */
[----:B------:R-:W-:Y:S02]  /*9590*/  ISETP.GE.AND P0, PT, R10, UR6, PT ;  /* 0x000000060a007c0c */ /* 0x000fe4000bf06270 */
[----:B------:R-:W-:Y:S01]  /*95a0*/  LEA.HI.X R2, R2, UR5, R5, 0x1, P1 ;  /* 0x0000000502027c11 */ /* 0x000fe200088f0c05 */
[----:B--2---:R-:W-:Y:S10]  /*95b0*/  BRA.DIV UR4, `(.L_x_56) ;  /* 0x0000003e04cc7947 */ /* 0x004ff4000b800000 */
[----:B------:R-:W0:Y:S01]  /*95c0*/  S2R R6, SR_TID.X ;  /* 0x0000000000067919 */ /* 0x000e220000002100 */
[----:B------:R-:W-:Y:S02]  /*95d0*/  ULDC UR4, c[0x0][0x288] ;  /* 0x0000a20000047ab9 */ /* 0x000fe40000000800 */
[----:B------:R-:W-:Y:S01]  /*95e0*/  IMAD R3, R8, UR4, RZ ;  /* 0x0000000408037c24 */ /* 0x000fe2000f8e02ff */
[----:B------:R-:W1:Y:S01]  /*95f0*/  SHFL.IDX PT, R7, R0, RZ, 0x181f ;  /* 0x00181fff00077589 */ /* 0x000e6200000e0000 */
[----:B0-----:R-:W-:-:S04]  /*9600*/  LOP3.LUT R6, R6, 0x7f, RZ, 0xc0, !PT ;  /* 0x0000007f06067812 */ /* 0x001fc800078ec0ff */
[----:B------:R-:W-:Y:S02]  /*9610*/  SHF.R.U32.HI R11, RZ, 0x3, R6 ;  /* 0x00000003ff0b7819 */ /* 0x000fe40000011606 */
[----:B------:R-:W0:Y:S03]  /*9620*/  SHFL.IDX PT, R6, R2, RZ, 0x181f ;  /* 0x00181fff02067589 */ /* 0x000e2600000e0000 */
[----:B------:R-:W-:-:S04]  /*9630*/  IMAD R4, R4, 0x40, R11 ;  /* 0x0000004004047824 */ /* 0x000fc800078e020b */
[C---:B------:R-:W-:Y:S01]  /*9640*/  VIADD R5, R4.reuse, 0x10 ;  /* 0x0000001004057836 */ /* 0x040fe20000000000 */
[----:B------:R-:W-:-:S13]  /*9650*/  ISETP.GE.AND P1, PT, R4, R3, PT ;  /* 0x000000030400720c */ /* 0x000fda0003f26270 */
[----:B-1----:R-:W-:-:S05]  /*9660*/  @!P1 LEA R7, P2, R10, R7, 0x1 ;  /* 0x000000070a079211 */ /* 0x002fca00078408ff */
[----:B0-----:R-:W-:-:S05]  /*9670*/  @!P1 IMAD.X R6, RZ, RZ, R6, P2 ;  /* 0x000000ffff069224 */ /* 0x001fca00010e0606 */
[----:B------:R-:W-:-:S04]  /*9680*/  @!P1 LOP3.LUT R7, R7, R6, RZ, 0x3c, !PT ;  /* 0x0000000607079212 */ /* 0x000fc800078e3cff */
[----:B------:R-:W-:-:S04]  /*9690*/  @!P1 LOP3.LUT R6, R7, R6, RZ, 0x3c, !PT ;  /* 0x0000000607069212 */ /* 0x000fc800078e3cff */
[----:B------:R-:W-:-:S05]  /*96a0*/  @!P1 LOP3.LUT R7, R7, R6, RZ, 0x3c, !PT ;  /* 0x0000000607079212 */ /* 0x000fca00078e3cff */
[----:B------:R-:W-:Y:S01]  /*96b0*/  @!PT LDS RZ, [RZ] ;  /* 0x00000000fffff984 */ /* 0x000fe20000000800 */
[----:B-----5:R0:W-:Y:S01]  /*96c0*/  @!P1 LDGSTS.E.BYPASS.LTC128B.128 [R9+0x20400], desc[UR42][R6.64], !P0 ;  /* 0x2040000006099fae */ /* 0x0201e2000c101d6a */
[----:B------:R-:W-:Y:S01]  /*96d0*/  ISETP.GE.AND P1, PT, R5, R3, PT ;  /* 0x000000030500720c */ /* 0x000fe20003f26270 */
[----:B------:R-:W-:Y:S02]  /*96e0*/  VIADD R5, R4, 0x20 ;  /* 0x0000002004057836 */ /* 0x000fe40000000000 */
[----:B0-----:R-:W0:Y:S04]  /*96f0*/  SHFL.IDX PT, R7, R0, 0x1, 0x181f ;  /* 0x00381f0000077f89 */ /* 0x001e2800000e0000 */
[----:B------:R-:W1:Y:S06]  /*9700*/  SHFL.IDX PT, R6, R2, 0x1, 0x181f ;  /* 0x00381f0002067f89 */ /* 0x000e6c00000e0000 */
[----:B0-----:R-:W-:-:S05]  /*9710*/  @!P1 LEA R7, P2, R10, R7, 0x1 ;  /* 0x000000070a079211 */ /* 0x001fca00078408ff */
[----:B-1----:R-:W-:-:S05]  /*9720*/  @!P1 IMAD.X R6, RZ, RZ, R6, P2 ;  /* 0x000000ffff069224 */ /* 0x002fca00010e0606 */
[----:B------:R-:W-:-:S04]  /*9730*/  @!P1 LOP3.LUT R7, R7, R6, RZ, 0x3c, !PT ;  /* 0x0000000607079212 */ /* 0x000fc800078e3cff */
[----:B------:R-:W-:-:S04]  /*9740*/  @!P1 LOP3.LUT R6, R7, R6, RZ, 0x3c, !PT ;  /* 0x0000000607069212 */ /* 0x000fc800078e3cff */
[----:B------:R-:W-:-:S05]  /*9750*/  @!P1 LOP3.LUT R7, R7, R6, RZ, 0x3c, !PT ;  /* 0x0000000607079212 */ /* 0x000fca00078e3cff */
[----:B------:R0:W-:Y:S01]  /*9760*/  @!P1 LDGSTS.E.BYPASS.LTC128B.128 [R9+0x20c00], desc[UR42][R6.64], !P0 ;  /* 0x20c0000006099fae */ /* 0x0001e2000c101d6a */
[----:B------:R-:W-:-:S03]  /*9770*/  ISETP.GE.AND P1, PT, R5, R3, PT ;  /* 0x000000030500720c */ /* 0x000fc60003f26270 */
[----:B------:R-:W-:Y:S04]  /*9780*/  SHFL.IDX PT, R5, R2, 0x3, 0x181f ;  /* 0x00781f0002057f89 */ /* 0x000fe800000e0000 */
[----:B0-----:R-:W0:Y:S04]  /*9790*/  SHFL.IDX PT, R7, R0, 0x2, 0x181f ;  /* 0x00581f0000077f89 */ /* 0x001e2800000e0000 */
[----:B------:R-:W1:Y:S04]  /*97a0*/  SHFL.IDX PT, R6, R2, 0x2, 0x181f ;  /* 0x00581f0002067f89 */ /* 0x000e6800000e0000 */
[----:B------:R-:W2:Y:S01]  /*97b0*/  SHFL.IDX PT, R0, R0, 0x3, 0x181f ;  /* 0x00781f0000007f89 */ /* 0x000ea200000e0000 */
[----:B0-----:R-:W-:-:S05]  /*97c0*/  @!P1 LEA R7, P2, R10, R7, 0x1 ;  /* 0x000000070a079211 */ /* 0x001fca00078408ff */
[----:B-1----:R-:W-:-:S05]  /*97d0*/  @!P1 IMAD.X R6, RZ, RZ, R6, P2 ;  /* 0x000000ffff069224 */ /* 0x002fca00010e0606 */
[----:B------:R-:W-:-:S04]  /*97e0*/  @!P1 LOP3.LUT R7, R7, R6, RZ, 0x3c, !PT ;  /* 0x0000000607079212 */ /* 0x000fc800078e3cff */
[----:B------:R-:W-:-:S04]  /*97f0*/  @!P1 LOP3.LUT R6, R7, R6, RZ, 0x3c, !PT ;  /* 0x0000000607069212 */ /* 0x000fc800078e3cff */
[----:B------:R-:W-:-:S05]  /*9800*/  @!P1 LOP3.LUT R7, R7, R6, RZ, 0x3c, !PT ;  /* 0x0000000607079212 */ /* 0x000fca00078e3cff */
[----:B--2---:R0:W-:Y:S02]  /*9810*/  @!P1 LDGSTS.E.BYPASS.LTC128B.128 [R9+0x21400], desc[UR42][R6.64], !P0 ;  /* 0x2140000006099fae */ /* 0x0041e4000c101d6a */
.L_x_167:
[----:B01----:R-:W2:Y:S01]  /*9820*/  LDL R6, [R1+0x30] ;  /* 0x0000300001067983 */ /* 0x003ea20000100800 */
[----:B------:R-:W-:-:S05]  /*9830*/  VIADD R4, R4, 0x30 ;  /* 0x0000003004047836 */ /* 0x000fca0000000000 */
[----:B------:R-:W-:-:S13]  /*9840*/  ISETP.GE.AND P1, PT, R4, R3, PT ;  /* 0x000000030400720c */ /* 0x000fda0003f26270 */
[----:B------:R-:W-:-:S05]  /*9850*/  @!P1 LEA R2, P2, R10, R0, 0x1 ;  /* 0x000000000a029211 */ /* 0x000fca00078408ff */
[----:B------:R-:W-:-:S05]  /*9860*/  @!P1 IMAD.X R3, RZ, RZ, R5, P2 ;  /* 0x000000ffff039224 */ /* 0x000fca00010e0605 */
[----:B------:R-:W-:Y:S01]  /*9870*/  @!PT LDS RZ, [RZ] ;  /* 0x00000000fffff984 */ /* 0x000fe20000000800 */
[----:B------:R-:W-:Y:S01]  /*9880*/  @!PT LDS RZ, [RZ] ;  /* 0x00000000fffff984 */ /* 0x000fe20000000800 */
[----:B------:R-:W-:Y:S01]  /*9890*/  @!PT LDS RZ, [RZ] ;  /* 0x00000000fffff984 */ /* 0x000fe20000000800 */
[----:B------:R0:W-:Y:S01]  /*98a0*/  @!P1 LDGSTS.E.BYPASS.LTC128B.128 [R9+0x21c00], desc[UR42][R2.64], !P0 ;  /* 0x21c0000002099fae */ /* 0x0001e2000c101d6a */
[----:B------:R-:W-:Y:S01]  /*98b0*/  NOP ;  /* 0x0000000000007918 */ /* 0x000fe20000000000 */
[----:B------:R-:W-:Y:S02]  /*98c0*/  SYNCS.ARRIVE.TRANS64.RED.A0T1 RZ, [UR36+0x28c00], RZ ;  /* 0x028c00ffffff79a7 */ /* 0x000fe40008200424 */
[----:B------:R-:W-:Y:S01]  /*98d0*/  ARRIVES.LDGSTSBAR.64.TRANSCNT [UR36+0x28c00] ;  /* 0x028c0000ff0079b0 */ /* 0x000fe20008000aa4 */
[----:B--2---:R-:W-:-:S04]  /*98e0*/  LOP3.LUT R0, R6, 0x1, RZ, 0xc, !PT ;  /* 0x0000000106007812 */ /* 0x004fc800078e0cff */
[----:B------:R-:W-:Y:S01]  /*98f0*/  SHF.L.U32 R0, R0, 0x1f, RZ ;  /* 0x0000001f00007819 */ /* 0x000fe200000006ff */
[----:B------:R-:W-:Y:S01]  /*9900*/  NOP ;  /* 0x0000000000007918 */ /* 0x000fe20000000000 */
[----:B------:R-:W-:Y:S01]  /*9910*/  SYNCS.ARRIVE.TRANS64.A1T0 RZ, [UR36+0x28c00], RZ ;  /* 0x028c00ffffff79a7 */ /* 0x000fe20008100024 */
[----:B------:R-:W-:Y:S01]  /*9920*/  BSSY B0, `(.L_x_57) ;  /* 0x0000003000007945 */ /* 0x000fe20003800000 */
[----:B------:R-:W1:Y:S03]  /*9930*/  SYNCS.PHASECHK.TRANS64.TRYWAIT P0, [UR36+0x28c20], R0 ;  /* 0x028c2000ff0075a7 */ /* 0x000e660008000164 */
[----:B01----:R-:W-:Y:S05]  /*9940*/  @!P0 BRA `(.L_x_58) ;  /* 0x00000040003c8947 */ /* 0x003fea0003800000 */
.L_x_168:
[----:B------:R-:W-:Y:S05]  /*9950*/  BSYNC B0 ;  /* 0x0000000000007941 */ /* 0x000fea0003800000 */
.L_x_57:
[----:B------:R-:W2:Y:S01]  /*9960*/  LDL R2, [R1+0x8] ;  /* 0x0000080001027983 */ /* 0x000ea20000100800 */
[----:B------:R-:W-:Y:S01]  /*9970*/  BSSY B0, `(.L_x_59) ;  /* 0x0000095000007945 */ /* 0x000fe20003800000 */
[----:B--2---:R-:W-:-:S13]  /*9980*/  ISETP.NE.AND P0, PT, R2, RZ, PT ;  /* 0x000000ff0200720c */ /* 0x004fda0003f05270 */
[----:B------:R-:W-:Y:S05]  /*9990*/  @!P0 BRA `(.L_x_60) ;  /* 0x0000000800488947 */ /* 0x000fea0003800000 */
[----:B------:R-:W2:Y:S01]  /*99a0*/  LDL R4, [R1] ;  /* 0x0000000001047983 */ /* 0x000ea20000100800 */
[----:B0-----:R-:W-:Y:S01]  /*99b0*/  LEA R3, R18, UR36, 0x3 ;  /* 0x0000002412037c11 */ /* 0x001fe2000f8e18ff */
[----:B------:R-:W-:Y:S01]  /*99c0*/  BSSY B1, `(.L_x_61) ;  /* 0x0000007000017945 */ /* 0x000fe20003800000 */
[----:B------:R-:W0:Y:S02]  /*99d0*/  S2R R2, SR_TID.X ;  /* 0x0000000000027919 */ /* 0x000e240000002100 */
[----:B0-----:R-:W-:-:S04]  /*99e0*/  LOP3.LUT R2, R2, 0x7f, RZ, 0xc0, !PT ;  /* 0x0000007f02027812 */ /* 0x001fc800078ec0ff */
[----:B------:R-:W-:Y:S02]  /*99f0*/  ISETP.NE.AND P1, PT, R2, RZ, PT ;  /* 0x000000ff0200720c */ /* 0x000fe40003f25270 */
[----:B--2---:R-:W-:-:S04]  /*9a00*/  SHF.L.U32 R0, R4, 0x1f, RZ ;  /* 0x0000001f04007819 */ /* 0x004fc800000006ff */
[----:B------:R-:W0:Y:S02]  /*9a10*/  SYNCS.PHASECHK.TRANS64.TRYWAIT P0, [R3+URZ+0x28c60], R0 ;  /* 0x028c6000030075a7 */ /* 0x000e24000800017f */
[----:B0-----:R-:W-:Y:S05]  /*9a20*/  @!P0 BRA `(.L_x_62) ;  /* 0x00000040001c8947 */ /* 0x001fea0003800000 */
.L_x_169:
[----:B------:R-:W-:Y:S05]  /*9a30*/  BSYNC B1 ;  /* 0x0000000000017941 */ /* 0x000fea0003800000 */
.L_x_61:
[----:B------:R-:W-:Y:S04]  /*9a40*/  BSSY B1, `(.L_x_63) ;  /* 0x0000009000017945 */ /* 0x000fe80003800000 */
[----:B------:R-:W-:Y:S05]  /*9a50*/  @P1 BRA `(.L_x_64) ;  /* 0x00000000001c1947 */ /* 0x000fea0003800000 */
[----:B------:R-:W1:Y:S01]  /*9a60*/  S2R R2, SR_TID.X ;  /* 0x0000000000027919 */ /* 0x000e620000002100 */
[----:B0-----:R-:W-:-:S04]  /*9a70*/  IMAD.MOV.U32 R0, RZ, RZ, 0x10000 ;  /* 0x00010000ff007424 */ /* 0x001fc800078e00ff */
[----:B------:R2:W-:Y:S01]  /*9a80*/  SYNCS.ARRIVE.TRANS64 RZ, [R3+URZ+0x28c50], R0 ;  /* 0x028c500003ff79a7 */ /* 0x0005e2000800003f */
[----:B-1----:R-:W-:-:S04]  /*9a90*/  LOP3.LUT R2, R2, 0x1f, RZ, 0xc0, !PT ;  /* 0x0000001f02027812 */ /* 0x002fc800078ec0ff */
[----:B------:R-:W-:-:S13]  /*9aa0*/  ISETP.NE.AND P0, PT, R2, RZ, PT ;  /* 0x000000ff0200720c */ /* 0x000fda0003f05270 */
[----:B--2---:R-:W-:Y:S05]  /*9ab0*/  @!P0 BRA `(.L_x_64) ;  /* 0x0000000000048947 */ /* 0x004fea0003800000 */
[----:B------:R-:W-:Y:S01]  /*9ac0*/  BPT.TRAP 0x1 ;  /* 0x000000040000795c */ /* 0x000fe20000300000 */
.L_x_64:
[----:B------:R-:W-:Y:S05]  /*9ad0*/  BSYNC B1 ;  /* 0x0000000000017941 */ /* 0x000fea0003800000 */
.L_x_63:
[----:B0-----:R-:W2:Y:S01]  /*9ae0*/  LDL R0, [R1+0x24] ;  /* 0x0000240001007983 */ /* 0x001ea20000100800 */
[----:B------:R-:W-:Y:S01]  /*9af0*/  LEA R2, R18, UR36, 0x10 ;  /* 0x0000002412027c11 */ /* 0x000fe2000f8e80ff */
[----:B------:R-:W-:Y:S01]  /*9b00*/  UIADD3 UR4, UP0, UR40, 0x470, URZ ;  /* 0x0000047028047890 */ /* 0x000fe2000ff1e03f */
[----:B------:R-:W-:Y:S01]  /*9b10*/  VIADD R3, R3, 0x28c50 ;  /* 0x00028c5003037836 */ /* 0x000fe20000000000 */
[----:B------:R-:W-:Y:S01]  /*9b20*/  PLOP3.LUT P0, PT, PT, PT, PT, 0x80, 0x0 ;  /* 0x000000000000781c */ /* 0x000fe20003f0f070 */
[----:B------:R-:W-:Y:S01]  /*9b30*/  UMOV UR6, 0x0 ;  /* 0x0000000000067882 */ /* 0x000fe20000000000 */
[----:B------:R-:W-:Y:S01]  /*9b40*/  VIADD R4, R2, 0x400 ;  /* 0x0000040002047836 */ /* 0x000fe20000000000 */
[----:B------:R-:W-:Y:S01]  /*9b50*/  UIADD3.X UR5, URZ, UR41, URZ, UP0, !UPT ;  /* 0x000000293f057290 */ /* 0x000fe200087fe43f */
[----:B------:R-:W-:Y:S01]  /*9b60*/  UMOV UR7, 0x14f00000 ;  /* 0x14f0000000077882 */ /* 0x000fe20000000000 */
[----:B------:R-:W-:Y:S01]  /*9b70*/  UMOV UR10, URZ ;  /* 0x0000003f000a7c82 */ /* 0x000fe20008000000 */
[----:B--2---:R-:W-:-:S09]  /*9b80*/  IMAD.SHL.U32 R0, R0, 0x40, RZ ;  /* 0x0000004000007824 */ /* 0x004fd200078e00ff */
.L_x_65:
[----:B------:R-:W-:-:S13]  /*9b90*/  @P0 ELECT P1, URZ, PT ;  /* 0x00000000003f082f */ /* 0x000fda0003820000 */
[----:B------:R-:W-:Y:S02]  /*9ba0*/  @P1 R2UR UR13, R16 ;  /* 0x00000000100d12ca */ /* 0x000fe400000e0000 */
[----:B------:R-:W-:Y:S02]  /*9bb0*/  @P1 R2UR UR12, R17 ;  /* 0x00000000110c12ca */ /* 0x000fe400000e0000 */
[----:B------:R-:W-:Y:S02]  /*9bc0*/  @P1 R2UR UR11, R0 ;  /* 0x00000000000b12ca */ /* 0x000fe400000e0000 */
[----:B------:R-:W-:Y:S02]  /*9bd0*/  @P1 R2UR UR9, R3 ;  /* 0x00000000030912ca */ /* 0x000fe400000e0000 */
[----:B------:R-:W-:Y:S02]  /*9be0*/  @P1 R2UR UR8, R4 ;  /* 0x00000000040812ca */ /* 0x000fe400000e0000 */
[----:B------:R-:W-:-:S02]  /*9bf0*/  @P1 PLOP3.LUT P0, PT, P1, PT, PT, 0x8, 0x0 ;  /* 0x000000000000181c */ /* 0x000fc40000f0e170 */
[----:B------:R-:W-:-:S09]  /*9c00*/  PLOP3.LUT P1, PT, PT, PT, PT, 0x8, 0x0 ;  /* 0x000000000000781c */ /* 0x000fd20003f2e170 */
[----:B------:R0:W-:Y:S02]  /*9c10*/  UTMALDG.4D [UR8], [UR4], desc[UR6] ;  /* 0x00000608040075b4 */ /* 0x0001e40008019000 */
[----:B0-----:R-:W-:Y:S05]  /*9c20*/  @P0 BRA.U.ANY `(.L_x_65) ;  /* 0xfffffffd00d80947 */ /* 0x001fea000393ffff */
[----:B------:R-:W-:Y:S01]  /*9c30*/  PLOP3.LUT P0, PT, PT, PT, PT, 0x80, 0x0 ;  /* 0x000000000000781c */ /* 0x000fe20003f0f070 */
[----:B------:R-:W-:Y:S01]  /*9c40*/  VIADD R4, R2, 0x2400 ;  /* 0x0000240002047836 */ /* 0x000fe20000000000 */
[----:B------:R-:W-:Y:S01]  /*9c50*/  UMOV UR6, 0x0 ;  /* 0x0000000000067882 */ /* 0x000fe20000000000 */
[----:B------:R-:W-:Y:S01]  /*9c60*/  UMOV UR7, 0x14f00000 ;  /* 0x14f0000000077882 */ /* 0x000fe20000000000 */
[----:B------:R-:W-:-:S09]  /*9c70*/  UMOV UR10, 0x40 ;  /* 0x00000040000a7882 */ /* 0x000fd20000000000 */
.L_x_66:
        /* <DEDUP_REMOVED lines=15> */
.L_x_67:
        /* <DEDUP_REMOVED lines=15> */
.L_x_68:
        /* <DEDUP_REMOVED lines=15> */
.L_x_69:
        /* <DEDUP_REMOVED lines=15> */
.L_x_70:
        /* <DEDUP_REMOVED lines=15> */
.L_x_71:
        /* <DEDUP_REMOVED lines=15> */
.L_x_72:
        /* <DEDUP_REMOVED lines=9> */
[----:B-1----:R-:W-:Y:S05]  /*a2b0*/  @P0 BRA.U.ANY `(.L_x_72) ;  /* 0xfffffffd00d80947 */ /* 0x002fea000393ffff */
.L_x_60:
[----:B------:R-:W-:Y:S05]  /*a2c0*/  BSYNC B0 ;  /* 0x0000000000007941 */ /* 0x000fea0003800000 */
.L_x_59:
[----:B------:R-:W2:Y:S04]  /*a2d0*/  LDL.LU R4, [R1+0x2c] ;  /* 0x00002c0001047983 */ /* 0x000ea80000300800 */
[----:B------:R-:W3:Y:S01]  /*a2e0*/  LDL.LU R7, [R1] ;  /* 0x0000000001077983 */ /* 0x000ee20000300800 */
[----:B------:R-:W-:-:S05]  /*a2f0*/  VIADD R18, R18, 0x1 ;  /* 0x0000000112127836 */ /* 0x000fca0000000000 */
[----:B------:R-:W-:-:S04]  /*a300*/  ISETP.NE.AND P0, PT, R18, 0x2, PT ;  /* 0x000000021200780c */ /* 0x000fc80003f05270 */
[----:B0-----:R-:W-:Y:S02]  /*a310*/  SEL R0, RZ, 0x1, P0 ;  /* 0x00000001ff007807 */ /* 0x001fe40000000000 */
[----:B------:R-:W-:Y:S02]  /*a320*/  SEL R18, R18, RZ, P0 ;  /* 0x000000ff12127207 */ /* 0x000fe40000000000 */
[----:B--2---:R-:W-:Y:S02]  /*a330*/  ISETP.GE.AND P1, PT, R4, 0x41, PT ;  /* 0x000000410400780c */ /* 0x004fe40003f26270 */
[----:B---3--:R-:W-:-:S05]  /*a340*/  LOP3.LUT R7, R7, R0, RZ, 0x3c, !PT ;  /* 0x0000000007077212 */ /* 0x008fca00078e3cff */
[----:B------:R0:W-:Y:S06]  /*a350*/  STL [R1], R7 ;  /* 0x0000000701007387 */ /* 0x0001ec0000100800 */
[----:B------:R-:W-:Y:S05]  /*a360*/  @!P1 BRA `(.L_x_73) ;  /* 0x00000028005c9947 */ /* 0x000fea0003800000 */
[----:B------:R-:W2:Y:S01]  /*a370*/  LDL R4, [R1+0x1c] ;  /* 0x00001c0001047983 */ /* 0x000ea20000100800 */
[----:B------:R-:W-:Y:S02]  /*a380*/  IMAD.MOV.U32 R0, RZ, RZ, 0x1 ;  /* 0x00000001ff007424 */ /* 0x000fe400078e00ff */
[----:B--2---:R-:W-:-:S05]  /*a390*/  IMAD.MOV R6, RZ, RZ, -R4 ;  /* 0x000000ffff067224 */ /* 0x004fca00078e0a04 */
[----:B------:R-:W-:-:S05]  /*a3a0*/  VIADDMNMX R6, R6, R0, 0xffffffff, !PT ;  /* 0xffffffff06067446 */ /* 0x000fca0007800100 */
[----:B------:R-:W-:-:S05]  /*a3b0*/  IMAD.IADD R0, R4, 0x1, R6 ;  /* 0x0000000104007824 */ /* 0x000fca00078e0206 */
[----:B------:R-:W-:-:S04]  /*a3c0*/  LOP3.LUT R0, R0, 0x1, RZ, 0xc0, !PT ;  /* 0x0000000100007812 */ /* 0x000fc800078ec0ff */
[----:B------:R-:W-:Y:S01]  /*a3d0*/  ISETP.NE.U32.AND P0, PT, R0, 0x1, PT ;  /* 0x000000010000780c */ /* 0x000fe20003f05070 */
[----:B------:R-:W-:-:S12]  /*a3e0*/  VIADD R0, R4, 0xfffffffe ;  /* 0xfffffffe04007836 */ /* 0x000fd80000000000 */
[----:B------:R-:W-:Y:S05]  /*a3f0*/  @P0 BRA `(.L_x_74) ;  /* 0x0000000c00600947 */ /* 0x000fea0003800000 */
[----:B------:R-:W2:Y:S01]  /*a400*/  LDL R4, [R1+0x8] ;  /* 0x0000080001047983 */ /* 0x000ea20000100800 */
[----:B------:R-:W-:Y:S01]  /*a410*/  BSSY B0, `(.L_x_75) ;  /* 0x00000cd000007945 */ /* 0x000fe20003800000 */
[----:B--2---:R-:W-:-:S13]  /*a420*/  ISETP.NE.AND P2, PT, R4, RZ, PT ;  /* 0x000000ff0400720c */ /* 0x004fda0003f45270 */
[----:B------:R-:W-:Y:S05]  /*a430*/  @!P2 BRA `(.L_x_76) ;  /* 0x0000000c0028a947 */ /* 0x000fea0003800000 */
[----:B------:R-:W2:Y:S02]  /*a440*/  LDL R4, [R1+0xc] ;  /* 0x00000c0001047983 */ /* 0x000ea40000100800 */
[----:B--2---:R-:W-:-:S13]  /*a450*/  ISETP.NE.AND P2, PT, R4, RZ, PT ;  /* 0x000000ff0400720c */ /* 0x004fda0003f45270 */
[----:B------:R-:W-:Y:S05]  /*a460*/  @!P2 BRA `(.L_x_77) ;  /* 0x00000000004ca947 */ /* 0x000fea0003800000 */
[----:B------:R-:W2:Y:S01]  /*a470*/  LDL R8, [R1+0x4] ;  /* 0x0000040001087983 */ /* 0x000ea20000100800 */
[----:B------:R-:W1:Y:S01]  /*a480*/  LDC R5, c[0x0][0x43c] ;  /* 0x00010f00ff057b82 */ /* 0x000e620000000800 */
[----:B------:R-:W-:Y:S01]  /*a490*/  ULDC.64 UR4, c[0x0][0x428] ;  /* 0x00010a0000047ab9 */ /* 0x000fe20000000a00 */
[----:B-1----:R-:W-:-:S13]  /*a4a0*/  ISETP.NE.AND P0, PT, R5, 0x1, PT ;  /* 0x000000010500780c */ /* 0x002fda0003f05270 */
[----:B------:R-:W1:Y:S02]  /*a4b0*/  @P0 LDC.64 R2, c[0x0][0x440] ;  /* 0x00011000ff020b82 */ /* 0x000e640000000a00 */
[----:B-1----:R-:W-:-:S04]  /*a4c0*/  @P0 IMAD.HI.U32 R4, R0, R2, RZ ;  /* 0x0000000200040227 */ /* 0x002fc800078e00ff */
[----:B------:R-:W-:Y:S01]  /*a4d0*/  IMAD.MOV.U32 R2, RZ, RZ, R0 ;  /* 0x000000ffff027224 */ /* 0x000fe200078e0000 */
[----:B------:R-:W-:-:S05]  /*a4e0*/  @P0 SHF.R.U32.HI R2, RZ, R3, R4 ;  /* 0x00000003ff020219 */ /* 0x000fca0000011604 */
[----:B------:R-:W-:-:S04]  /*a4f0*/  IMAD.MOV R3, RZ, RZ, -R2 ;  /* 0x000000ffff037224 */ /* 0x000fc800078e0a02 */
[----:B------:R-:W-:Y:S01]  /*a500*/  IMAD R0, R5, R3, R0 ;  /* 0x0000000305007224 */ /* 0x000fe200078e0200 */
[----:B------:R-:W-:-:S03]  /*a510*/  SHF.R.S32.HI R3, RZ, 0x1f, R2 ;  /* 0x0000001fff037819 */ /* 0x000fc60000011402 */
[----:B------:R-:W-:-:S04]  /*a520*/  IMAD.WIDE.U32 R2, R19, UR4, R2 ;  /* 0x0000000413027c25 */ /* 0x000fc8000f8e0002 */
[----:B--2---:R-:W-:-:S04]  /*a530*/  IMAD R4, R8, UR4, RZ ;  /* 0x0000000408047c24 */ /* 0x004fc8000f8e02ff */
[----:B------:R-:W-:Y:S01]  /*a540*/  IMAD R4, R19, UR5, R4 ;  /* 0x0000000513047c24 */ /* 0x000fe2000f8e0204 */
[----:B------:R-:W-:-:S03]  /*a550*/  ULDC.64 UR4, c[0x0][0x418] ;  /* 0x0001060000047ab9 */ /* 0x000fc60000000a00 */
[----:B------:R-:W-:Y:S01]  /*a560*/  IMAD.IADD R3, R4, 0x1, R3 ;  /* 0x0000000104037824 */ /* 0x000fe200078e0203 */
[----:B------:R-:W-:-:S04]  /*a570*/  LEA R4, P0, R2, UR4, 0x2 ;  /* 0x0000000402047c11 */ /* 0x000fc8000f8010ff */
[----:B------:R-:W-:-:S05]  /*a580*/  LEA.HI.X R5, R2, UR5, R3, 0x2, P0 ;  /* 0x0000000502057c11 */ /* 0x000fca00080f1403 */
[----:B------:R1:W5:Y:S04]  /*a590*/  LDG.E R16, desc[UR42][R4.64] ;  /* 0x0000002a04107981 */ /* 0x000368000c1e1900 */
.L_x_77:
[----:B------:R-:W-:Y:S01]  /*a5a0*/  LEA R3, R18, UR36, 0x3 ;  /* 0x0000002412037c11 */ /* 0x000fe2000f8e18ff */
[----:B-1----:R-:W1:Y:S01]  /*a5b0*/  S2R R4, SR_TID.X ;  /* 0x0000000000047919 */ /* 0x002e620000002100 */
[----:B------:R-:W-:Y:S01]  /*a5c0*/  SHF.L.U32 R2, R7, 0x1f, RZ ;  /* 0x0000001f07027819 */ /* 0x000fe200000006ff */
[----:B------:R-:W-:Y:S03]  /*a5d0*/  BSSY B1, `(.L_x_78) ;  /* 0x0000005000017945 */ /* 0x000fe60003800000 */
[----:B------:R-:W2:Y:S01]  /*a5e0*/  SYNCS.PHASECHK.TRANS64.TRYWAIT P0, [R3+URZ+0x28c40], R2 ;  /* 0x028c4002030075a7 */ /* 0x000ea2000800017f */
[----:B-1----:R-:W-:-:S04]  /*a5f0*/  LOP3.LUT R4, R4, 0x7f, RZ, 0xc0, !PT ;  /* 0x0000007f04047812 */ /* 0x002fc800078ec0ff */
[----:B------:R-:W-:Y:S01]  /*a600*/  ISETP.NE.AND P1, PT, R4, RZ, PT ;  /* 0x000000ff0400720c */ /* 0x000fe20003f25270 */
[----:B--2---:R-:W-:-:S12]  /*a610*/  @!P0 BRA `(.L_x_79) ;  /* 0x0000003400348947 */ /* 0x004fd80003800000 */
.L_x_170:
[----:B------:R-:W-:Y:S05]  /*a620*/  BSYNC B1 ;  /* 0x0000000000017941 */ /* 0x000fea0003800000 */
.L_x_78:
[----:B------:R-:W-:Y:S04]  /*a630*/  BSSY B1, `(.L_x_80) ;  /* 0x0000009000017945 */ /* 0x000fe80003800000 */
[----:B------:R-:W-:Y:S05]  /*a640*/  @P1 BRA `(.L_x_81) ;  /* 0x00000000001c1947 */ /* 0x000fea0003800000 */
[----:B------:R-:W2:Y:S01]  /*a650*/  S2R R5, SR_TID.X ;  /* 0x0000000000057919 */ /* 0x000ea20000002100 */
[----:B------:R-:W-:-:S04]  /*a660*/  IMAD.MOV.U32 R4, RZ, RZ, 0x2000 ;  /* 0x00002000ff047424 */ /* 0x000fc800078e00ff */
[----:B------:R3:W-:Y:S01]  /*a670*/  SYNCS.ARRIVE.TRANS64 RZ, [R3+URZ+0x28c30], R4 ;  /* 0x028c300403ff79a7 */ /* 0x0007e2000800003f */
[----:B--2---:R-:W-:-:S04]  /*a680*/  LOP3.LUT R5, R5, 0x1f, RZ, 0xc0, !PT ;  /* 0x0000001f05057812 */ /* 0x004fc800078ec0ff */
[----:B------:R-:W-:-:S13]  /*a690*/  ISETP.NE.AND P0, PT, R5, RZ, PT ;  /* 0x000000ff0500720c */ /* 0x000fda0003f05270 */
[----:B---3--:R-:W-:Y:S05]  /*a6a0*/  @!P0 BRA `(.L_x_81) ;  /* 0x0000000000048947 */ /* 0x008fea0003800000 */
[----:B------:R-:W-:Y:S01]  /*a6b0*/  BPT.TRAP 0x1 ;  /* 0x000000040000795c */ /* 0x000fe20000300000 */
.L_x_81:
[----:B------:R-:W-:Y:S05]  /*a6c0*/  BSYNC B1 ;  /* 0x0000000000017941 */ /* 0x000fea0003800000 */
.L_x_80:
[----:B0-----:R-:W-:Y:S01]  /*a6d0*/  IMAD.MOV.U32 R7, RZ, RZ, RZ ;  /* 0x000000ffff077224 */ /* 0x001fe200078e00ff */
[----:B------:R-:W-:Y:S01]  /*a6e0*/  LEA R4, R18, UR36, 0xd ;  /* 0x0000002412047c11 */ /* 0x000fe2000f8e68ff */
[----:B------:R-:W-:Y:S01]  /*a6f0*/  UIADD3 UR4, UP0, UR40, 0x370, URZ ;  /* 0x0000037028047890 */ /* 0x000fe2000ff1e03f */
[----:B------:R-:W-:Y:S01]  /*a700*/  PLOP3.LUT P0, PT, PT, PT, PT, 0x80, 0x0 ;  /* 0x000000000000781c */ /* 0x000fe20003f0f070 */
[----:B------:R-:W-:Y:S01]  /*a710*/  IMAD.SHL.U32 R0, R0, 0x40, RZ ;  /* 0x0000004000007824 */ /* 0x000fe200078e00ff */
[----:B------:R-:W-:Y:S01]  /*a720*/  R2UR UR10, R7 ;  /* 0x00000000070a72ca */ /* 0x000fe200000e0000 */
[----:B------:R-:W-:Y:S01]  /*a730*/  VIADD R4, R4, 0x22400 ;  /* 0x0002240004047836 */ /* 0x000fe20000000000 */
[----:B------:R-:W-:Y:S01]  /*a740*/  UIADD3.X UR5, URZ, UR41, URZ, UP0, !UPT ;  /* 0x000000293f057290 */ /* 0x000fe200087fe43f */
[----:B------:R-:W-:Y:S01]  /*a750*/  VIADD R5, R3, 0x28c30 ;  /* 0x00028c3003057836 */ /* 0x000fe20000000000 */
[----:B------:R-:W-:Y:S01]  /*a760*/  UMOV UR6, 0x0 ;  /* 0x0000000000067882 */ /* 0x000fe20000000000 */
[----:B------:R-:W-:-:S10]  /*a770*/  UMOV UR7, 0x14f00000 ;  /* 0x14f0000000077882 */ /* 0x000fd40000000000 */
.L_x_82:
[----:B------:R-:W-:-:S13]  /*a780*/  @P0 ELECT P2, URZ, PT ;  /* 0x00000000003f082f */ /* 0x000fda0003840000 */
[----:B-----5:R-:W-:Y:S02]  /*a790*/  @P2 R2UR UR13, R16 ;  /* 0x00000000100d22ca */ /* 0x020fe400000e0000 */
        /* <DEDUP_REMOVED lines=8> */
[----:B------:R-:W0:Y:S01]  /*a820*/  SYNCS.PHASECHK.TRANS64.TRYWAIT P0, [R3+URZ+0x28c60], R2 ;  /* 0x028c6002030075a7 */ /* 0x000e22000800017f */
[----:B------:R-:W-:Y:S04]  /*a830*/  BSSY B1, `(.L_x_83) ;  /* 0x0000002000017945 */ /* 0x000fe80003800000 */
[----:B0-----:R-:W-:Y:S05]  /*a840*/  @!P0 BRA `(.L_x_84) ;  /* 0x0000003000bc8947 */ /* 0x001fea0003800000 */
.L_x_171:
[----:B------:R-:W-:Y:S05]  /*a850*/  BSYNC B1 ;  /* 0x0000000000017941 */ /* 0x000fea0003800000 */
.L_x_83:
[----:B------:R-:W-:Y:S01]  /*a860*/  BSSY B1, `(.L_x_85) ;  /* 0x000000b000017945 */ /* 0x000fe20003800000 */
[----:B------:R-:W-:Y:S02]  /*a870*/  IMAD.MOV.U32 R8, RZ, RZ, 0x0 ;  /* 0x00000000ff087424 */ /* 0x000fe400078e00ff */
[----:B------:R-:W-:Y:S01]  /*a880*/  IMAD.MOV.U32 R9, RZ, RZ, 0x14f00000 ;  /* 0x14f00000ff097424 */ /* 0x000fe200078e00ff */
[----:B------:R-:W-:Y:S06]  /*a890*/  @P1 BRA `(.L_x_86) ;  /* 0x00000000001c1947 */ /* 0x000fec0003800000 */
[----:B------:R-:W2:Y:S01]  /*a8a0*/  S2R R4, SR_TID.X ;  /* 0x0000000000047919 */ /* 0x000ea20000002100 */
[----:B01----:R-:W-:-:S04]  /*a8b0*/  IMAD.MOV.U32 R2, RZ, RZ, 0x10000 ;  /* 0x00010000ff027424 */ /* 0x003fc800078e00ff */
[----:B------:R3:W-:Y:S01]  /*a8c0*/  SYNCS.ARRIVE.TRANS64 RZ, [R3+URZ+0x28c50], R2 ;  /* 0x028c500203ff79a7 */ /* 0x0007e2000800003f */
[----:B--2---:R-:W-:-:S04]  /*a8d0*/  LOP3.LUT R4, R4, 0x1f, RZ, 0xc0, !PT ;  /* 0x0000001f04047812 */ /* 0x004fc800078ec0ff */
[----:B------:R-:W-:-:S13]  /*a8e0*/  ISETP.NE.AND P0, PT, R4, RZ, PT ;  /* 0x000000ff0400720c */ /* 0x000fda0003f05270 */
[----:B---3--:R-:W-:Y:S05]  /*a8f0*/  @!P0 BRA `(.L_x_86) ;  /* 0x0000000000048947 */ /* 0x008fea0003800000 */
[----:B------:R-:W-:Y:S01]  /*a900*/  BPT.TRAP 0x1 ;  /* 0x000000040000795c */ /* 0x000fe20000300000 */
.L_x_86:
[----:B------:R-:W-:Y:S05]  /*a910*/  BSYNC B1 ;  /* 0x0000000000017941 */ /* 0x000fea0003800000 */
.L_x_85:
[----:B------:R-:W-:Y:S01]  /*a920*/  R2UR UR10, R7 ;  /* 0x00000000070a72ca */ /* 0x000fe200000e0000 */
[----:B------:R-:W-:Y:S01]  /*a930*/  UIADD3 UR4, UP0, UR40, 0x470, URZ ;  /* 0x0000047028047890 */ /* 0x000fe2000ff1e03f */
[----:B------:R-:W-:Y:S01]  /*a940*/  R2UR UR6, R8 ;  /* 0x00000000080672ca */ /* 0x000fe200000e0000 */
[----:B01----:R-:W-:Y:S01]  /*a950*/  VIADD R3, R3, 0x28c50 ;  /* 0x00028c5003037836 */ /* 0x003fe20000000000 */
[----:B------:R-:W-:Y:S01]  /*a960*/  R2UR UR7, R9 ;  /* 0x00000000090772ca */ /* 0x000fe200000e0000 */
[----:B------:R-:W-:Y:S01]  /*a970*/  UIADD3.X UR5, URZ, UR41, URZ, UP0, !UPT ;  /* 0x000000293f057290 */ /* 0x000fe200087fe43f */
[----:B------:R-:W-:Y:S02]  /*a980*/  LEA R2, R18, UR36, 0x10 ;  /* 0x0000002412027c11 */ /* 0x000fe4000f8e80ff */
[----:B------:R-:W-:-:S03]  /*a990*/  PLOP3.LUT P0, PT, PT, PT, PT, 0x80, 0x0 ;  /* 0x000000000000781c */ /* 0x000fc60003f0f070 */
[----:B------:R-:W-:-:S10]  /*a9a0*/  VIADD R4, R2, 0x400 ;  /* 0x0000040002047836 */ /* 0x000fd40000000000 */
.L_x_87:
        /* <DEDUP_REMOVED lines=10> */
[----:B------:R-:W-:Y:S01]  /*aa50*/  R2UR UR6, R8 ;  /* 0x00000000080672ca */ /* 0x000fe200000e0000 */
[----:B------:R-:W-:Y:S01]  /*aa60*/  VIADD R4, R2, 0x2400 ;  /* 0x0000240002047836 */ /* 0x000fe20000000000 */
[----:B------:R-:W-:Y:S01]  /*aa70*/  R2UR UR7, R9 ;  /* 0x00000000090772ca */ /* 0x000fe200000e0000 */
[----:B------:R-:W-:Y:S01]  /*aa80*/  UMOV UR10, 0x40 ;  /* 0x00000040000a7882 */ /* 0x000fe20000000000 */
[----:B------:R-:W-:-:S13]  /*aa90*/  PLOP3.LUT P0, PT, PT, PT, PT, 0x80, 0x0 ;  /* 0x000000000000781c */ /* 0x000fda0003f0f070 */
.L_x_88:
        /* <DEDUP_REMOVED lines=15> */
.L_x_89:
        /* <DEDUP_REMOVED lines=15> */
.L_x_90:
        /* <DEDUP_REMOVED lines=15> */
.L_x_91:
        /* <DEDUP_REMOVED lines=15> */
.L_x_92:
        /* <DEDUP_REMOVED lines=15> */
.L_x_93:
        /* <DEDUP_REMOVED lines=15> */
.L_x_94:
        /* <DEDUP_REMOVED lines=10> */
.L_x_76:
[----:B------:R-:W-:Y:S05]  /*b0e0*/  BSYNC B0 ;  /* 0x0000000000007941 */ /* 0x000fea0003800000 */
.L_x_75:
[----:B------:R-:W2:Y:S04]  /*b0f0*/  LDL.LU R5, [R1] ;  /* 0x0000000001057983 */ /* 0x000ea80000300800 */
[----:B------:R-:W3:Y:S01]  /*b100*/  LDL.LU R4, [R1+0x1c] ;  /* 0x00001c0001047983 */ /* 0x000ee20000300800 */
[----:B------:R-:W-:-:S05]  /*b110*/  VIADD R18, R18, 0x1 ;  /* 0x0000000112127836 */ /* 0x000fca0000000000 */
[----:B------:R-:W-:-:S04]  /*b120*/  ISETP.NE.AND P0, PT, R18, 0x2, PT ;  /* 0x000000021200780c */ /* 0x000fc80003f05270 */
[----:B------:R-:W-:Y:S02]  /*b130*/  SEL R0, RZ, 0x1, P0 ;  /* 0x00000001ff007807 */ /* 0x000fe40000000000 */
[----:B------:R-:W-:Y:S02]  /*b140*/  SEL R18, R18, RZ, P0 ;  /* 0x000000ff12127207 */ /* 0x000fe40000000000 */
[----:B--2---:R-:W-:Y:S01]  /*b150*/  LOP3.LUT R5, R5, R0, RZ, 0x3c, !PT ;  /* 0x0000000005057212 */ /* 0x004fe200078e3cff */
[----:B---3--:R-:W-:-:S04]  /*b160*/  VIADD R0, R4, 0xfffffffd ;  /* 0xfffffffd04007836 */ /* 0x008fc80000000000 */
[----:B------:R1:W-:Y:S03]  /*b170*/  STL [R1], R5 ;  /* 0x0000000501007387 */ /* 0x0003e60000100800 */
.L_x_74:
[----:B------:R-:W2:Y:S01]  /*b180*/  LDL.LU R2, [R1+0x14] ;  /* 0x0000140001027983 */ /* 0x000ea20000300800 */
[----:B------:R-:W-:Y:S01]  /*b190*/  IMAD.MOV R6, RZ, RZ, -R6 ;  /* 0x000000ffff067224 */ /* 0x000fe200078e0a06 */
[----:B------:R-:W-:Y:S04]  /*b1a0*/  BSSY B0, `(.L_x_73) ;  /* 0x00001b3000007945 */ /* 0x000fe80003800000 */
[----:B--2---:R-:W-:-:S13]  /*b1b0*/  ISETP.NE.AND P0, PT, R2, R6, PT ;  /* 0x000000060200720c */ /* 0x004fda0003f05270 */
[----:B------:R-:W-:Y:S05]  /*b1c0*/  @!P0 BRA `(.L_x_95) ;  /* 0x0000001800c08947 */ /* 0x000fea0003800000 */
.L_x_136:
[----:B--2---:R-:W2:Y:S01]  /*b1d0*/  LDL R2, [R1+0x8] ;  /* 0x0000080001027983 */ /* 0x004ea20000100800 */
[----:B------:R-:W-:Y:S01]  /*b1e0*/  BSSY B1, `(.L_x_96) ;  /* 0x00000cf000017945 */ /* 0x000fe20003800000 */
[----:B--2---:R-:W-:-:S13]  /*b1f0*/  ISETP.NE.AND P0, PT, R2, RZ, PT ;  /* 0x000000ff0200720c */ /* 0x004fda0003f05270 */
[----:B------:R-:W-:Y:S05]  /*b200*/  @!P0 BRA `(.L_x_97) ;  /* 0x0000000c00308947 */ /* 0x000fea0003800000 */
[----:B------:R-:W2:Y:S01]  /*b210*/  LDL R2, [R1+0xc] ;  /* 0x00000c0001027983 */ /* 0x000ea20000100800 */
[----:B------:R-:W-:Y:S01]  /*b220*/  IMAD.MOV.U32 R6, RZ, RZ, R0 ;  /* 0x000000ffff067224 */ /* 0x000fe200078e0000 */
[----:B--2---:R-:W-:-:S13]  /*b230*/  ISETP.NE.AND P0, PT, R2, RZ, PT ;  /* 0x000000ff0200720c */ /* 0x004fda0003f05270 */
[----:B------:R-:W-:Y:S05]  /*b240*/  @!P0 BRA `(.L_x_98) ;  /* 0x00000000004c8947 */ /* 0x000fea0003800000 */
[----:B-1----:R-:W2:Y:S01]  /*b250*/  LDL R5, [R1+0x4] ;  /* 0x0000040001057983 */ /* 0x002ea20000100800 */
        /* <DEDUP_REMOVED lines=18> */
.L_x_98:
[----:B------:R-:W3:Y:S01]  /*b380*/  LDL R2, [R1] ;  /* 0x0000000001027983 */ /* 0x000ee20000100800 */
[----:B--2---:R-:W-:Y:S01]  /*b390*/  LEA R4, R18, UR36, 0x3 ;  /* 0x0000002412047c11 */ /* 0x004fe2000f8e18ff */
[----:B------:R-:W-:Y:S01]  /*b3a0*/  BSSY B2, `(.L_x_99) ;  /* 0x0000007000027945 */ /* 0x000fe20003800000 */
[----:B------:R-:W2:Y:S02]  /*b3b0*/  S2R R3, SR_TID.X ;  /* 0x0000000000037919 */ /* 0x000ea40000002100 */
[----:B--2---:R-:W-:-:S04]  /*b3c0*/  LOP3.LUT R3, R3, 0x7f, RZ, 0xc0, !PT ;  /* 0x0000007f03037812 */ /* 0x004fc800078ec0ff */
[----:B------:R-:W-:Y:S02]  /*b3d0*/  ISETP.NE.AND P1, PT, R3, RZ, PT ;  /* 0x000000ff0300720c */ /* 0x000fe40003f25270 */
[----:B---3--:R-:W-:-:S04]  /*b3e0*/  SHF.L.U32 R2, R2, 0x1f, RZ ;  /* 0x0000001f02027819 */ /* 0x008fc800000006ff */
[----:B------:R-:W2:Y:S02]  /*b3f0*/  SYNCS.PHASECHK.TRANS64.TRYWAIT P0, [R4+URZ+0x28c40], R2 ;  /* 0x028c4002040075a7 */ /* 0x000ea4000800017f */
[----:B--2---:R-:W-:Y:S05]  /*b400*/  @!P0 BRA `(.L_x_100) ;  /* 0x0000002400e08947 */ /* 0x004fea0003800000 */
.L_x_172:
[----:B------:R-:W-:Y:S05]  /*b410*/  BSYNC B2 ;  /* 0x0000000000027941 */ /* 0x000fea0003800000 */
.L_x_99:
[----:B------:R-:W-:Y:S04]  /*b420*/  BSSY B2, `(.L_x_101) ;  /* 0x0000009000027945 */ /* 0x000fe80003800000 */
[----:B------:R-:W-:Y:S05]  /*b430*/  @P1 BRA `(.L_x_102) ;  /* 0x00000000001c1947 */ /* 0x000fea0003800000 */
[----:B-1----:R-:W1:Y:S01]  /*b440*/  S2R R5, SR_TID.X ;  /* 0x0000000000057919 */ /* 0x002e620000002100 */
[----:B------:R-:W-:-:S04]  /*b450*/  IMAD.MOV.U32 R3, RZ, RZ, 0x2000 ;  /* 0x00002000ff037424 */ /* 0x000fc800078e00ff */
[----:B------:R3:W-:Y:S01]  /*b460*/  SYNCS.ARRIVE.TRANS64 RZ, [R4+URZ+0x28c30], R3 ;  /* 0x028c300304ff79a7 */ /* 0x0007e2000800003f */
[----:B-1----:R-:W-:-:S04]  /*b470*/  LOP3.LUT R5, R5, 0x1f, RZ, 0xc0, !PT ;  /* 0x0000001f05057812 */ /* 0x002fc800078ec0ff */
[----:B------:R-:W-:-:S13]  /*b480*/  ISETP.NE.AND P0, PT, R5, RZ, PT ;  /* 0x000000ff0500720c */ /* 0x000fda0003f05270 */
[----:B---3--:R-:W-:Y:S05]  /*b490*/  @!P0 BRA `(.L_x_102) ;  /* 0x0000000000048947 */ /* 0x008fea0003800000 */
[----:B------:R-:W-:Y:S01]  /*b4a0*/  BPT.TRAP 0x1 ;  /* 0x000000040000795c */ /* 0x000fe20000300000 */
.L_x_102:
[----:B------:R-:W-:Y:S05]  /*b4b0*/  BSYNC B2 ;  /* 0x0000000000027941 */ /* 0x000fea0003800000 */
.L_x_101:
[----:B-1----:R-:W-:Y:S01]  /*b4c0*/  IMAD.MOV.U32 R5, RZ, RZ, RZ ;  /* 0x000000ffff057224 */ /* 0x002fe200078e00ff */
[----:B------:R-:W-:Y:S01]  /*b4d0*/  LEA R3, R18, UR36, 0xd ;  /* 0x0000002412037c11 */ /* 0x000fe2000f8e68ff */
[----:B------:R-:W-:Y:S01]  /*b4e0*/  UIADD3 UR4, UP0, UR40, 0x370, URZ ;  /* 0x0000037028047890 */ /* 0x000fe2000ff1e03f */
[----:B------:R-:W-:Y:S01]  /*b4f0*/  PLOP3.LUT P0, PT, PT, PT, PT, 0x80, 0x0 ;  /* 0x000000000000781c */ /* 0x000fe20003f0f070 */
[----:B------:R-:W-:Y:S01]  /*b500*/  IMAD.SHL.U32 R6, R6, 0x40, RZ ;  /* 0x0000004006067824 */ /* 0x000fe200078e00ff */
[----:B------:R-:W-:Y:S01]  /*b510*/  R2UR UR10, R5 ;  /* 0x00000000050a72ca */ /* 0x000fe200000e0000 */
[----:B------:R-:W-:Y:S01]  /*b520*/  VIADD R3, R3, 0x22400 ;  /* 0x0002240003037836 */ /* 0x000fe20000000000 */
[----:B------:R-:W-:Y:S01]  /*b530*/  UIADD3.X UR5, URZ, UR41, URZ, UP0, !UPT ;  /* 0x000000293f057290 */ /* 0x000fe200087fe43f */
[----:B0-----:R-:W-:Y:S01]  /*b540*/  VIADD R7, R4, 0x28c30 ;  /* 0x00028c3004077836 */ /* 0x001fe20000000000 */
[----:B------:R-:W-:Y:S01]  /*b550*/  UMOV UR6, 0x0 ;  /* 0x0000000000067882 */ /* 0x000fe20000000000 */
[----:B------:R-:W-:-:S10]  /*b560*/  UMOV UR7, 0x14f00000 ;  /* 0x14f0000000077882 */ /* 0x000fd40000000000 */
.L_x_103:
        /* <DEDUP_REMOVED lines=13> */
.L_x_173:
[----:B------:R-:W-:Y:S05]  /*b640*/  BSYNC B2 ;  /* 0x0000000000027941 */ /* 0x000fea0003800000 */
.L_x_104:
[----:B------:R-:W-:Y:S01]  /*b650*/  BSSY B2, `(.L_x_106) ;  /* 0x000000b000027945 */ /* 0x000fe20003800000 */
[----:B0-2---:R-:W-:Y:S02]  /*b660*/  IMAD.MOV.U32 R2, RZ, RZ, 0x0 ;  /* 0x00000000ff027424 */ /* 0x005fe400078e00ff */
[----:B------:R-:W-:Y:S01]  /*b670*/  IMAD.MOV.U32 R3, RZ, RZ, 0x14f00000 ;  /* 0x14f00000ff037424 */ /* 0x000fe200078e00ff */
[----:B------:R-:W-:Y:S06]  /*b680*/  @P1 BRA `(.L_x_107) ;  /* 0x00000000001c1947 */ /* 0x000fec0003800000 */
[----:B------:R-:W0:Y:S01]  /*b690*/  S2R R8, SR_TID.X ;  /* 0x0000000000087919 */ /* 0x000e220000002100 */
[----:B------:R-:W-:-:S04]  /*b6a0*/  IMAD.MOV.U32 R7, RZ, RZ, 0x10000 ;  /* 0x00010000ff077424 */ /* 0x000fc800078e00ff */
[----:B------:R1:W-:Y:S01]  /*b6b0*/  SYNCS.ARRIVE.TRANS64 RZ, [R4+URZ+0x28c50], R7 ;  /* 0x028c500704ff79a7 */ /* 0x0003e2000800003f */
[----:B0-----:R-:W-:-:S04]  /*b6c0*/  LOP3.LUT R8, R8, 0x1f, RZ, 0xc0, !PT ;  /* 0x0000001f08087812 */ /* 0x001fc800078ec0ff */
[----:B------:R-:W-:-:S13]  /*b6d0*/  ISETP.NE.AND P0, PT, R8, RZ, PT ;  /* 0x000000ff0800720c */ /* 0x000fda0003f05270 */
[----:B-1----:R-:W-:Y:S05]  /*b6e0*/  @!P0 BRA `(.L_x_107) ;  /* 0x0000000000048947 */ /* 0x002fea0003800000 */
[----:B------:R-:W-:Y:S01]  /*b6f0*/  BPT.TRAP 0x1 ;  /* 0x000000040000795c */ /* 0x000fe20000300000 */
.L_x_107:
[----:B------:R-:W-:Y:S05]  /*b700*/  BSYNC B2 ;  /* 0x0000000000027941 */ /* 0x000fea0003800000 */
.L_x_106:
[----:B------:R-:W-:Y:S01]  /*b710*/  R2UR UR6, R2 ;  /* 0x00000000020672ca */ /* 0x000fe200000e0000 */
[----:B------:R-:W-:Y:S01]  /*b720*/  UIADD3 UR4, UP0, UR40, 0x470, URZ ;  /* 0x0000047028047890 */ /* 0x000fe2000ff1e03f */
[----:B------:R-:W-:Y:S01]  /*b730*/  R2UR UR7, R3 ;  /* 0x00000000030772ca */ /* 0x000fe200000e0000 */
[----:B------:R-:W-:Y:S01]  /*b740*/  VIADD R4, R4, 0x28c50 ;  /* 0x00028c5004047836 */ /* 0x000fe20000000000 */
[----:B------:R-:W-:Y:S01]  /*b750*/  R2UR UR10, R5 ;  /* 0x00000000050a72ca */ /* 0x000fe200000e0000 */
[----:B------:R-:W-:Y:S01]  /*b760*/  UIADD3.X UR5, URZ, UR41, URZ, UP0, !UPT ;  /* 0x000000293f057290 */ /* 0x000fe200087fe43f */
[----:B------:R-:W-:Y:S02]  /*b770*/  LEA R5, R18, UR36, 0x10 ;  /* 0x0000002412057c11 */ /* 0x000fe4000f8e80ff */
[----:B------:R-:W-:-:S03]  /*b780*/  PLOP3.LUT P0, PT, PT, PT, PT, 0x80, 0x0 ;  /* 0x000000000000781c */ /* 0x000fc60003f0f070 */
[----:B------:R-:W-:-:S10]  /*b790*/  VIADD R7, R5, 0x400 ;  /* 0x0000040005077836 */ /* 0x000fd40000000000 */
.L_x_108:
        /* <DEDUP_REMOVED lines=15> */
.L_x_109:
        /* <DEDUP_REMOVED lines=15> */
.L_x_110:
        /* <DEDUP_REMOVED lines=15> */
.L_x_111:
        /* <DEDUP_REMOVED lines=15> */
.L_x_112:
        /* <DEDUP_REMOVED lines=15> */
.L_x_113:
        /* <DEDUP_REMOVED lines=15> */
.L_x_114:
        /* <DEDUP_REMOVED lines=15> */
.L_x_115:
        /* <DEDUP_REMOVED lines=9> */
[----:B--2---:R-:W-:Y:S05]  /*bec0*/  @P0 BRA.U.ANY `(.L_x_115) ;  /* 0xfffffffd00d80947 */ /* 0x004fea000393ffff */
.L_x_97:
[----:B------:R-:W-:Y:S05]  /*bed0*/  BSYNC B1 ;  /* 0x0000000000017941 */ /* 0x000fea0003800000 */
.L_x_96:
[----:B------:R-:W2:Y:S04]  /*bee0*/  LDL R3, [R1+0x8] ;  /* 0x0000080001037983 */ /* 0x000ea80000100800 */
[----:B------:R-:W3:Y:S01]  /*bef0*/  LDL.LU R2, [R1] ;  /* 0x0000000001027983 */ /* 0x000ee20000300800 */
[----:B0-----:R-:W-:Y:S01]  /*bf00*/  VIADD R7, R18, 0x1 ;  /* 0x0000000112077836 */ /* 0x001fe20000000000 */
[----:B------:R-:W-:Y:S04]  /*bf10*/  BSSY B1, `(.L_x_116) ;  /* 0x00000d2000017945 */ /* 0x000fe80003800000 */
[----:B------:R-:W-:-:S04]  /*bf20*/  ISETP.NE.AND P0, PT, R7, 0x2, PT ;  /* 0x000000020700780c */ /* 0x000fc80003f05270 */
[----:B------:R-:W-:Y:S02]  /*bf30*/  SEL R6, RZ, 0x1, P0 ;  /* 0x00000001ff067807 */ /* 0x000fe40000000000 */
[----:B------:R-:W-:Y:S02]  /*bf40*/  SEL R7, R7, RZ, P0 ;  /* 0x000000ff07077207 */ /* 0x000fe40000000000 */
[----:B--2---:R-:W-:Y:S02]  /*bf50*/  ISETP.NE.AND P2, PT, R3, RZ, PT ;  /* 0x000000ff0300720c */ /* 0x004fe40003f45270 */
[----:B---3--:R-:W-:-:S11]  /*bf60*/  LOP3.LUT R6, R2, R6, RZ, 0x3c, !PT ;  /* 0x0000000602067212 */ /* 0x008fd600078e3cff */
[----:B------:R-:W-:Y:S05]  /*bf70*/  @!P2 BRA `(.L_x_117) ;  /* 0x0000000c002ca947 */ /* 0x000fea0003800000 */
[----:B------:R-:W2:Y:S01]  /*bf80*/  LDL R2, [R1+0xc] ;  /* 0x00000c0001027983 */ /* 0x000ea20000100800 */
[----:B------:R-:W-:Y:S01]  /*bf90*/  VIADD R8, R0, 0xffffffff ;  /* 0xffffffff00087836 */ /* 0x000fe20000000000 */
[----:B--2---:R-:W-:-:S13]  /*bfa0*/  ISETP.NE.AND P2, PT, R2, RZ, PT ;  /* 0x000000ff0200720c */ /* 0x004fda0003f45270 */
[----:B------:R-:W-:Y:S05]  /*bfb0*/  @!P2 BRA `(.L_x_118) ;  /* 0x00000000004ca947 */ /* 0x000fea0003800000 */
[----:B------:R-:W2:Y:S01]  /*bfc0*/  LDL R9, [R1+0x4] ;  /* 0x0000040001097983 */ /* 0x000ea20000100800 */
[----:B------:R-:W0:Y:S01]  /*bfd0*/  LDC R4, c[0x0][0x43c] ;  /* 0x00010f00ff047b82 */ /* 0x000e220000000800 */
[----:B------:R-:W-:Y:S01]  /*bfe0*/  ULDC.64 UR4, c[0x0][0x428] ;  /* 0x00010a0000047ab9 */ /* 0x000fe20000000a00 */
[----:B0-----:R-:W-:-:S13]  /*bff0*/  ISETP.NE.AND P0, PT, R4, 0x1, PT ;  /* 0x000000010400780c */ /* 0x001fda0003f05270 */
        /* <DEDUP_REMOVED lines=15> */
.L_x_118:
[----:B0-----:R-:W-:Y:S01]  /*c0f0*/  LEA R4, R7, UR36, 0x3 ;  /* 0x0000002407047c11 */ /* 0x001fe2000f8e18ff */
[----:B------:R-:W0:Y:S01]  /*c100*/  S2R R3, SR_TID.X ;  /* 0x0000000000037919 */ /* 0x000e220000002100 */
[----:B------:R-:W-:Y:S01]  /*c110*/  SHF.L.U32 R2, R6, 0x1f, RZ ;  /* 0x0000001f06027819 */ /* 0x000fe200000006ff */
[----:B------:R-:W-:Y:S03]  /*c120*/  BSSY B2, `(.L_x_119) ;  /* 0x0000005000027945 */ /* 0x000fe60003800000 */
[----:B------:R-:W2:Y:S01]  /*c130*/  SYNCS.PHASECHK.TRANS64.TRYWAIT P0, [R4+URZ+0x28c40], R2 ;  /* 0x028c4002040075a7 */ /* 0x000ea2000800017f */
[----:B0-----:R-:W-:-:S04]  /*c140*/  LOP3.LUT R3, R3, 0x7f, RZ, 0xc0, !PT ;  /* 0x0000007f03037812 */ /* 0x001fc800078ec0ff */
[----:B------:R-:W-:Y:S01]  /*c150*/  ISETP.NE.AND P1, PT, R3, RZ, PT ;  /* 0x000000ff0300720c */ /* 0x000fe20003f25270 */
[----:B--2---:R-:W-:-:S12]  /*c160*/  @!P0 BRA `(.L_x_120) ;  /* 0x0000001800b08947 */ /* 0x004fd80003800000 */
.L_x_174:
[----:B------:R-:W-:Y:S05]  /*c170*/  BSYNC B2 ;  /* 0x0000000000027941 */ /* 0x000fea0003800000 */
.L_x_119:
[----:B------:R-:W-:Y:S04]  /*c180*/  BSSY B2, `(.L_x_121) ;  /* 0x0000009000027945 */ /* 0x000fe80003800000 */
[----:B------:R-:W-:Y:S05]  /*c190*/  @P1 BRA `(.L_x_122) ;  /* 0x00000000001c1947 */ /* 0x000fea0003800000 */
[----:B-1----:R-:W1:Y:S01]  /*c1a0*/  S2R R5, SR_TID.X ;  /* 0x0000000000057919 */ /* 0x002e620000002100 */
[----:B------:R-:W-:-:S04]  /*c1b0*/  IMAD.MOV.U32 R3, RZ, RZ, 0x2000 ;  /* 0x00002000ff037424 */ /* 0x000fc800078e00ff */
[----:B------:R2:W-:Y:S01]  /*c1c0*/  SYNCS.ARRIVE.TRANS64 RZ, [R4+URZ+0x28c30], R3 ;  /* 0x028c300304ff79a7 */ /* 0x0005e2000800003f */
[----:B-1----:R-:W-:-:S04]  /*c1d0*/  LOP3.LUT R5, R5, 0x1f, RZ, 0xc0, !PT ;  /* 0x0000001f05057812 */ /* 0x002fc800078ec0ff */
[----:B------:R-:W-:-:S13]  /*c1e0*/  ISETP.NE.AND P0, PT, R5, RZ, PT ;  /* 0x000000ff0500720c */ /* 0x000fda0003f05270 */
[----:B--2---:R-:W-:Y:S05]  /*c1f0*/  @!P0 BRA `(.L_x_122) ;  /* 0x0000000000048947 */ /* 0x004fea0003800000 */
[----:B------:R-:W-:Y:S01]  /*c200*/  BPT.TRAP 0x1 ;  /* 0x000000040000795c */ /* 0x000fe20000300000 */
.L_x_122:
[----:B------:R-:W-:Y:S05]  /*c210*/  BSYNC B2 ;  /* 0x0000000000027941 */ /* 0x000fea0003800000 */
.L_x_121:
        /* <DEDUP_REMOVED lines=11> */
.L_x_123:
        /* <DEDUP_REMOVED lines=10> */
[----:B------:R-:W1:Y:S01]  /*c370*/  SYNCS.PHASECHK.TRANS64.TRYWAIT P0, [R4+URZ+0x28c60], R2 ;  /* 0x028c6002040075a7 */ /* 0x000e62000800017f */
[----:B------:R-:W-:Y:S04]  /*c380*/  BSSY B2, `(.L_x_124) ;  /* 0x0000002000027945 */ /* 0x000fe80003800000 */
[----:B-1----:R-:W-:Y:S05]  /*c390*/  @!P0 BRA `(.L_x_125) ;  /* 0x0000001800388947 */ /* 0x002fea0003800000 */
.L_x_175:
[----:B------:R-:W-:Y:S05]  /*c3a0*/  BSYNC B2 ;  /* 0x0000000000027941 */ /* 0x000fea0003800000 */
.L_x_124:
[----:B------:R-:W-:Y:S01]  /*c3b0*/  BSSY B2, `(.L_x_126) ;  /* 0x000000b000027945 */ /* 0x000fe20003800000 */
[----:B01----:R-:W-:Y:S02]  /*c3c0*/  IMAD.MOV.U32 R2, RZ, RZ, 0x0 ;  /* 0x00000000ff027424 */ /* 0x003fe400078e00ff */
        /* <DEDUP_REMOVED lines=9> */
.L_x_127:
[----:B------:R-:W-:Y:S05]  /*c460*/  BSYNC B2 ;  /* 0x0000000000027941 */ /* 0x000fea0003800000 */
.L_x_126:
        /* <DEDUP_REMOVED lines=9> */
.L_x_128:
        /* <DEDUP_REMOVED lines=15> */
.L_x_129:
        /* <DEDUP_REMOVED lines=15> */
.L_x_130:
        /* <DEDUP_REMOVED lines=15> */
.L_x_131:
        /* <DEDUP_REMOVED lines=15> */
.L_x_132:
        /* <DEDUP_REMOVED lines=15> */
.L_x_133:
        /* <DEDUP_REMOVED lines=15> */
.L_x_134:
        /* <DEDUP_REMOVED lines=15> */
.L_x_135:
        /* <DEDUP_REMOVED lines=10> */
.L_x_117:
[----:B------:R-:W-:Y:S05]  /*cc30*/  BSYNC B1 ;  /* 0x0000000000017941 */ /* 0x000fea0003800000 */
.L_x_116:
[----:B------:R-:W-:Y:S01]  /*cc40*/  VIADD R7, R7, 0x1 ;  /* 0x0000000107077836 */ /* 0x000fe20000000000 */
[C---:B------:R-:W-:Y:S01]  /*cc50*/  ISETP.GT.AND P1, PT, R0.reuse, 0x1, PT ;  /* 0x000000010000780c */ /* 0x040fe20003f24270 */
[----:B------:R-:W-:-:S03]  /*cc60*/  VIADD R0, R0, 0xfffffffe ;  /* 0xfffffffe00007836 */ /* 0x000fc60000000000 */
[----:B------:R-:W-:-:S04]  /*cc70*/  ISETP.NE.AND P0, PT, R7, 0x2, PT ;  /* 0x000000020700780c */ /* 0x000fc80003f05270 */
[----:B------:R-:W-:Y:S02]  /*cc80*/  SEL R3, RZ, 0x1, P0 ;  /* 0x00000001ff037807 */ /* 0x000fe40000000000 */
[----:B------:R-:W-:Y:S02]  /*cc90*/  SEL R18, R7, RZ, P0 ;  /* 0x000000ff07127207 */ /* 0x000fe40000000000 */
[----:B------:R-:W-:-:S05]  /*cca0*/  LOP3.LUT R2, R6, R3, RZ, 0x3c, !PT ;  /* 0x0000000306027212 */ /* 0x000fca00078e3cff */
[----:B------:R2:W-:Y:S01]  /*ccb0*/  STL [R1], R2 ;  /* 0x0000000201007387 */ /* 0x0005e20000100800 */
[----:B------:R-:W-:Y:S05]  /*ccc0*/  @P1 BRA `(.L_x_136) ;  /* 0xffffffe400401947 */ /* 0x000fea000383ffff */
.L_x_95:
[----:B------:R-:W-:Y:S05]  /*ccd0*/  BSYNC B0 ;  /* 0x0000000000007941 */ /* 0x000fea0003800000 */
.L_x_73:
[----:B--2---:R-:W2:Y:S01]  /*cce0*/  LDL.LU R2, [R1+0x20] ;  /* 0x0000200001027983 */ /* 0x004ea20000300800 */
[----:B------:R-:W-:-:S03]  /*ccf0*/  ULDC UR4, c[0x0][0xc34] ;  /* 0x00030d0000047ab9 */ /* 0x000fc60000000800 */
[----:B------:R-:W3:Y:S01]  /*cd00*/  LDL.LU R0, [R1+0x30] ;  /* 0x0000300001007983 */ /* 0x000ee20000300800 */
[----:B--2---:R-:W-:Y:S02]  /*cd10*/  VIADD R2, R2, UR38 ;  /* 0x0000002602027c36 */ /* 0x004fe40008000000 */
[----:B---3--:R-:W-:-:S03]  /*cd20*/  VIADD R0, R0, 0x1 ;  /* 0x0000000100007836 */ /* 0x008fc60000000000 */
[----:B------:R2:W-:Y:S01]  /*cd30*/  STL [R1+0x20], R2 ;  /* 0x0000200201007387 */ /* 0x0005e20000100800 */
[----:B------:R-:W-:-:S03]  /*cd40*/  ISETP.GE.AND P0, PT, R2, UR4, PT ;  /* 0x0000000402007c0c */ /* 0x000fc6000bf06270 */
[----:B------:R2:W-:Y:S10]  /*cd50*/  STL [R1+0x30], R0 ;  /* 0x0000300001007387 */ /* 0x0005f40000100800 */
[----:B--2---:R-:W-:Y:S05]  /*cd60*/  @!P0 BRA `(.L_x_137) ;  /* 0xffffffb800148947 */ /* 0x004fea000383ffff */
[----:B------:R-:W-:-:S07]  /*cd70*/  LOP3.LUT R2, R0, 0x1, RZ, 0xc, !PT ;  /* 0x0000000100027812 */ /* 0x000fce00078e0cff */
.L_x_45:
[----:B0-----:R-:W0:Y:S01]  /*cd80*/  S2R R3, SR_CgaCtaId ;  /* 0x0000000000037919 */ /* 0x001e220000008800 */
[----:B------:R-:W-:Y:S01]  /*cd90*/  MOV R0, 0x400 ;  /* 0x0000040000007802 */ /* 0x000fe20000000f00 */
[----:B------:R-:W-:Y:S03]  /*cda0*/  BSSY B0, `(.L_x_138) ;  /* 0x0000005000007945 */ /* 0x000fe60003800000 */
[----:B0-----:R-:W-:Y:S02]  /*cdb0*/  LEA R0, R3, R0, 0x18 ;  /* 0x0000000003007211 */ /* 0x001fe400078ec0ff */
[----:B------:R-:W-:-:S04]  /*cdc0*/  SHF.L.U32 R3, R2, 0x1f, RZ ;  /* 0x0000001f02037819 */ /* 0x000fc800000006ff */
[----:B------:R-:W0:Y:S02]  /*cdd0*/  SYNCS.PHASECHK.TRANS64.TRYWAIT P0, [R0+URZ+0x28c20], R3 ;  /* 0x028c2003000075a7 */ /* 0x000e24000800017f */
[----:B0-----:R-:W-:Y:S05]  /*cde0*/  @!P0 BRA `(.L_x_139) ;  /* 0x0000000c00b88947 */ /* 0x001fea0003800000 */
.L_x_176:
[----:B------:R-:W-:Y:S05]  /*cdf0*/  BSYNC B0 ;  /* 0x0000000000007941 */ /* 0x000fea0003800000 */
.L_x_138:
[----:B------:R-:W-:-:S03]  /*ce00*/  UMOV UR4, 0xffffffff ;  /* 0xffffffff00047882 */ /* 0x000fc60000000000 */
[----:B------:R-:W-:Y:S05]  /*ce10*/  BRA.DIV UR4, `(.L_x_140) ;  /* 0x0000000e04c07947 */ /* 0x000fea000b800000 */
[----:B------:R-:W2:Y:S02]  /*ce20*/  S2R R2, SR_TID.X ;  /* 0x0000000000027919 */ /* 0x000ea40000002100 */
[----:B--2---:R-:W-:-:S04]  /*ce30*/  SHF.R.U32.HI R2, RZ, 0x5, R2 ;  /* 0x00000005ff027819 */ /* 0x004fc80000011602 */
[----:B------:R-:W-:-:S05]  /*ce40*/  LOP3.LUT R2, R2, 0x3, RZ, 0xc0, !PT ;  /* 0x0000000302027812 */ /* 0x000fca00078ec0ff */
[----:B------:R2:W3:Y:S02]  /*ce50*/  SHFL.IDX PT, R14, R2, RZ, 0x1f ;  /* 0x00001fff020e7589 */ /* 0x0004e400000e0000 */
.L_x_179:
[----:B---3--:R-:W-:Y:S01]  /*ce60*/  ISETP.NE.AND P0, PT, R14, RZ, PT ;  /* 0x000000ff0e00720c */ /* 0x008fe20003f05270 */
[----:B------:R-:W-:-:S12]  /*ce70*/  BSSY B0, `(.L_x_141) ;  /* 0x0000025000007945 */ /* 0x000fd80003800000 */
[----:B------:R-:W-:Y:S05]  /*ce80*/  @P0 BRA `(.L_x_142) ;  /* 0x00000000008c0947 */ /* 0x000fea0003800000 */
[----:B------:R-:W-:-:S03]  /*ce90*/  UMOV UR4, 0xffffffff ;  /* 0xffffffff00047882 */ /* 0x000fc60000000000 */
[----:B------:R-:W-:Y:S05]  /*cea0*/  BRA.DIV UR4, `(.L_x_143) ;  /* 0x0000000e04d07947 */ /* 0x000fea000b800000 */
[----:B------:R-:W-:-:S13]  /*ceb0*/  ELECT P6, URZ, PT ;  /* 0x00000000003f782f */ /* 0x000fda00038c0000 */
.L_x_182:
[----:B------:R-:W-:Y:S05]  /*cec0*/  @!P6 BRA `(.L_x_142) ;  /* 0x00000000007ce947 */ /* 0x000fea0003800000 */
[----:B------:R-:W-:-:S06]  /*ced0*/  ULOP3.LUT UR4, UR37, 0x2, URZ, 0xfc, !UPT ;  /* 0x0000000225047892 */ /* 0x000fcc000f8efc3f */
[----:B--2---:R-:W-:-:S05]  /*cee0*/  IMAD.U32 R2, RZ, RZ, UR4 ;  /* 0x00000004ff027e24 */ /* 0x004fca000f8e00ff */
[----:B------:R-:W-:-:S13]  /*cef0*/  ISETP.NE.AND P2, PT, R2, 0x3, PT ;  /* 0x000000030200780c */ /* 0x000fda0003f45270 */
[----:B------:R-:W-:Y:S05]  /*cf00*/  @!P2 BRA `(.L_x_144) ;  /* 0x000000000004a947 */ /* 0x000fea0003800000 */
[----:B------:R-:W-:Y:S01]  /*cf10*/  BPT.TRAP 0x1 ;  /* 0x000000040000795c */ /* 0x000fe20000300000 */
.L_x_144:
[----:B------:R-:W1:Y:S01]  /*cf20*/  LDL.LU R7, [R1] ;  /* 0x0000000001077983 */ /* 0x000e620000300800 */
[----:B0-----:R-:W-:Y:S02]  /*cf30*/  VIADD R3, R0, 0x28c40 ;  /* 0x00028c4000037836 */ /* 0x001fe40000000000 */
[C---:B------:R-:W-:Y:S02]  /*cf40*/  VIADD R2, R18.reuse, 0x1 ;  /* 0x0000000112027836 */ /* 0x040fe40000000000 */
[----:B------:R-:W-:-:S03]  /*cf50*/  IMAD R6, R18, 0x8, R3 ;  /* 0x0000000812067824 */ /* 0x000fc600078e0203 */
[----:B------:R-:W-:-:S04]  /*cf60*/  ISETP.NE.AND P1, PT, R2, 0x2, PT ;  /* 0x000000020200780c */ /* 0x000fc80003f25270 */
[----:B------:R-:W-:Y:S02]  /*cf70*/  SEL R4, RZ, 0x1, P1 ;  /* 0x00000001ff047807 */ /* 0x000fe40000800000 */
[C---:B-1----:R-:W-:Y:S02]  /*cf80*/  SHF.L.U32 R5, R7.reuse, 0x1f, RZ ;  /* 0x0000001f07057819 */ /* 0x042fe400000006ff */
[----:B------:R-:W-:Y:S02]  /*cf90*/  LOP3.LUT R7, R7, R4, RZ, 0x3c, !PT ;  /* 0x0000000407077212 */ /* 0x000fe400078e3cff */
[----:B------:R-:W0:Y:S01]  /*cfa0*/  SYNCS.PHASECHK.TRANS64.TRYWAIT P0, [R6+URZ], R5 ;  /* 0x00000005060075a7 */ /* 0x000e22000800017f */
[----:B------:R-:W-:Y:S02]  /*cfb0*/  SEL R4, R2, RZ, P1 ;  /* 0x000000ff02047207 */ /* 0x000fe40000800000 */
[----:B------:R-:W-:-:S03]  /*cfc0*/  SHF.L.U32 R2, R7, 0x1f, RZ ;  /* 0x0000001f07027819 */ /* 0x000fc600000006ff */
[----:B------:R-:W-:Y:S01]  /*cfd0*/  IMAD R3, R4, 0x8, R3 ;  /* 0x0000000804037824 */ /* 0x000fe200078e0203 */
[----:B0-----:R-:W-:Y:S06]  /*cfe0*/  @!P0 BRA `(.L_x_145) ;  /* 0x0000000c00a08947 */ /* 0x001fec0003800000 */
.L_x_183:
[----:B------:R-:W1:Y:S02]  /*cff0*/  SYNCS.PHASECHK.TRANS64.TRYWAIT P0, [R3+URZ], R2 ;  /* 0x00000002030075a7 */ /* 0x000e64000800017f */
[----:B-1----:R-:W-:Y:S05]  /*d000*/  @!P0 BRA `(.L_x_146) ;  /* 0x0000000c00ac8947 */ /* 0x002fea0003800000 */
.L_x_184:
[----:B------:R-:W-:Y:S05]  /*d010*/  @!P2 BRA `(.L_x_147) ;  /* 0x000000000004a947 */ /* 0x000fea0003800000 */
[----:B------:R-:W-:Y:S01]  /*d020*/  BPT.TRAP 0x1 ;  /* 0x000000040000795c */ /* 0x000fe20000300000 */
.L_x_147:
[----:B-1----:R-:W-:-:S04]  /*d030*/  VIADD R3, R0, 0x28c60 ;  /* 0x00028c6000037836 */ /* 0x002fc80000000000 */
[----:B------:R-:W-:-:S04]  /*d040*/  IMAD R18, R18, 0x8, R3 ;  /* 0x0000000812127824 */ /* 0x000fc800078e0203 */
[----:B------:R-:W1:Y:S02]  /*d050*/  SYNCS.PHASECHK.TRANS64.TRYWAIT P0, [R18+URZ], R5 ;  /* 0x00000005120075a7 */ /* 0x000e64000800017f */
[----:B-1----:R-:W-:Y:S05]  /*d060*/  @!P0 BRA `(.L_x_148) ;  /* 0x0000000c00a88947 */ /* 0x002fea0003800000 */
.L_x_185:
[----:B------:R-:W-:-:S07]  /*d070*/  IMAD R3, R4, 0x8, R3 ;  /* 0x0000000804037824 */ /* 0x000fce00078e0203 */
.L_x_149:
[----:B--2---:R2:W3:Y:S02]  /*d080*/  SYNCS.PHASECHK.TRANS64.TRYWAIT P0, [R3+URZ], R2 ;  /* 0x00000002030075a7 */ /* 0x0044e4000800017f */
[----:B---3--:R-:W-:Y:S05]  /*d090*/  @!P0 NANOSLEEP.SYNCS 0x989680 ;  /* 0x009896800000895d */ /* 0x008fea0003900000 */
[----:B------:R-:W3:Y:S02]  /*d0a0*/  @!P0 SYNCS.PHASECHK.TRANS64 P0, [R3+URZ], R2 ;  /* 0x00000002030085a7 */ /* 0x000ee4000800007f */
[----:B---3--:R-:W-:Y:S05]  /*d0b0*/  @!P0 BRA `(.L_x_149) ;  /* 0xfffffffc00f08947 */ /* 0x008fea000383ffff */
.L_x_142:
[----:B------:R-:W-:Y:S05]  /*d0c0*/  BSYNC B0 ;  /* 0x0000000000007941 */ /* 0x000fea0003800000 */
.L_x_141:
[----:B------:R-:W-:Y:S05]  /*d0d0*/  EXIT ;  /* 0x000000000000794d */ /* 0x000fea0003800000 */
.L_x_11:
[----:B0-----:R-:W-:-:S04]  /*d0e0*/  IMAD.U32 R3, RZ, RZ, UR16 ;  /* 0x00000010ff037e24 */ /* 0x001fc8000f8e00ff */
[----:B------:R0:W1:Y:S03]  /*d0f0*/  SYNCS.PHASECHK.TRANS64.TRYWAIT P0, [R3+URZ+0x28c50], R0 ;  /* 0x028c5000030075a7 */ /* 0x000066000800017f */
[----:B-1----:R-:W-:Y:S05]  /*d100*/  @!P0 NANOSLEEP.SYNCS 0x989680 ;  /* 0x009896800000895d */ /* 0x002fea0003900000 */
[----:B------:R-:W1:Y:S02]  /*d110*/  @!P0 SYNCS.PHASECHK.TRANS64 P0, [R3+URZ+0x28c50], R0 ;  /* 0x028c5000030085a7 */ /* 0x000e64000800007f */
[----:B-1----:R-:W-:Y:S05]  /*d120*/  @!P0 BRA `(.L_x_11) ;  /* 0xfffffffc00ec8947 */ /* 0x002fea000383ffff */
[----:B------:R-:W-:Y:S05]  /*d130*/  BRA `(.L_x_150) ;  /* 0xffffff4000687947 */ /* 0x000fea000383ffff */
.L_x_16:
[----:B-1----:R-:W-:-:S04]  /*d140*/  IMAD.U32 R4, RZ, RZ, UR6 ;  /* 0x00000006ff047e24 */ /* 0x002fc8000f8e00ff */
[----:B------:R1:W2:Y:S03]  /*d150*/  SYNCS.PHASECHK.TRANS64.TRYWAIT P0, [R4+URZ+0x28c50], R3 ;  /* 0x028c5003040075a7 */ /* 0x0002a6000800017f */
[----:B--2---:R-:W-:Y:S05]  /*d160*/  @!P0 NANOSLEEP.SYNCS 0x989680 ;  /* 0x009896800000895d */ /* 0x004fea0003900000 */
[----:B------:R-:W2:Y:S02]  /*d170*/  @!P0 SYNCS.PHASECHK.TRANS64 P0, [R4+URZ+0x28c50], R3 ;  /* 0x028c5003040085a7 */ /* 0x000ea4000800007f */
[----:B--2---:R-:W-:Y:S05]  /*d180*/  @!P0 BRA `(.L_x_16) ;  /* 0xfffffffc00ec8947 */ /* 0x004fea000383ffff */
[----:B------:R-:W-:Y:S05]  /*d190*/  BRA `(.L_x_15) ;  /* 0xffffff4c007c7947 */ /* 0x000fea000383ffff */
.L_x_20:
[----:B0-----:R-:W-:-:S04]  /*d1a0*/  IMAD.U32 R3, RZ, RZ, UR41 ;  /* 0x00000029ff037e24 */ /* 0x001fc8000f8e00ff */
[----:B------:R0:W1:Y:S03]  /*d1b0*/  SYNCS.PHASECHK.TRANS64.TRYWAIT P1, [R3+URZ+0x28c00], R0 ;  /* 0x028c0000030075a7 */ /* 0x000066000802017f */
[----:B-1----:R-:W-:Y:S05]  /*d1c0*/  @!P1 NANOSLEEP.SYNCS 0x989680 ;  /* 0x009896800000995d */ /* 0x002fea0003900000 */
[----:B------:R-:W1:Y:S02]  /*d1d0*/  @!P1 SYNCS.PHASECHK.TRANS64 P1, [R3+URZ+0x28c00], R0 ;  /* 0x028c0000030095a7 */ /* 0x000e64000802007f */
[----:B-1----:R-:W-:Y:S05]  /*d1e0*/  @!P1 BRA `(.L_x_20) ;  /* 0xfffffffc00ec9947 */ /* 0x002fea000383ffff */
[----:B------:R-:W-:Y:S05]  /*d1f0*/  BRA `(.L_x_151) ;  /* 0xffffff5800cc7947 */ /* 0x000fea000383ffff */
.L_x_24:
[----:B--2---:R2:W3:Y:S02]  /*d200*/  SYNCS.PHASECHK.TRANS64.TRYWAIT P1, [R7+URZ+0x28c30], R8 ;  /* 0x028c3008070075a7 */ /* 0x0044e4000802017f */
[----:B---3--:R-:W-:Y:S05]  /*d210*/  @!P1 NANOSLEEP.SYNCS 0x989680 ;  /* 0x009896800000995d */ /* 0x008fea0003900000 */
[----:B------:R-:W3:Y:S02]  /*d220*/  @!P1 SYNCS.PHASECHK.TRANS64 P1, [R7+URZ+0x28c30], R8 ;  /* 0x028c3008070095a7 */ /* 0x000ee4000802007f */
[----:B---3--:R-:W-:Y:S05]  /*d230*/  @!P1 BRA `(.L_x_24) ;  /* 0xfffffffc00f09947 */ /* 0x008fea000383ffff */
[----:B------:R-:W-:Y:S05]  /*d240*/  BRA `(.L_x_23) ;  /* 0xffffff5800e87947 */ /* 0x000fea000383ffff */
.L_x_28:
[----:B----4-:R4:W0:Y:S02]  /*d250*/  SYNCS.PHASECHK.TRANS64.TRYWAIT P2, [R7+URZ+0x28c50], R8 ;  /* 0x028c5008070075a7 */ /* 0x010824000804017f */
[----:B0-----:R-:W-:Y:S05]  /*d260*/  @!P2 NANOSLEEP.SYNCS 0x989680 ;  /* 0x009896800000a95d */ /* 0x001fea0003900000 */
[----:B------:R-:W0:Y:S02]  /*d270*/  @!P2 SYNCS.PHASECHK.TRANS64 P2, [R7+URZ+0x28c50], R8 ;  /* 0x028c50080700a5a7 */ /* 0x000e24000804007f */
[----:B0-----:R-:W-:Y:S05]  /*d280*/  @!P2 BRA `(.L_x_28) ;  /* 0xfffffffc00f0a947 */ /* 0x001fea000383ffff */
[----:B------:R-:W-:Y:S05]  /*d290*/  BRA `(.L_x_27) ;  /* 0xffffff6800fc7947 */ /* 0x000fea000383ffff */
.L_x_33:
[----:B--2---:R-:W-:-:S04]  /*d2a0*/  IMAD.U32 R0, RZ, RZ, UR22 ;  /* 0x00000016ff007e24 */ /* 0x004fc8000f8e00ff */
[----:B------:R2:W3:Y:S03]  /*d2b0*/  SYNCS.PHASECHK.TRANS64.TRYWAIT P3, [R0+URZ+0x28c30], R7 ;  /* 0x028c3007000075a7 */ /* 0x0004e6000806017f */
[----:B---3--:R-:W-:Y:S05]  /*d2c0*/  @!P3 NANOSLEEP.SYNCS 0x989680 ;  /* 0x009896800000b95d */ /* 0x008fea0003900000 */
[----:B------:R-:W3:Y:S02]  /*d2d0*/  @!P3 SYNCS.PHASECHK.TRANS64 P3, [R0+URZ+0x28c30], R7 ;  /* 0x028c30070000b5a7 */ /* 0x000ee4000806007f */
[----:B---3--:R-:W-:Y:S05]  /*d2e0*/  @!P3 BRA `(.L_x_33) ;  /* 0xfffffffc00ecb947 */ /* 0x008fea000383ffff */
[----:B------:R-:W-:Y:S05]  /*d2f0*/  BRA `(.L_x_32) ;  /* 0xffffff6c00dc7947 */ /* 0x000fea000383ffff */
.L_x_37:
[----:B---3--:R3:W4:Y:S02]  /*d300*/  SYNCS.PHASECHK.TRANS64.TRYWAIT P3, [R170+URZ+0x28c50], R7 ;  /* 0x028c5007aa0075a7 */ /* 0x008724000806017f */
[----:B----4-:R-:W-:Y:S05]  /*d310*/  @!P3 NANOSLEEP.SYNCS 0x989680 ;  /* 0x009896800000b95d */ /* 0x010fea0003900000 */
[----:B------:R-:W4:Y:S02]  /*d320*/  @!P3 SYNCS.PHASECHK.TRANS64 P3, [R170+URZ+0x28c50], R7 ;  /* 0x028c5007aa00b5a7 */ /* 0x000f24000806007f */
[----:B----4-:R-:W-:Y:S05]  /*d330*/  @!P3 BRA `(.L_x_37) ;  /* 0xfffffffc00f0b947 */ /* 0x010fea000383ffff */
[----:B------:R-:W-:Y:S05]  /*d340*/  BRA `(.L_x_36) ;  /* 0xffffff8400107947 */ /* 0x000fea000383ffff */
.L_x_49:
[----:B0-----:R-:W0:Y:S01]  /*d350*/  S2R R0, SR_TID.X ;  /* 0x0000000000007919 */ /* 0x001e220000002100 */
[----:B------:R-:W-:Y:S01]  /*d360*/  BSSY B0, `(.L_x_152) ;  /* 0x000000a000007945 */ /* 0x000fe20003800000 */
[----:B------:R-:W-:Y:S02]  /*d370*/  IMAD.MOV.U32 R12, RZ, RZ, RZ ;  /* 0x000000ffff0c7224 */ /* 0x000fe400078e00ff */
[----:B------:R-:W-:Y:S02]  /*d380*/  IMAD.MOV.U32 R11, RZ, RZ, 0x1f ;  /* 0x0000001fff0b7424 */ /* 0x000fe400078e00ff */
[----:B------:R-:W-:Y:S01]  /*d390*/  IMAD.MOV.U32 R15, RZ, RZ, -0x1 ;  /* 0xffffffffff0f7424 */ /* 0x000fe200078e00ff */
[----:B0-----:R-:W-:-:S04]  /*d3a0*/  SHF.R.U32.HI R0, RZ, 0x5, R0 ;  /* 0x00000005ff007819 */ /* 0x001fc80000011600 */
[----:B------:R-:W-:-:S05]  /*d3b0*/  LOP3.LUT R0, R0, 0x3, RZ, 0xc0, !PT ;  /* 0x0000000300007812 */ /* 0x000fca00078ec0ff */
[----:B------:R-:W-:-:S07]  /*d3c0*/  IMAD.MOV.U32 R13, RZ, RZ, R0 ;  /* 0x000000ffff0d7224 */ /* 0x000fce00078e0000 */
[----:B------:R-:W-:Y:S05]  /*d3d0*/  WARPSYNC.COLLECTIVE R15, `(.L_x_153) ;  /* 0x000000000f087348 */ /* 0x000fea0003c00000 */
[----:B------:R0:W1:Y:S02]  /*d3e0*/  SHFL.IDX P6, R14, R13, R12, R11 ;  /* 0x0000000c0d0e7389 */ /* 0x00006400000c000b */
[----:B01----:R-:W-:Y:S01]  /*d3f0*/  ENDCOLLECTIVE ;  /* 0x000000000000791b */ /* 0x003fe20003800000 */
.L_x_153:
[----:B------:R-:W-:Y:S05]  /*d400*/  BSYNC B0 ;  /* 0x0000000000007941 */ /* 0x000fea0003800000 */
.L_x_152:
[----:B------:R-:W-:Y:S05]  /*d410*/  BRA `(.L_x_154) ;  /* 0xffffffb800207947 */ /* 0x000fea000383ffff */
.L_x_51:
[----:B------:R-:W-:Y:S01]  /*d420*/  BSSY B0, `(.L_x_155) ;  /* 0x0000006000007945 */ /* 0x000fe20003800000 */
[----:B------:R-:W-:-:S07]  /*d430*/  IMAD.MOV.U32 R15, RZ, RZ, -0x1 ;  /* 0xffffffffff0f7424 */ /* 0x000fce00078e00ff */
[----:B0-----:R-:W-:Y:S05]  /*d440*/  WARPSYNC.COLLECTIVE R15, `(.L_x_156) ;  /* 0x000000000f0c7348 */ /* 0x001fea0003c00000 */
[----:B------:R-:W-:Y:S02]  /*d450*/  ELECT P6, UR62, PT ;  /* 0x00000000003e782f */ /* 0x000fe400038c0000 */
[----:B------:R-:W-:Y:S01]  /*d460*/  MOV R14, UR62 ;  /* 0x0000003e000e7c02 */ /* 0x000fe20008000f00 */
[----:B0-----:R-:W-:Y:S10]  /*d470*/  ENDCOLLECTIVE ;  /* 0x000000000000791b */ /* 0x001ff40003800000 */
.L_x_156:
[----:B------:R-:W-:Y:S05]  /*d480*/  BSYNC B0 ;  /* 0x0000000000007941 */ /* 0x000fea0003800000 */
.L_x_155:
[----:B------:R-:W-:Y:S05]  /*d490*/  BRA `(.L_x_157) ;  /* 0xffffffb800207947 */ /* 0x000fea000383ffff */
.L_x_53:
[----:B0-----:R0:W2:Y:S02]  /*d4a0*/  SYNCS.PHASECHK.TRANS64.TRYWAIT P0, [R0+URZ+0x28c40], R2 ;  /* 0x028c4002000075a7 */ /* 0x0010a4000800017f */
[----:B--2---:R-:W-:Y:S05]  /*d4b0*/  @!P0 NANOSLEEP.SYNCS 0x989680 ;  /* 0x009896800000895d */ /* 0x004fea0003900000 */
[----:B------:R-:W2:Y:S02]  /*d4c0*/  @!P0 SYNCS.PHASECHK.TRANS64 P0, [R0+URZ+0x28c40], R2 ;  /* 0x028c4002000085a7 */ /* 0x000ea4000800007f */
[----:B--2---:R-:W-:Y:S05]  /*d4d0*/  @!P0 BRA `(.L_x_53) ;  /* 0xfffffffc00f08947 */ /* 0x004fea000383ffff */
[----:B------:R-:W-:Y:S05]  /*d4e0*/  BRA `(.L_x_158) ;  /* 0xffffffb8007c7947 */ /* 0x000fea000383ffff */
.L_x_56:
[----:B------:R-:W-:Y:S01]  /*d4f0*/  IMAD.MOV.U32 R13, RZ, RZ, R2 ;  /* 0x000000ffff0d7224 */ /* 0x000fe200078e0002 */
[----:B------:R-:W0:Y:S01]  /*d500*/  S2R R7, SR_TID.X ;  /* 0x0000000000077919 */ /* 0x000e220000002100 */
[----:B------:R-:W-:Y:S02]  /*d510*/  IMAD.MOV.U32 R12, RZ, RZ, RZ ;  /* 0x000000ffff0c7224 */ /* 0x000fe400078e00ff */
[----:B------:R-:W-:Y:S02]  /*d520*/  IMAD.MOV.U32 R11, RZ, RZ, 0x181f ;  /* 0x0000181fff0b7424 */ /* 0x000fe400078e00ff */
[----:B------:R-:W-:-:S07]  /*d530*/  IMAD.MOV.U32 R15, RZ, RZ, -0x1 ;  /* 0xffffffffff0f7424 */ /* 0x000fce00078e00ff */
[----:B0----5:R-:W-:Y:S05]  /*d540*/  WARPSYNC.COLLECTIVE R15, `(.L_x_159) ;  /* 0x000000000f087348 */ /* 0x021fea0003c00000 */
[----:B------:R1:W2:Y:S02]  /*d550*/  SHFL.IDX P6, R14, R13, R12, R11 ;  /* 0x0000000c0d0e7389 */ /* 0x0002a400000c000b */
[----:B012--5:R-:W-:Y:S01]  /*d560*/  ENDCOLLECTIVE ;  /* 0x000000000000791b */ /* 0x027fe20003800000 */
.L_x_159:
[----:B------:R-:W-:Y:S01]  /*d570*/  IMAD.MOV.U32 R13, RZ, RZ, R0 ;  /* 0x000000ffff0d7224 */ /* 0x000fe200078e0000 */
[----:B------:R-:W-:Y:S01]  /*d580*/  LOP3.LUT R7, R7, 0x7f, RZ, 0xc0, !PT ;  /* 0x0000007f07077812 */ /* 0x000fe200078ec0ff */
[----:B------:R-:W-:-:S07]  /*d590*/  IMAD.MOV.U32 R6, RZ, RZ, R14 ;  /* 0x000000ffff067224 */ /* 0x000fce00078e000e */
[----:B------:R-:W-:Y:S05]  /*d5a0*/  WARPSYNC.COLLECTIVE R15, `(.L_x_160) ;  /* 0x000000000f087348 */ /* 0x000fea0003c00000 */
[----:B------:R0:W1:Y:S02]  /*d5b0*/  SHFL.IDX P6, R14, R13, R12, R11 ;  /* 0x0000000c0d0e7389 */ /* 0x00006400000c000b */
[----:B01----:R-:W-:Y:S01]  /*d5c0*/  ENDCOLLECTIVE ;  /* 0x000000000000791b */ /* 0x003fe20003800000 */
.L_x_160:
[----:B------:R-:W-:Y:S01]  /*d5d0*/  SHF.R.U32.HI R5, RZ, 0x3, R7 ;  /* 0x00000003ff057819 */ /* 0x000fe20000011607 */
[----:B------:R-:W-:Y:S02]  /*d5e0*/  ULDC UR4, c[0x0][0x288] ;  /* 0x0000a20000047ab9 */ /* 0x000fe40000000800 */
[----:B------:R-:W-:Y:S02]  /*d5f0*/  IMAD R3, R8, UR4, RZ ;  /* 0x0000000408037c24 */ /* 0x000fe4000f8e02ff */
[----:B------:R-:W-:-:S04]  /*d600*/  IMAD R4, R4, 0x40, R5 ;  /* 0x0000004004047824 */ /* 0x000fc800078e0205 */
[C---:B------:R-:W-:Y:S01]  /*d610*/  VIADD R5, R4.reuse, 0x10 ;  /* 0x0000001004057836 */ /* 0x040fe20000000000 */
[----:B------:R-:W-:Y:S01]  /*d620*/  ISETP.GE.AND P1, PT, R4, R3, PT ;  /* 0x000000030400720c */ /* 0x000fe20003f26270 */
[----:B------:R-:W-:Y:S02]  /*d630*/  IMAD.MOV.U32 R13, RZ, RZ, R2 ;  /* 0x000000ffff0d7224 */ /* 0x000fe400078e0002 */
[----:B------:R-:W-:Y:S02]  /*d640*/  IMAD.MOV.U32 R12, RZ, RZ, 0x1 ;  /* 0x00000001ff0c7424 */ /* 0x000fe400078e00ff */
[----:B------:R-:W-:-:S08]  /*d650*/  IMAD.MOV.U32 R7, RZ, RZ, R14 ;  /* 0x000000ffff077224 */ /* 0x000fd000078e000e */
[----:B------:R-:W-:Y:S05]  /*d660*/  WARPSYNC.COLLECTIVE R15, `(.L_x_161) ;  /* 0x000000000f087348 */ /* 0x000fea0003c00000 */
[----:B------:R0:W1:Y:S02]  /*d670*/  SHFL.IDX P6, R14, R13, R12, R11 ;  /* 0x0000000c0d0e7389 */ /* 0x00006400000c000b */
[----:B01----:R-:W-:Y:S01]  /*d680*/  ENDCOLLECTIVE ;  /* 0x000000000000791b */ /* 0x003fe20003800000 */
.L_x_161:
[----:B------:R-:W-:-:S05]  /*d690*/  @!P1 LEA R7, P2, R10, R7, 0x1 ;  /* 0x000000070a079211 */ /* 0x000fca00078408ff */
[----:B------:R-:W-:-:S05]  /*d6a0*/  @!P1 IMAD.X R6, RZ, RZ, R6, P2 ;  /* 0x000000ffff069224 */ /* 0x000fca00010e0606 */
[----:B------:R-:W-:Y:S01]  /*d6b0*/  @!P1 LOP3.LUT R7, R7, R6, RZ, 0x3c, !PT ;  /* 0x0000000607079212 */ /* 0x000fe200078e3cff */
[----:B------:R-:W-:-:S03]  /*d6c0*/  IMAD.MOV.U32 R13, RZ, RZ, R0 ;  /* 0x000000ffff0d7224 */ /* 0x000fc600078e0000 */
[----:B------:R-:W-:-:S04]  /*d6d0*/  @!P1 LOP3.LUT R6, R7, R6, RZ, 0x3c, !PT ;  /* 0x0000000607069212 */ /* 0x000fc800078e3cff */
[----:B------:R-:W-:-:S05]  /*d6e0*/  @!P1 LOP3.LUT R7, R7, R6, RZ, 0x3c, !PT ;  /* 0x0000000607079212 */ /* 0x000fca00078e3cff */
[----:B------:R-:W-:Y:S01]  /*d6f0*/  @!PT LDS RZ, [RZ] ;  /* 0x00000000fffff984 */ /* 0x000fe20000000800 */
[----:B------:R-:W-:Y:S01]  /*d700*/  @!PT LDS RZ, [RZ] ;  /* 0x00000000fffff984 */ /* 0x000fe20000000800 */
[----:B------:R-:W-:Y:S01]  /*d710*/  @!PT LDS RZ, [RZ] ;  /* 0x00000000fffff984 */ /* 0x000fe20000000800 */
[----:B------:R0:W-:Y:S01]  /*d720*/  @!P1 LDGSTS.E.BYPASS.LTC128B.128 [R9+0x20400], desc[UR42][R6.64], !P0 ;  /* 0x2040000006099fae */ /* 0x0001e2000c101d6a */
[----:B------:R-:W-:Y:S01]  /*d730*/  ISETP.GE.AND P1, PT, R5, R3, PT ;  /* 0x000000030500720c */ /* 0x000fe20003f26270 */
[----:B------:R-:W-:Y:S02]  /*d740*/  VIADD R5, R4, 0x20 ;  /* 0x0000002004057836 */ /* 0x000fe40000000000 */
[----:B0-----:R-:W-:-:S10]  /*d750*/  IMAD.MOV.U32 R6, RZ, RZ, R14 ;  /* 0x000000ffff067224 */ /* 0x001fd400078e000e */
[----:B------:R-:W-:Y:S05]  /*d760*/  WARPSYNC.COLLECTIVE R15, `(.L_x_162) ;  /* 0x000000000f087348 */ /* 0x000fea0003c00000 */
[----:B------:R0:W1:Y:S02]  /*d770*/  SHFL.IDX P6, R14, R13, R12, R11 ;  /* 0x0000000c0d0e7389 */ /* 0x00006400000c000b */
[----:B01----:R-:W-:Y:S01]  /*d780*/  ENDCOLLECTIVE ;  /* 0x000000000000791b */ /* 0x003fe20003800000 */
.L_x_162:
[----:B------:R-:W-:Y:S02]  /*d790*/  IMAD.MOV.U32 R13, RZ, RZ, R2 ;  /* 0x000000ffff0d7224 */ /* 0x000fe400078e0002 */
[----:B------:R-:W-:Y:S02]  /*d7a0*/  IMAD.MOV.U32 R12, RZ, RZ, 0x2 ;  /* 0x00000002ff0c7424 */ /* 0x000fe400078e00ff */
[----:B------:R-:W-:-:S07]  /*d7b0*/  IMAD.MOV.U32 R7, RZ, RZ, R14 ;  /* 0x000000ffff077224 */ /* 0x000fce00078e000e */
[----:B------:R-:W-:Y:S05]  /*d7c0*/  WARPSYNC.COLLECTIVE R15, `(.L_x_163) ;  /* 0x000000000f087348 */ /* 0x000fea0003c00000 */
[----:B------:R0:W1:Y:S02]  /*d7d0*/  SHFL.IDX P6, R14, R13, R12, R11 ;  /* 0x0000000c0d0e7389 */ /* 0x00006400000c000b */
[----:B01----:R-:W-:Y:S01]  /*d7e0*/  ENDCOLLECTIVE ;  /* 0x000000000000791b */ /* 0x003fe20003800000 */
.L_x_163:
        /* <DEDUP_REMOVED lines=11> */
[----:B0-----:R-:W-:-:S12]  /*d8a0*/  IMAD.MOV.U32 R6, RZ, RZ, R14 ;  /* 0x000000ffff067224 */ /* 0x001fd800078e000e */
[----:B------:R-:W-:Y:S05]  /*d8b0*/  WARPSYNC.COLLECTIVE R15, `(.L_x_164) ;  /* 0x000000000f087348 */ /* 0x000fea0003c00000 */
[----:B------:R0:W1:Y:S02]  /*d8c0*/  SHFL.IDX P6, R14, R13, R12, R11 ;  /* 0x0000000c0d0e7389 */ /* 0x00006400000c000b */
[----:B01----:R-:W-:Y:S01]  /*d8d0*/  ENDCOLLECTIVE ;  /* 0x000000000000791b */ /* 0x003fe20003800000 */
.L_x_164:
[----:B------:R-:W-:Y:S02]  /*d8e0*/  IMAD.MOV.U32 R13, RZ, RZ, R2 ;  /* 0x000000ffff0d7224 */ /* 0x000fe400078e0002 */
[----:B------:R-:W-:Y:S02]  /*d8f0*/  IMAD.MOV.U32 R12, RZ, RZ, 0x3 ;  /* 0x00000003ff0c7424 */ /* 0x000fe400078e00ff */
[----:B------:R-:W-:-:S07]  /*d900*/  IMAD.MOV.U32 R7, RZ, RZ, R14 ;  /* 0x000000ffff077224 */ /* 0x000fce00078e000e */
[----:B------:R-:W-:Y:S05]  /*d910*/  WARPSYNC.COLLECTIVE R15, `(.L_x_165) ;  /* 0x000000000f087348 */ /* 0x000fea0003c00000 */
[----:B------:R0:W1:Y:S02]  /*d920*/  SHFL.IDX P6, R14, R13, R12, R11 ;  /* 0x0000000c0d0e7389 */ /* 0x00006400000c000b */
[----:B01----:R-:W-:Y:S01]  /*d930*/  ENDCOLLECTIVE ;  /* 0x000000000000791b */ /* 0x003fe20003800000 */
.L_x_165:
[----:B------:R-:W-:-:S05]  /*d940*/  @!P1 LEA R7, P2, R10, R7, 0x1 ;  /* 0x000000070a079211 */ /* 0x000fca00078408ff */
[----:B------:R-:W-:-:S05]  /*d950*/  @!P1 IMAD.X R6, RZ, RZ, R6, P2 ;  /* 0x000000ffff069224 */ /* 0x000fca00010e0606 */
[----:B------:R-:W-:Y:S01]  /*d960*/  @!P1 LOP3.LUT R7, R7, R6, RZ, 0x3c, !PT ;  /* 0x0000000607079212 */ /* 0x000fe200078e3cff */
[----:B------:R-:W-:-:S03]  /*d970*/  IMAD.MOV.U32 R13, RZ, RZ, R0 ;  /* 0x000000ffff0d7224 */ /* 0x000fc600078e0000 */
[----:B------:R-:W-:-:S04]  /*d980*/  @!P1 LOP3.LUT R6, R7, R6, RZ, 0x3c, !PT ;  /* 0x0000000607069212 */ /* 0x000fc800078e3cff */
[----:B------:R-:W-:Y:S01]  /*d990*/  @!P1 LOP3.LUT R7, R7, R6, RZ, 0x3c, !PT ;  /* 0x0000000607079212 */ /* 0x000fe200078e3cff */
[----:B------:R-:W-:-:S07]  /*d9a0*/  IMAD.MOV.U32 R5, RZ, RZ, R14 ;  /* 0x000000ffff057224 */ /* 0x000fce00078e000e */
[----:B------:R-:W-:Y:S05]  /*d9b0*/  WARPSYNC.COLLECTIVE R15, `(.L_x_166) ;  /* 0x000000000f087348 */ /* 0x000fea0003c00000 */
[----:B------:R0:W1:Y:S02]  /*d9c0*/  SHFL.IDX P6, R14, R13, R12, R11 ;  /* 0x0000000c0d0e7389 */ /* 0x00006400000c000b */
[----:B01----:R-:W-:Y:S01]  /*d9d0*/  ENDCOLLECTIVE ;  /* 0x000000000000791b */ /* 0x003fe20003800000 */
.L_x_166:
[----:B------:R-:W-:Y:S01]  /*d9e0*/  @!PT LDS RZ, [RZ] ;  /* 0x00000000fffff984 */ /* 0x000fe20000000800 */
[----:B------:R-:W-:Y:S01]  /*d9f0*/  @!PT LDS RZ, [RZ] ;  /* 0x00000000fffff984 */ /* 0x000fe20000000800 */
[----:B------:R-:W-:Y:S01]  /*da00*/  @!PT LDS RZ, [RZ] ;  /* 0x00000000fffff984 */ /* 0x000fe20000000800 */
[----:B------:R1:W-:Y:S01]  /*da10*/  @!P1 LDGSTS.E.BYPASS.LTC128B.128 [R9+0x21400], desc[UR42][R6.64], !P0 ;  /* 0x2140000006099fae */ /* 0x0003e2000c101d6a */
[----:B------:R-:W-:Y:S01]  /*da20*/  IMAD.MOV.U32 R0, RZ, RZ, R14 ;  /* 0x000000ffff007224 */ /* 0x000fe200078e000e */
[----:B------:R-:W-:Y:S06]  /*da30*/  BRA `(.L_x_167) ;  /* 0xffffffbc00787947 */ /* 0x000fec000383ffff */
.L_x_58:
[----:B0-----:R-:W-:-:S04]  /*da40*/  IMAD.U32 R3, RZ, RZ, UR36 ;  /* 0x00000024ff037e24 */ /* 0x001fc8000f8e00ff */
[----:B------:R0:W1:Y:S03]  /*da50*/  SYNCS.PHASECHK.TRANS64.TRYWAIT P0, [R3+URZ+0x28c20], R0 ;  /* 0x028c2000030075a7 */ /* 0x000066000800017f */
[----:B-1----:R-:W-:Y:S05]  /*da60*/  @!P0 NANOSLEEP.SYNCS 0x989680 ;  /* 0x009896800000895d */ /* 0x002fea0003900000 */
[----:B------:R-:W1:Y:S02]  /*da70*/  @!P0 SYNCS.PHASECHK.TRANS64 P0, [R3+URZ+0x28c20], R0 ;  /* 0x028c2000030085a7 */ /* 0x000e64000800007f */
[----:B-1----:R-:W-:Y:S05]  /*da80*/  @!P0 BRA `(.L_x_58) ;  /* 0xfffffffc00ec8947 */ /* 0x002fea000383ffff */
[----:B------:R-:W-:Y:S05]  /*da90*/  BRA `(.L_x_168) ;  /* 0xffffffbc00ac7947 */ /* 0x000fea000383ffff */
.L_x_62:
[----:B0-----:R0:W1:Y:S02]  /*daa0*/  SYNCS.PHASECHK.TRANS64.TRYWAIT P0, [R3+URZ+0x28c60], R0 ;  /* 0x028c6000030075a7 */ /* 0x001064000800017f */
[----:B-1----:R-:W-:Y:S05]  /*dab0*/  @!P0 NANOSLEEP.SYNCS 0x989680 ;  /* 0x009896800000895d */ /* 0x002fea0003900000 */
[----:B------:R-:W1:Y:S02]  /*dac0*/  @!P0 SYNCS.PHASECHK.TRANS64 P0, [R3+URZ+0x28c60], R0 ;  /* 0x028c6000030085a7 */ /* 0x000e64000800007f */
[----:B-1----:R-:W-:Y:S05]  /*dad0*/  @!P0 BRA `(.L_x_62) ;  /* 0xfffffffc00f08947 */ /* 0x002fea000383ffff */
[----:B------:R-:W-:Y:S05]  /*dae0*/  BRA `(.L_x_169) ;  /* 0xffffffbc00d07947 */ /* 0x000fea000383ffff */
.L_x_79:
[----:B-1----:R1:W2:Y:S02]  /*daf0*/  SYNCS.PHASECHK.TRANS64.TRYWAIT P0, [R3+URZ+0x28c40], R2 ;  /* 0x028c4002030075a7 */ /* 0x0022a4000800017f */
[----:B--2---:R-:W-:Y:S05]  /*db00*/  @!P0 NANOSLEEP.SYNCS 0x989680 ;  /* 0x009896800000895d */ /* 0x004fea0003900000 */
[----:B------:R-:W2:Y:S02]  /*db10*/  @!P0 SYNCS.PHASECHK.TRANS64 P0, [R3+URZ+0x28c40], R2 ;  /* 0x028c4002030085a7 */ /* 0x000ea4000800007f */
[----:B--2---:R-:W-:Y:S05]  /*db20*/  @!P0 BRA `(.L_x_79) ;  /* 0xfffffffc00f08947 */ /* 0x004fea000383ffff */
[----:B------:R-:W-:Y:S05]  /*db30*/  BRA `(.L_x_170) ;  /* 0xffffffc800b87947 */ /* 0x000fea000383ffff */
.L_x_84:
[----:B0-----:R0:W2:Y:S02]  /*db40*/  SYNCS.PHASECHK.TRANS64.TRYWAIT P0, [R3+URZ+0x28c60], R2 ;  /* 0x028c6002030075a7 */ /* 0x0010a4000800017f */
[----:B--2---:R-:W-:Y:S05]  /*db50*/  @!P0 NANOSLEEP.SYNCS 0x989680 ;  /* 0x009896800000895d */ /* 0x004fea0003900000 */
[----:B------:R-:W2:Y:S02]  /*db60*/  @!P0 SYNCS.PHASECHK.TRANS64 P0, [R3+URZ+0x28c60], R2 ;  /* 0x028c6002030085a7 */ /* 0x000ea4000800007f */
[----:B--2---:R-:W-:Y:S05]  /*db70*/  @!P0 BRA `(.L_x_84) ;  /* 0xfffffffc00f08947 */ /* 0x004fea000383ffff */
[----:B------:R-:W-:Y:S05]  /*db80*/  BRA `(.L_x_171) ;  /* 0xffffffcc00307947 */ /* 0x000fea000383ffff */
.L_x_100:
[----:B--2---:R2:W3:Y:S02]  /*db90*/  SYNCS.PHASECHK.TRANS64.TRYWAIT P0, [R4+URZ+0x28c40], R2 ;  /* 0x028c4002040075a7 */ /* 0x0044e4000800017f */
[----:B---3--:R-:W-:Y:S05]  /*dba0*/  @!P0 NANOSLEEP.SYNCS 0x989680 ;  /* 0x009896800000895d */ /* 0x008fea0003900000 */
[----:B------:R-:W3:Y:S02]  /*dbb0*/  @!P0 SYNCS.PHASECHK.TRANS64 P0, [R4+URZ+0x28c40], R2 ;  /* 0x028c4002040085a7 */ /* 0x000ee4000800007f */
[----:B---3--:R-:W-:Y:S05]  /*dbc0*/  @!P0 BRA `(.L_x_100) ;  /* 0xfffffffc00f08947 */ /* 0x008fea000383ffff */
[----:B------:R-:W-:Y:S05]  /*dbd0*/  BRA `(.L_x_172) ;  /* 0xffffffd8000c7947 */ /* 0x000fea000383ffff */
.L_x_105:
[----:B0-----:R0:W1:Y:S02]  /*dbe0*/  SYNCS.PHASECHK.TRANS64.TRYWAIT P0, [R4+URZ+0x28c60], R2 ;  /* 0x028c6002040075a7 */ /* 0x001064000800017f */
[----:B-1----:R-:W-:Y:S05]  /*dbf0*/  @!P0 NANOSLEEP.SYNCS 0x989680 ;  /* 0x009896800000895d */ /* 0x002fea0003900000 */
[----:B------:R-:W1:Y:S02]  /*dc00*/  @!P0 SYNCS.PHASECHK.TRANS64 P0, [R4+URZ+0x28c60], R2 ;  /* 0x028c6002040085a7 */ /* 0x000e64000800007f */
[----:B-1----:R-:W-:Y:S05]  /*dc10*/  @!P0 BRA `(.L_x_105) ;  /* 0xfffffffc00f08947 */ /* 0x002fea000383ffff */
[----:B------:R-:W-:Y:S05]  /*dc20*/  BRA `(.L_x_173) ;  /* 0xffffffd800847947 */ /* 0x000fea000383ffff */
.L_x_120:
[----:B0-----:R0:W2:Y:S02]  /*dc30*/  SYNCS.PHASECHK.TRANS64.TRYWAIT P0, [R4+URZ+0x28c40], R2 ;  /* 0x028c4002040075a7 */ /* 0x0010a4000800017f */
[----:B--2---:R-:W-:Y:S05]  /*dc40*/  @!P0 NANOSLEEP.SYNCS 0x989680 ;  /* 0x009896800000895d */ /* 0x004fea0003900000 */
[----:B------:R-:W2:Y:S02]  /*dc50*/  @!P0 SYNCS.PHASECHK.TRANS64 P0, [R4+URZ+0x28c40], R2 ;  /* 0x028c4002040085a7 */ /* 0x000ea4000800007f */
[----:B--2---:R-:W-:Y:S05]  /*dc60*/  @!P0 BRA `(.L_x_120) ;  /* 0xfffffffc00f08947 */ /* 0x004fea000383ffff */
[----:B------:R-:W-:Y:S05]  /*dc70*/  BRA `(.L_x_174) ;  /* 0xffffffe4003c7947 */ /* 0x000fea000383ffff */
.L_x_125:
[----:B-1----:R1:W2:Y:S02]  /*dc80*/  SYNCS.PHASECHK.TRANS64.TRYWAIT P0, [R4+URZ+0x28c60], R2 ;  /* 0x028c6002040075a7 */ /* 0x0022a4000800017f */
[----:B--2---:R-:W-:Y:S05]  /*dc90*/  @!P0 NANOSLEEP.SYNCS 0x989680 ;  /* 0x009896800000895d */ /* 0x004fea0003900000 */
[----:B------:R-:W2:Y:S02]  /*dca0*/  @!P0 SYNCS.PHASECHK.TRANS64 P0, [R4+URZ+0x28c60], R2 ;  /* 0x028c6002040085a7 */ /* 0x000ea4000800007f */
[----:B--2---:R-:W-:Y:S05]  /*dcb0*/  @!P0 BRA `(.L_x_125) ;  /* 0xfffffffc00f08947 */ /* 0x004fea000383ffff */
[----:B------:R-:W-:Y:S05]  /*dcc0*/  BRA `(.L_x_175) ;  /* 0xffffffe400b47947 */ /* 0x000fea000383ffff */
.L_x_139:
[----:B0-----:R0:W2:Y:S02]  /*dcd0*/  SYNCS.PHASECHK.TRANS64.TRYWAIT P0, [R0+URZ+0x28c20], R3 ;  /* 0x028c2003000075a7 */ /* 0x0010a4000800017f */
[----:B--2---:R-:W-:Y:S05]  /*dce0*/  @!P0 NANOSLEEP.SYNCS 0x989680 ;  /* 0x009896800000895d */ /* 0x004fea0003900000 */
[----:B------:R-:W2:Y:S02]  /*dcf0*/  @!P0 SYNCS.PHASECHK.TRANS64 P0, [R0+URZ+0x28c20], R3 ;  /* 0x028c2003000085a7 */ /* 0x000ea4000800007f */
[----:B--2---:R-:W-:Y:S05]  /*dd00*/  @!P0 BRA `(.L_x_139) ;  /* 0xfffffffc00f08947 */ /* 0x004fea000383ffff */
[----:B------:R-:W-:Y:S05]  /*dd10*/  BRA `(.L_x_176) ;  /* 0xfffffff000347947 */ /* 0x000fea000383ffff */
.L_x_140:
[----:B------:R-:W2:Y:S01]  /*dd20*/  S2R R2, SR_TID.X ;  /* 0x0000000000027919 */ /* 0x000ea20000002100 */
[----:B------:R-:W-:Y:S01]  /*dd30*/  BSSY B0, `(.L_x_177) ;  /* 0x000000a000007945 */ /* 0x000fe20003800000 */
[----:B------:R-:W-:Y:S02]  /*dd40*/  IMAD.MOV.U32 R12, RZ, RZ, RZ ;  /* 0x000000ffff0c7224 */ /* 0x000fe400078e00ff */
[----:B------:R-:W-:Y:S02]  /*dd50*/  IMAD.MOV.U32 R11, RZ, RZ, 0x1f ;  /* 0x0000001fff0b7424 */ /* 0x000fe400078e00ff */
[----:B------:R-:W-:Y:S01]  /*dd60*/  IMAD.MOV.U32 R15, RZ, RZ, -0x1 ;  /* 0xffffffffff0f7424 */ /* 0x000fe200078e00ff */
[----:B--2---:R-:W-:-:S04]  /*dd70*/  SHF.R.U32.HI R2, RZ, 0x5, R2 ;  /* 0x00000005ff027819 */ /* 0x004fc80000011602 */
[----:B------:R-:W-:-:S05]  /*dd80*/  LOP3.LUT R2, R2, 0x3, RZ, 0xc0, !PT ;  /* 0x0000000302027812 */ /* 0x000fca00078ec0ff */
[----:B------:R-:W-:-:S07]  /*dd90*/  IMAD.MOV.U32 R13, RZ, RZ, R2 ;  /* 0x000000ffff0d7224 */ /* 0x000fce00078e0002 */
[----:B01----:R-:W-:Y:S05]  /*dda0*/  WARPSYNC.COLLECTIVE R15, `(.L_x_178) ;  /* 0x000000000f087348 */ /* 0x003fea0003c00000 */
[----:B------:R2:W3:Y:S02]  /*ddb0*/  SHFL.IDX P6, R14, R13, R12, R11 ;  /* 0x0000000c0d0e7389 */ /* 0x0004e400000c000b */
[----:B0123--:R-:W-:Y:S01]  /*ddc0*/  ENDCOLLECTIVE ;  /* 0x000000000000791b */ /* 0x00ffe20003800000 */
.L_x_178:
[----:B------:R-:W-:Y:S05]  /*ddd0*/  BSYNC B0 ;  /* 0x0000000000007941 */ /* 0x000fea0003800000 */
.L_x_177:
[----:B------:R-:W-:Y:S05]  /*dde0*/  BRA `(.L_x_179) ;  /* 0xfffffff0001c7947 */ /* 0x000fea000383ffff */
.L_x_143:
[----:B------:R-:W-:Y:S01]  /*ddf0*/  BSSY B1, `(.L_x_180) ;  /* 0x0000006000017945 */ /* 0x000fe20003800000 */
[----:B------:R-:W-:-:S07]  /*de00*/  IMAD.MOV.U32 R15, RZ, RZ, -0x1 ;  /* 0xffffffffff0f7424 */ /* 0x000fce00078e00ff */
[----:B012---:R-:W-:Y:S05]  /*de10*/  WARPSYNC.COLLECTIVE R15, `(.L_x_181) ;  /* 0x000000000f0c7348 */ /* 0x007fea0003c00000 */
[----:B------:R-:W-:Y:S02]  /*de20*/  ELECT P6, UR62, PT ;  /* 0x00000000003e782f */ /* 0x000fe400038c0000 */
[----:B------:R-:W-:Y:S01]  /*de30*/  MOV R14, UR62 ;  /* 0x0000003e000e7c02 */ /* 0x000fe20008000f00 */
[----:B012---:R-:W-:Y:S10]  /*de40*/  ENDCOLLECTIVE ;  /* 0x000000000000791b */ /* 0x007ff40003800000 */
.L_x_181:
[----:B------:R-:W-:Y:S05]  /*de50*/  BSYNC B1 ;  /* 0x0000000000017941 */ /* 0x000fea0003800000 */
.L_x_180:
[----:B------:R-:W-:Y:S05]  /*de60*/  BRA `(.L_x_182) ;  /* 0xfffffff000147947 */ /* 0x000fea000383ffff */
.L_x_145:
[----:B0-----:R0:W1:Y:S02]  /*de70*/  SYNCS.PHASECHK.TRANS64.TRYWAIT P0, [R6+URZ], R5 ;  /* 0x00000005060075a7 */ /* 0x001064000800017f */
[----:B-1----:R-:W-:Y:S05]  /*de80*/  @!P0 NANOSLEEP.SYNCS 0x989680 ;  /* 0x009896800000895d */ /* 0x002fea0003900000 */
[----:B------:R-:W1:Y:S02]  /*de90*/  @!P0 SYNCS.PHASECHK.TRANS64 P0, [R6+URZ], R5 ;  /* 0x00000005060085a7 */ /* 0x000e64000800007f */
[----:B-1----:R-:W-:Y:S05]  /*dea0*/  @!P0 BRA `(.L_x_145) ;  /* 0xfffffffc00f08947 */ /* 0x002fea000383ffff */
[----:B------:R-:W-:Y:S05]  /*deb0*/  BRA `(.L_x_183) ;  /* 0xfffffff0004c7947 */ /* 0x000fea000383ffff */
.L_x_146:
[----:B-1----:R1:W2:Y:S02]  /*dec0*/  SYNCS.PHASECHK.TRANS64.TRYWAIT P0, [R3+URZ], R2 ;  /* 0x00000002030075a7 */ /* 0x0022a4000800017f */
[----:B--2---:R-:W-:Y:S05]  /*ded0*/  @!P0 NANOSLEEP.SYNCS 0x989680 ;  /* 0x009896800000895d */ /* 0x004fea0003900000 */
[----:B------:R-:W2:Y:S02]  /*dee0*/  @!P0 SYNCS.PHASECHK.TRANS64 P0, [R3+URZ], R2 ;  /* 0x00000002030085a7 */ /* 0x000ea4000800007f */
[----:B--2---:R-:W-:Y:S05]  /*def0*/  @!P0 BRA `(.L_x_146) ;  /* 0xfffffffc00f08947 */ /* 0x004fea000383ffff */
[----:B------:R-:W-:Y:S05]  /*df00*/  BRA `(.L_x_184) ;  /* 0xfffffff000407947 */ /* 0x000fea000383ffff */
.L_x_148:
[----:B-1----:R1:W2:Y:S02]  /*df10*/  SYNCS.PHASECHK.TRANS64.TRYWAIT P0, [R18+URZ], R5 ;  /* 0x00000005120075a7 */ /* 0x0022a4000800017f */
[----:B--2---:R-:W-:Y:S05]  /*df20*/  @!P0 NANOSLEEP.SYNCS 0x989680 ;  /* 0x009896800000895d */ /* 0x004fea0003900000 */
[----:B------:R-:W2:Y:S02]  /*df30*/  @!P0 SYNCS.PHASECHK.TRANS64 P0, [R18+URZ], R5 ;  /* 0x00000005120085a7 */ /* 0x000ea4000800007f */
[----:B--2---:R-:W-:Y:S05]  /*df40*/  @!P0 BRA `(.L_x_148) ;  /* 0xfffffffc00f08947 */ /* 0x004fea000383ffff */
[----:B------:R-:W-:Y:S05]  /*df50*/  BRA `(.L_x_185) ;  /* 0xfffffff000447947 */ /* 0x000fea000383ffff */
.L_x_186:
[----:B------:R-:W-:-:S00]  /*df60*/  BRA `(.L_x_186) ;  /* 0xfffffffc00fc7947 */ /* 0x000fc0000383ffff */
[----:B------:R-:W-:-:S00]  /*df70*/  NOP ;  /* 0x0000000000007918 */ /* 0x000fc00000000000 */
        /* <DEDUP_REMOVED lines=8> */
.L_x_5867:


//--------------------- .text._ZN7cutlass13device_kernelIN5flash11enable_sm90INS1_16FlashAttnFwdSm90INS1_25CollectiveMainloopFwdSm90ILi2EN4cute5tupleIJNS5_1CILi1EEES8_S8_EEENS6_IJNS7_ILi64EEESA_SA_EEELi512ENS_6half_tEfNS_4arch4Sm90ELb0ELb0ELb0ELb0ELb0ELb0ELb1ELb0ELb0ELb1ELb0ELb0EEENS1_21CollectiveEpilogueFwdINS6_IJSA_NS7_ILi512EEESA_EEES9_SC_SE_Li256ELb0ELb1ELb0ELb0EEENS1_29StaticPersistentTileSchedulerILb0EEEEEEEEEvNT_6ParamsE --------------------------
	.section	.text._ZN7cutlass13device_kernelIN5flash11enable_sm90INS1_16FlashAttnFwdSm90INS1_25CollectiveMainloopFwdSm90ILi2EN4cute5tupleIJNS5_1CILi1EEES8_S8_EEENS6_IJNS7_ILi64EEESA_SA_EEELi512ENS_6half_tEfNS_4arch4Sm90ELb0ELb0ELb0ELb0ELb0ELb0ELb1ELb0ELb0ELb1ELb0ELb0EEENS1_21CollectiveEpilogueFwdINS6_IJSA_NS7_ILi512EEESA_EEES9_SC_SE_Li256ELb0ELb1ELb0ELb0EEENS1_29StaticPersistentTileSchedulerILb0EEEEEEEEEvNT_6ParamsE,"ax",@progbits
	.align	128
.text._ZN7cutlass13device_kernelIN5flash11enable_sm90INS1_16FlashAttnFwdSm90INS1_25CollectiveMainloopFwdSm90ILi2EN4cute5tupleIJNS5_1CILi1EEES8_S8_EEENS6_IJNS7_ILi64EEESA_SA_EEELi512ENS_6half_tEfNS_4arch4Sm90ELb0ELb0ELb0ELb0ELb0ELb0ELb1ELb0ELb0ELb1ELb0ELb0EEENS1_21CollectiveEpilogueFwdINS6_IJSA_NS7_ILi512EEESA_EEES9_SC_SE_Li256ELb0ELb1ELb0ELb0EEENS1_29StaticPersistentTileSchedulerILb0EEEEEEEEEvNT_6ParamsE:
        .type           _ZN7cutlass13device_kernelIN5flash11enable_sm90INS1_16FlashAttnFwdSm90INS1_25CollectiveMainloopFwdSm90ILi2EN4cute5tupleIJNS5_1CILi1EEES8_S8_EEENS6_IJNS7_ILi64EEESA_SA_EEELi512ENS_6half_tEfNS_4arch4Sm90ELb0ELb0ELb0ELb0ELb0ELb0ELb1ELb0ELb0ELb1ELb0ELb0EEENS1_21CollectiveEpilogueFwdINS6_IJSA_NS7_ILi512EEESA_EEES9_SC_SE_Li256ELb0ELb1ELb0ELb0EEENS1_29StaticPersistentTileSchedulerILb0EEEEEEEEEvNT_6ParamsE,@function
        .size           _ZN7cutlass13device_kernelIN5flash11enable_sm90INS1_16FlashAttnFwdSm90INS1_25CollectiveMainloopFwdSm90ILi2EN4cute5tupleIJNS5_1CILi1EEES8_S8_EEENS6_IJNS7_ILi64EEESA_SA_EEELi512ENS_6half_tEfNS_4arch4Sm90ELb0ELb0ELb0ELb0ELb0ELb0ELb1ELb0ELb0ELb1ELb0ELb0EEENS1_21CollectiveEpilogueFwdINS6_IJSA_NS7_ILi512EEESA_EEES9_SC_SE_Li256ELb0ELb1ELb0ELb0EEENS1_29StaticPersistentTileSchedulerILb0EEEEEEEEEvNT_6ParamsE,(.L_x_5868 - _ZN7cutlass13device_kernelIN5flash11enable_sm90INS1_16FlashAttnFwdSm90INS1_25CollectiveMainloopFwdSm90ILi2EN4cute5tupleIJNS5_1CILi1EEES8_S8_EEENS6_IJNS7_ILi64EEESA_SA_EEELi512ENS_6half_tEfNS_4arch4Sm90ELb0ELb0ELb0ELb0ELb0ELb0ELb1ELb0ELb0ELb1ELb0ELb0EEENS1_21CollectiveEpilogueFwdINS6_IJSA_NS7_ILi512EEESA_EEES9_SC_SE_Li256ELb0ELb1ELb0ELb0EEENS1_29StaticPersistentTileSchedulerILb0EEEEEEEEEvNT_6ParamsE)
        .other          _ZN7cutlass13device_kernelIN5flash11enable_sm90INS1_16FlashAttnFwdSm90INS1_25CollectiveMainloopFwdSm90ILi2EN4cute5tupleIJNS5_1CILi1EEES8_S8_EEENS6_IJNS7_ILi64EEESA_SA_EEELi512ENS_6half_tEfNS_4arch4Sm90ELb0ELb0ELb0ELb0ELb0ELb0ELb1ELb0ELb0ELb1ELb0ELb0EEENS1_21CollectiveEpilogueFwdINS6_IJSA_NS7_ILi512EEESA_EEES9_SC_SE_Li256ELb0ELb1ELb0ELb0EEENS1_29StaticPersistentTileSchedulerILb0EEEEEEEEEvNT_6ParamsE,@"STO_CUDA_ENTRY STV_DEFAULT"
_ZN7cutlass13device_kernelIN5flash11enable_sm90INS1_16FlashAttnFwdSm90INS1_25CollectiveMainloopFwdSm90ILi2EN4cute5tupleIJNS5_1CILi1EEES8_S8_EEENS6_IJNS7_ILi64EEESA_SA_EEELi512ENS_6half_tEfNS_4arch4Sm90ELb0ELb0ELb0ELb0ELb0ELb0ELb1ELb0ELb0ELb1ELb0ELb0EEENS1_21CollectiveEpilogueFwdINS6_IJSA_NS7_ILi512EEESA_EEES9_SC_SE_Li256ELb0ELb1ELb0ELb0EEENS1_29StaticPersistentTileSchedulerILb0EEEEEEEEEvNT_6ParamsE:
[----:B------:R-:W0:Y:S02]  /*0000*/  LDC R1, c[0x0][0x28] ;  /* 0x00000a00ff017b82 */ /* 0x000e240000000800 */
[----:B0-----:R-:W-:Y:S01]  /*0010*/  VIADD R1, R1, 0xffffffa8 ;  /* 0xffffffa801017836 */ /* 0x001fe20000000000 */
[----:B------:R-:W0:Y:S01]  /*0020*/  S2R R0, SR_TID.X ;  /* 0x0000000000007919 */ /* 0x000e220000002100 */
[----:B------:R-:W-:Y:S01]  /*0030*/  ELECT P0, URZ, PT ;  /* 0x00000000003f782f */ /* 0x000fe20003800000 */
[----:B------:R-:W-:Y:S01]  /*0040*/  BSSY B0, `(.L_x_187) ;  /* 0x000000d000007945 */ /* 0x000fe20003800000 */
[----:B0-----:R-:W-:-:S05]  /*0050*/  SHF.R.U32.HI R2, RZ, 0x5, R0 ;  /* 0x00000005ff027819 */ /* 0x001fca0000011600 */
[----:B------:R-:W0:Y:S02]  /*0060*/  SHFL.IDX PT, R3, R2, RZ, 0x1f ;  /* 0x00001fff02037589 */ /* 0x000e2400000e0000 */
[----:B0-----:R-:W-:-:S13]  /*0070*/  ISETP.EQ.AND P0, PT, R3, RZ, P0 ;  /* 0x000000ff0300720c */ /* 0x001fda0000702270 */
        /* <DEDUP_REMOVED lines=9> */
.L_x_188:
[----:B------:R-:W-:Y:S05]  /*0110*/  BSYNC B0 ;  /* 0x0000000000007941 */ /* 0x000fea0003800000 */
.L_x_187:
[----:B------:R-:W-:Y:S01]  /*0120*/  SHF.R.U32.HI R4, RZ, 0x7, R0 ;  /* 0x00000007ff047819 */ /* 0x000fe20000011600 */
[----:B------:R-:W-:Y:S01]  /*0130*/  VOTEU.ANY UP0, P0 ;  /* 0x00000000003f7886 */ /* 0x000fe20000000100 */
[----:B------:R-:W0:Y:S01]  /*0140*/  SHFL.IDX PT, R3, R2, RZ, 0x1f ;  /* 0x00001fff02037589 */ /* 0x000e2200000e0000 */
[----:B------:R-:W-:Y:S01]  /*0150*/  UMOV UR4, 0x80 ;  /* 0x0000008000047882 */ /* 0x000fe20000000000 */
[----:B------:R-:W-:Y:S01]  /*0160*/  UMOV UR7, 0x100 ;  /* 0x0000010000077882 */ /* 0x000fe20000000000 */
[----:B------:R-:W-:Y:S01]  /*0170*/  VOTEU.ANY UP1, P0 ;  /* 0x00000000003f7886 */ /* 0x000fe20000020100 */
[----:B------:R-:W1:Y:S01]  /*0180*/  SHFL.IDX PT, R4, R4, RZ, 0x1f ;  /* 0x00001fff04047589 */ /* 0x000e6200000e0000 */
[----:B------:R-:W2:Y:S01]  /*0190*/  @UP0 S2UR UR8, SR_CgaCtaId ;  /* 0x00000000000809c3 */ /* 0x000ea20000008800 */
[----:B------:R-:W-:Y:S01]  /*01a0*/  @UP0 UMOV UR6, 0x400 ;  /* 0x0000040000060882 */ /* 0x000fe20000000000 */
[----:B------:R-:W-:-:S04]  /*01b0*/  @UP0 UIADD3 UR4, -UR4, 0x100000, URZ ;  /* 0x0010000004040890 */ /* 0x000fc8000fffe13f */
[----:B------:R-:W-:Y:S02]  /*01c0*/  @UP0 USHF.L.U32 UR5, UR4, 0xb, URZ ;  /* 0x0000000b04050899 */ /* 0x000fe4000800063f */
[----:B------:R-:W-:Y:S01]  /*01d0*/  @UP0 USHF.L.U32 UR4, UR4, 0x1, URZ ;  /* 0x0000000104040899 */ /* 0x000fe2000800063f */
[----:B------:R-:W-:Y:S01]  /*01e0*/  VOTEU.ANY UP2, P0 ;  /* 0x00000000003f7886 */ /* 0x000fe20000040100 */
[----:B0-----:R-:W-:Y:S01]  /*01f0*/  ISETP.NE.AND P1, PT, R3, RZ, PT ;  /* 0x000000ff0300720c */ /* 0x001fe20003f25270 */
[----:B-1----:R0:W-:Y:S01]  /*0200*/  STL [R1], R4 ;  /* 0x0000000401007387 */ /* 0x0021e20000100800 */
[----:B--2---:R-:W-:Y:S02]  /*0210*/  @UP0 ULEA UR8, UR8, UR6, 0x18 ;  /* 0x0000000608080291 */ /* 0x004fe4000f8ec03f */
[----:B------:R-:W-:-:S04]  /*0220*/  @UP0 UIADD3 UR6, -UR7, 0x100000, URZ ;  /* 0x0010000007060890 */ /* 0x000fc8000fffe13f */
[----:B------:R-:W-:Y:S02]  /*0230*/  @UP0 USHF.L.U32 UR7, UR6, 0xb, URZ ;  /* 0x0000000b06070899 */ /* 0x000fe4000800063f */
[----:B------:R-:W-:Y:S01]  /*0240*/  @UP0 USHF.L.U32 UR6, UR6, 0x1, URZ ;  /* 0x0000000106060899 */ /* 0x000fe2000800063f */
[----:B------:R-:W-:Y:S01]  /*0250*/  VOTEU.ANY UP0, P0 ;  /* 0x00000000003f7886 */ /* 0x000fe20000000100 */
[----:B------:R-:W1:Y:S04]  /*0260*/  FENCE.VIEW.ASYNC.S ;  /* 0x00000000000073c6 */ /* 0x000e680000000000 */
[----:B-1----:R0:W1:Y:S01]  /*0270*/  @UP0 SYNCS.EXCH.64 URZ, [UR8+0x38800], UR4 ;  /* 0x03880004083f05b2 */ /* 0x0020620008000100 */
[----:B------:R0:W2:Y:S05]  /*0280*/  @UP1 SYNCS.EXCH.64 URZ, [UR8+0x38810], UR4 ;  /* 0x03881004083f15b2 */ /* 0x0000aa0008000100 */
[----:B------:R0:W3:Y:S02]  /*0290*/  @UP2 SYNCS.EXCH.64 URZ, [UR8+0x38820], UR6 ;  /* 0x03882006083f25b2 */ /* 0x0000e40008000100 */
[----:B0-----:R-:W-:Y:S05]  /*02a0*/  @P1 BRA `(.L_x_189) ;  /* 0x0000000000381947 */ /* 0x001fea0003800000 */
[----:B------:R-:W0:Y:S01]  /*02b0*/  S2UR UR5, SR_CgaCtaId ;  /* 0x00000000000579c3 */ /* 0x000e220000008800 */
        /* <DEDUP_REMOVED lines=11> */
[----:B------:R0:W0:Y:S01]  /*0370*/  SYNCS.EXCH.64 URZ, [UR6+0x38848], UR4 ;  /* 0x03884804063f75b2 */ /* 0x0000220008000100 */
[----:B------:R-:W-:Y:S01]  /*0380*/  NOP ;  /* 0x0000000000007918 */ /* 0x000fe20000000000 */
.L_x_189:
[----:B------:R-:W5:Y:S01]  /*0390*/  SHFL.IDX PT, R3, R2, RZ, 0x1f ;  /* 0x00001fff02037589 */ /* 0x000f6200000e0000 */
[----:B------:R-:W-:Y:S01]  /*03a0*/  NOP ;  /* 0x0000000000007918 */ /* 0x000fe20000000000 */
[----:B-----5:R-:W-:-:S13]  /*03b0*/  ISETP.NE.AND P0, PT, R3, RZ, PT ;  /* 0x000000ff0300720c */ /* 0x020fda0003f05270 */
        /* <DEDUP_REMOVED lines=17> */
[----:B------:R0:W0:Y:S01]  /*04d0*/  SYNCS.EXCH.64 URZ, [UR8+0x38868], UR4 ;  /* 0x03886804083f75b2 */ /* 0x0000220008000100 */
[----:B------:R-:W-:Y:S01]  /*04e0*/  NOP ;  /* 0x0000000000007918 */ /* 0x000fe20000000000 */
.L_x_190:
[----:B------:R-:W5:Y:S01]  /*04f0*/  SHFL.IDX PT, R3, R2, RZ, 0x1f ;  /* 0x00001fff02037589 */ /* 0x000f6200000e0000 */
[----:B------:R-:W-:Y:S01]  /*0500*/  NOP ;  /* 0x0000000000007918 */ /* 0x000fe20000000000 */
[----:B-----5:R-:W-:-:S13]  /*0510*/  ISETP.NE.AND P0, PT, R3, RZ, PT ;  /* 0x000000ff0300720c */ /* 0x020fda0003f05270 */
        /* <DEDUP_REMOVED lines=13> */
[----:B------:R0:W0:Y:S01]  /*05f0*/  SYNCS.EXCH.64 URZ, [UR6+0x38888], UR4 ;  /* 0x03888804063f75b2 */ /* 0x0000220008000100 */
[----:B------:R-:W-:Y:S01]  /*0600*/  NOP ;  /* 0x0000000000007918 */ /* 0x000fe20000000000 */
.L_x_191:
        /* <DEDUP_REMOVED lines=22> */
.L_x_192:
        /* <DEDUP_REMOVED lines=22> */
.L_x_193:
[----:B------:R-:W-:Y:S01]  /*08d0*/  ISETP.NE.AND P0, PT, R4, RZ, PT ;  /* 0x000000ff0400720c */ /* 0x000fe20003f05270 */
[----:B------:R-:W-:Y:S01]  /*08e0*/  NOP ;  /* 0x0000000000007918 */ /* 0x000fe20000000000 */
[----:B------:R-:W-:Y:S01]  /*08f0*/  ULDC.64 UR38, c[0x0][0x208] ;  /* 0x0000820000267ab9 */ /* 0x000fe20000000a00 */
[----:B01234-:R-:W-:Y:S10]  /*0900*/  BAR.SYNC.DEFER_BLOCKING 0x0 ;  /* 0x0000000000007b1d */ /* 0x01fff40000010000 */
[----:B------:R-:W-:Y:S05]  /*0910*/  @!P0 BRA `(.L_x_194) ;  /* 0x0000009800948947 */ /* 0x000fea0003800000 */
.L_x_195:
        /* <DEDUP_REMOVED lines=17> */
[----:B------:R-:W-:Y:S01]  /*0a30*/  UMOV UR36, URZ ;  /* 0x0000003f00247c82 */ /* 0x000fe20008000000 */
[----:B------:R-:W-:Y:S01]  /*0a40*/  SHF.R.S32.HI R3, RZ, 0x1f, R0 ;  /* 0x0000001fff037819 */ /* 0x000fe20000011400 */
[----:B------:R-:W-:-:S03]  /*0a50*/  IMAD.MOV.U32 R201, RZ, RZ, RZ ;  /* 0x000000ffffc97224 */ /* 0x000fc600078e00ff */
[CC--:B------:R-:W-:Y:S02]  /*0a60*/  LEA.HI R5, R3.reuse, R0.reuse, RZ, 0x5 ;  /* 0x0000000003057211 */ /* 0x0c0fe400078f28ff */
[CC--:B------:R-:W-:Y:S02]  /*0a70*/  LEA.HI R4, R3.reuse, R0.reuse, RZ, 0x4 ;  /* 0x0000000003047211 */ /* 0x0c0fe400078f20ff */
[--C-:B------:R-:W-:Y:S02]  /*0a80*/  SHF.R.S32.HI R10, RZ, 0x5, R5.reuse ;  /* 0x00000005ff0a7819 */ /* 0x100fe40000011405 */
[----:B------:R-:W-:Y:S02]  /*0a90*/  SHF.R.S32.HI R9, RZ, 0x1f, R5 ;  /* 0x0000001fff097819 */ /* 0x000fe40000011405 */
[----:B------:R-:W-:Y:S02]  /*0aa0*/  LEA.HI R6, R3, R0, RZ, 0x2 ;  /* 0x0000000003067211 */ /* 0x000fe400078f10ff */
[----:B------:R-:W-:-:S02]  /*0ab0*/  LOP3.LUT R5, R4, 0xfffffff0, RZ, 0xc0, !PT ;  /* 0xfffffff004057812 */ /* 0x000fc400078ec0ff */
[----:B------:R-:W-:Y:S02]  /*0ac0*/  LOP3.LUT R11, R6, 0xfffffffc, RZ, 0xc0, !PT ;  /* 0xfffffffc060b7812 */ /* 0x000fe400078ec0ff */
[----:B------:R-:W-:Y:S01]  /*0ad0*/  SHF.R.S32.HI R7, RZ, 0x4, R4 ;  /* 0x00000004ff077819 */ /* 0x000fe20000011404 */
[C---:B------:R-:W-:Y:S01]  /*0ae0*/  IMAD.IADD R6, R0.reuse, 0x1, -R5 ;  /* 0x0000000100067824 */ /* 0x040fe200078e0a05 */
[CC--:B------:R-:W-:Y:S01]  /*0af0*/  LEA.HI R2, R3.reuse, R0.reuse, RZ, 0x7 ;  /* 0x0000000003027211 */ /* 0x0c0fe200078f38ff */
[----:B------:R-:W-:Y:S01]  /*0b00*/  IMAD.IADD R11, R0, 0x1, -R11 ;  /* 0x00000001000b7824 */ /* 0x000fe200078e0a0b */
[----:B------:R-:W-:Y:S01]  /*0b10*/  LEA.HI R214, R3, R0, RZ, 0x3 ;  /* 0x0000000003d67211 */ /* 0x000fe200078f18ff */
[----:B0-----:R-:W-:Y:S01]  /*0b20*/  ULEA UR37, UR4, UR37, 0x18 ;  /* 0x0000002504257291 */ /* 0x001fe2000f8ec03f */
[----:B------:R-:W-:Y:S02]  /*0b30*/  LEA.HI R4, R4, R7, RZ, 0x1 ;  /* 0x0000000704047211 */ /* 0x000fe400078f08ff */
[----:B------:R-:W-:-:S02]  /*0b40*/  LEA.HI R9, R9, R10, RZ, 0x2 ;  /* 0x0000000a09097211 */ /* 0x000fc400078f10ff */
[----:B------:R-:W-:Y:S02]  /*0b50*/  SHF.R.S32.HI R5, RZ, 0x1f, R6 ;  /* 0x0000001fff057819 */ /* 0x000fe40000011406 */
[----:B------:R-:W-:Y:S02]  /*0b60*/  LOP3.LUT R3, R2, 0xffffff80, RZ, 0xc0, !PT ;  /* 0xffffff8002037812 */ /* 0x000fe400078ec0ff */
[----:B------:R-:W-:Y:S02]  /*0b70*/  LOP3.LUT R13, R214, 0xfffffff8, RZ, 0xc0, !PT ;  /* 0xfffffff8d60d7812 */ /* 0x000fe400078ec0ff */
[----:B------:R-:W-:Y:S01]  /*0b80*/  LOP3.LUT R4, R4, 0x1ffffffe, RZ, 0xc0, !PT ;  /* 0x1ffffffe04047812 */ /* 0x000fe200078ec0ff */
[C---:B------:R-:W-:Y:S01]  /*0b90*/  IMAD.IADD R3, R0.reuse, 0x1, -R3 ;  /* 0x0000000100037824 */ /* 0x040fe200078e0a03 */
[----:B------:R-:W-:Y:S01]  /*0ba0*/  SHF.R.S32.HI R213, RZ, 0x7, R2 ;  /* 0x00000007ffd57819 */ /* 0x000fe20000011402 */
[----:B------:R-:W-:Y:S01]  /*0bb0*/  IMAD.IADD R212, R0, 0x1, -R13 ;  /* 0x0000000100d47824 */ /* 0x000fe200078e0a0d */
[----:B------:R-:W-:Y:S01]  /*0bc0*/  LOP3.LUT R9, R9, 0x3ffffc, RZ, 0xc0, !PT ;  /* 0x003ffffc09097812 */ /* 0x000fe200078ec0ff */
[----:B------:R-:W-:Y:S01]  /*0bd0*/  IMAD.IADD R8, R7, 0x1, -R4 ;  /* 0x0000000107087824 */ /* 0x000fe200078e0a04 */
[----:B------:R-:W-:Y:S01]  /*0be0*/  LEA.HI R5, R5, R6, RZ, 0x3 ;  /* 0x0000000605057211 */ /* 0x000fe200078f18ff */
[----:B------:R-:W-:Y:S01]  /*0bf0*/  IMAD R0, R213, 0x100, R6 ;  /* 0x00000100d5007824 */ /* 0x000fe200078e0206 */
[----:B------:R-:W-:Y:S01]  /*0c00*/  LEA.HI R7, R11, R11, RZ, 0x1 ;  /* 0x0000000b0b077211 */ /* 0x000fe200078f08ff */
[----:B------:R-:W-:Y:S01]  /*0c10*/  IMAD.IADD R9, R10, 0x1, -R9 ;  /* 0x000000010a097824 */ /* 0x000fe200078e0a09 */
[----:B------:R-:W-:Y:S01]  /*0c20*/  SHF.R.S32.HI R214, RZ, 0x3, R214 ;  /* 0x00000003ffd67819 */ /* 0x000fe200000114d6 */
[C---:B------:R-:W-:Y:S01]  /*0c30*/  IMAD.SHL.U32 R4, R5.reuse, 0x40, RZ ;  /* 0x0000004005047824 */ /* 0x040fe200078e00ff */
[----:B------:R-:W-:Y:S01]  /*0c40*/  LOP3.LUT R5, R5, 0xfffffff8, RZ, 0xc0, !PT ;  /* 0xfffffff805057812 */ /* 0x000fe200078ec0ff */
[----:B------:R-:W-:Y:S01]  /*0c50*/  IMAD R13, R9, 0x10, R0 ;  /* 0x00000010090d7824 */ /* 0x000fe200078e0200 */
[----:B------:R-:W-:Y:S01]  /*0c60*/  LOP3.LUT R12, R7, 0x1ffffffe, RZ, 0xc0, !PT ;  /* 0x1ffffffe070c7812 */ /* 0x000fe200078ec0ff */
[----:B------:R-:W-:Y:S01]  /*0c70*/  IMAD.SHL.U32 R8, R8, 0x8, RZ ;  /* 0x0000000808087824 */ /* 0x000fe200078e00ff */
[----:B------:R-:W-:Y:S01]  /*0c80*/  LOP3.LUT R9, R4, 0x7ffffe00, RZ, 0xc0, !PT ;  /* 0x7ffffe0004097812 */ /* 0x000fe200078ec0ff */
[----:B------:R-:W-:Y:S01]  /*0c90*/  IMAD.IADD R7, R6, 0x1, -R5 ;  /* 0x0000000106077824 */ /* 0x000fe200078e0a05 */
[----:B------:R-:W-:Y:S01]  /*0ca0*/  SHF.R.S32.HI R0, RZ, 0x1f, R3 ;  /* 0x0000001fff007819 */ /* 0x000fe20000011403 */
[----:B------:R-:W-:-:S02]  /*0cb0*/  IMAD.U32 R218, R13, 0x40, R8 ;  /* 0x000000400dda7824 */ /* 0x000fc400078e0008 */
[----:B------:R-:W-:Y:S01]  /*0cc0*/  IMAD R10, R10, 0x400, R9 ;  /* 0x000004000a0a7824 */ /* 0x000fe200078e0209 */
[CC--:B------:R-:W-:Y:S01]  /*0cd0*/  LEA.HI R4, R0.reuse, R3.reuse, RZ, 0x2 ;  /* 0x0000000300047211 */ /* 0x0c0fe200078f10ff */
[----:B------:R-:W-:Y:S01]  /*0ce0*/  IMAD.SHL.U32 R9, R7, 0x40, RZ ;  /* 0x0000004007097824 */ /* 0x000fe200078e00ff */
[----:B------:R-:W-:Y:S01]  /*0cf0*/  LEA.HI R0, R0, R3, RZ, 0x5 ;  /* 0x0000000300007211 */ /* 0x000fe200078f28ff */
[----:B------:R-:W-:Y:S01]  /*0d00*/  IMAD.SHL.U32 R17, R212, 0x8, RZ ;  /* 0x00000008d4117824 */ /* 0x000fe200078e00ff */
[----:B------:R-:W-:Y:S01]  /*0d10*/  SHF.R.S32.HI R5, RZ, 0x2, R4 ;  /* 0x00000002ff057819 */ /* 0x000fe20000011404 */
[----:B------:R-:W-:Y:S01]  /*0d20*/  IMAD.IADD R217, R11, 0x1, -R12 ;  /* 0x000000010bd97824 */ /* 0x000fe200078e0a0c */
[----:B------:R-:W-:Y:S01]  /*0d30*/  LOP3.LUT R9, R9, 0x1c0, RZ, 0xc0, !PT ;  /* 0x000001c009097812 */ /* 0x000fe200078ec0ff */
[C---:B------:R-:W-:Y:S01]  /*0d40*/  VIADD R190, R17.reuse, 0x40 ;  /* 0x0000004011be7836 */ /* 0x040fe20000000000 */
[----:B------:R-:W-:Y:S01]  /*0d50*/  SHF.R.S32.HI R6, RZ, 0x1f, R4 ;  /* 0x0000001fff067819 */ /* 0x000fe20000011404 */
[----:B------:R-:W-:Y:S01]  /*0d60*/  VIADD R189, R17, 0x80 ;  /* 0x0000008011bd7836 */ /* 0x000fe20000000000 */
[----:B------:R-:W-:Y:S01]  /*0d70*/  LOP3.LUT R8, R9, 0x8, R8, 0xf8, !PT ;  /* 0x0000000809087812 */ /* 0x000fe200078ef808 */
[C---:B------:R-:W-:Y:S01]  /*0d80*/  VIADD R188, R17.reuse, 0xc0 ;  /* 0x000000c011bc7836 */ /* 0x040fe20000000000 */
[----:B------:R-:W-:Y:S01]  /*0d90*/  LEA.HI R6, R6, R5, RZ, 0x3 ;  /* 0x0000000506067211 */ /* 0x000fe200078f18ff */
[C---:B------:R-:W-:Y:S01]  /*0da0*/  VIADD R187, R17.reuse, 0x100 ;  /* 0x0000010011bb7836 */ /* 0x040fe20000000000 */
[----:B------:R-:W-:Y:S01]  /*0db0*/  SHF.R.U32.HI R9, RZ, 0x3, R9 ;  /* 0x00000003ff097819 */ /* 0x000fe20000011609 */
[C---:B------:R-:W-:Y:S01]  /*0dc0*/  VIADD R186, R17.reuse, 0x140 ;  /* 0x0000014011ba7836 */ /* 0x040fe20000000000 */
[----:B------:R-:W-:Y:S01]  /*0dd0*/  LOP3.LUT R6, R6, 0xfffffff8, RZ, 0xc0, !PT ;  /* 0xfffffff806067812 */ /* 0x000fe200078ec0ff */
[C---:B------:R-:W-:Y:S01]  /*0de0*/  VIADD R216, R17.reuse, 0x180 ;  /* 0x0000018011d87836 */ /* 0x040fe20000000000 */
[----:B------:R-:W-:Y:S01]  /*0df0*/  LOP3.LUT R9, R8, R9, RZ, 0x3c, !PT ;  /* 0x0000000908097212 */ /* 0x000fe200078e3cff */
[----:B------:R-:W-:Y:S01]  /*0e00*/  VIADD R215, R17, 0x1c0 ;  /* 0x000001c011d77836 */ /* 0x000fe20000000000 */
[----:B------:R-:W-:Y:S01]  /*0e10*/  SHF.R.S32.HI R0, RZ, 0x5, R0 ;  /* 0x00000005ff007819 */ /* 0x000fe20000011400 */
[----:B------:R-:W-:Y:S01]  /*0e20*/  IMAD.IADD R5, R5, 0x1, -R6 ;  /* 0x0000000105057824 */ /* 0x000fe200078e0a06 */
[----:B------:R-:W-:Y:S01]  /*0e30*/  R2P PR, R7, 0x6 ;  /* 0x0000000607007804 */ /* 0x000fe20000000000 */
[----:B------:R-:W-:Y:S01]  /*0e40*/  IMAD.IADD R9, R10, 0x1, R9 ;  /* 0x000000010a097824 */ /* 0x000fe200078e0209 */
[----:B------:R-:W-:Y:S01]  /*0e50*/  LOP3.LUT R4, R4, 0x7ffffffc, RZ, 0xc0, !PT ;  /* 0x7ffffffc04047812 */ /* 0x000fe200078ec0ff */
[----:B------:R-:W-:Y:S01]  /*0e60*/  IMAD R16, R0, 0x10, R5 ;  /* 0x0000001000107824 */ /* 0x000fe200078e0205 */
[----:B------:R-:W-:Y:S01]  /*0e70*/  LEA.HI R0, R2, R213, RZ, 0x1 ;  /* 0x000000d502007211 */ /* 0x000fe200078f08ff */
[----:B------:R-:W-:Y:S01]  /*0e80*/  IMAD.MOV.U32 R2, RZ, RZ, RZ ;  /* 0x000000ffff027224 */ /* 0x000fe200078e00ff */
[----:B------:R-:W-:Y:S01]  /*0e90*/  LEA R23, R9, UR37, 0x1 ;  /* 0x0000002509177c11 */ /* 0x000fe2000f8e08ff */
[----:B------:R-:W-:Y:S01]  /*0ea0*/  IMAD.IADD R4, R3, 0x1, -R4 ;  /* 0x0000000103047824 */ /* 0x000fe200078e0a04 */
[----:B------:R-:W-:Y:S01]  /*0eb0*/  LOP3.LUT R0, R0, 0xfffffe, RZ, 0xc0, !PT ;  /* 0x00fffffe00007812 */ /* 0x000fe200078ec0ff */
[----:B------:R-:W-:Y:S01]  /*0ec0*/  IMAD R217, R217, 0x8, R16 ;  /* 0x00000008d9d97824 */ /* 0x000fe200078e0210 */
[----:B------:R-:W-:Y:S01]  /*0ed0*/  SEL R184, R184, 0xffffffc0, !P2 ;  /* 0xffffffc0b8b87807 */ /* 0x000fe20005000000 */
[C---:B------:R-:W-:Y:S01]  /*0ee0*/  VIADD R185, R23.reuse, 0x36400 ;  /* 0x0003640017b97836 */ /* 0x040fe20000000000 */
[----:B------:R-:W-:Y:S01]  /*0ef0*/  SHF.R.S32.HI R225, RZ, 0x1f, R190 ;  /* 0x0000001fffe17819 */ /* 0x000fe200000114be */
[----:B------:R-:W-:Y:S01]  /*0f00*/  VIADD R22, R23, 0x36420 ;  /* 0x0003642017167836 */ /* 0x000fe20000000000 */
[----:B------:R-:W-:Y:S01]  /*0f10*/  SHF.R.S32.HI R224, RZ, 0x1f, R189 ;  /* 0x0000001fffe07819 */ /* 0x000fe200000114bd */
[----:B------:R-:W-:Y:S01]  /*0f20*/  IMAD.IADD R0, R213, 0x1, -R0 ;  /* 0x00000001d5007824 */ /* 0x000fe200078e0a00 */
[----:B------:R-:W-:Y:S01]  /*0f30*/  SHF.R.S32.HI R223, RZ, 0x1f, R188 ;  /* 0x0000001fffdf7819 */ /* 0x000fe200000114bc */
[C---:B------:R-:W-:Y:S01]  /*0f40*/  @P1 VIADD R22, R185.reuse, 0xffffffe0 ;  /* 0xffffffe0b9161836 */ /* 0x040fe20000000000 */
[----:B------:R-:W-:Y:S01]  /*0f50*/  SHF.R.S32.HI R222, RZ, 0x1f, R187 ;  /* 0x0000001fffde7819 */ /* 0x000fe200000114bb */
[----:B------:R-:W-:Y:S01]  /*0f60*/  IMAD.IADD R185, R185, 0x1, R184 ;  /* 0x00000001b9b97824 */ /* 0x000fe200078e02b8 */
[----:B------:R-:W-:Y:S01]  /*0f70*/  SHF.R.S32.HI R221, RZ, 0x1f, R186 ;  /* 0x0000001fffdd7819 */ /* 0x000fe200000114ba */
[----:B------:R-:W-:Y:S01]  /*0f80*/  IMAD.SHL.U32 R19, R0, 0x100, RZ ;  /* 0x0000010000137824 */ /* 0x000fe200078e00ff */
[----:B------:R-:W-:Y:S01]  /*0f90*/  SHF.R.S32.HI R220, RZ, 0x1f, R216 ;  /* 0x0000001fffdc7819 */ /* 0x000fe200000114d8 */
[----:B------:R-:W-:Y:S01]  /*0fa0*/  IMAD.SHL.U32 R18, R4, 0x2, RZ ;  /* 0x0000000204127824 */ /* 0x000fe200078e00ff */
[----:B------:R-:W-:Y:S01]  /*0fb0*/  SHF.R.S32.HI R219, RZ, 0x1f, R215 ;  /* 0x0000001fffdb7819 */ /* 0x000fe200000114d7 */
[----:B------:R-:W-:-:S07]  /*0fc0*/  IMAD.IADD R184, R184, 0x1, R22 ;  /* 0x00000001b8b87824 */ /* 0x000fce00078e0216 */
.L_x_226:
[----:B--2---:R-:W2:Y:S01]  /*0fd0*/  LDL R0, [R1] ;  /* 0x0000000001007983 */ /* 0x004ea20000100800 */
[----:B------:R-:W-:Y:S01]  /*0fe0*/  ULDC UR4, c[0x0][0xd38] ;  /* 0x00034e0000047ab9 */ /* 0x000fe20000000800 */
[----:B0-----:R-:W0:Y:S01]  /*0ff0*/  LDC R152, c[0x0][0x2f0] ;  /* 0x0000bc00ff987b82 */ /* 0x001e220000000800 */
[----:B------:R-:W-:Y:S01]  /*1000*/  UISETP.NE.AND UP2, UPT, UR4, 0x1, UPT ;  /* 0x000000010400788c */ /* 0x000fe2000bf45270 */
[----:B------:R-:W-:Y:S02]  /*1010*/  ULDC.64 UR6, c[0x0][0x418] ;  /* 0x0001060000067ab9 */ /* 0x000fe40000000a00 */
[----:B------:R-:W-:Y:S01]  /*1020*/  ULDC UR4, c[0x0][0xd44] ;  /* 0x0003510000047ab9 */ /* 0x000fe20000000800 */
[----:B------:R-:W-:Y:S02]  /*1030*/  UISETP.NE.U32.AND UP0, UPT, UR6, URZ, UPT ;  /* 0x0000003f0600728c */ /* 0x000fe4000bf05070 */
[----:B------:R-:W-:Y:S01]  /*1040*/  UISETP.NE.AND UP1, UPT, UR4, 0x1, UPT ;  /* 0x000000010400788c */ /* 0x000fe2000bf25270 */
[----:B------:R-:W-:Y:S01]  /*1050*/  UMOV UR41, UR40 ;  /* 0x0000002800297c82 */ /* 0x000fe20008000000 */
[----:B------:R-:W-:-:S03]  /*1060*/  UISETP.NE.AND.EX UP0, UPT, UR7, URZ, UPT, UP0 ;  /* 0x0000003f0700728c */ /* 0x000fc6000bf05300 */
[----:B------:R-:W-:Y:S01]  /*1070*/  @UP2 ULDC UR4, c[0x0][0xd3c] ;  /* 0x00034f0000042ab9 */ /* 0x000fe20000000800 */
[----:B------:R-:W-:Y:S01]  /*1080*/  @UP2 ULDC UR6, c[0x0][0xd40] ;  /* 0x0003500000062ab9 */ /* 0x000fe20000000800 */
[----:B------:R-:W-:Y:S02]  /*1090*/  UIMAD.WIDE.U32 UR4, UR40, UR4, URZ ;  /* 0x00000004280472a5 */ /* 0x000fe4000f8e003f */
[----:B------:R-:W-:Y:S02]  /*10a0*/  UMOV UR43, UR40 ;  /* 0x00000028002b7c82 */ /* 0x000fe40008000000 */
[----:B------:R-:W-:-:S03]  /*10b0*/  @UP2 USHF.R.U32.HI UR41, URZ, UR6, UR5 ;  /* 0x000000063f292299 */ /* 0x000fc60008011605 */
[----:B------:R-:W-:Y:S02]  /*10c0*/  @UP1 ULDC.64 UR6, c[0x0][0xd48] ;  /* 0x0003520000061ab9 */ /* 0x000fe40000000a00 */
[----:B------:R-:W-:Y:S02]  /*10d0*/  UIMAD.WIDE.U32 UR4, UR41, UR6, URZ ;  /* 0x00000006290472a5 */ /* 0x000fe4000f8e003f */
[----:B------:R-:W-:Y:S01]  /*10e0*/  UMOV UR42, UR41 ;  /* 0x00000029002a7c82 */ /* 0x000fe20008000000 */
[----:B------:R-:W-:Y:S01]  /*10f0*/  ULDC UR6, c[0x0][0x424] ;  /* 0x0001090000067ab9 */ /* 0x000fe20000000800 */
[----:B------:R-:W-:Y:S02]  /*1100*/  @UP1 USHF.R.U32.HI UR42, URZ, UR7, UR5 ;  /* 0x000000073f2a1299 */ /* 0x000fe40008011605 */
[----:B------:R-:W-:-:S06]  /*1110*/  USEL UR6, UR6, 0x1, UP0 ;  /* 0x0000000106067887 */ /* 0x000fcc0008000000 */
[----:B0-----:R-:W-:Y:S01]  /*1120*/  IMAD R152, R152, UR6, RZ ;  /* 0x0000000698987c24 */ /* 0x001fe2000f8e02ff */
[----:B--2---:R-:W-:-:S13]  /*1130*/  ISETP.NE.AND P0, PT, R0, 0x1, PT ;  /* 0x000000010000780c */ /* 0x004fda0003f05270 */
[----:B-1-3-5:R-:W-:Y:S05]  /*1140*/  @!P0 BRA `(.L_x_196) ;  /* 0x0000001400d88947 */ /* 0x02afea0003800000 */
[----:B------:R-:W0:Y:S01]  /*1150*/  SHFL.IDX PT, R0, R213, RZ, 0x1f ;  /* 0x00001fffd5007589 */ /* 0x000e2200000e0000 */
[----:B------:R-:W-:Y:S01]  /*1160*/  UMOV UR7, 0x40000040 ;  /* 0x4000004000077882 */ /* 0x000fe20000000000 */
[----:B------:R-:W-:Y:S01]  /*1170*/  UMOV UR9, 0x40000040 ;  /* 0x4000004000097882 */ /* 0x000fe20000000000 */
[----:B------:R-:W-:Y:S01]  /*1180*/  UMOV UR11, 0x40000040 ;  /* 0x40000040000b7882 */ /* 0x000fe20000000000 */
[----:B------:R-:W-:Y:S01]  /*1190*/  BAR.SYNC.DEFER_BLOCKING 0xe, 0x100 ;  /* 0x0384000000007b1d */ /* 0x000fe20000010000 */
[----:B------:R-:W-:-:S05]  /*11a0*/  ISETP.GE.AND P0, PT, R152, 0x41, PT ;  /* 0x000000419800780c */ /* 0x000fca0003f06270 */
[----:B------:R-:W-:Y:S01]  /*11b0*/  UMOV UR13, 0x40000040 ;  /* 0x40000040000d7882 */ /* 0x000fe20000000000 */
[----:B------:R-:W-:Y:S01]  /*11c0*/  UMOV UR15, 0x40000040 ;  /* 0x40000040000f7882 */ /* 0x000fe20000000000 */
[----:B------:R-:W-:Y:S01]  /*11d0*/  UMOV UR17, 0x40000040 ;  /* 0x4000004000117882 */ /* 0x000fe20000000000 */
[----:B------:R-:W-:Y:S01]  /*11e0*/  UMOV UR19, 0x40000040 ;  /* 0x4000004000137882 */ /* 0x000fe20000000000 */
[----:B------:R-:W1:Y:S01]  /*11f0*/  S2R R3, SR_TID.X ;  /* 0x0000000000037919 */ /* 0x000e620000002100 */
[----:B0-----:R-:W-:Y:S01]  /*1200*/  R2UR UR4, R0 ;  /* 0x00000000000472ca */ /* 0x001fe200000e0000 */
[----:B------:R-:W-:Y:S01]  /*1210*/  IMAD.U32 R0, RZ, RZ, UR36 ;  /* 0x00000024ff007e24 */ /* 0x000fe2000f8e00ff */
[----:B------:R-:W-:-:S11]  /*1220*/  WARPGROUP.ARRIVE ;  /* 0x00000000000079c5 */ /* 0x000fd60000000000 */
[----:B------:R-:W-:-:S04]  /*1230*/  ULEA.HI UR5, UR4, UR4, URZ, 0x1 ;  /* 0x0000000404057291 */ /* 0x000fc8000f8f083f */
[----:B------:R-:W-:-:S04]  /*1240*/  ULOP3.LUT UR5, UR5, 0x1fffe, URZ, 0xc0, !UPT ;  /* 0x0001fffe05057892 */ /* 0x000fc8000f8ec03f */
[----:B------:R-:W-:Y:S01]  /*1250*/  UIADD3 UR5, UR4, -UR5, URZ ;  /* 0x8000000504057290 */ /* 0x000fe2000fffe03f */
[----:B-1----:R-:W-:Y:S01]  /*1260*/  LOP3.LUT R3, R3, 0x7f, RZ, 0xc0, !PT ;  /* 0x0000007f03037812 */ /* 0x002fe200078ec0ff */
[----:B------:R-:W-:Y:S02]  /*1270*/  UIADD3 UR4, UR37, 0x36400, URZ ;  /* 0x0003640025047890 */ /* 0x000fe4000fffe03f */
[----:B------:R-:W-:Y:S01]  /*1280*/  ULEA UR5, UR5, UR37, 0xf ;  /* 0x0000002505057291 */ /* 0x000fe2000f8e783f */
[----:B------:R-:W-:Y:S01]  /*1290*/  ISETP.NE.AND P1, PT, R3, RZ, PT ;  /* 0x000000ff0300720c */ /* 0x000fe20003f25270 */
[----:B------:R-:W-:Y:S02]  /*12a0*/  USHF.R.U32.HI UR4, URZ, 0x4, UR4 ;  /* 0x000000043f047899 */ /* 0x000fe40008011604 */
[----:B------:R-:W-:Y:S02]  /*12b0*/  UIADD3 UR5, UR5, 0x400, URZ ;  /* 0x0000040005057890 */ /* 0x000fe4000fffe03f */
[----:B------:R-:W-:-:S02]  /*12c0*/  ULOP3.LUT UR4, UR4, 0x3fff, URZ, 0xc0, !UPT ;  /* 0x00003fff04047892 */ /* 0x000fc4000f8ec03f */
[----:B------:R-:W-:Y:S02]  /*12d0*/  USHF.R.U32.HI UR5, URZ, 0x4, UR5 ;  /* 0x000000043f057899 */ /* 0x000fe40008011605 */
[----:B------:R-:W-:Y:S02]  /*12e0*/  ULOP3.LUT UR4, UR4, 0x10000, URZ, 0xfc, !UPT ;  /* 0x0001000004047892 */ /* 0x000fe4000f8efc3f */
[----:B------:R-:W-:Y:S02]  /*12f0*/  ULOP3.LUT UR5, UR5, 0x3fff, URZ, 0xc0, !UPT ;  /* 0x00003fff05057892 */ /* 0x000fe4000f8ec03f */
[----:B------:R-:W-:Y:S01]  /*1300*/  UIADD3 UR8, UR4, 0x2, URZ ;  /* 0x0000000204087890 */ /* 0x000fe2000fffe03f */
[----:B------:R-:W-:Y:S01]  /*1310*/  @!P1 LEA R0, R0, UR37, 0x3 ;  /* 0x0000002500009c11 */ /* 0x000fe2000f8e18ff */
[----:B------:R-:W-:Y:S02]  /*1320*/  ULOP3.LUT UR20, UR5, 0x2000000, URZ, 0xfc, !UPT ;  /* 0x0200000005147892 */ /* 0x000fe4000f8efc3f */
[----:B------:R-:W-:-:S02]  /*1330*/  UIADD3 UR12, UR4, 0x4, URZ ;  /* 0x00000004040c7890 */ /* 0x000fc4000fffe03f */
[----:B------:R-:W-:Y:S01]  /*1340*/  ULEA UR6, UR36, UR20, 0xc ;  /* 0x0000001424067291 */ /* 0x000fe2000f8e603f */
[----:B------:R-:W-:Y:S01]  /*1350*/  @!P1 VIADD R0, R0, 0x38860 ;  /* 0x0003886000009836 */ /* 0x000fe20000000000 */
[----:B------:R-:W-:Y:S01]  /*1360*/  UMOV UR5, 0x40000040 ;  /* 0x4000004000057882 */ /* 0x000fe20000000000 */
[----:B------:R-:W-:Y:S02]  /*1370*/  UIADD3 UR16, UR4, 0x6, URZ ;  /* 0x0000000604107890 */ /* 0x000fe4000fffe03f */
[----:B------:R-:W-:Y:S01]  /*1380*/  UIADD3 UR10, UR6, 0x80, URZ ;  /* 0x00000080060a7890 */ /* 0x000fe2000fffe03f */
[----:B------:R-:W-:Y:S01]  /*1390*/  @!P1 PRMT R0, RZ, 0x654, R0 ;  /* 0x00000654ff009816 */ /* 0x000fe20000000000 */
[----:B------:R-:W-:Y:S02]  /*13a0*/  UIADD3 UR14, UR6, 0x100, URZ ;  /* 0x00000100060e7890 */ /* 0x000fe4000fffe03f */
[----:B------:R-:W-:Y:S01]  /*13b0*/  HGMMA.64x256x16.F32 R24, gdesc[UR4].tnspB, RZ, !UPT, gsb0 ;  /* 0x43e00000041879f0 */ /* 0x000fe2000c0008ff */
[----:B------:R-:W-:-:S02]  /*13c0*/  UIADD3 UR18, UR6, 0x180, URZ ;  /* 0x0000018006127890 */ /* 0x000fc4000fffe03f */
        /* <DEDUP_REMOVED lines=15> */
[----:B------:R-:W-:Y:S05]  /*14c0*/  @!P0 BRA `(.L_x_197) ;  /* 0x0000000800bc8947 */ /* 0x000fea0003800000 */
[----:B------:R-:W-:-:S05]  /*14d0*/  VIADD R152, R152, 0x3f ;  /* 0x0000003f98987836 */ /* 0x000fca0000000000 */
[----:B------:R-:W-:-:S04]  /*14e0*/  SHF.R.S32.HI R3, RZ, 0x1f, R152 ;  /* 0x0000001fff037819 */ /* 0x000fc80000011498 */
[----:B------:R-:W-:-:S04]  /*14f0*/  LEA.HI R3, R3, R152, RZ, 0x6 ;  /* 0x0000009803037211 */ /* 0x000fc800078f30ff */
[----:B------:R-:W-:-:S07]  /*1500*/  LEA.HI.SX32 R3, R3, 0xfffffffe, 0x1a ;  /* 0xfffffffe03037811 */ /* 0x000fce00078fd2ff */
.L_x_198:
[----:B------:R-:W-:Y:S01]  /*1510*/  BAR.SYNC.DEFER_BLOCKING 0xe, 0x100 ;  /* 0x0384000000007b1d */ /* 0x000fe20000010000 */
[----:B------:R-:W-:Y:S01]  /*1520*/  IMAD.U32 R5, RZ, RZ, UR36 ;  /* 0x00000024ff057e24 */ /* 0x000fe2000f8e00ff */
[----:B------:R-:W-:Y:S01]  /*1530*/  UIADD3 UR36, UR36, 0x1, URZ ;  /* 0x0000000124247890 */ /* 0x000fe2000fffe03f */
[C---:B------:R-:W-:Y:S01]  /*1540*/  ISETP.GT.AND P0, PT, R3.reuse, RZ, PT ;  /* 0x000000ff0300720c */ /* 0x040fe20003f04270 */
[----:B------:R-:W-:Y:S02]  /*1550*/  VIADD R3, R3, 0xffffffff ;  /* 0xffffffff03037836 */ /* 0x000fe40000000000 */
[----:B01----:R-:W-:Y:S01]  /*1560*/  IMAD R0, R5, 0x40, R16 ;  /* 0x0000004005007824 */ /* 0x003fe200078e0210 */
[----:B------:R-:W-:Y:S01]  /*1570*/  UISETP.NE.AND UP0, UPT, UR36, 0x2, UPT ;  /* 0x000000022400788c */ /* 0x000fe2000bf05270 */
[----:B------:R-:W-:Y:S01]  /*1580*/  UMOV UR7, 0x40000040 ;  /* 0x4000004000077882 */ /* 0x000fe20000000000 */
[----:B------:R-:W-:Y:S02]  /*1590*/  UMOV UR11, 0x40000040 ;  /* 0x40000040000b7882 */ /* 0x000fe40000000000 */
[----:B------:R-:W-:Y:S01]  /*15a0*/  LEA R0, R0, UR37, 0x2 ;  /* 0x0000002500007c11 */ /* 0x000fe2000f8e10ff */
[----:B------:R-:W-:Y:S01]  /*15b0*/  USEL UR36, UR36, URZ, UP0 ;  /* 0x0000003f24247287 */ /* 0x000fe20008000000 */
[----:B------:R-:W-:Y:S01]  /*15c0*/  UMOV UR15, 0x40000040 ;  /* 0x40000040000f7882 */ /* 0x000fe20000000000 */
[----:B------:R-:W-:-:S02]  /*15d0*/  UMOV UR19, 0x40000040 ;  /* 0x4000004000137882 */ /* 0x000fc40000000000 */
[----:B------:R-:W-:-:S04]  /*15e0*/  ULEA UR6, UR36, UR20, 0xc ;  /* 0x0000001424067291 */ /* 0x000fc8000f8e603f */
[----:B------:R-:W-:Y:S02]  /*15f0*/  UIADD3 UR10, UR6, 0x80, URZ ;  /* 0x00000080060a7890 */ /* 0x000fe4000fffe03f */
[----:B------:R-:W-:Y:S01]  /*1600*/  UIADD3 UR14, UR6, 0x100, URZ ;  /* 0x00000100060e7890 */ /* 0x000fe2000fffe03f */
[----:B------:R-:W0:Y:S01]  /*1610*/  LDS R4, [R0+0x38400] ;  /* 0x0384000000047984 */ /* 0x000e220000000800 */
[----:B------:R-:W-:-:S03]  /*1620*/  UIADD3 UR18, UR6, 0x180, URZ ;  /* 0x0000018006127890 */ /* 0x000fc6000fffe03f */
[----:B------:R1:W2:Y:S02]  /*1630*/  LDS R5, [R0+0x38420] ;  /* 0x0384200000057984 */ /* 0x0002a40000000800 */
[----:B-1----:R-:W-:-:S05]  /*1640*/  IMAD.U32 R0, RZ, RZ, UR36 ;  /* 0x00000024ff007e24 */ /* 0x002fca000f8e00ff */
[----:B------:R-:W-:-:S05]  /*1650*/  @!P1 LEA R0, R0, UR37, 0x3 ;  /* 0x0000002500009c11 */ /* 0x000fca000f8e18ff */
[----:B------:R-:W-:-:S05]  /*1660*/  @!P1 VIADD R0, R0, 0x38860 ;  /* 0x0003886000009836 */ /* 0x000fca0000000000 */
[----:B------:R-:W-:Y:S01]  /*1670*/  @!P1 PRMT R0, RZ, 0x654, R0 ;  /* 0x00000654ff009816 */ /* 0x000fe20000000000 */
        /* <DEDUP_REMOVED lines=127> */
[----:B------:R-:W-:-:S06]  /*1e70*/  FMUL.FTZ R151, R151, R5 ;  /* 0x0000000597977220 */ /* 0x000fcc0000410000 */
[----:B------:R-:W-:-:S06]  /*1e80*/  WARPGROUP.ARRIVE ;  /* 0x00000000000079c5 */ /* 0x000fcc0000000000 */
[----:B------:R-:W-:Y:S01]  /*1e90*/  HGMMA.64x256x16.F32 R24, gdesc[UR4].tnspB, R24, gsb0 ;  /* 0x43e00000041879f0 */ /* 0x000fe20008000818 */
[----:B------:R-:W-:-:S06]  /*1ea0*/  USEL UR6, URZ, 0x1, UP0 ;  /* 0x000000013f067887 */ /* 0x000fcc0008000000 */
[----:B------:R-:W-:Y:S01]  /*1eb0*/  LOP3.LUT R2, R2, UR6, RZ, 0x3c, !PT ;  /* 0x0000000602027c12 */ /* 0x000fe2000f8e3cff */
[----:B------:R-:W-:Y:S02]  /*1ec0*/  WARPGROUP.DEPBAR.LE gsb0, 0x0 ;  /* 0x00008000000079c5 */ /* 0x000fe40000010000 */
[----:B------:R-:W-:-:S15]  /*1ed0*/  WARPGROUP.ARRIVE ;  /* 0x00000000000079c5 */ /* 0x000fde0000000000 */
[----:B------:R-:W-:-:S03]  /*1ee0*/  NOP ;  /* 0x0000000000007918 */ /* 0x000fc60000000000 */
        /* <DEDUP_REMOVED lines=13> */
.L_x_197:
[----:B------:R-:W-:Y:S01]  /*1fc0*/  BAR.SYNC.DEFER_BLOCKING 0xe, 0x100 ;  /* 0x0384000000007b1d */ /* 0x000fe20000010000 */
[----:B------:R-:W-:Y:S01]  /*1fd0*/  IMAD.U32 R3, RZ, RZ, UR36 ;  /* 0x00000024ff037e24 */ /* 0x000fe2000f8e00ff */
[----:B------:R-:W-:Y:S01]  /*1fe0*/  UIADD3 UR36, UR36, 0x1, URZ ;  /* 0x0000000124247890 */ /* 0x000fe2000fffe03f */
[----:B------:R-:W-:Y:S02]  /*1ff0*/  IMAD.MOV.U32 R20, RZ, RZ, RZ ;  /* 0x000000ffff147224 */ /* 0x000fe400078e00ff */
[----:B01----:R-:W-:Y:S01]  /*2000*/  IMAD R0, R3, 0x40, R16 ;  /* 0x0000004003007824 */ /* 0x003fe200078e0210 */
[----:B------:R-:W-:-:S04]  /*2010*/  UISETP.NE.AND UP0, UPT, UR36, 0x2, UPT ;  /* 0x000000022400788c */ /* 0x000fc8000bf05270 */
[----:B------:R-:W-:Y:S01]  /*2020*/  LEA R4, R0, UR37, 0x2 ;  /* 0x0000002500047c11 */ /* 0x000fe2000f8e10ff */
[----:B------:R-:W-:Y:S02]  /*2030*/  USEL UR4, URZ, 0x1, UP0 ;  /* 0x000000013f047887 */ /* 0x000fe40008000000 */
[----:B------:R-:W-:-:S04]  /*2040*/  USEL UR36, UR36, URZ, UP0 ;  /* 0x0000003f24247287 */ /* 0x000fc80008000000 */
[----:B------:R-:W-:Y:S01]  /*2050*/  LOP3.LUT R2, R2, UR4, RZ, 0x3c, !PT ;  /* 0x0000000402027c12 */ /* 0x000fe2000f8e3cff */
        /* <DEDUP_REMOVED lines=130> */
[----:B------:R-:W-:Y:S01]  /*2880*/  IMAD.MOV.U32 R3, RZ, RZ, RZ ;  /* 0x000000ffff037224 */ /* 0x000fe200078e00ff */
[----:B------:R-:W-:Y:S06]  /*2890*/  BAR.ARV 0xf, 0x100 ;  /* 0x03c4000000007b1d */ /* 0x000fec0000002000 */
[----:B------:R-:W-:Y:S05]  /*28a0*/  BRA `(.L_x_199) ;  /* 0x0000005800e87947 */ /* 0x000fea0003800000 */
.L_x_196:
[----:B------:R-:W0:Y:S02]  /*28b0*/  SHFL.IDX PT, R0, R213, RZ, 0x1f ;  /* 0x00001fffd5007589 */ /* 0x000e2400000e0000 */
[----:B0-----:R-:W-:Y:S01]  /*28c0*/  R2UR UR4, R0 ;  /* 0x00000000000472ca */ /* 0x001fe200000e0000 */
[----:B------:R-:W-:-:S05]  /*28d0*/  VIADD R0, R152, 0x3f ;  /* 0x0000003f98007836 */ /* 0x000fca0000000000 */
[----:B------:R-:W-:-:S04]  /*28e0*/  SHF.R.S32.HI R3, RZ, 0x1f, R0 ;  /* 0x0000001fff037819 */ /* 0x000fc80000011400 */
[----:B------:R-:W-:-:S03]  /*28f0*/  LEA.HI R3, R3, R0, RZ, 0x6 ;  /* 0x0000000003037211 */ /* 0x000fc600078f30ff */
[----:B------:R-:W-:Y:S01]  /*2900*/  ULEA.HI UR5, UR4, UR4, URZ, 0x1 ;  /* 0x0000000404057291 */ /* 0x000fe2000f8f083f */
[----:B------:R-:W-:-:S03]  /*2910*/  SHF.R.S32.HI R153, RZ, 0x6, R3 ;  /* 0x00000006ff997819 */ /* 0x000fc60000011403 */
        /* <DEDUP_REMOVED lines=26> */
.L_x_200:
[----:B------:R-:W2:Y:S01]  /*2ac0*/  LDL R20, [R1] ;  /* 0x0000000001147983 */ /* 0x000ea20000100800 */
[----:B------:R-:W-:-:S04]  /*2ad0*/  LEA.HI R0, R201, R201, RZ, 0x1 ;  /* 0x000000c9c9007211 */ /* 0x000fc800078f08ff */
[----:B------:R-:W-:-:S05]  /*2ae0*/  LOP3.LUT R0, R0, 0xfffffffe, RZ, 0xc0, !PT ;  /* 0xfffffffe00007812 */ /* 0x000fca00078ec0ff */
[----:B------:R-:W-:-:S05]  /*2af0*/  IMAD.IADD R0, R201, 0x1, -R0 ;  /* 0x00000001c9007824 */ /* 0x000fca00078e0a00 */
[----:B------:R-:W-:-:S04]  /*2b00*/  SHF.L.U32 R0, R0, 0x1f, RZ ;  /* 0x0000001f00007819 */ /* 0x000fc800000006ff */
[----:B------:R-:W0:Y:S01]  /*2b10*/  SYNCS.PHASECHK.TRANS64.TRYWAIT P1, [UR37+0x38800], R0 ;  /* 0x03880000ff0075a7 */ /* 0x000e220008020165 */
[----:B--2---:R-:W-:Y:S01]  /*2b20*/  ISETP.NE.AND P0, PT, R20, RZ, PT ;  /* 0x000000ff1400720c */ /* 0x004fe20003f05270 */
[----:B0-----:R-:W-:-:S12]  /*2b30*/  @!P1 BRA `(.L_x_201) ;  /* 0x000000d400409947 */ /* 0x001fd80003800000 */
.L_x_334:
[----:B------:R-:W-:Y:S05]  /*2b40*/  @P0 BRA `(.L_x_202) ;  /* 0x0000000000040947 */ /* 0x000fea0003800000 */
[----:B------:R-:W-:Y:S01]  /*2b50*/  BPT.TRAP 0x1 ;  /* 0x000000040000795c */ /* 0x000fe20000300000 */
.L_x_202:
[----:B------:R-:W-:Y:S01]  /*2b60*/  IMAD.U32 R6, RZ, RZ, UR36 ;  /* 0x00000024ff067e24 */ /* 0x000fe2000f8e00ff */
[----:B------:R-:W-:-:S04]  /*2b70*/  SHF.L.U32 R5, R2, 0x1f, RZ ;  /* 0x0000001f02057819 */ /* 0x000fc800000006ff */
[----:B------:R-:W-:-:S04]  /*2b80*/  LEA R6, R6, UR37, 0x3 ;  /* 0x0000002506067c11 */ /* 0x000fc8000f8e18ff */
[----:B------:R1:W2:Y:S01]  /*2b90*/  SYNCS.PHASECHK.TRANS64.TRYWAIT P1, [R6+URZ+0x38830], R5 ;  /* 0x03883005060075a7 */ /* 0x0002a2000802017f */
[----:B------:R-:W-:Y:S05]  /*2ba0*/  @P0 BRA `(.L_x_203) ;  /* 0x0000000000040947 */ /* 0x000fea0003800000 */
[----:B------:R-:W-:Y:S01]  /*2bb0*/  BPT.TRAP 0x1 ;  /* 0x000000040000795c */ /* 0x000fe20000300000 */
.L_x_203:
[----:B--2---:R-:W-:Y:S05]  /*2bc0*/  @P1 BRA `(.L_x_204) ;  /* 0x0000000000081947 */ /* 0x004fea0003800000 */
[----:B------:R-:W2:Y:S02]  /*2bd0*/  SYNCS.PHASECHK.TRANS64.TRYWAIT P1, [R6+URZ+0x38830], R5 ;  /* 0x03883005060075a7 */ /* 0x000ea4000802017f */
[----:B--2---:R-:W-:Y:S05]  /*2be0*/  @!P1 BRA `(.L_x_205) ;  /* 0x000000d4002c9947 */ /* 0x004fea0003800000 */
.L_x_204:
[----:B------:R-:W-:-:S04]  /*2bf0*/  UIADD3 UR4, UR37, 0x22400, URZ ;  /* 0x0002240025047890 */ /* 0x000fc8000fffe03f */
[----:B------:R-:W-:-:S04]  /*2c00*/  USHF.R.U32.HI UR4, URZ, 0x4, UR4 ;  /* 0x000000043f047899 */ /* 0x000fc80008011604 */
[----:B------:R-:W-:-:S06]  /*2c10*/  ULOP3.LUT UR4, UR4, 0x3fff, URZ, 0xc0, !UPT ;  /* 0x00003fff04047892 */ /* 0x000fcc000f8ec03f */
[----:B0-----:R-:W-:Y:S01]  /*2c20*/  IMAD.U32 R3, RZ, RZ, UR4 ;  /* 0x00000004ff037e24 */ /* 0x001fe2000f8e00ff */
[----:B------:R-:W-:Y:S05]  /*2c30*/  WARPSYNC.ALL ;  /* 0x0000000000007948 */ /* 0x000fea0003800000 */
[----:B------:R-:W-:-:S04]  /*2c40*/  LOP3.LUT R3, R3, 0x10000, RZ, 0xfc, !PT ;  /* 0x0001000003037812 */ /* 0x000fc800078efcff */
        /* <DEDUP_REMOVED lines=10> */
[----:B------:R-:W-:-:S02]  /*2cf0*/  UMOV UR13, 0x40000040 ;  /* 0x40000040000d7882 */ /* 0x000fc40000000000 */
[----:B------:R-:W-:Y:S02]  /*2d00*/  ULEA UR6, UR36, UR6, 0x9 ;  /* 0x0000000624067291 */ /* 0x000fe4000f8e483f */
[----:B------:R-:W-:Y:S02]  /*2d10*/  ULOP3.LUT UR4, UR4, 0x10000, URZ, 0xfc, !UPT ;  /* 0x0001000004047892 */ /* 0x000fe4000f8efc3f */
[----:B------:R-:W-:Y:S02]  /*2d20*/  UIADD3 UR10, UR6, 0x2, URZ ;  /* 0x00000002060a7890 */ /* 0x000fe4000fffe03f */
[----:B------:R-:W-:Y:S02]  /*2d30*/  UIADD3 UR8, UR4, 0x2, URZ ;  /* 0x0000000204087890 */ /* 0x000fe4000fffe03f */
[----:B------:R-:W-:Y:S02]  /*2d40*/  UIADD3 UR14, UR6, 0x4, URZ ;  /* 0x00000004060e7890 */ /* 0x000fe4000fffe03f */
[----:B------:R-:W-:-:S02]  /*2d50*/  UIADD3 UR12, UR4, 0x4, URZ ;  /* 0x00000004040c7890 */ /* 0x000fc4000fffe03f */
[----:B------:R-:W-:Y:S01]  /*2d60*/  HGMMA.64x64x16.F32 R24, gdesc[UR4], RZ, !UPT, gsb0 ;  /* 0x00e00000041879f0 */ /* 0x000fe2000c0008ff */
[----:B------:R-:W-:Y:S02]  /*2d70*/  UIADD3 UR18, UR6, 0x6, URZ ;  /* 0x0000000606127890 */ /* 0x000fe4000fffe03f */
[----:B------:R-:W-:Y:S01]  /*2d80*/  UIADD3 UR16, UR4, 0x6, URZ ;  /* 0x0000000604107890 */ /* 0x000fe2000fffe03f */
[----:B------:R-:W-:Y:S01]  /*2d90*/  UMOV UR19, 0x40000040 ;  /* 0x4000004000137882 */ /* 0x000fe20000000000 */
[----:B------:R-:W-:Y:S01]  /*2da0*/  UMOV UR17, 0x40000040 ;  /* 0x4000004000117882 */ /* 0x000fe20000000000 */
        /* <DEDUP_REMOVED lines=10> */
[----:B------:R-:W0:Y:S02]  /*2e50*/  SYNCS.PHASECHK.TRANS64.TRYWAIT P1, [UR37+0x38810], R0 ;  /* 0x03881000ff0075a7 */ /* 0x000e240008020165 */
[----:B0-----:R-:W-:Y:S05]  /*2e60*/  @!P1 BRA `(.L_x_206) ;  /* 0x000000d000a09947 */ /* 0x001fea0003800000 */
.L_x_335:
[----:B------:R-:W-:Y:S05]  /*2e70*/  @P0 BRA `(.L_x_207) ;  /* 0x0000000000040947 */ /* 0x000fea0003800000 */
[----:B------:R-:W-:Y:S01]  /*2e80*/  BPT.TRAP 0x1 ;  /* 0x000000040000795c */ /* 0x000fe20000300000 */
.L_x_207:
[----:B------:R3:W4:Y:S01]  /*2e90*/  SYNCS.PHASECHK.TRANS64.TRYWAIT P1, [R6+URZ+0x38850], R5 ;  /* 0x03885005060075a7 */ /* 0x000722000802017f */
[----:B------:R-:W-:Y:S05]  /*2ea0*/  @P0 BRA `(.L_x_208) ;  /* 0x0000000000040947 */ /* 0x000fea0003800000 */
[----:B------:R-:W-:Y:S01]  /*2eb0*/  BPT.TRAP 0x1 ;  /* 0x000000040000795c */ /* 0x000fe20000300000 */
.L_x_208:
[----:B----4-:R-:W-:Y:S05]  /*2ec0*/  @P1 BRA `(.L_x_209) ;  /* 0x0000000000081947 */ /* 0x010fea0003800000 */
[----:B------:R-:W4:Y:S02]  /*2ed0*/  SYNCS.PHASECHK.TRANS64.TRYWAIT P1, [R6+URZ+0x38850], R5 ;  /* 0x03885005060075a7 */ /* 0x000f24000802017f */
[----:B----4-:R-:W-:Y:S05]  /*2ee0*/  @!P1 BRA `(.L_x_210) ;  /* 0x000000d000989947 */ /* 0x010fea0003800000 */
.L_x_209:
[----:B------:R-:W-:Y:S01]  /*2ef0*/  UIADD3 UR4, UR37, 0x400, URZ ;  /* 0x0000040025047890 */ /* 0x000fe2000fffe03f */
[----:B------:R-:W-:Y:S01]  /*2f00*/  WARPGROUP.ARRIVE ;  /* 0x00000000000079c5 */ /* 0x000fe20000000000 */
[----:B------:R-:W-:-:S05]  /*2f10*/  UIADD3 UR5, UR37, 0x26400, URZ ;  /* 0x0002640025057890 */ /* 0x000fca000fffe03f */
[----:B0-----:R-:W0:Y:S01]  /*2f20*/  S2R R0, SR_TID.X ;  /* 0x0000000000007919 */ /* 0x001e220000002100 */
[----:B------:R-:W-:Y:S01]  /*2f30*/  USHF.R.U32.HI UR4, URZ, 0x4, UR4 ;  /* 0x000000043f047899 */ /* 0x000fe20008011604 */
[----:B-1234-:R-:W-:Y:S01]  /*2f40*/  IMAD R5, R153, -0x40, R152 ;  /* 0xffffffc099057824 */ /* 0x01efe200078e0298 */
[----:B------:R-:W-:Y:S01]  /*2f50*/  USHF.R.U32.HI UR5, URZ, 0x4, UR5 ;  /* 0x000000043f057899 */ /* 0x000fe20008011605 */
[----:B------:R-:W1:Y:S01]  /*2f60*/  S2R R57, SR_TID.X ;  /* 0x0000000000397919 */ /* 0x000e620000002100 */
[----:B------:R-:W-:Y:S02]  /*2f70*/  ULOP3.LUT UR4, UR4, 0x3fff, URZ, 0xc0, !UPT ;  /* 0x00003fff04047892 */ /* 0x000fe4000f8ec03f */
[----:B------:R-:W-:Y:S01]  /*2f80*/  ULOP3.LUT UR5, UR5, 0x3fff, URZ, 0xc0, !UPT ;  /* 0x00003fff05057892 */ /* 0x000fe2000f8ec03f */
[----:B------:R-:W-:Y:S01]  /*2f90*/  IADD3 R5, -R18, 0x40, R5 ;  /* 0x0000004012057810 */ /* 0x000fe20007ffe105 */
[----:B------:R-:W-:Y:S02]  /*2fa0*/  ULOP3.LUT UR4, UR4, 0x10000, URZ, 0xfc, !UPT ;  /* 0x0001000004047892 */ /* 0x000fe4000f8efc3f */
[----:B------:R-:W-:Y:S01]  /*2fb0*/  ULOP3.LUT UR6, UR5, 0x10000, URZ, 0xfc, !UPT ;  /* 0x0001000005067892 */ /* 0x000fe2000f8efc3f */
[C---:B------:R-:W-:Y:S01]  /*2fc0*/  ISETP.GT.AND P5, PT, R5.reuse, RZ, PT ;  /* 0x000000ff0500720c */ /* 0x040fe20003fa4270 */
[----:B------:R-:W-:Y:S01]  /*2fd0*/  ULEA UR5, UR36, UR4, 0xc ;  /* 0x0000000424057291 */ /* 0x000fe2000f8e603f */
[C---:B------:R-:W-:Y:S01]  /*2fe0*/  ISETP.GT.AND P4, PT, R5.reuse, 0x1, PT ;  /* 0x000000010500780c */ /* 0x040fe20003f84270 */
[----:B------:R-:W-:Y:S01]  /*2ff0*/  UMOV UR21, 0x40000040 ;  /* 0x4000004000157882 */ /* 0x000fe20000000000 */
[----:B------:R-:W-:Y:S01]  /*3000*/  UMOV UR23, 0x40000040 ;  /* 0x4000004000177882 */ /* 0x000fe20000000000 */
[----:B------:R-:W-:Y:S01]  /*3010*/  UIADD3 UR14, UR6, 0x800, URZ ;  /* 0x00000800060e7890 */ /* 0x000fe2000fffe03f */
[C---:B------:R-:W-:Y:S01]  /*3020*/  ISETP.GT.AND P3, PT, R5.reuse, 0x8, PT ;  /* 0x000000080500780c */ /* 0x040fe20003f64270 */
[----:B------:R-:W-:Y:S01]  /*3030*/  UMOV UR20, UR6 ;  /* 0x0000000600147c82 */ /* 0x000fe20008000000 */
[----:B------:R-:W-:Y:S01]  /*3040*/  UMOV UR22, UR5 ;  /* 0x0000000500167c82 */ /* 0x000fe20008000000 */
[----:B------:R-:W-:Y:S01]  /*3050*/  UIADD3 UR15, UR5, 0x800, URZ ;  /* 0x00000800050f7890 */ /* 0x000fe2000fffe03f */
[----:B------:R-:W-:Y:S01]  /*3060*/  HGMMA.64x64x16.F32 R24, gdesc[UR20], R24, gsb0 ;  /* 0x00e00000141879f0 */ /* 0x000fe20008000818 */
[----:B------:R-:W-:Y:S01]  /*3070*/  UIADD3 UR20, UR6, 0x2, URZ ;  /* 0x0000000206147890 */ /* 0x000fe2000fffe03f */
[C---:B------:R-:W-:Y:S01]  /*3080*/  ISETP.GT.AND P2, PT, R5.reuse, 0x9, PT ;  /* 0x000000090500780c */ /* 0x040fe20003f44270 */
[----:B------:R-:W-:Y:S01]  /*3090*/  UIADD3 UR22, UR5, 0x2, URZ ;  /* 0x0000000205167890 */ /* 0x000fe2000fffe03f */
[C---:B------:R-:W-:Y:S01]  /*30a0*/  ISETP.GT.AND P1, PT, R5.reuse, 0x10, PT ;  /* 0x000000100500780c */ /* 0x040fe20003f24270 */
[----:B------:R-:W-:Y:S01]  /*30b0*/  UMOV UR21, 0x40000040 ;  /* 0x4000004000157882 */ /* 0x000fe20000000000 */
[----:B------:R-:W-:Y:S01]  /*30c0*/  UMOV UR23, 0x40000040 ;  /* 0x4000004000177882 */ /* 0x000fe20000000000 */
[----:B------:R-:W-:-:S02]  /*30d0*/  ISETP.GT.AND P6, PT, R5, 0x11, PT ;  /* 0x000000110500780c */ /* 0x000fc40003fc4270 */
[----:B0-----:R-:W-:Y:S02]  /*30e0*/  SHF.R.U32.HI R0, RZ, 0x7, R0 ;  /* 0x00000007ff007819 */ /* 0x001fe40000011600 */
[----:B-1----:R-:W-:-:S04]  /*30f0*/  LOP3.LUT R57, R57, 0x7f, RZ, 0xc0, !PT ;  /* 0x0000007f39397812 */ /* 0x002fc800078ec0ff */
[----:B------:R-:W0:Y:S02]  /*3100*/  SHFL.IDX PT, R0, R0, RZ, 0x1f ;  /* 0x00001fff00007589 */ /* 0x000e2400000e0000 */
[----:B0-----:R-:W-:-:S13]  /*3110*/  R2UR UR7, R0 ;  /* 0x00000000000772ca */ /* 0x001fda00000e0000 */
[----:B------:R-:W-:-:S03]  /*3120*/  UISETP.GT.AND UP0, UPT, UR7, 0x7f, UPT ;  /* 0x0000007f0700788c */ /* 0x000fc6000bf04270 */
[----:B------:R-:W-:Y:S01]  /*3130*/  UMOV UR7, 0x4 ;  /* 0x0000000400077882 */ /* 0x000fe20000000000 */
[----:B------:R-:W-:Y:S02]  /*3140*/  USEL UR11, URZ, 0x2, !UP0 ;  /* 0x000000023f0b7887 */ /* 0x000fe4000c000000 */
[----:B------:R-:W-:Y:S02]  /*3150*/  USEL UR10, UR7, 0x2, UP0 ;  /* 0x00000002070a7887 */ /* 0x000fe40008000000 */
[----:B------:R-:W-:Y:S01]  /*3160*/  USEL UR7, UR7, 0x6, !UP0 ;  /* 0x0000000607077887 */ /* 0x000fe2000c000000 */
[----:B------:R-:W-:Y:S02]  /*3170*/  WARPGROUP.DEPBAR.LE gsb0, 0x0 ;  /* 0x00008000000079c5 */ /* 0x000fe40000010000 */
[----:B------:R-:W-:-:S06]  /*3180*/  WARPGROUP.ARRIVE ;  /* 0x00000000000079c5 */ /* 0x000fcc0000000000 */
[----:B------:R-:W-:Y:S01]  /*3190*/  HGMMA.64x64x16.F32 R24, gdesc[UR20], R24, gsb0 ;  /* 0x00e00000141879f0 */ /* 0x000fe20008000818 */
[----:B------:R-:W-:Y:S02]  /*31a0*/  UIADD3 UR20, UR6, 0x4, URZ ;  /* 0x0000000406147890 */ /* 0x000fe4000fffe03f */
[----:B------:R-:W-:Y:S01]  /*31b0*/  UIADD3 UR22, UR5, 0x4, URZ ;  /* 0x0000000405167890 */ /* 0x000fe2000fffe03f */
[----:B------:R-:W-:Y:S01]  /*31c0*/  UMOV UR21, 0x40000040 ;  /* 0x4000004000157882 */ /* 0x000fe20000000000 */
[----:B------:R-:W-:Y:S01]  /*31d0*/  UMOV UR23, 0x40000040 ;  /* 0x4000004000177882 */ /* 0x000fe20000000000 */
        /* <DEDUP_REMOVED lines=94> */
[----:B------:R-:W-:Y:S02]  /*37c0*/  UIADD3 UR20, UR11, UR14, URZ ;  /* 0x0000000e0b147290 */ /* 0x000fe4000fffe03f */
[----:B------:R-:W-:Y:S01]  /*37d0*/  UIADD3 UR22, UR11, UR15, URZ ;  /* 0x0000000f0b167290 */ /* 0x000fe2000fffe03f */
        /* <DEDUP_REMOVED lines=16> */
[----:B------:R-:W-:Y:S01]  /*38e0*/  UMOV UR14, 0x28 ;  /* 0x00000028000e7882 */ /* 0x000fe20000000000 */
[----:B------:R-:W-:Y:S01]  /*38f0*/  UMOV UR15, 0xa00 ;  /* 0x00000a00000f7882 */ /* 0x000fe20000000000 */
[----:B------:R-:W-:Y:S02]  /*3900*/  USEL UR14, UR14, 0x26, UP0 ;  /* 0x000000260e0e7887 */ /* 0x000fe40008000000 */
[----:B------:R-:W-:-:S02]  /*3910*/  USEL UR15, UR15, 0x980, UP0 ;  /* 0x000009800f0f7887 */ /* 0x000fc40008000000 */
[----:B------:R-:W-:Y:S02]  /*3920*/  ULOP3.LUT UR14, UR14, 0x6, URZ, 0xc0, !UPT ;  /* 0x000000060e0e7892 */ /* 0x000fe4000f8ec03f */
[----:B------:R-:W-:Y:S01]  /*3930*/  ULOP3.LUT UR15, UR15, 0xa00, URZ, 0xc0, !UPT ;  /* 0x00000a000f0f7892 */ /* 0x000fe2000f8ec03f */
[----:B------:R-:W-:Y:S02]  /*3940*/  WARPGROUP.DEPBAR.LE gsb0, 0x0 ;  /* 0x00008000000079c5 */ /* 0x000fe40000010000 */
[----:B------:R-:W-:-:S06]  /*3950*/  WARPGROUP.ARRIVE ;  /* 0x00000000000079c5 */ /* 0x000fcc0000000000 */
[----:B------:R-:W-:Y:S01]  /*3960*/  HGMMA.64x64x16.F32 R24, gdesc[UR20], R24, gsb0 ;  /* 0x00e00000141879f0 */ /* 0x000fe20008000818 */
[----:B------:R-:W-:Y:S02]  /*3970*/  UIADD3 UR20, UR14, UR15, UR6 ;  /* 0x0000000f0e147290 */ /* 0x000fe4000fffe006 */
[----:B------:R-:W-:Y:S01]  /*3980*/  UIADD3 UR22, UR14, UR15, UR5 ;  /* 0x0000000f0e167290 */ /* 0x000fe2000fffe005 */
[----:B------:R-:W-:Y:S01]  /*3990*/  UMOV UR21, 0x40000040 ;  /* 0x4000004000157882 */ /* 0x000fe20000000000 */
[----:B------:R-:W-:Y:S01]  /*39a0*/  UMOV UR23, 0x40000040 ;  /* 0x4000004000177882 */ /* 0x000fe20000000000 */
[----:B------:R-:W-:Y:S02]  /*39b0*/  UIADD3 UR14, UR6, 0xa00, URZ ;  /* 0x00000a00060e7890 */ /* 0x000fe4000fffe03f */
[----:B------:R-:W-:Y:S01]  /*39c0*/  UIADD3 UR15, UR5, 0xa00, URZ ;  /* 0x00000a00050f7890 */ /* 0x000fe2000fffe03f */
        /* <DEDUP_REMOVED lines=87> */
[----:B------:R-:W-:Y:S02]  /*3f40*/  UMOV UR10, 0x1000 ;  /* 0x00001000000a7882 */ /* 0x000fe40000000000 */
[----:B------:R-:W-:-:S04]  /*3f50*/  USEL UR10, UR10, 0xf80, UP0 ;  /* 0x00000f800a0a7887 */ /* 0x000fc80008000000 */
[----:B------:R-:W-:Y:S01]  /*3f60*/  ULOP3.LUT UR10, UR10, 0x1e00, URZ, 0xc0, !UPT ;  /* 0x00001e000a0a7892 */ /* 0x000fe2000f8ec03f */
        /* <DEDUP_REMOVED lines=9> */
[----:B------:R-:W-:-:S04]  /*4000*/  USEL UR7, UR7, 0x3e, UP0 ;  /* 0x0000003e07077887 */ /* 0x000fc80008000000 */
        /* <DEDUP_REMOVED lines=8> */
[----:B------:R-:W-:Y:S01]  /*4090*/  ULDC UR5, c[0x0][0xa80] ;  /* 0x0002a00000057ab9 */ /* 0x000fe20000000800 */
[----:B------:R-:W-:-:S04]  /*40a0*/  ULOP3.LUT UR7, UR44, 0x2000000, URZ, 0xfc, !UPT ;  /* 0x020000002c077892 */ /* 0x000fc8000f8efc3f */
[----:B------:R-:W-:-:S04]  /*40b0*/  ULEA UR10, UR36, UR7, 0xc ;  /* 0x00000007240a7291 */ /* 0x000fc8000f8e603f */
[----:B------:R-:W-:Y:S01]  /*40c0*/  UIADD3 UR14, UR10, 0x80, URZ ;  /* 0x000000800a0e7890 */ /* 0x000fe2000fffe03f */
        /* <DEDUP_REMOVED lines=33> */
[C---:B------:R-:W-:Y:S02]  /*42e0*/  ISETP.GT.AND P6, PT, R5.reuse, 0x29, PT ;  /* 0x000000290500780c */ /* 0x040fe40003fc4270 */
        /* <DEDUP_REMOVED lines=19> */
[----:B------:R-:W-:Y:S02]  /*4420*/  FMNMX.FTZ R7, R52, R7, !PT ;  /* 0x0000000734077209 */ /* 0x000fe40007810000 */
[----:B------:R-:W-:Y:S02]  /*4430*/  FSEL R46, R46, -INF , P1 ;  /* 0xff8000002e2e7808 */ /* 0x000fe40000800000 */
[----:B------:R-:W-:-:S02]  /*4440*/  FMNMX.FTZ R8, R72, R7, !PT ;  /* 0x0000000748087209 */ /* 0x000fc40007810000 */
[----:B------:R-:W-:Y:S02]  /*4450*/  FSEL R48, R47, -INF , P6 ;  /* 0xff8000002f307808 */ /* 0x000fe40003000000 */
[----:B------:R-:W-:Y:S01]  /*4460*/  FSEL R50, R50, -INF , P5 ;  /* 0xff80000032327808 */ /* 0x000fe20002800000 */
[----:B------:R-:W0:Y:S01]  /*4470*/  SHFL.BFLY PT, R5, R8, 0x2, 0x1f ;  /* 0x0c401f0008057f89 */ /* 0x000e2200000e0000 */
[----:B------:R-:W-:Y:S02]  /*4480*/  FSEL R54, R54, -INF , P3 ;  /* 0xff80000036367808 */ /* 0x000fe40001800000 */
[----:B------:R-:W-:Y:S02]  /*4490*/  FSEL R70, R55, -INF , P2 ;  /* 0xff80000037467808 */ /* 0x000fe40001000000 */
[----:B------:R-:W-:Y:S02]  /*44a0*/  ISETP.GE.AND P2, PT, R152, 0x41, PT ;  /* 0x000000419800780c */ /* 0x000fe40003f46270 */
[----:B0-----:R-:W-:-:S02]  /*44b0*/  FMNMX.FTZ R9, R8, R5, !PT ;  /* 0x0000000508097209 */ /* 0x001fc40007810000 */
[----:B------:R-:W-:-:S03]  /*44c0*/  FMNMX.FTZ R5, R26, R27, !PT ;  /* 0x0000001b1a057209 */ /* 0x000fc60007810000 */
[----:B------:R-:W0:Y:S01]  /*44d0*/  SHFL.BFLY PT, R0, R9, 0x1, 0x1f ;  /* 0x0c201f0009007f89 */ /* 0x000e2200000e0000 */
[----:B------:R-:W-:-:S04]  /*44e0*/  FMNMX.FTZ R5, R30, R5, !PT ;  /* 0x000000051e057209 */ /* 0x000fc80007810000 */
[----:B------:R-:W-:-:S04]  /*44f0*/  FMNMX.FTZ R5, R32, R5, !PT ;  /* 0x0000000520057209 */ /* 0x000fc80007810000 */
[----:B------:R-:W-:-:S04]  /*4500*/  FMNMX.FTZ R5, R34, R5, !PT ;  /* 0x0000000522057209 */ /* 0x000fc80007810000 */
[----:B------:R-:W-:-:S04]  /*4510*/  FMNMX.FTZ R5, R36, R5, !PT ;  /* 0x0000000524057209 */ /* 0x000fc80007810000 */
[----:B------:R-:W-:Y:S01]  /*4520*/  FMNMX.FTZ R7, R38, R5, !PT ;  /* 0x0000000526077209 */ /* 0x000fe20007810000 */
[----:B------:R-:W-:-:S03]  /*4530*/  IMAD.U32 R5, RZ, RZ, UR5 ;  /* 0x00000005ff057e24 */ /* 0x000fc6000f8e00ff */
[----:B------:R-:W-:Y:S02]  /*4540*/  FMNMX.FTZ R7, R40, R7, !PT ;  /* 0x0000000728077209 */ /* 0x000fe40007810000 */
[----:B0-----:R-:W-:Y:S02]  /*4550*/  FMNMX.FTZ R0, R9, R0, !PT ;  /* 0x0000000009007209 */ /* 0x001fe40007810000 */
[----:B------:R-:W-:Y:S02]  /*4560*/  FMNMX.FTZ R7, R42, R7, !PT ;  /* 0x000000072a077209 */ /* 0x000fe40007810000 */
[C---:B------:R-:W-:Y:S01]  /*4570*/  FSETP.NEU.FTZ.AND P1, PT, R0.reuse, -INF , PT ;  /* 0xff8000000000780b */ /* 0x040fe20003f3d000 */
[----:B------:R-:W-:Y:S01]  /*4580*/  FMUL.FTZ R8, R0, R5 ;  /* 0x0000000500087220 */ /* 0x000fe20000410000 */
[----:B------:R-:W-:-:S04]  /*4590*/  FMNMX.FTZ R7, R44, R7, !PT ;  /* 0x000000072c077209 */ /* 0x000fc80007810000 */
[----:B------:R-:W-:Y:S02]  /*45a0*/  FMNMX.FTZ R7, R46, R7, !PT ;  /* 0x000000072e077209 */ /* 0x000fe40007810000 */
[----:B------:R-:W-:Y:S02]  /*45b0*/  FSEL R29, R8, RZ, P1 ;  /* 0x000000ff081d7208 */ /* 0x000fe40000800000 */
[----:B------:R-:W-:-:S03]  /*45c0*/  FMNMX.FTZ R9, R48, R7, !PT ;  /* 0x0000000730097209 */ /* 0x000fc60007810000 */
[-CC-:B------:R-:W-:Y:S01]  /*45d0*/  FFMA.FTZ R10, R24, R5.reuse, -R29.reuse ;  /* 0x00000005180a7223 */ /* 0x180fe2000001081d */
[----:B------:R-:W-:Y:S01]  /*45e0*/  FSEL R24, R51, -INF , P4 ;  /* 0xff80000033187808 */ /* 0x000fe20002000000 */
[--C-:B------:R-:W-:Y:S01]  /*45f0*/  FFMA.FTZ R8, R25, R5, -R29.reuse ;  /* 0x0000000519087223 */ /* 0x100fe2000001081d */
[----:B------:R-:W-:Y:S01]  /*4600*/  FMNMX.FTZ R9, R50, R9, !PT ;  /* 0x0000000932097209 */ /* 0x000fe20007810000 */
[----:B------:R0:W-:Y:S01]  /*4610*/  MUFU.EX2 R7, R10 ;  /* 0x0000000a00077308 */ /* 0x0001e20000000800 */
[-CC-:B------:R-:W-:Y:S01]  /*4620*/  FFMA.FTZ R11, R12, R5.reuse, -R29.reuse ;  /* 0x000000050c0b7223 */ /* 0x180fe2000001081d */
[--C-:B------:R-:W-:Y:S01]  /*4630*/  FFMA.FTZ R12, R14, R5, -R29.reuse ;  /* 0x000000050e0c7223 */ /* 0x100fe2000001081d */
[----:B------:R-:W-:Y:S01]  /*4640*/  FMNMX.FTZ R9, R24, R9, !PT ;  /* 0x0000000918097209 */ /* 0x000fe20007810000 */
[-CC-:B------:R-:W-:Y:S01]  /*4650*/  FFMA.FTZ R13, R20, R5.reuse, -R29.reuse ;  /* 0x00000005140d7223 */ /* 0x180fe2000001081d */
[-CC-:B------:R-:W-:Y:S01]  /*4660*/  FFMA.FTZ R14, R56, R5.reuse, -R29.reuse ;  /* 0x00000005380e7223 */ /* 0x180fe2000001081d */
[--C-:B------:R-:W-:Y:S01]  /*4670*/  FFMA.FTZ R28, R28, R5, -R29.reuse ;  /* 0x000000051c1c7223 */ /* 0x100fe2000001081d */
[----:B------:R-:W-:Y:S01]  /*4680*/  FMNMX.FTZ R9, R54, R9, !PT ;  /* 0x0000000936097209 */ /* 0x000fe20007810000 */
[-CC-:B------:R-:W-:Y:S01]  /*4690*/  FFMA.FTZ R20, R60, R5.reuse, -R29.reuse ;  /* 0x000000053c147223 */ /* 0x180fe2000001081d */
[-CC-:B0-----:R-:W-:Y:S01]  /*46a0*/  FFMA.FTZ R10, R4, R5.reuse, -R29.reuse ;  /* 0x00000005040a7223 */ /* 0x181fe2000001081d */
[--C-:B------:R-:W-:Y:S01]  /*46b0*/  FFMA.FTZ R21, R62, R5, -R29.reuse ;  /* 0x000000053e157223 */ /* 0x100fe2000001081d */
[----:B------:R-:W-:Y:S01]  /*46c0*/  FMNMX.FTZ R15, R70, R9, !PT ;  /* 0x00000009460f7209 */ /* 0x000fe20007810000 */
[-CC-:B------:R-:W-:Y:S01]  /*46d0*/  FFMA.FTZ R154, R64, R5.reuse, -R29.reuse ;  /* 0x00000005409a7223 */ /* 0x180fe2000001081d */
[-CC-:B------:R-:W-:Y:S01]  /*46e0*/  FFMA.FTZ R155, R66, R5.reuse, -R29.reuse ;  /* 0x00000005429b7223 */ /* 0x180fe2000001081d */
[-CC-:B------:R-:W-:Y:S01]  /*46f0*/  FFMA.FTZ R172, R68, R5.reuse, -R29.reuse ;  /* 0x0000000544ac7223 */ /* 0x180fe2000001081d */
[-CC-:B------:R-:W-:Y:S01]  /*4700*/  FFMA.FTZ R173, R52, R5.reuse, -R29.reuse ;  /* 0x0000000534ad7223 */ /* 0x180fe2000001081d */
[----:B------:R-:W0:Y:S01]  /*4710*/  SHFL.BFLY PT, R4, R15, 0x2, 0x1f ;  /* 0x0c401f000f047f89 */ /* 0x000e2200000e0000 */
[--C-:B------:R-:W-:Y:S01]  /*4720*/  FFMA.FTZ R174, R72, R5, -R29.reuse ;  /* 0x0000000548ae7223 */ /* 0x100fe2000001081d */
[----:B------:R-:W1:Y:S08]  /*4730*/  MUFU.EX2 R8, R8 ;  /* 0x0000000800087308 */ /* 0x000e700000000800 */
[----:B------:R-:W-:Y:S08]  /*4740*/  MUFU.EX2 R9, R28 ;  /* 0x0000001c00097308 */ /* 0x000ff00000000800 */
[----:B------:R-:W2:Y:S01]  /*4750*/  MUFU.EX2 R10, R10 ;  /* 0x0000000a000a7308 */ /* 0x000ea20000000800 */
[----:B-1----:R-:W-:Y:S01]  /*4760*/  F2FP.F16.F32.PACK_AB R156, R8, R7 ;  /* 0x00000007089c723e */ /* 0x002fe200000000ff */
[----:B------:R-:W-:Y:S01]  /*4770*/  FADD.FTZ R8, R7, R8 ;  /* 0x0000000807087221 */ /* 0x000fe20000010000 */
[----:B0-----:R-:W-:Y:S01]  /*4780*/  FMNMX.FTZ R25, R15, R4, !PT ;  /* 0x000000040f197209 */ /* 0x001fe20007810000 */
[----:B------:R-:W-:-:S04]  /*4790*/  FFMA.FTZ R15, R58, R5, -R29 ;  /* 0x000000053a0f7223 */ /* 0x000fc8000001081d */
[----:B------:R-:W-:Y:S01]  /*47a0*/  MUFU.EX2 R11, R11 ;  /* 0x0000000b000b7308 */ /* 0x000fe20000000800 */
[----:B------:R-:W0:Y:S07]  /*47b0*/  SHFL.BFLY PT, R4, R25, 0x1, 0x1f ;  /* 0x0c201f0019047f89 */ /* 0x000e2e00000e0000 */
[----:B------:R-:W1:Y:S01]  /*47c0*/  MUFU.EX2 R12, R12 ;  /* 0x0000000c000c7308 */ /* 0x000e620000000800 */
[----:B--2---:R-:W-:Y:S01]  /*47d0*/  F2FP.F16.F32.PACK_AB R158, R10, R9 ;  /* 0x000000090a9e723e */ /* 0x004fe200000000ff */
[----:B------:R-:W-:-:S04]  /*47e0*/  FADD.FTZ R9, R9, R8 ;  /* 0x0000000809097221 */ /* 0x000fc80000010000 */
[----:B------:R-:W-:Y:S02]  /*47f0*/  FADD.FTZ R10, R10, R9 ;  /* 0x000000090a0a7221 */ /* 0x000fe40000010000 */
[----:B------:R-:W-:Y:S08]  /*4800*/  MUFU.EX2 R13, R13 ;  /* 0x0000000d000d7308 */ /* 0x000ff00000000800 */
[----:B------:R-:W2:Y:S01]  /*4810*/  MUFU.EX2 R14, R14 ;  /* 0x0000000e000e7308 */ /* 0x000ea20000000800 */
[----:B-1----:R-:W-:Y:S01]  /*4820*/  F2FP.F16.F32.PACK_AB R160, R12, R11 ;  /* 0x0000000b0ca0723e */ /* 0x002fe200000000ff */
[----:B------:R-:W-:Y:S01]  /*4830*/  FADD.FTZ R11, R11, R10 ;  /* 0x0000000a0b0b7221 */ /* 0x000fe20000010000 */
[----:B0-----:R-:W-:-:S03]  /*4840*/  FMNMX.FTZ R4, R25, R4, !PT ;  /* 0x0000000419047209 */ /* 0x001fc60007810000 */
[----:B------:R-:W-:Y:S01]  /*4850*/  FADD.FTZ R12, R12, R11 ;  /* 0x0000000b0c0c7221 */ /* 0x000fe20000010000 */
[C---:B------:R-:W-:Y:S01]  /*4860*/  FSETP.NEU.FTZ.AND P1, PT, R4.reuse, -INF , PT ;  /* 0xff8000000400780b */ /* 0x040fe20003f3d000 */
[-C--:B------:R-:W-:Y:S01]  /*4870*/  FMUL.FTZ R25, R4, R5.reuse ;  /* 0x0000000504197220 */ /* 0x080fe20000410000 */
[----:B------:R-:W-:Y:S04]  /*4880*/  MUFU.EX2 R15, R15 ;  /* 0x0000000f000f7308 */ /* 0x000fe80000000800 */
[----:B------:R-:W-:Y:S02]  /*4890*/  FSEL R25, R25, RZ, P1 ;  /* 0x000000ff19197208 */ /* 0x000fe40000800000 */
[----:B------:R-:W-:Y:S02]  /*48a0*/  ISETP.NE.AND P1, PT, R57, RZ, PT ;  /* 0x000000ff3900720c */ /* 0x000fe40003f25270 */
[----:B------:R-:W0:Y:S01]  /*48b0*/  MUFU.EX2 R20, R20 ;  /* 0x0000001400147308 */ /* 0x000e220000000800 */
[-CC-:B------:R-:W-:Y:S01]  /*48c0*/  FFMA.FTZ R196, R24, R5.reuse, -R25.reuse ;  /* 0x0000000518c47223 */ /* 0x180fe20000010819 */
        /* <DEDUP_REMOVED lines=8> */
[----:B------:R-:W-:Y:S01]  /*4950*/  FFMA.FTZ R183, R42, R5, -R25 ;  /* 0x000000052ab77223 */ /* 0x000fe20000010819 */
[----:B------:R-:W-:-:S02]  /*4960*/  @!P1 VIADD R24, R6, 0x38840 ;  /* 0x0003884006189836 */ /* 0x000fc40000000000 */
[-CC-:B------:R-:W-:Y:S01]  /*4970*/  FFMA.FTZ R192, R44, R5.reuse, -R25.reuse ;  /* 0x000000052cc07223 */ /* 0x180fe20000010819 */
[-CC-:B------:R-:W-:Y:S01]  /*4980*/  FFMA.FTZ R191, R46, R5.reuse, -R25.reuse ;  /* 0x000000052ebf7223 */ /* 0x180fe20000010819 */
[-CC-:B------:R-:W-:Y:S01]  /*4990*/  FFMA.FTZ R194, R48, R5.reuse, -R25.reuse ;  /* 0x0000000530c27223 */ /* 0x180fe20000010819 */
[-CC-:B------:R-:W-:Y:S01]  /*49a0*/  FFMA.FTZ R193, R50, R5.reuse, -R25.reuse ;  /* 0x0000000532c17223 */ /* 0x180fe20000010819 */
[----:B------:R-:W-:Y:S01]  /*49b0*/  @!P1 PRMT R24, RZ, 0x654, R24 ;  /* 0x00000654ff189816 */ /* 0x000fe20000000018 */
[-CC-:B------:R-:W-:Y:S01]  /*49c0*/  FFMA.FTZ R195, R54, R5.reuse, -R25.reuse ;  /* 0x0000000536c37223 */ /* 0x180fe20000010819 */
[----:B------:R-:W-:Y:S01]  /*49d0*/  FFMA.FTZ R198, R70, R5, -R25 ;  /* 0x0000000546c67223 */ /* 0x000fe20000010819 */
[----:B------:R-:W-:Y:S01]  /*49e0*/  MUFU.EX2 R175, R175 ;  /* 0x000000af00af7308 */ /* 0x000fe20000000800 */
[----:B------:R1:W-:Y:S01]  /*49f0*/  @!P1 SYNCS.ARRIVE.TRANS64.RED.A1T0 RZ, [R24+URZ], RZ ;  /* 0x000000ff18ff99a7 */ /* 0x0003e2000810043f */
[----:B--2---:R-:W-:Y:S01]  /*4a00*/  F2FP.F16.F32.PACK_AB R162, R14, R13 ;  /* 0x0000000d0ea2723e */ /* 0x004fe200000000ff */
[----:B------:R-:W-:Y:S01]  /*4a10*/  FADD.FTZ R13, R13, R12 ;  /* 0x0000000c0d0d7221 */ /* 0x000fe20000010000 */
[----:B0-----:R-:W-:Y:S01]  /*4a20*/  F2FP.F16.F32.PACK_AB R164, R20, R15 ;  /* 0x0000000f14a4723e */ /* 0x001fe200000000ff */
[----:B------:R-:W-:-:S02]  /*4a30*/  @!P1 VIADD R6, R6, 0x38860 ;  /* 0x0003886006069836 */ /* 0x000fc40000000000 */
[----:B------:R-:W-:Y:S01]  /*4a40*/  FADD.FTZ R14, R14, R13 ;  /* 0x0000000d0e0e7221 */ /* 0x000fe20000010000 */
[----:B------:R-:W0:Y:S02]  /*4a50*/  MUFU.EX2 R176, R176 ;  /* 0x000000b000b07308 */ /* 0x000e240000000800 */
[----:B------:R-:W-:Y:S01]  /*4a60*/  @!P1 PRMT R6, RZ, 0x654, R6 ;  /* 0x00000654ff069816 */ /* 0x000fe20000000006 */
[----:B------:R-:W-:-:S04]  /*4a70*/  FADD.FTZ R15, R15, R14 ;  /* 0x0000000e0f0f7221 */ /* 0x000fc80000010000 */
[----:B------:R-:W-:Y:S01]  /*4a80*/  FADD.FTZ R20, R20, R15 ;  /* 0x0000000f14147221 */ /* 0x000fe20000010000 */
[----:B------:R-:W-:Y:S08]  /*4a90*/  MUFU.EX2 R177, R177 ;  /* 0x000000b100b17308 */ /* 0x000ff00000000800 */
[----:B------:R-:W2:Y:S01]  /*4aa0*/  MUFU.EX2 R178, R178 ;  /* 0x000000b200b27308 */ /* 0x000ea20000000800 */
[----:B0-----:R-:W-:Y:S01]  /*4ab0*/  F2FP.F16.F32.PACK_AB R157, R176, R175 ;  /* 0x000000afb09d723e */ /* 0x001fe200000000ff */
[----:B------:R-:W-:-:S06]  /*4ac0*/  FADD.FTZ R176, R175, R176 ;  /* 0x000000b0afb07221 */ /* 0x000fcc0000010000 */
[----:B------:R-:W-:Y:S08]  /*4ad0*/  MUFU.EX2 R179, R179 ;  /* 0x000000b300b37308 */ /* 0x000ff00000000800 */
[----:B------:R-:W0:Y:S01]  /*4ae0*/  MUFU.EX2 R180, R180 ;  /* 0x000000b400b47308 */ /* 0x000e220000000800 */
[----:B--2---:R-:W-:Y:S01]  /*4af0*/  F2FP.F16.F32.PACK_AB R159, R178, R177 ;  /* 0x000000b1b29f723e */ /* 0x004fe200000000ff */
[----:B------:R-:W-:Y:S01]  /*4b00*/  BAR.SYNC.DEFER_BLOCKING 0xf, 0x100 ;  /* 0x03c4000000007b1d */ /* 0x000fe20000010000 */
[----:B------:R-:W-:-:S04]  /*4b10*/  FADD.FTZ R177, R177, R176 ;  /* 0x000000b0b1b17221 */ /* 0x000fc80000010000 */
[----:B------:R-:W-:Y:S01]  /*4b20*/  FADD.FTZ R178, R178, R177 ;  /* 0x000000b1b2b27221 */ /* 0x000fe20000010000 */
[----:B------:R-:W-:Y:S08]  /*4b30*/  MUFU.EX2 R181, R181 ;  /* 0x000000b500b57308 */ /* 0x000ff00000000800 */
[----:B------:R-:W2:Y:S01]  /*4b40*/  MUFU.EX2 R182, R182 ;  /* 0x000000b600b67308 */ /* 0x000ea20000000800 */
[----:B0-----:R-:W-:Y:S01]  /*4b50*/  F2FP.F16.F32.PACK_AB R161, R180, R179 ;  /* 0x000000b3b4a1723e */ /* 0x001fe200000000ff */
[----:B------:R-:W-:-:S04]  /*4b60*/  FADD.FTZ R179, R179, R178 ;  /* 0x000000b2b3b37221 */ /* 0x000fc80000010000 */
[----:B------:R-:W-:Y:S02]  /*4b70*/  FADD.FTZ R180, R180, R179 ;  /* 0x000000b3b4b47221 */ /* 0x000fe40000010000 */
[----:B------:R-:W-:Y:S01]  /*4b80*/  MUFU.EX2 R21, R21 ;  /* 0x0000001500157308 */ /* 0x000fe20000000800 */
[----:B------:R0:W-:Y:S07]  /*4b90*/  STSM.16.M88.4 [R23+0x36400], R156 ;  /* 0x0364009c17007844 */ /* 0x0001ee0000000200 */
[----:B------:R-:W3:Y:S01]  /*4ba0*/  MUFU.EX2 R154, R154 ;  /* 0x0000009a009a7308 */ /* 0x000ee20000000800 */
[----:B--2---:R-:W-:Y:S01]  /*4bb0*/  F2FP.F16.F32.PACK_AB R163, R182, R181 ;  /* 0x000000b5b6a3723e */ /* 0x004fe200000000ff */
[----:B------:R-:W-:-:S04]  /*4bc0*/  FADD.FTZ R181, R181, R180 ;  /* 0x000000b4b5b57221 */ /* 0x000fc80000010000 */
[----:B------:R0:W-:Y:S01]  /*4bd0*/  STSM.16.M88.4 [R22], R160 ;  /* 0x000000a016007844 */ /* 0x0001e20000000200 */
[----:B------:R-:W-:Y:S01]  /*4be0*/  FADD.FTZ R182, R182, R181 ;  /* 0x000000b5b6b67221 */ /* 0x000fe20000010000 */
[----:B------:R-:W-:Y:S08]  /*4bf0*/  MUFU.EX2 R183, R183 ;  /* 0x000000b700b77308 */ /* 0x000ff00000000800 */
[----:B------:R-:W2:Y:S01]  /*4c00*/  MUFU.EX2 R192, R192 ;  /* 0x000000c000c07308 */ /* 0x000ea20000000800 */
[----:B---3--:R-:W-:Y:S01]  /*4c10*/  F2FP.F16.F32.PACK_AB R166, R154, R21 ;  /* 0x000000159aa6723e */ /* 0x008fe200000000ff */
[----:B------:R-:W-:-:S04]  /*4c20*/  FADD.FTZ R21, R21, R20 ;  /* 0x0000001415157221 */ /* 0x000fc80000010000 */
[----:B------:R-:W-:Y:S02]  /*4c30*/  FADD.FTZ R154, R154, R21 ;  /* 0x000000159a9a7221 */ /* 0x000fe40000010000 */
[----:B------:R-:W-:Y:S08]  /*4c40*/  MUFU.EX2 R191, R191 ;  /* 0x000000bf00bf7308 */ /* 0x000ff00000000800 */
[----:B------:R-:W3:Y:S01]  /*4c50*/  MUFU.EX2 R194, R194 ;  /* 0x000000c200c27308 */ /* 0x000ee20000000800 */
[----:B--2---:R-:W-:Y:S01]  /*4c60*/  F2FP.F16.F32.PACK_AB R165, R192, R183 ;  /* 0x000000b7c0a5723e */ /* 0x004fe200000000ff */
[----:B------:R-:W-:-:S04]  /*4c70*/  FADD.FTZ R183, R183, R182 ;  /* 0x000000b6b7b77221 */ /* 0x000fc80000010000 */
[----:B------:R-:W-:Y:S02]  /*4c80*/  FADD.FTZ R192, R192, R183 ;  /* 0x000000b7c0c07221 */ /* 0x000fe40000010000 */
[----:B------:R-:W-:Y:S08]  /*4c90*/  MUFU.EX2 R155, R155 ;  /* 0x0000009b009b7308 */ /* 0x000ff00000000800 */
[----:B------:R-:W2:Y:S01]  /*4ca0*/  MUFU.EX2 R172, R172 ;  /* 0x000000ac00ac7308 */ /* 0x000ea20000000800 */
[----:B---3--:R-:W-:Y:S01]  /*4cb0*/  F2FP.F16.F32.PACK_AB R167, R194, R191 ;  /* 0x000000bfc2a7723e */ /* 0x008fe200000000ff */
[----:B------:R-:W-:-:S04]  /*4cc0*/  FADD.FTZ R191, R191, R192 ;  /* 0x000000c0bfbf7221 */ /* 0x000fc80000010000 */
[----:B------:R0:W-:Y:S01]  /*4cd0*/  STSM.16.M88.4 [R185], R164 ;  /* 0x000000a4b9007844 */ /* 0x0001e20000000200 */
[----:B------:R-:W-:Y:S01]  /*4ce0*/  FADD.FTZ R194, R194, R191 ;  /* 0x000000bfc2c27221 */ /* 0x000fe20000010000 */
        /* <DEDUP_REMOVED lines=8> */
[----:B------:R-:W-:-:S06]  /*4d70*/  FADD.FTZ R173, R173, R172 ;  /* 0x000000acadad7221 */ /* 0x000fcc0000010000 */
[----:B------:R-:W3:Y:S08]  /*4d80*/  MUFU.EX2 R195, R195 ;  /* 0x000000c300c37308 */ /* 0x000ef00000000800 */
[----:B------:R-:W4:Y:S01]  /*4d90*/  MUFU.EX2 R198, R198 ;  /* 0x000000c600c67308 */ /* 0x000f220000000800 */
[----:B--2---:R-:W-:Y:S01]  /*4da0*/  F2FP.F16.F32.PACK_AB R169, R196, R193 ;  /* 0x000000c1c4a9723e */ /* 0x004fe200000000ff */
[----:B------:R-:W-:-:S04]  /*4db0*/  FADD.FTZ R193, R193, R194 ;  /* 0x000000c2c1c17221 */ /* 0x000fc80000010000 */
[----:B------:R-:W-:-:S04]  /*4dc0*/  FADD.FTZ R196, R196, R193 ;  /* 0x000000c1c4c47221 */ /* 0x000fc80000010000 */
[----:B---3--:R-:W-:Y:S01]  /*4dd0*/  FADD.FTZ R7, R195, R196 ;  /* 0x000000c4c3077221 */ /* 0x008fe20000010000 */
[----:B----4-:R-:W-:-:S03]  /*4de0*/  F2FP.F16.F32.PACK_AB R171, R198, R195 ;  /* 0x000000c3c6ab723e */ /* 0x010fc600000000ff */
[----:B------:R-:W-:Y:S02]  /*4df0*/  FADD.FTZ R7, R198, R7 ;  /* 0x00000007c6077221 */ /* 0x000fe40000010000 */
[----:B------:R0:W-:Y:S01]  /*4e00*/  STSM.16.M88.4 [R184], R168 ;  /* 0x000000a8b8007844 */ /* 0x0001e20000000200 */
[----:B-1----:R-:W-:-:S06]  /*4e10*/  WARPGROUP.ARRIVE ;  /* 0x00000000000079c5 */ /* 0x002fcc0000000000 */
[----:B------:R-:W-:Y:S01]  /*4e20*/  HGMMA.64x256x16.F32 R24, R156, gdesc[UR8].tnspB, RZ, !UPT, gsb0 ;  /* 0x43e000089c187df0 */ /* 0x000fe2000c0008ff */
[----:B------:R-:W-:Y:S02]  /*4e30*/  UMOV UR11, 0x40000040 ;  /* 0x40000040000b7882 */ /* 0x000fe40000000000 */
[----:B------:R-:W-:Y:S02]  /*4e40*/  WARPGROUP.DEPBAR.LE gsb0, 0x0 ;  /* 0x00008000000079c5 */ /* 0x000fe40000010000 */
[----:B------:R-:W-:-:S15]  /*4e50*/  WARPGROUP.ARRIVE ;  /* 0x00000000000079c5 */ /* 0x000fde0000000000 */
[----:B------:R-:W-:-:S08]  /*4e60*/  NOP ;  /* 0x0000000000007918 */ /* 0x000fd00000000000 */
[----:B------:R-:W-:Y:S01]  /*4e70*/  HGMMA.64x256x16.F32 R24, R160, gdesc[UR12].tnspB, R24, gsb0 ;  /* 0x43e0000ca0187df0 */ /* 0x000fe20008000818 */
[----:B------:R-:W-:Y:S01]  /*4e80*/  UIADD3 UR14, UR10, 0x100, URZ ;  /* 0x000001000a0e7890 */ /* 0x000fe2000fffe03f */
[----:B------:R-:W-:Y:S01]  /*4e90*/  UMOV UR15, 0x40000040 ;  /* 0x40000040000f7882 */ /* 0x000fe20000000000 */
[----:B------:R-:W-:Y:S01]  /*4ea0*/  UIADD3 UR10, UR10, 0x180, URZ ;  /* 0x000001800a0a7890 */ /* 0x000fe2000fffe03f */
[----:B------:R-:W-:Y:S02]  /*4eb0*/  WARPGROUP.DEPBAR.LE gsb0, 0x0 ;  /* 0x00008000000079c5 */ /* 0x000fe40000010000 */
[----:B------:R-:W-:-:S15]  /*4ec0*/  WARPGROUP.ARRIVE ;  /* 0x00000000000079c5 */ /* 0x000fde0000000000 */
[----:B------:R-:W-:-:S07]  /*4ed0*/  NOP ;  /* 0x0000000000007918 */ /* 0x000fce0000000000 */
[----:B------:R-:W-:Y:S03]  /*4ee0*/  HGMMA.64x256x16.F32 R24, R164, gdesc[UR12].tnspB, R24, gsb0 ;  /* 0x43e0000ca4187df0 */ /* 0x000fe60008000818 */
        /* <DEDUP_REMOVED lines=13> */
[----:B------:R1:W-:Y:S02]  /*4fc0*/  @!P1 SYNCS.ARRIVE.TRANS64.RED.A1T0 RZ, [R6+URZ], RZ ;  /* 0x000000ff06ff99a7 */ /* 0x0003e4000810043f */
[----:B-1----:R-:W-:Y:S01]  /*4fd0*/  FADD.FTZ R6, R174, R173 ;  /* 0x000000adae067221 */ /* 0x002fe20000010000 */
[----:B0-----:R-:W-:Y:S06]  /*4fe0*/  @!P2 BRA `(.L_x_211) ;  /* 0x000000280078a947 */ /* 0x001fec0003800000 */
[----:B------:R-:W-:Y:S01]  /*4ff0*/  VIADD R8, R153, 0xfffffffe ;  /* 0xfffffffe99087836 */ /* 0x000fe20000000000 */
[----:B------:R-:W-:Y:S01]  /*5000*/  UMOV UR24, UR36 ;  /* 0x0000002400187c82 */ /* 0x000fe20008000000 */
[----:B------:R-:W-:Y:S02]  /*5010*/  IMAD.MOV.U32 R191, RZ, RZ, R4 ;  /* 0x000000ffffbf7224 */ /* 0x000fe400078e0004 */
[----:B------:R-:W-:-:S07]  /*5020*/  IMAD.MOV.U32 R9, RZ, RZ, R0 ;  /* 0x000000ffff097224 */ /* 0x000fce00078e0000 */
.L_x_220:
[----:B------:R-:W-:Y:S01]  /*5030*/  UIADD3 UR36, UR24, 0x1, URZ ;  /* 0x0000000118247890 */ /* 0x000fe2000fffe03f */
[C---:B------:R-:W-:Y:S01]  /*5040*/  ISETP.GT.AND P2, PT, R8.reuse, RZ, PT ;  /* 0x000000ff0800720c */ /* 0x040fe20003f44270 */
[----:B------:R-:W-:Y:S02]  /*5050*/  VIADD R8, R8, 0xffffffff ;  /* 0xffffffff08087836 */ /* 0x000fe40000000000 */
[----:B------:R-:W-:-:S04]  /*5060*/  UISETP.NE.AND UP0, UPT, UR36, 0x2, UPT ;  /* 0x000000022400788c */ /* 0x000fc8000bf05270 */
[----:B------:R-:W-:Y:S02]  /*5070*/  USEL UR5, URZ, 0x1, UP0 ;  /* 0x000000013f057887 */ /* 0x000fe40008000000 */
[----:B------:R-:W-:-:S04]  /*5080*/  USEL UR36, UR36, URZ, UP0 ;  /* 0x0000003f24247287 */ /* 0x000fc80008000000 */
[----:B------:R-:W-:Y:S01]  /*5090*/  LOP3.LUT R2, R2, UR5, RZ, 0x3c, !PT ;  /* 0x0000000502027c12 */ /* 0x000fe2000f8e3cff */
[----:B-1----:R-:W-:Y:S07]  /*50a0*/  @P0 BRA `(.L_x_212) ;  /* 0x0000000000040947 */ /* 0x002fee0003800000 */
[----:B------:R-:W-:Y:S01]  /*50b0*/  BPT.TRAP 0x1 ;  /* 0x000000040000795c */ /* 0x000fe20000300000 */
.L_x_212:
[----:B------:R-:W-:Y:S01]  /*50c0*/  ULEA UR5, UR36, UR37, 0x3 ;  /* 0x0000002524057291 */ /* 0x000fe2000f8e183f */
[----:B------:R-:W-:-:S08]  /*50d0*/  SHF.L.U32 R0, R2, 0x1f, RZ ;  /* 0x0000001f02007819 */ /* 0x000fd000000006ff */
[----:B------:R0:W1:Y:S01]  /*50e0*/  SYNCS.PHASECHK.TRANS64.TRYWAIT P3, [UR5+0x38830], R0 ;  /* 0x03883000ff0075a7 */ /* 0x0000620008060145 */
[----:B------:R-:W-:Y:S05]  /*50f0*/  @P0 BRA `(.L_x_213) ;  /* 0x0000000000040947 */ /* 0x000fea0003800000 */
[----:B------:R-:W-:Y:S01]  /*5100*/  BPT.TRAP 0x1 ;  /* 0x000000040000795c */ /* 0x000fe20000300000 */
.L_x_213:
[----:B-1----:R-:W-:Y:S05]  /*5110*/  @P3 BRA `(.L_x_214) ;  /* 0x0000000000083947 */ /* 0x002fea0003800000 */
[----:B------:R-:W1:Y:S02]  /*5120*/  SYNCS.PHASECHK.TRANS64.TRYWAIT P3, [UR5+0x38830], R0 ;  /* 0x03883000ff0075a7 */ /* 0x000e640008060145 */
[----:B-1----:R-:W-:Y:S05]  /*5130*/  @!P3 BRA `(.L_x_215) ;  /* 0x000000b00018b947 */ /* 0x002fea0003800000 */
.L_x_214:
        /* <DEDUP_REMOVED lines=26> */
[----:B------:R-:W-:Y:S05]  /*52e0*/  @P0 BRA `(.L_x_216) ;  /* 0x0000000000040947 */ /* 0x000fea0003800000 */
[----:B------:R-:W-:Y:S01]  /*52f0*/  BPT.TRAP 0x1 ;  /* 0x000000040000795c */ /* 0x000fe20000300000 */
.L_x_216:
[----:B------:R2:W3:Y:S01]  /*5300*/  SYNCS.PHASECHK.TRANS64.TRYWAIT P3, [UR5+0x38850], R0 ;  /* 0x03885000ff0075a7 */ /* 0x0004e20008060145 */
[----:B------:R-:W-:Y:S05]  /*5310*/  @P0 BRA `(.L_x_217) ;  /* 0x0000000000040947 */ /* 0x000fea0003800000 */
[----:B------:R-:W-:Y:S01]  /*5320*/  BPT.TRAP 0x1 ;  /* 0x000000040000795c */ /* 0x000fe20000300000 */
.L_x_217:
[----:B---3--:R-:W-:Y:S05]  /*5330*/  @P3 BRA `(.L_x_218) ;  /* 0x0000000000083947 */ /* 0x008fea0003800000 */
[----:B------:R-:W3:Y:S02]  /*5340*/  SYNCS.PHASECHK.TRANS64.TRYWAIT P3, [UR5+0x38850], R0 ;  /* 0x03885000ff0075a7 */ /* 0x000ee40008060145 */
[----:B---3--:R-:W-:Y:S05]  /*5350*/  @!P3 BRA `(.L_x_219) ;  /* 0x000000ac00a8b947 */ /* 0x008fea0003800000 */
.L_x_218:
[----:B------:R-:W-:Y:S01]  /*5360*/  UIADD3 UR10, UR37, 0x26400, URZ ;  /* 0x00026400250a7890 */ /* 0x000fe2000fffe03f */
[----:B------:R-:W-:Y:S01]  /*5370*/  WARPGROUP.ARRIVE ;  /* 0x00000000000079c5 */ /* 0x000fe20000000000 */
[----:B------:R-:W-:-:S05]  /*5380*/  UIADD3 UR14, UR6, 0x200, URZ ;  /* 0x00000200060e7890 */ /* 0x000fca000fffe03f */
[----:B------:R-:W3:Y:S01]  /*5390*/  S2R R4, SR_TID.X ;  /* 0x0000000000047919 */ /* 0x000ee20000002100 */
[----:B------:R-:W-:Y:S02]  /*53a0*/  USHF.R.U32.HI UR10, URZ, 0x4, UR10 ;  /* 0x000000043f0a7899 */ /* 0x000fe4000801160a */
[----:B------:R-:W-:Y:S02]  /*53b0*/  UIADD3 UR11, UR6, 0x202, URZ ;  /* 0x00000202060b7890 */ /* 0x000fe4000fffe03f */
[----:B------:R-:W-:Y:S02]  /*53c0*/  ULOP3.LUT UR15, UR10, 0x3fff, URZ, 0xc0, !UPT ;  /* 0x00003fff0a0f7892 */ /* 0x000fe4000f8ec03f */
[----:B------:R-:W-:Y:S02]  /*53d0*/  ULEA UR10, UR36, UR4, 0xc ;  /* 0x00000004240a7291 */ /* 0x000fe4000f8e603f */
[----:B------:R-:W-:Y:S01]  /*53e0*/  ULOP3.LUT UR6, UR15, 0x10000, URZ, 0xfc, !UPT ;  /* 0x000100000f067892 */ /* 0x000fe2000f8efc3f */
[----:B------:R-:W-:Y:S01]  /*53f0*/  UMOV UR23, 0x40000040 ;  /* 0x4000004000177882 */ /* 0x000fe20000000000 */
[----:B------:R-:W-:Y:S01]  /*5400*/  UMOV UR21, 0x40000040 ;  /* 0x4000004000157882 */ /* 0x000fe20000000000 */
[----:B------:R-:W-:-:S02]  /*5410*/  UIADD3 UR18, UR10, 0x800, URZ ;  /* 0x000008000a127890 */ /* 0x000fc4000fffe03f */
[----:B------:R-:W-:Y:S02]  /*5420*/  UMOV UR22, UR10 ;  /* 0x0000000a00167c82 */ /* 0x000fe40008000000 */
[----:B------:R-:W-:Y:S01]  /*5430*/  UMOV UR20, UR6 ;  /* 0x0000000600147c82 */ /* 0x000fe20008000000 */
[----:B------:R-:W-:Y:S01]  /*5440*/  UIADD3 UR19, UR6, 0x800, URZ ;  /* 0x0000080006137890 */ /* 0x000fe2000fffe03f */
[----:B------:R-:W-:Y:S01]  /*5450*/  HGMMA.64x64x16.F32 R152, gdesc[UR20], R152, gsb0 ;  /* 0x00e00000149879f0 */ /* 0x000fe20008000898 */
[----:B------:R-:W-:Y:S02]  /*5460*/  UIADD3 UR22, UR10, 0x2, URZ ;  /* 0x000000020a167890 */ /* 0x000fe4000fffe03f */
[----:B------:R-:W-:Y:S01]  /*5470*/  UIADD3 UR20, UR6, 0x2, URZ ;  /* 0x0000000206147890 */ /* 0x000fe2000fffe03f */
[----:B------:R-:W-:Y:S01]  /*5480*/  UMOV UR23, 0x40000040 ;  /* 0x4000004000177882 */ /* 0x000fe20000000000 */
[----:B------:R-:W-:Y:S01]  /*5490*/  UMOV UR21, 0x40000040 ;  /* 0x4000004000157882 */ /* 0x000fe20000000000 */
[----:B---3--:R-:W-:-:S05]  /*54a0*/  SHF.R.U32.HI R4, RZ, 0x7, R4 ;  /* 0x00000007ff047819 */ /* 0x008fca0000011604 */
[----:B012---:R-:W0:Y:S01]  /*54b0*/  SHFL.IDX PT, R0, R4, RZ, 0x1f ;  /* 0x00001fff04007589 */ /* 0x007e2200000e0000 */
        /* <DEDUP_REMOVED lines=17> */
[----:B------:R-:W-:Y:S01]  /*55d0*/  UIADD3 UR22, UR10, 0x200, URZ ;  /* 0x000002000a167890 */ /* 0x000fe2000fffe03f */
[----:B------:R-:W-:Y:S01]  /*55e0*/  UMOV UR20, UR14 ;  /* 0x0000000e00147c82 */ /* 0x000fe20008000000 */
        /* <DEDUP_REMOVED lines=228> */
[----:B------:R-:W-:Y:S01]  /*6430*/  ULEA UR10, UR36, UR7, 0xc ;  /* 0x00000007240a7291 */ /* 0x000fe2000f8e603f */
[----:B------:R-:W-:-:S03]  /*6440*/  UMOV UR11, 0x40000040 ;  /* 0x40000040000b7882 */ /* 0x000fc60000000000 */
[----:B------:R-:W-:Y:S01]  /*6450*/  UIADD3 UR14, UR10, 0x80, URZ ;  /* 0x000000800a0e7890 */ /* 0x000fe2000fffe03f */
[----:B------:R-:W-:Y:S02]  /*6460*/  WARPGROUP.DEPBAR.LE gsb0, 0x0 ;  /* 0x00008000000079c5 */ /* 0x000fe40000010000 */
[----:B------:R-:W-:-:S06]  /*6470*/  WARPGROUP.ARRIVE ;  /* 0x00000000000079c5 */ /* 0x000fcc0000000000 */
[----:B------:R-:W-:Y:S03]  /*6480*/  HGMMA.64x64x16.F32 R152, gdesc[UR20], R152, gsb0 ;  /* 0x00e00000149879f0 */ /* 0x000fe60008000898 */
[----:B------:R-:W-:Y:S02]  /*6490*/  WARPGROUP.DEPBAR.LE gsb0, 0x0 ;  /* 0x00008000000079c5 */ /* 0x000fe40000010000 */
        /* <DEDUP_REMOVED lines=25> */
[----:B------:R-:W-:Y:S01]  /*6630*/  FMNMX.FTZ R11, R167, R4, !PT ;  /* 0x00000004a70b7209 */ /* 0x000fe20007810000 */
[----:B------:R-:W0:Y:S02]  /*6640*/  LDC R5, c[0x0][0xa80] ;  /* 0x0002a000ff057b82 */ /* 0x000e240000000800 */
[----:B------:R-:W1:Y:S01]  /*6650*/  SHFL.BFLY PT, R13, R12, 0x1, 0x1f ;  /* 0x0c201f000c0d7f89 */ /* 0x000e6200000e0000 */
[----:B------:R-:W-:-:S04]  /*6660*/  FMNMX.FTZ R4, R170, R11, !PT ;  /* 0x0000000baa047209 */ /* 0x000fc80007810000 */
[----:B------:R-:W-:-:S04]  /*6670*/  FMNMX.FTZ R11, R171, R4, !PT ;  /* 0x00000004ab0b7209 */ /* 0x000fc80007810000 */
[----:B------:R-:W-:Y:S02]  /*6680*/  FMNMX.FTZ R4, R174, R11, !PT ;  /* 0x0000000bae047209 */ /* 0x000fe40007810000 */
[----:B-1----:R-:W-:Y:S02]  /*6690*/  FMNMX.FTZ R0, R12, R13, !PT ;  /* 0x0000000d0c007209 */ /* 0x002fe40007810000 */
[----:B------:R-:W-:-:S03]  /*66a0*/  FMNMX.FTZ R13, R175, R4, !PT ;  /* 0x00000004af0d7209 */ /* 0x000fc60007810000 */
[----:B0-----:R-:W-:Y:S01]  /*66b0*/  FMUL.FTZ R192, R0, R5 ;  /* 0x0000000500c07220 */ /* 0x001fe20000410000 */
[----:B------:R-:W-:Y:S01]  /*66c0*/  FMNMX.FTZ R4, R178, R13, !PT ;  /* 0x0000000db2047209 */ /* 0x000fe20007810000 */
[----:B------:R-:W-:Y:S02]  /*66d0*/  FADD.FTZ R10, -R0, R9 ;  /* 0x00000009000a7221 */ /* 0x000fe40000010100 */
[-CC-:B------:R-:W-:Y:S01]  /*66e0*/  FFMA.FTZ R11, R153, R5.reuse, -R192.reuse ;  /* 0x00000005990b7223 */ /* 0x180fe200000108c0 */
[----:B------:R-:W-:Y:S01]  /*66f0*/  FMNMX.FTZ R13, R179, R4, !PT ;  /* 0x00000004b30d7209 */ /* 0x000fe20007810000 */
[-C--:B------:R-:W-:Y:S01]  /*6700*/  FMUL.FTZ R9, R10, R5.reuse ;  /* 0x000000050a097220 */ /* 0x080fe20000410000 */
[-CC-:B------:R-:W-:Y:S01]  /*6710*/  FFMA.FTZ R10, R152, R5.reuse, -R192.reuse ;  /* 0x00000005980a7223 */ /* 0x180fe200000108c0 */
[--C-:B------:R-:W-:Y:S01]  /*6720*/  FFMA.FTZ R12, R156, R5, -R192.reuse ;  /* 0x000000059c0c7223 */ /* 0x100fe200000108c0 */
[----:B------:R-:W-:Y:S01]  /*6730*/  FMNMX.FTZ R4, R182, R13, !PT ;  /* 0x0000000db6047209 */ /* 0x000fe20007810000 */
[-CC-:B------:R-:W-:Y:S01]  /*6740*/  FFMA.FTZ R13, R157, R5.reuse, -R192.reuse ;  /* 0x000000059d0d7223 */ /* 0x180fe200000108c0 */
[-CC-:B------:R-:W-:Y:S01]  /*6750*/  FFMA.FTZ R14, R160, R5.reuse, -R192.reuse ;  /* 0x00000005a00e7223 */ /* 0x180fe200000108c0 */
[-CC-:B------:R-:W-:Y:S01]  /*6760*/  FFMA.FTZ R15, R161, R5.reuse, -R192.reuse ;  /* 0x00000005a10f7223 */ /* 0x180fe200000108c0 */
[----:B------:R-:W-:Y:S01]  /*6770*/  FMNMX.FTZ R4, R183, R4, !PT ;  /* 0x00000004b7047209 */ /* 0x000fe20007810000 */
[-CC-:B------:R-:W-:Y:S01]  /*6780*/  FFMA.FTZ R20, R164, R5.reuse, -R192.reuse ;  /* 0x00000005a4147223 */ /* 0x180fe200000108c0 */
[-CC-:B------:R-:W-:Y:S01]  /*6790*/  FFMA.FTZ R21, R165, R5.reuse, -R192.reuse ;  /* 0x00000005a5157223 */ /* 0x180fe200000108c0 */
[-CC-:B------:R-:W-:Y:S01]  /*67a0*/  FFMA.FTZ R168, R168, R5.reuse, -R192.reuse ;  /* 0x00000005a8a87223 */ /* 0x180fe200000108c0 */
[-CC-:B------:R-:W-:Y:S01]  /*67b0*/  FFMA.FTZ R169, R169, R5.reuse, -R192.reuse ;  /* 0x00000005a9a97223 */ /* 0x180fe200000108c0 */
[----:B------:R-:W0:Y:S01]  /*67c0*/  SHFL.BFLY PT, R153, R4, 0x2, 0x1f ;  /* 0x0c401f0004997f89 */ /* 0x000e2200000e0000 */
[-CC-:B------:R-:W-:Y:S01]  /*67d0*/  FFMA.FTZ R172, R172, R5.reuse, -R192.reuse ;  /* 0x00000005acac7223 */ /* 0x180fe200000108c0 */
[-CC-:B------:R-:W-:Y:S01]  /*67e0*/  FFMA.FTZ R173, R173, R5.reuse, -R192.reuse ;  /* 0x00000005adad7223 */ /* 0x180fe200000108c0 */
[-CC-:B------:R-:W-:Y:S01]  /*67f0*/  FFMA.FTZ R176, R176, R5.reuse, -R192.reuse ;  /* 0x00000005b0b07223 */ /* 0x180fe200000108c0 */
[-CC-:B------:R-:W-:Y:S01]  /*6800*/  FFMA.FTZ R177, R177, R5.reuse, -R192.reuse ;  /* 0x00000005b1b17223 */ /* 0x180fe200000108c0 */
[-CC-:B------:R-:W-:Y:S01]  /*6810*/  FFMA.FTZ R180, R180, R5.reuse, -R192.reuse ;  /* 0x00000005b4b47223 */ /* 0x180fe200000108c0 */
[----:B------:R-:W-:Y:S01]  /*6820*/  FFMA.FTZ R181, R181, R5, -R192 ;  /* 0x00000005b5b57223 */ /* 0x000fe200000108c0 */
[----:B------:R-:W1:Y:S08]  /*6830*/  MUFU.EX2 R9, R9 ;  /* 0x0000000900097308 */ /* 0x000e700000000800 */
[----:B------:R-:W-:Y:S08]  /*6840*/  MUFU.EX2 R10, R10 ;  /* 0x0000000a000a7308 */ /* 0x000ff00000000800 */
[----:B------:R-:W2:Y:S01]  /*6850*/  MUFU.EX2 R11, R11 ;  /* 0x0000000b000b7308 */ /* 0x000ea20000000800 */
[----:B0-----:R-:W-:Y:S01]  /*6860*/  FMNMX.FTZ R153, R4, R153, !PT ;  /* 0x0000009904997209 */ /* 0x001fe20007810000 */
[-C--:B-1----:R-:W-:Y:S01]  /*6870*/  FMUL.FTZ R24, R24, R9.reuse ;  /* 0x0000000918187220 */ /* 0x082fe20000410000 */
[-C--:B------:R-:W-:Y:S01]  /*6880*/  FMUL.FTZ R25, R25, R9.reuse ;  /* 0x0000000919197220 */ /* 0x080fe20000410000 */
[-C--:B------:R-:W-:Y:S01]  /*6890*/  FMUL.FTZ R28, R28, R9.reuse ;  /* 0x000000091c1c7220 */ /* 0x080fe20000410000 */
[-C--:B------:R-:W-:Y:S01]  /*68a0*/  FMUL.FTZ R29, R29, R9.reuse ;  /* 0x000000091d1d7220 */ /* 0x080fe20000410000 */
[----:B------:R-:W0:Y:S01]  /*68b0*/  SHFL.BFLY PT, R4, R153, 0x1, 0x1f ;  /* 0x0c201f0099047f89 */ /* 0x000e2200000e0000 */
        /* <DEDUP_REMOVED lines=23> */
[----:B0-----:R-:W-:Y:S01]  /*6a30*/  FMNMX.FTZ R4, R153, R4, !PT ;  /* 0x0000000499047209 */ /* 0x001fe20007810000 */
[----:B------:R-:W-:Y:S01]  /*6a40*/  IMAD.MOV R153, RZ, RZ, -R19 ;  /* 0x000000ffff997224 */ /* 0x000fe200078e0a13 */
[----:B------:R-:W-:Y:S01]  /*6a50*/  MUFU.EX2 R15, R15 ;  /* 0x0000000f000f7308 */ /* 0x000fe20000000800 */
[-C--:B------:R-:W-:Y:S01]  /*6a60*/  FMUL.FTZ R72, R72, R9.reuse ;  /* 0x0000000948487220 */ /* 0x080fe20000410000 */
[----:B------:R-:W-:Y:S01]  /*6a70*/  FMUL.FTZ R73, R73, R9 ;  /* 0x0000000949497220 */ /* 0x000fe20000410000 */
[----:B------:R-:W-:Y:S01]  /*6a80*/  FADD.FTZ R152, -R4, R191 ;  /* 0x000000bf04987221 */ /* 0x000fe20000010100 */
[----:B------:R-:W-:Y:S01]  /*6a90*/  ISETP.NE.AND P3, PT, R18, R153, PT ;  /* 0x000000991200720c */ /* 0x000fe20003f65270 */
[-C--:B------:R-:W-:Y:S01]  /*6aa0*/  FMUL.FTZ R76, R76, R9.reuse ;  /* 0x000000094c4c7220 */ /* 0x080fe20000410000 */
[----:B------:R-:W-:Y:S01]  /*6ab0*/  FMUL.FTZ R77, R77, R9 ;  /* 0x000000094d4d7220 */ /* 0x000fe20000410000 */
[-C--:B------:R-:W-:Y:S01]  /*6ac0*/  FMUL.FTZ R192, R152, R5.reuse ;  /* 0x0000000598c07220 */ /* 0x080fe20000410000 */
[----:B------:R-:W-:Y:S01]  /*6ad0*/  FMUL.FTZ R152, R4, R5 ;  /* 0x0000000504987220 */ /* 0x000fe20000410000 */
[----:B------:R-:W-:Y:S01]  /*6ae0*/  MUFU.EX2 R20, R20 ;  /* 0x0000001400147308 */ /* 0x000fe20000000800 */
[-C--:B------:R-:W-:Y:S01]  /*6af0*/  FMUL.FTZ R80, R80, R9.reuse ;  /* 0x0000000950507220 */ /* 0x080fe20000410000 */
[----:B------:R-:W-:Y:S01]  /*6b00*/  FMUL.FTZ R81, R81, R9 ;  /* 0x0000000951517220 */ /* 0x000fe20000410000 */
[-CC-:B------:R-:W-:Y:S01]  /*6b10*/  FFMA.FTZ R194, R155, R5.reuse, -R152.reuse ;  /* 0x000000059bc27223 */ /* 0x180fe20000010898 */
[----:B------:R-:W-:Y:S01]  /*6b20*/  FFMA.FTZ R199, R179, R5, -R152 ;  /* 0x00000005b3c77223 */ /* 0x000fe20000010898 */
[----:B------:R-:W-:-:S02]  /*6b30*/  IMAD.U32 R179, RZ, RZ, UR5 ;  /* 0x00000005ffb37e24 */ /* 0x000fc4000f8e00ff */
[-CC-:B------:R-:W-:Y:S01]  /*6b40*/  FFMA.FTZ R191, R154, R5.reuse, -R152.reuse ;  /* 0x000000059abf7223 */ /* 0x180fe20000010898 */
[----:B------:R-:W-:Y:S01]  /*6b50*/  IMAD.U32 R155, RZ, RZ, UR24 ;  /* 0x00000018ff9b7e24 */ /* 0x000fe2000f8e00ff */
[----:B------:R-:W0:Y:S01]  /*6b60*/  MUFU.EX2 R192, R192 ;  /* 0x000000c000c07308 */ /* 0x000e220000000800 */
[----:B------:R-:W-:Y:S02]  /*6b70*/  @!P1 VIADD R153, R179, 0x38840 ;  /* 0x00038840b3999836 */ /* 0x000fe40000000000 */
[-C--:B------:R-:W-:Y:S01]  /*6b80*/  FFMA.FTZ R193, R158, R5.reuse, -R152 ;  /* 0x000000059ec17223 */ /* 0x080fe20000010898 */
[----:B------:R-:W-:Y:S02]  /*6b90*/  @!P3 IMAD R154, R155, 0x40, R16 ;  /* 0x000000409b9ab824 */ /* 0x000fe400078e0210 */
[-CC-:B------:R-:W-:Y:S01]  /*6ba0*/  FFMA.FTZ R196, R159, R5.reuse, -R152.reuse ;  /* 0x000000059fc47223 */ /* 0x180fe20000010898 */
[-CC-:B------:R-:W-:Y:S01]  /*6bb0*/  FFMA.FTZ R195, R162, R5.reuse, -R152.reuse ;  /* 0x00000005a2c37223 */ /* 0x180fe20000010898 */
[----:B------:R-:W-:Y:S01]  /*6bc0*/  @!P1 PRMT R153, RZ, 0x654, R153 ;  /* 0x00000654ff999816 */ /* 0x000fe20000000099 */
[-CC-:B------:R-:W-:Y:S01]  /*6bd0*/  FFMA.FTZ R198, R163, R5.reuse, -R152.reuse ;  /* 0x00000005a3c67223 */ /* 0x180fe20000010898 */
[----:B------:R-:W-:Y:S01]  /*6be0*/  @!P3 LEA R154, R154, UR37, 0x2 ;  /* 0x000000259a9abc11 */ /* 0x000fe2000f8e10ff */
[-CC-:B------:R-:W-:Y:S01]  /*6bf0*/  FFMA.FTZ R197, R166, R5.reuse, -R152.reuse ;  /* 0x00000005a6c57223 */ /* 0x180fe20000010898 */
[-CC-:B------:R-:W-:Y:S01]  /*6c00*/  FFMA.FTZ R200, R167, R5.reuse, -R152.reuse ;  /* 0x00000005a7c87223 */ /* 0x180fe20000010898 */
[-CC-:B------:R-:W-:Y:S01]  /*6c10*/  FFMA.FTZ R170, R170, R5.reuse, -R152.reuse ;  /* 0x00000005aaaa7223 */ /* 0x180fe20000010898 */
[-CC-:B------:R-:W-:Y:S01]  /*6c20*/  FFMA.FTZ R171, R171, R5.reuse, -R152.reuse ;  /* 0x00000005abab7223 */ /* 0x180fe20000010898 */
[-CC-:B------:R-:W-:Y:S01]  /*6c30*/  FFMA.FTZ R174, R174, R5.reuse, -R152.reuse ;  /* 0x00000005aeae7223 */ /* 0x180fe20000010898 */
[-CC-:B------:R-:W-:Y:S01]  /*6c40*/  FFMA.FTZ R175, R175, R5.reuse, -R152.reuse ;  /* 0x00000005afaf7223 */ /* 0x180fe20000010898 */
[----:B------:R1:W-:Y:S01]  /*6c50*/  @!P1 SYNCS.ARRIVE.TRANS64.RED.A1T0 RZ, [R153+URZ], RZ ;  /* 0x000000ff99ff99a7 */ /* 0x0003e2000810043f */
[-CC-:B------:R-:W-:Y:S01]  /*6c60*/  FFMA.FTZ R178, R178, R5.reuse, -R152.reuse ;  /* 0x00000005b2b27223 */ /* 0x180fe20000010898 */
[-CC-:B------:R-:W-:Y:S01]  /*6c70*/  FFMA.FTZ R182, R182, R5.reuse, -R152.reuse ;  /* 0x00000005b6b67223 */ /* 0x180fe20000010898 */
[----:B------:R-:W-:Y:S01]  /*6c80*/  FFMA.FTZ R183, R183, R5, -R152 ;  /* 0x00000005b7b77223 */ /* 0x000fe20000010898 */
[----:B------:R-:W-:Y:S01]  /*6c90*/  @!P3 STS [R154+0x38400], R9 ;  /* 0x038400099a00b388 */ /* 0x000fe20000000800 */
[----:B------:R-:W-:Y:S01]  /*6ca0*/  MUFU.EX2 R191, R191 ;  /* 0x000000bf00bf7308 */ /* 0x000fe20000000800 */
[----:B--2---:R-:W-:Y:S01]  /*6cb0*/  F2FP.F16.F32.PACK_AB R152, R11, R10 ;  /* 0x0000000a0b98723e */ /* 0x004fe200000000ff */
[----:B0-----:R-:W-:Y:S01]  /*6cc0*/  FMUL.FTZ R26, R26, R192 ;  /* 0x000000c01a1a7220 */ /* 0x001fe20000410000 */
[----:B------:R0:W-:Y:S01]  /*6cd0*/  @!P3 STS [R154+0x38420], R192 ;  /* 0x038420c09a00b388 */ /* 0x0001e20000000800 */
[----:B------:R-:W-:Y:S01]  /*6ce0*/  F2FP.F16.F32.PACK_AB R156, R15, R14 ;  /* 0x0000000e0f9c723e */ /* 0x000fe200000000ff */
[-C--:B------:R-:W-:Y:S01]  /*6cf0*/  FMUL.FTZ R27, R27, R192.reuse ;  /* 0x000000c01b1b7220 */ /* 0x080fe20000410000 */
[-C--:B------:R-:W-:Y:S01]  /*6d00*/  FMUL.FTZ R30, R30, R192.reuse ;  /* 0x000000c01e1e7220 */ /* 0x080fe20000410000 */
[-C--:B------:R-:W-:Y:S01]  /*6d10*/  FMUL.FTZ R31, R31, R192.reuse ;  /* 0x000000c01f1f7220 */ /* 0x080fe20000410000 */
[----:B------:R-:W1:Y:S01]  /*6d20*/  MUFU.EX2 R194, R194 ;  /* 0x000000c200c27308 */ /* 0x000e620000000800 */
[-C--:B------:R-:W-:Y:S01]  /*6d30*/  FMUL.FTZ R34, R34, R192.reuse ;  /* 0x000000c022227220 */ /* 0x080fe20000410000 */
[-C--:B------:R-:W-:Y:S01]  /*6d40*/  FMUL.FTZ R35, R35, R192.reuse ;  /* 0x000000c023237220 */ /* 0x080fe20000410000 */
[-C--:B------:R-:W-:Y:S01]  /*6d50*/  FMUL.FTZ R38, R38, R192.reuse ;  /* 0x000000c026267220 */ /* 0x080fe20000410000 */
[----:B------:R-:W-:Y:S01]  /*6d60*/  FMUL.FTZ R39, R39, R192 ;  /* 0x000000c027277220 */ /* 0x000fe20000410000 */
[----:B0-----:R-:W-:Y:S01]  /*6d70*/  F2FP.F16.F32.PACK_AB R154, R13, R12 ;  /* 0x0000000c0d9a723e */ /* 0x001fe200000000ff */
        /* <DEDUP_REMOVED lines=10> */
[----:B------:R-:W0:Y:S01]  /*6e20*/  MUFU.EX2 R196, R196 ;  /* 0x000000c400c47308 */ /* 0x000e220000000800 */
[----:B-1----:R-:W-:Y:S01]  /*6e30*/  F2FP.F16.F32.PACK_AB R153, R194, R191 ;  /* 0x000000bfc299723e */ /* 0x002fe200000000ff */
[-C--:B------:R-:W-:Y:S01]  /*6e40*/  FMUL.FTZ R59, R59, R192.reuse ;  /* 0x000000c03b3b7220 */ /* 0x080fe20000410000 */
[-C--:B------:R-:W-:Y:S01]  /*6e50*/  FMUL.FTZ R62, R62, R192.reuse ;  /* 0x000000c03e3e7220 */ /* 0x080fe20000410000 */
[-C--:B------:R-:W-:Y:S01]  /*6e60*/  FMUL.FTZ R63, R63, R192.reuse ;  /* 0x000000c03f3f7220 */ /* 0x080fe20000410000 */
[-C--:B------:R-:W-:Y:S01]  /*6e70*/  FMUL.FTZ R66, R66, R192.reuse ;  /* 0x000000c042427220 */ /* 0x080fe20000410000 */
[-C--:B------:R-:W-:Y:S01]  /*6e80*/  FMUL.FTZ R67, R67, R192.reuse ;  /* 0x000000c043437220 */ /* 0x080fe20000410000 */
[-C--:B------:R-:W-:Y:S01]  /*6e90*/  FMUL.FTZ R70, R70, R192.reuse ;  /* 0x000000c046467220 */ /* 0x080fe20000410000 */
[----:B------:R-:W1:Y:S01]  /*6ea0*/  MUFU.EX2 R21, R21 ;  /* 0x0000001500157308 */ /* 0x000e620000000800 */
        /* <DEDUP_REMOVED lines=8> */
[----:B0-----:R-:W-:Y:S01]  /*6f30*/  F2FP.F16.F32.PACK_AB R155, R196, R193 ;  /* 0x000000c1c49b723e */ /* 0x001fe200000000ff */
[----:B------:R-:W-:Y:S01]  /*6f40*/  BAR.SYNC.DEFER_BLOCKING 0xf, 0x100 ;  /* 0x03c4000000007b1d */ /* 0x000fe20000010000 */
[-C--:B------:R-:W-:Y:S01]  /*6f50*/  FMUL.FTZ R84, R84, R9.reuse ;  /* 0x0000000954547220 */ /* 0x080fe20000410000 */
[-C--:B------:R-:W-:Y:S01]  /*6f60*/  FMUL.FTZ R85, R85, R9.reuse ;  /* 0x0000000955557220 */ /* 0x080fe20000410000 */
[-C--:B------:R-:W-:Y:S01]  /*6f70*/  FMUL.FTZ R86, R86, R192.reuse ;  /* 0x000000c056567220 */ /* 0x080fe20000410000 */
[----:B------:R-:W-:Y:S01]  /*6f80*/  FMUL.FTZ R87, R87, R192 ;  /* 0x000000c057577220 */ /* 0x000fe20000410000 */
        /* <DEDUP_REMOVED lines=17> */
[----:B------:R-:W1:Y:S01]  /*70a0*/  MUFU.EX2 R200, R200 ;  /* 0x000000c800c87308 */ /* 0x000e620000000800 */
[----:B0-----:R-:W-:Y:S01]  /*70b0*/  F2FP.F16.F32.PACK_AB R157, R198, R195 ;  /* 0x000000c3c69d723e */ /* 0x001fe200000000ff */
        /* <DEDUP_REMOVED lines=57> */
[----:B------:R-:W-:Y:S01]  /*7450*/  FMUL.FTZ R149, R149, R9 ;  /* 0x0000000995957220 */ /* 0x000fe20000410000 */
[-C--:B------:R-:W-:Y:S01]  /*7460*/  FMUL.FTZ R150, R150, R192.reuse ;  /* 0x000000c096967220 */ /* 0x080fe20000410000 */
[----:B------:R-:W-:Y:S01]  /*7470*/  FMUL.FTZ R151, R151, R192 ;  /* 0x000000c097977220 */ /* 0x000fe20000410000 */
[----:B------:R1:W-:Y:S01]  /*7480*/  STSM.16.M88.4 [R23+0x36400], R152 ;  /* 0x0364009817007844 */ /* 0x0003e20000000200 */
[----:B------:R-:W-:Y:S01]  /*7490*/  FFMA.FTZ R6, R9, R6, R10 ;  /* 0x0000000609067223 */ /* 0x000fe2000001000a */
[----:B------:R-:W2:Y:S01]  /*74a0*/  MUFU.EX2 R175, R175 ;  /* 0x000000af00af7308 */ /* 0x000ea20000000800 */
[----:B0-----:R-:W-:Y:S01]  /*74b0*/  F2FP.F16.F32.PACK_AB R161, R171, R170 ;  /* 0x000000aaaba1723e */ /* 0x001fe200000000ff */
[----:B------:R1:W-:Y:S01]  /*74c0*/  STSM.16.M88.4 [R22], R156 ;  /* 0x0000009c16007844 */ /* 0x0003e20000000200 */
[----:B------:R-:W-:Y:S01]  /*74d0*/  FFMA.FTZ R7, R192, R7, R191 ;  /* 0x00000007c0077223 */ /* 0x000fe200000100bf */
[----:B------:R-:W-:Y:S01]  /*74e0*/  FADD.FTZ R11, R11, R6 ;  /* 0x000000060b0b7221 */ /* 0x000fe20000010000 */
[----:B------:R-:W-:Y:S01]  /*74f0*/  @!P1 VIADD R179, R179, 0x38860 ;  /* 0x00038860b3b39836 */ /* 0x000fe20000000000 */
[----:B------:R-:W-:Y:S01]  /*7500*/  UMOV UR24, UR36 ;  /* 0x0000002400187c82 */ /* 0x000fe20008000000 */
[----:B------:R-:W-:Y:S01]  /*7510*/  FADD.FTZ R194, R194, R7 ;  /* 0x00000007c2c27221 */ /* 0x000fe20000010000 */
[----:B------:R-:W-:Y:S01]  /*7520*/  MUFU.EX2 R176, R176 ;  /* 0x000000b000b07308 */ /* 0x000fe20000000800 */
[----:B------:R-:W-:Y:S01]  /*7530*/  FADD.FTZ R12, R12, R11 ;  /* 0x0000000b0c0c7221 */ /* 0x000fe20000010000 */
[----:B------:R-:W-:Y:S01]  /*7540*/  @!P1 PRMT R179, RZ, 0x654, R179 ;  /* 0x00000654ffb39816 */ /* 0x000fe200000000b3 */
[----:B------:R-:W-:Y:S01]  /*7550*/  FADD.FTZ R193, R193, R194 ;  /* 0x000000c2c1c17221 */ /* 0x000fe20000010000 */
[----:B------:R-:W-:-:S02]  /*7560*/  IMAD.MOV.U32 R191, RZ, RZ, R4 ;  /* 0x000000ffffbf7224 */ /* 0x000fc400078e0004 */
[----:B------:R-:W-:Y:S01]  /*7570*/  FADD.FTZ R13, R13, R12 ;  /* 0x0000000c0d0d7221 */ /* 0x000fe20000010000 */
[----:B------:R-:W-:Y:S02]  /*7580*/  IMAD.MOV.U32 R9, RZ, RZ, R0 ;  /* 0x000000ffff097224 */ /* 0x000fe400078e0000 */
[----:B------:R-:W-:Y:S01]  /*7590*/  FADD.FTZ R196, R196, R193 ;  /* 0x000000c1c4c47221 */ /* 0x000fe20000010000 */
[----:B------:R-:W0:Y:S01]  /*75a0*/  MUFU.EX2 R177, R177 ;  /* 0x000000b100b17308 */ /* 0x000e220000000800 */
[----:B--2---:R-:W-:Y:S01]  /*75b0*/  F2FP.F16.F32.PACK_AB R163, R175, R174 ;  /* 0x000000aeafa3723e */ /* 0x004fe200000000ff */
[----:B------:R-:W-:Y:S01]  /*75c0*/  FADD.FTZ R14, R14, R13 ;  /* 0x0000000d0e0e7221 */ /* 0x000fe20000010000 */
[----:B------:R-:W-:-:S03]  /*75d0*/  FADD.FTZ R195, R195, R196 ;  /* 0x000000c4c3c37221 */ /* 0x000fc60000010000 */
[----:B------:R1:W-:Y:S01]  /*75e0*/  STSM.16.M88.4 [R185], R160 ;  /* 0x000000a0b9007844 */ /* 0x0003e20000000200 */
[----:B------:R-:W-:Y:S01]  /*75f0*/  FADD.FTZ R15, R15, R14 ;  /* 0x0000000e0f0f7221 */ /* 0x000fe20000010000 */
[----:B------:R-:W-:Y:S01]  /*7600*/  MUFU.EX2 R180, R180 ;  /* 0x000000b400b47308 */ /* 0x000fe20000000800 */
[----:B------:R-:W-:Y:S02]  /*7610*/  FADD.FTZ R198, R198, R195 ;  /* 0x000000c3c6c67221 */ /* 0x000fe40000010000 */
[----:B------:R-:W-:Y:S02]  /*7620*/  FADD.FTZ R20, R20, R15 ;  /* 0x0000000f14147221 */ /* 0x000fe40000010000 */
[----:B------:R-:W-:Y:S02]  /*7630*/  FADD.FTZ R197, R197, R198 ;  /* 0x000000c6c5c57221 */ /* 0x000fe40000010000 */
[----:B------:R-:W-:Y:S01]  /*7640*/  FADD.FTZ R21, R21, R20 ;  /* 0x0000001415157221 */ /* 0x000fe20000010000 */
[----:B------:R-:W2:Y:S01]  /*7650*/  MUFU.EX2 R181, R181 ;  /* 0x000000b500b57308 */ /* 0x000ea20000000800 */
[----:B0-----:R-:W-:Y:S01]  /*7660*/  F2FP.F16.F32.PACK_AB R164, R177, R176 ;  /* 0x000000b0b1a4723e */ /* 0x001fe200000000ff */
[----:B------:R-:W-:Y:S01]  /*7670*/  FADD.FTZ R197, R200, R197 ;  /* 0x000000c5c8c57221 */ /* 0x000fe20000010000 */
[----:B------:R-:W-:-:S03]  /*7680*/  FADD.FTZ R168, R168, R21 ;  /* 0x00000015a8a87221 */ /* 0x000fc60000010000 */
[----:B------:R-:W-:Y:S01]  /*7690*/  FADD.FTZ R170, R170, R197 ;  /* 0x000000c5aaaa7221 */ /* 0x000fe20000010000 */
[----:B------:R-:W-:Y:S01]  /*76a0*/  FADD.FTZ R169, R169, R168 ;  /* 0x000000a8a9a97221 */ /* 0x000fe20000010000 */
[----:B------:R-:W-:Y:S02]  /*76b0*/  MUFU.EX2 R178, R178 ;  /* 0x000000b200b27308 */ /* 0x000fe40000000800 */
[----:B------:R-:W-:Y:S01]  /*76c0*/  FADD.FTZ R171, R171, R170 ;  /* 0x000000aaabab7221 */ /* 0x000fe20000010000 */
[----:B------:R-:W-:-:S03]  /*76d0*/  FADD.FTZ R172, R172, R169 ;  /* 0x000000a9acac7221 */ /* 0x000fc60000010000 */
[----:B------:R-:W-:Y:S01]  /*76e0*/  FADD.FTZ R174, R174, R171 ;  /* 0x000000abaeae7221 */ /* 0x000fe20000010000 */
[----:B------:R-:W-:Y:S01]  /*76f0*/  FADD.FTZ R173, R173, R172 ;  /* 0x000000acadad7221 */ /* 0x000fe20000010000 */
[----:B------:R-:W0:Y:S01]  /*7700*/  MUFU.EX2 R199, R199 ;  /* 0x000000c700c77308 */ /* 0x000e220000000800 */
[----:B--2---:R-:W-:Y:S01]  /*7710*/  F2FP.F16.F32.PACK_AB R166, R181, R180 ;  /* 0x000000b4b5a6723e */ /* 0x004fe200000000ff */
[----:B------:R-:W-:Y:S01]  /*7720*/  FADD.FTZ R175, R175, R174 ;  /* 0x000000aeafaf7221 */ /* 0x000fe20000010000 */
[----:B------:R-:W-:-:S04]  /*7730*/  FADD.FTZ R176, R176, R173 ;  /* 0x000000adb0b07221 */ /* 0x000fc80000010000 */
[----:B------:R-:W-:Y:S01]  /*7740*/  FADD.FTZ R177, R177, R176 ;  /* 0x000000b0b1b17221 */ /* 0x000fe20000010000 */
[----:B------:R-:W-:Y:S03]  /*7750*/  MUFU.EX2 R182, R182 ;  /* 0x000000b600b67308 */ /* 0x000fe60000000800 */
[----:B------:R-:W-:-:S04]  /*7760*/  FADD.FTZ R6, R180, R177 ;  /* 0x000000b1b4067221 */ /* 0x000fc80000010000 */
[----:B------:R-:W-:Y:S01]  /*7770*/  FADD.FTZ R6, R181, R6 ;  /* 0x00000006b5067221 */ /* 0x000fe20000010000 */
[----:B------:R-:W2:Y:S01]  /*7780*/  MUFU.EX2 R183, R183 ;  /* 0x000000b700b77308 */ /* 0x000ea20000000800 */
[----:B0-----:R-:W-:Y:S01]  /*7790*/  F2FP.F16.F32.PACK_AB R165, R199, R178 ;  /* 0x000000b2c7a5723e */ /* 0x001fe200000000ff */
[----:B------:R-:W-:-:S04]  /*77a0*/  FADD.FTZ R178, R178, R175 ;  /* 0x000000afb2b27221 */ /* 0x000fc80000010000 */
[----:B------:R-:W-:Y:S01]  /*77b0*/  FADD.FTZ R199, R199, R178 ;  /* 0x000000b2c7c77221 */ /* 0x000fe20000010000 */
[----:B--2---:R-:W-:-:S03]  /*77c0*/  F2FP.F16.F32.PACK_AB R167, R183, R182 ;  /* 0x000000b6b7a7723e */ /* 0x004fc600000000ff */
[----:B------:R-:W-:Y:S02]  /*77d0*/  FADD.FTZ R182, R182, R199 ;  /* 0x000000c7b6b67221 */ /* 0x000fe40000010000 */
[----:B------:R1:W-:Y:S01]  /*77e0*/  STSM.16.M88.4 [R184], R164 ;  /* 0x000000a4b8007844 */ /* 0x0003e20000000200 */
[----:B------:R-:W-:Y:S01]  /*77f0*/  WARPGROUP.ARRIVE ;  /* 0x00000000000079c5 */ /* 0x000fe20000000000 */
[----:B------:R-:W-:-:S05]  /*7800*/  FADD.FTZ R7, R183, R182 ;  /* 0x000000b6b7077221 */ /* 0x000fca0000010000 */
[----:B------:R-:W-:Y:S01]  /*7810*/  HGMMA.64x256x16.F32 R24, R152, gdesc[UR8].tnspB, R24, gsb0 ;  /* 0x43e0000898187df0 */ /* 0x000fe20008000818 */
        /* <DEDUP_REMOVED lines=22> */
[----:B0-----:R-:W0:Y:S02]  /*7980*/  FENCE.VIEW.ASYNC.S ;  /* 0x00000000000073c6 */ /* 0x001e240000000000 */
[----:B0-----:R-:W-:Y:S01]  /*7990*/  NOP ;  /* 0x0000000000007918 */ /* 0x001fe20000000000 */
[----:B------:R-:W-:Y:S06]  /*79a0*/  BAR.ARV 0xe, 0x100 ;  /* 0x0384000000007b1d */ /* 0x000fec0000002000 */
[----:B------:R1:W-:Y:S01]  /*79b0*/  @!P1 SYNCS.ARRIVE.TRANS64.RED.A1T0 RZ, [R179+URZ], RZ ;  /* 0x000000ffb3ff99a7 */ /* 0x0003e2000810043f */
[----:B------:R-:W-:Y:S05]  /*79c0*/  @P2 BRA `(.L_x_220) ;  /* 0xffffffd400982947 */ /* 0x000fea000383ffff */
.L_x_211:
[----:B------:R-:W0:Y:S01]  /*79d0*/  SHFL.BFLY PT, R3, R6, 0x2, 0x1f ;  /* 0x0c401f0006037f89 */ /* 0x000e2200000e0000 */
[----:B------:R-:W-:Y:S02]  /*79e0*/  IMAD.MOV R15, RZ, RZ, -R19 ;  /* 0x000000ffff0f7224 */ /* 0x000fe400078e0a13 */
[----:B------:R-:W-:Y:S01]  /*79f0*/  IMAD.MOV.U32 R11, RZ, RZ, RZ ;  /* 0x000000ffff0b7224 */ /* 0x000fe200078e00ff */
[----:B------:R-:W2:Y:S01]  /*7a00*/  SHFL.BFLY PT, R10, R7, 0x2, 0x1f ;  /* 0x0c401f00070a7f89 */ /* 0x000ea200000e0000 */
[----:B------:R-:W-:Y:S01]  /*7a10*/  IMAD.MOV.U32 R20, RZ, RZ, -0x800000 ;  /* 0xff800000ff147424 */ /* 0x000fe200078e00ff */
[----:B------:R-:W-:Y:S08]  /*7a20*/  BAR.ARV 0x8, 0x100 ;  /* 0x0204000000007b1d */ /* 0x000ff00000002000 */
[----:B------:R-:W-:Y:S01]  /*7a30*/  BAR.SYNC.DEFER_BLOCKING 0xf, 0x100 ;  /* 0x03c4000000007b1d */ /* 0x000fe20000010000 */
[----:B------:R-:W-:Y:S01]  /*7a40*/  ISETP.NE.AND P2, PT, R18, R15, PT ;  /* 0x0000000f1200720c */ /* 0x000fe20003f45270 */
[----:B------:R-:W-:-:S02]  /*7a50*/  VIADD R201, R201, 0x1 ;  /* 0x00000001c9c97836 */ /* 0x000fc40000000000 */
[----:B0-----:R-:W-:Y:S01]  /*7a60*/  FADD.FTZ R3, R3, R6 ;  /* 0x0000000603037221 */ /* 0x001fe20000010000 */
[----:B------:R-:W-:Y:S02]  /*7a70*/  IMAD.MOV.U32 R6, RZ, RZ, RZ ;  /* 0x000000ffff067224 */ /* 0x000fe400078e00ff */
[----:B--2---:R-:W-:Y:S02]  /*7a80*/  FADD.FTZ R10, R10, R7 ;  /* 0x000000070a0a7221 */ /* 0x004fe40000010000 */
[----:B------:R-:W0:Y:S04]  /*7a90*/  SHFL.BFLY PT, R8, R3, 0x1, 0x1f ;  /* 0x0c201f0003087f89 */ /* 0x000e2800000e0000 */
[----:B------:R-:W2:Y:S01]  /*7aa0*/  SHFL.BFLY PT, R9, R10, 0x1, 0x1f ;  /* 0x0c201f000a097f89 */ /* 0x000ea200000e0000 */
[----:B0-----:R-:W-:Y:S01]  /*7ab0*/  FADD.FTZ R13, R3, R8 ;  /* 0x00000008030d7221 */ /* 0x001fe20000010000 */
[----:B------:R-:W-:Y:S01]  /*7ac0*/  IMAD.U32 R3, RZ, RZ, UR36 ;  /* 0x00000024ff037e24 */ /* 0x000fe2000f8e00ff */
[----:B------:R-:W-:Y:S01]  /*7ad0*/  UIADD3 UR36, UR36, 0x1, URZ ;  /* 0x0000000124247890 */ /* 0x000fe2000fffe03f */
[----:B--2---:R-:W-:-:S02]  /*7ae0*/  FADD.FTZ R8, R10, R9 ;  /* 0x000000090a087221 */ /* 0x004fc40000010000 */
[----:B------:R-:W-:Y:S01]  /*7af0*/  FSETP.NE.FTZ.AND P0, PT, R13, RZ, PT ;  /* 0x000000ff0d00720b */ /* 0x000fe20003f15000 */
[----:B------:R-:W-:Y:S01]  /*7b00*/  @!P2 IMAD R3, R3, 0x40, R16 ;  /* 0x000000400303a824 */ /* 0x000fe200078e0210 */
[----:B------:R-:W-:Y:S01]  /*7b10*/  UISETP.NE.AND UP0, UPT, UR36, 0x2, UPT ;  /* 0x000000022400788c */ /* 0x000fe2000bf05270 */
[----:B------:R-:W-:-:S03]  /*7b20*/  FSETP.NE.FTZ.AND P1, PT, R8, RZ, PT ;  /* 0x000000ff0800720b */ /* 0x000fc60003f35000 */
[----:B------:R-:W-:Y:S01]  /*7b30*/  @!P2 LEA R12, R3, UR37, 0x2 ;  /* 0x00000025030cac11 */ /* 0x000fe2000f8e10ff */
[----:B------:R-:W-:Y:S01]  /*7b40*/  USEL UR4, URZ, 0x1, UP0 ;  /* 0x000000013f047887 */ /* 0x000fe20008000000 */
[----:B------:R-:W-:Y:S01]  /*7b50*/  IMAD.MOV.U32 R3, RZ, RZ, -0x800000 ;  /* 0xff800000ff037424 */ /* 0x000fe200078e00ff */
[----:B------:R-:W-:-:S04]  /*7b60*/  USEL UR36, UR36, URZ, UP0 ;  /* 0x0000003f24247287 */ /* 0x000fc80008000000 */
[----:B------:R-:W0:Y:S01]  /*7b70*/  @P0 MUFU.RCP R11, R13 ;  /* 0x0000000d000b0308 */ /* 0x000e220000001000 */
[C---:B------:R-:W-:Y:S01]  /*7b80*/  @P0 FMUL.FTZ R9, R5.reuse, 0.69314718246459960938 ;  /* 0x3f31721805090820 */ /* 0x040fe20000410000 */
[----:B------:R-:W-:Y:S01]  /*7b90*/  LOP3.LUT R2, R2, UR4, RZ, 0x3c, !PT ;  /* 0x0000000402027c12 */ /* 0x000fe2000f8e3cff */
[----:B------:R-:W-:-:S05]  /*7ba0*/  @P1 FMUL.FTZ R14, R5, 0.69314718246459960938 ;  /* 0x3f317218050e1820 */ /* 0x000fca0000410000 */
[----:B------:R-:W2:Y:S08]  /*7bb0*/  @P1 MUFU.RCP R6, R8 ;  /* 0x0000000800061308 */ /* 0x000eb00000001000 */
[----:B------:R-:W3:Y:S01]  /*7bc0*/  @P0 MUFU.LG2 R10, R13 ;  /* 0x0000000d000a0308 */ /* 0x000ee20000000c00 */
[----:B0-----:R0:W-:Y:S01]  /*7bd0*/  @!P2 STS [R12+0x38400], R11 ;  /* 0x0384000b0c00a388 */ /* 0x0011e20000000800 */
[-C--:B-1----:R-:W-:Y:S01]  /*7be0*/  FMUL.FTZ R154, R92, R11.reuse ;  /* 0x0000000b5c9a7220 */ /* 0x082fe20000410000 */
[-C--:B------:R-:W-:Y:S01]  /*7bf0*/  FMUL.FTZ R208, R24, R11.reuse ;  /* 0x0000000b18d07220 */ /* 0x080fe20000410000 */
[-C--:B------:R-:W-:Y:S01]  /*7c00*/  FMUL.FTZ R205, R25, R11.reuse ;  /* 0x0000000b19cd7220 */ /* 0x080fe20000410000 */
[-C--:B------:R-:W-:Y:S01]  /*7c10*/  FMUL.FTZ R204, R28, R11.reuse ;  /* 0x0000000b1ccc7220 */ /* 0x080fe20000410000 */
[-C--:B------:R-:W-:Y:S01]  /*7c20*/  FMUL.FTZ R7, R29, R11.reuse ;  /* 0x0000000b1d077220 */ /* 0x080fe20000410000 */
[-C--:B------:R-:W-:Y:S01]  /*7c30*/  FMUL.FTZ R211, R32, R11.reuse ;  /* 0x0000000b20d37220 */ /* 0x080fe20000410000 */
[----:B------:R-:W1:Y:S01]  /*7c40*/  @P1 MUFU.LG2 R8, R8 ;  /* 0x0000000800081308 */ /* 0x000e620000000c00 */
[----:B--2---:R0:W-:Y:S01]  /*7c50*/  @!P2 STS [R12+0x38420], R6 ;  /* 0x038420060c00a388 */ /* 0x0041e20000000800 */
[-C--:B------:R-:W-:Y:S01]  /*7c60*/  FMUL.FTZ R210, R33, R11.reuse ;  /* 0x0000000b21d27220 */ /* 0x080fe20000410000 */
[-C--:B------:R-:W-:Y:S01]  /*7c70*/  FMUL.FTZ R209, R36, R11.reuse ;  /* 0x0000000b24d17220 */ /* 0x080fe20000410000 */
[-C--:B------:R-:W-:Y:S01]  /*7c80*/  FMUL.FTZ R207, R37, R11.reuse ;  /* 0x0000000b25cf7220 */ /* 0x080fe20000410000 */
[-C--:B------:R-:W-:Y:S01]  /*7c90*/  FMUL.FTZ R206, R40, R11.reuse ;  /* 0x0000000b28ce7220 */ /* 0x080fe20000410000 */
[-C--:B------:R-:W-:Y:S01]  /*7ca0*/  FMUL.FTZ R203, R41, R11.reuse ;  /* 0x0000000b29cb7220 */ /* 0x080fe20000410000 */
[-C--:B------:R-:W-:Y:S01]  /*7cb0*/  FMUL.FTZ R202, R44, R11.reuse ;  /* 0x0000000b2cca7220 */ /* 0x080fe20000410000 */
[-C--:B------:R-:W-:Y:S01]  /*7cc0*/  FMUL.FTZ R200, R45, R11.reuse ;  /* 0x0000000b2dc87220 */ /* 0x080fe20000410000 */
[----:B---3--:R-:W-:Y:S01]  /*7cd0*/  @P0 FMUL.FTZ R10, R10, 0.69314718246459960938 ;  /* 0x3f3172180a0a0820 */ /* 0x008fe20000410000 */
        /* <DEDUP_REMOVED lines=116> */
[----:B------:R-:W-:Y:S01]  /*8420*/  @P0 FFMA.FTZ R20, R9, R0, R10 ;  /* 0x0000000009140223 */ /* 0x000fe2000001000a */
[----:B------:R-:W-:Y:S01]  /*8430*/  @P1 FFMA.FTZ R3, R14, R4, R5 ;  /* 0x000000040e031223 */ /* 0x000fe20000010005 */
[----:B0-----:R-:W-:Y:S06]  /*8440*/  BAR.ARV 0xe, 0x100 ;  /* 0x0384000000007b1d */ /* 0x001fec0000002000 */
.L_x_199:
[----:B------:R-:W0:Y:S01]  /*8450*/  S2UR UR6, SR_SWINHI ;  /* 0x00000000000679c3 */ /* 0x000e220000002f00 */
[----:B------:R-:W-:Y:S01]  /*8460*/  IMAD R9, R214, 0x40, R17 ;  /* 0x00000040d6097824 */ /* 0x000fe200078e0211 */
[----:B------:R-:W1:Y:S01]  /*8470*/  SHFL.IDX PT, R0, R213, RZ, 0x1f ;  /* 0x00001fffd5007589 */ /* 0x000e6200000e0000 */
        /* <DEDUP_REMOVED lines=15> */
[----:B------:R-:W-:Y:S01]  /*8570*/  F2FP.F16.F32.PACK_AB R128, R129, R128 ;  /* 0x000000808180723e */ /* 0x000fe200000000ff */
[----:B------:R-:W-:Y:S01]  /*8580*/  IMAD.U32 R114, RZ, RZ, UR4 ;  /* 0x00000004ff727e24 */ /* 0x000fe2000f8e00ff */
[----:B------:R-:W-:Y:S01]  /*8590*/  BAR.SYNC.DEFER_BLOCKING 0x1, 0x100 ;  /* 0x0044000000007b1d */ /* 0x000fe20000010000 */
[----:B------:R-:W-:Y:S01]  /*85a0*/  IMAD.U32 R115, RZ, RZ, UR5 ;  /* 0x00000005ff737e24 */ /* 0x000fe2000f8e00ff */
[----:B-1----:R-:W-:Y:S01]  /*85b0*/  ISETP.NE.AND P0, PT, R0, RZ, PT ;  /* 0x000000ff0000720c */ /* 0x002fe20003f05270 */
[----:B------:R-:W-:Y:S01]  /*85c0*/  UIADD3 UR5, -UR42, URZ, URZ ;  /* 0x0000003f2a057290 */ /* 0x000fe2000fffe13f */
[----:B------:R-:W-:Y:S01]  /*85d0*/  F2FP.F16.F32.PACK_AB R129, R163, R162 ;  /* 0x000000a2a381723e */ /* 0x000fe200000000ff */
[----:B------:R-:W-:Y:S01]  /*85e0*/  IMAD.WIDE R4, R218, 0x2, R114 ;  /* 0x00000002da047825 */ /* 0x000fe200078e0272 */
[----:B------:R-:W-:Y:S01]  /*85f0*/  ULDC UR4, c[0x0][0xc] ;  /* 0x0000030000047ab9 */ /* 0x000fe20000000800 */
[----:B------:R-:W-:-:S02]  /*8600*/  UIMAD UR7, UR7, UR5, UR41 ;  /* 0x00000005070772a4 */ /* 0x000fc4000f8e0229 */
[----:B------:R-:W-:Y:S01]  /*8610*/  IMAD.WIDE R114, R9, 0x2, R114 ;  /* 0x0000000209727825 */ /* 0x000fe200078e0272 */
[C---:B------:R-:W-:Y:S01]  /*8620*/  IADD3 R37, P3, R4.reuse, 0x40, RZ ;  /* 0x0000004004257810 */ /* 0x040fe20007f7e0ff */
[----:B------:R-:W-:Y:S01]  /*8630*/  UIADD3 UR40, UR4, UR40, URZ ;  /* 0x0000002804287290 */ /* 0x000fe2000fffe03f */
[C---:B------:R-:W-:Y:S01]  /*8640*/  IADD3 R33, P2, R4.reuse, 0x20, RZ ;  /* 0x0000002004217810 */ /* 0x040fe20007f5e0ff */
[----:B------:R-:W-:Y:S01]  /*8650*/  USHF.R.S32.HI UR10, URZ, 0x1f, UR7 ;  /* 0x0000001f3f0a7899 */ /* 0x000fe20008011407 */
[----:B------:R-:W-:Y:S01]  /*8660*/  LOP3.LUT R10, R37, 0x380, RZ, 0xc0, !PT ;  /* 0x00000380250a7812 */ /* 0x000fe200078ec0ff */
[--C-:B------:R-:W-:Y:S01]  /*8670*/  IMAD.X R11, RZ, RZ, R5.reuse, P3 ;  /* 0x000000ffff0b7224 */ /* 0x100fe200018e0605 */
[----:B------:R-:W-:Y:S01]  /*8680*/  IADD3 R53, P6, R4, 0x2020, RZ ;  /* 0x0000202004357810 */ /* 0x000fe20007fde0ff */
[--C-:B------:R-:W-:Y:S01]  /*8690*/  IMAD.X R9, RZ, RZ, R5.reuse, P2 ;  /* 0x000000ffff097224 */ /* 0x100fe200010e0605 */
[----:B------:R-:W-:Y:S02]  /*86a0*/  SHF.R.U64 R10, R10, 0x3, RZ ;  /* 0x000000030a0a7819 */ /* 0x000fe400000012ff */
[----:B------:R-:W-:Y:S01]  /*86b0*/  IADD3 R40, P2, R4, 0x2060, RZ ;  /* 0x0000206004287810 */ /* 0x000fe20007f5e0ff */
[----:B------:R-:W-:Y:S01]  /*86c0*/  IMAD.X R49, RZ, RZ, R5, P6 ;  /* 0x000000ffff317224 */ /* 0x000fe200030e0605 */
[----:B------:R-:W-:-:S02]  /*86d0*/  LOP3.LUT R10, R10, R37, RZ, 0x3c, !PT ;  /* 0x000000250a0a7212 */ /* 0x000fc400078e3cff */
[----:B------:R-:W-:Y:S01]  /*86e0*/  LOP3.LUT R37, R40, 0x380, RZ, 0xc0, !PT ;  /* 0x0000038028257812 */ /* 0x000fe200078ec0ff */
[--C-:B------:R-:W-:Y:S01]  /*86f0*/  IMAD.X R123, RZ, RZ, R5.reuse, P2 ;  /* 0x000000ffff7b7224 */ /* 0x100fe200010e0605 */
[C---:B------:R-:W-:Y:S02]  /*8700*/  IADD3 R41, P4, R4.reuse, 0x60, RZ ;  /* 0x0000006004297810 */ /* 0x040fe40007f9e0ff */
[----:B------:R-:W-:Y:S02]  /*8710*/  LOP3.LUT R8, R33, 0x380, RZ, 0xc0, !PT ;  /* 0x0000038021087812 */ /* 0x000fe400078ec0ff */
[----:B------:R-:W-:Y:S01]  /*8720*/  SHF.R.U64 R37, R37, 0x3, RZ ;  /* 0x0000000325257819 */ /* 0x000fe200000012ff */
[----:B------:R-:W-:Y:S01]  /*8730*/  IMAD.X R25, RZ, RZ, R5, P4 ;  /* 0x000000ffff197224 */ /* 0x000fe200020e0605 */
[C---:B------:R-:W-:Y:S02]  /*8740*/  IADD3 R52, P6, R4.reuse, 0x4060, RZ ;  /* 0x0000406004347810 */ /* 0x040fe40007fde0ff */
[----:B------:R-:W-:-:S02]  /*8750*/  IADD3 R45, P5, R4, 0x2000, RZ ;  /* 0x00002000042d7810 */ /* 0x000fc40007fbe0ff */
[C---:B------:R-:W-:Y:S01]  /*8760*/  IADD3 R57, P3, R4.reuse, 0x4000, RZ ;  /* 0x0000400004397810 */ /* 0x040fe20007f7e0ff */
[--C-:B------:R-:W-:Y:S01]  /*8770*/  IMAD.X R139, RZ, RZ, R5.reuse, P6 ;  /* 0x000000ffff8b7224 */ /* 0x100fe200030e0605 */
[C---:B------:R-:W-:Y:S01]  /*8780*/  IADD3 R44, P4, R4.reuse, 0x4020, RZ ;  /* 0x00004020042c7810 */ /* 0x040fe20007f9e0ff */
[--C-:B------:R-:W-:Y:S01]  /*8790*/  IMAD.X R29, RZ, RZ, R5.reuse, P5 ;  /* 0x000000ffff1d7224 */ /* 0x100fe200028e0605 */
[----:B------:R-:W-:Y:S01]  /*87a0*/  IADD3 R14, P2, R4, 0x6020, RZ ;  /* 0x00006020040e7810 */ /* 0x000fe20007f5e0ff */
[--C-:B------:R-:W-:Y:S01]  /*87b0*/  IMAD.X R127, RZ, RZ, R5.reuse, P3 ;  /* 0x000000ffff7f7224 */ /* 0x100fe200018e0605 */
[----:B------:R-:W-:Y:S01]  /*87c0*/  SHF.R.U64 R8, R8, 0x3, RZ ;  /* 0x0000000308087819 */ /* 0x000fe200000012ff */
[--C-:B------:R-:W-:Y:S01]  /*87d0*/  IMAD.X R131, RZ, RZ, R5.reuse, P4 ;  /* 0x000000ffff837224 */ /* 0x100fe200020e0605 */
[----:B------:R-:W-:Y:S01]  /*87e0*/  LOP3.LUT R122, R37, R40, RZ, 0x3c, !PT ;  /* 0x00000028257a7212 */ /* 0x000fe200078e3cff */
[----:B------:R-:W-:Y:S01]  /*87f0*/  IMAD.X R147, RZ, RZ, R5, P2 ;  /* 0x000000ffff937224 */ /* 0x000fe200010e0605 */
[----:B------:R-:W-:-:S02]  /*8800*/  IADD3 R36, P1, R4, 0x2040, RZ ;  /* 0x0000204004247810 */ /* 0x000fc40007f3e0ff */
[----:B------:R-:W-:Y:S02]  /*8810*/  LOP3.LUT R37, R52, 0x380, RZ, 0xc0, !PT ;  /* 0x0000038034257812 */ /* 0x000fe400078ec0ff */
[----:B------:R-:W-:Y:S01]  /*8820*/  LOP3.LUT R15, R4, 0x380, RZ, 0xc0, !PT ;  /* 0x00000380040f7812 */ /* 0x000fe200078ec0ff */
[----:B------:R-:W-:Y:S01]  /*8830*/  IMAD.X R119, RZ, RZ, R5, P1 ;  /* 0x000000ffff777224 */ /* 0x000fe200008e0605 */
[----:B------:R-:W-:Y:S02]  /*8840*/  LOP3.LUT R28, R45, 0x380, RZ, 0xc0, !PT ;  /* 0x000003802d1c7812 */ /* 0x000fe400078ec0ff */
[----:B------:R-:W-:Y:S02]  /*8850*/  LOP3.LUT R8, R8, R33, RZ, 0x3c, !PT ;  /* 0x0000002108087212 */ /* 0x000fe400078e3cff */
[----:B------:R-:W-:Y:S02]  /*8860*/  LOP3.LUT R33, R36, 0x380, RZ, 0xc0, !PT ;  /* 0x0000038024217812 */ /* 0x000fe400078ec0ff */
[----:B------:R-:W-:-:S02]  /*8870*/  SHF.R.U64 R37, R37, 0x3, RZ ;  /* 0x0000000325257819 */ /* 0x000fc400000012ff */
[C---:B------:R-:W-:Y:S02]  /*8880*/  IADD3 R12, P3, R4.reuse, 0x6040, RZ ;  /* 0x00006040040c7810 */ /* 0x040fe40007f7e0ff */
[----:B------:R-:W-:Y:S02]  /*8890*/  IADD3 R6, P4, R4, 0x6060, RZ ;  /* 0x0000606004067810 */ /* 0x000fe40007f9e0ff */
[----:B------:R-:W-:Y:S01]  /*88a0*/  SHF.R.U64 R15, R15, 0x3, RZ ;  /* 0x000000030f0f7819 */ /* 0x000fe200000012ff */
[----:B------:R-:W-:Y:S01]  /*88b0*/  IMAD.X R13, RZ, RZ, R5, P3 ;  /* 0x000000ffff0d7224 */ /* 0x000fe200018e0605 */
[----:B------:R-:W-:Y:S02]  /*88c0*/  SHF.R.U64 R28, R28, 0x3, RZ ;  /* 0x000000031c1c7819 */ /* 0x000fe400000012ff */
[----:B------:R-:W-:Y:S02]  /*88d0*/  IADD3 R73, P2, R114, 0x3000, RZ ;  /* 0x0000300072497810 */ /* 0x000fe40007f5e0ff */
[----:B------:R-:W-:-:S02]  /*88e0*/  LOP3.LUT R32, R53, 0x380, RZ, 0xc0, !PT ;  /* 0x0000038035207812 */ /* 0x000fc400078ec0ff */
[C---:B------:R-:W-:Y:S02]  /*88f0*/  IADD3 R61, P5, R4.reuse, 0x4040, RZ ;  /* 0x00004040043d7810 */ /* 0x040fe40007fbe0ff */
[----:B------:R-:W-:Y:S02]  /*8900*/  IADD3 R0, P1, R4, 0x6000, RZ ;  /* 0x0000600004007810 */ /* 0x000fe40007f3e0ff */
[----:B------:R-:W-:Y:S01]  /*8910*/  SHF.R.U64 R33, R33, 0x3, RZ ;  /* 0x0000000321217819 */ /* 0x000fe200000012ff */
[--C-:B------:R-:W-:Y:S01]  /*8920*/  IMAD.X R135, RZ, RZ, R5.reuse, P5 ;  /* 0x000000ffff877224 */ /* 0x100fe200028e0605 */
[----:B------:R-:W-:Y:S01]  /*8930*/  LOP3.LUT R138, R37, R52, RZ, 0x3c, !PT ;  /* 0x00000034258a7212 */ /* 0x000fe200078e3cff */
[--C-:B------:R-:W-:Y:S01]  /*8940*/  IMAD.X R143, RZ, RZ, R5.reuse, P1 ;  /* 0x000000ffff8f7224 */ /* 0x100fe200008e0605 */
[----:B------:R-:W-:Y:S01]  /*8950*/  LOP3.LUT R4, R15, R4, RZ, 0x3c, !PT ;  /* 0x000000040f047212 */ /* 0x000fe200078e3cff */
[----:B------:R-:W-:Y:S01]  /*8960*/  IMAD.X R15, RZ, RZ, R5, P4 ;  /* 0x000000ffff0f7224 */ /* 0x000fe200020e0605 */
[----:B------:R-:W-:-:S02]  /*8970*/  LOP3.LUT R28, R28, R45, RZ, 0x3c, !PT ;  /* 0x0000002d1c1c7212 */ /* 0x000fc400078e3cff */
[----:B------:R-:W-:Y:S02]  /*8980*/  LOP3.LUT R37, R14, 0x380, RZ, 0xc0, !PT ;  /* 0x000003800e257812 */ /* 0x000fe400078ec0ff */
[----:B------:R-:W-:Y:S02]  /*8990*/  LOP3.LUT R72, R73, 0x380, RZ, 0xc0, !PT ;  /* 0x0000038049487812 */ /* 0x000fe400078ec0ff */
[----:B------:R-:W-:Y:S02]  /*89a0*/  LOP3.LUT R45, R6, 0x380, RZ, 0xc0, !PT ;  /* 0x00000380062d7812 */ /* 0x000fe400078ec0ff */
[----:B------:R-:W-:Y:S02]  /*89b0*/  SHF.R.U64 R32, R32, 0x3, RZ ;  /* 0x0000000320207819 */ /* 0x000fe400000012ff */
[C---:B------:R-:W-:Y:S02]  /*89c0*/  IADD3 R81, P4, R114.reuse, 0x1000, RZ ;  /* 0x0000100072517810 */ /* 0x040fe40007f9e0ff */
[----:B------:R-:W-:-:S02]  /*89d0*/  IADD3 R77, P3, R114, 0x2000, RZ ;  /* 0x00002000724d7810 */ /* 0x000fc40007f7e0ff */
[----:B------:R-:W-:Y:S02]  /*89e0*/  LOP3.LUT R118, R33, R36, RZ, 0x3c, !PT ;  /* 0x0000002421767212 */ /* 0x000fe400078e3cff */
[----:B------:R-:W-:Y:S02]  /*89f0*/  LOP3.LUT R33, R44, 0x380, RZ, 0xc0, !PT ;  /* 0x000003802c217812 */ /* 0x000fe400078ec0ff */
[----:B------:R-:W-:Y:S02]  /*8a00*/  SHF.R.U64 R37, R37, 0x3, RZ ;  /* 0x0000000325257819 */ /* 0x000fe400000012ff */
[----:B------:R-:W-:Y:S02]  /*8a10*/  SHF.R.U64 R72, R72, 0x3, RZ ;  /* 0x0000000348487819 */ /* 0x000fe400000012ff */
[----:B------:R-:W-:Y:S02]  /*8a20*/  SHF.R.U64 R45, R45, 0x3, RZ ;  /* 0x000000032d2d7819 */ /* 0x000fe400000012ff */
[----:B------:R-:W-:-:S02]  /*8a30*/  LOP3.LUT R48, R32, R53, RZ, 0x3c, !PT ;  /* 0x0000003520307212 */ /* 0x000fc400078e3cff */
[----:B------:R-:W-:Y:S02]  /*8a40*/  LOP3.LUT R80, R81, 0x380, RZ, 0xc0, !PT ;  /* 0x0000038051507812 */ /* 0x000fe400078ec0ff */
[----:B------:R-:W-:Y:S02]  /*8a50*/  LOP3.LUT R76, R77, 0x380, RZ, 0xc0, !PT ;  /* 0x000003804d4c7812 */ /* 0x000fe400078ec0ff */
[----:B------:R-:W-:Y:S02]  /*8a60*/  LOP3.LUT R32, R57, 0x380, RZ, 0xc0, !PT ;  /* 0x0000038039207812 */ /* 0x000fe400078ec0ff */
[----:B------:R-:W-:Y:S02]  /*8a70*/  LOP3.LUT R36, R61, 0x380, RZ, 0xc0, !PT ;  /* 0x000003803d247812 */ /* 0x000fe400078ec0ff */
[----:B------:R-:W-:Y:S02]  /*8a80*/  SHF.R.U64 R33, R33, 0x3, RZ ;  /* 0x0000000321217819 */ /* 0x000fe400000012ff */
[----:B------:R-:W-:-:S02]  /*8a90*/  LOP3.LUT R146, R37, R14, RZ, 0x3c, !PT ;  /* 0x0000000e25927212 */ /* 0x000fc400078e3cff */
[----:B------:R-:W-:Y:S01]  /*8aa0*/  LOP3.LUT R72, R72, R73, RZ, 0x3c, !PT ;  /* 0x0000004948487212 */ /* 0x000fe200078e3cff */
[----:B------:R-:W-:Y:S01]  /*8ab0*/  IMAD.X R73, RZ, RZ, R115, P2 ;  /* 0x000000ffff497224 */ /* 0x000fe200010e0673 */
[----:B------:R-:W-:Y:S02]  /*8ac0*/  LOP3.LUT R14, R45, R6, RZ, 0x3c, !PT ;  /* 0x000000062d0e7212 */ /* 0x000fe400078e3cff */
[----:B------:R-:W-:Y:S02]  /*8ad0*/  SHF.R.U64 R80, R80, 0x3, RZ ;  /* 0x0000000350507819 */ /* 0x000fe400000012ff */
[----:B------:R-:W-:Y:S02]  /*8ae0*/  SHF.R.U64 R76, R76, 0x3, RZ ;  /* 0x000000034c4c7819 */ /* 0x000fe400000012ff */
[----:B------:R-:W-:Y:S02]  /*8af0*/  IADD3 R45, P2, R114, 0x9000, RZ ;  /* 0x00009000722d7810 */ /* 0x000fe40007f5e0ff */
[----:B------:R-:W-:-:S02]  /*8b00*/  SHF.R.U64 R32, R32, 0x3, RZ ;  /* 0x0000000320207819 */ /* 0x000fc400000012ff */
[----:B------:R-:W-:Y:S02]  /*8b10*/  SHF.R.U64 R36, R36, 0x3, RZ ;  /* 0x0000000324247819 */ /* 0x000fe400000012ff */
[----:B------:R-:W-:Y:S02]  /*8b20*/  LOP3.LUT R24, R41, 0x380, RZ, 0xc0, !PT ;  /* 0x0000038029187812 */ /* 0x000fe400078ec0ff */
[----:B------:R-:W-:Y:S02]  /*8b30*/  LOP3.LUT R130, R33, R44, RZ, 0x3c, !PT ;  /* 0x0000002c21827212 */ /* 0x000fe400078e3cff */
[----:B------:R-:W-:Y:S02]  /*8b40*/  LOP3.LUT R33, R0, 0x380, RZ, 0xc0, !PT ;  /* 0x0000038000217812 */ /* 0x000fe400078ec0ff */
[----:B------:R-:W-:Y:S01]  /*8b50*/  LOP3.LUT R80, R80, R81, RZ, 0x3c, !PT ;  /* 0x0000005150507212 */ /* 0x000fe200078e3cff */
[--C-:B------:R-:W-:Y:S01]  /*8b60*/  IMAD.X R81, RZ, RZ, R115.reuse, P4 ;  /* 0x000000ffff517224 */ /* 0x100fe200020e0673 */
[----:B------:R-:W-:Y:S01]  /*8b70*/  LOP3.LUT R76, R76, R77, RZ, 0x3c, !PT ;  /* 0x0000004d4c4c7212 */ /* 0x000fe200078e3cff */
[----:B------:R-:W-:Y:S01]  /*8b80*/  IMAD.X R77, RZ, RZ, R115, P3 ;  /* 0x000000ffff4d7224 */ /* 0x000fe200018e0673 */
[----:B------:R-:W-:-:S02]  /*8b90*/  LOP3.LUT R44, R45, 0x380, RZ, 0xc0, !PT ;  /* 0x000003802d2c7812 */ /* 0x000fc400078ec0ff */
[----:B------:R-:W-:Y:S02]  /*8ba0*/  LOP3.LUT R126, R32, R57, RZ, 0x3c, !PT ;  /* 0x00000039207e7212 */ /* 0x000fe400078e3cff */
[----:B------:R-:W-:Y:S02]  /*8bb0*/  LOP3.LUT R134, R36, R61, RZ, 0x3c, !PT ;  /* 0x0000003d24867212 */ /* 0x000fe400078e3cff */
[----:B------:R-:W-:Y:S02]  /*8bc0*/  SHF.R.U64 R24, R24, 0x3, RZ ;  /* 0x0000000318187819 */ /* 0x000fe400000012ff */
[C---:B------:R-:W-:Y:S02]  /*8bd0*/  IADD3 R69, P1, R114.reuse, 0x4000, RZ ;  /* 0x0000400072457810 */ /* 0x040fe40007f3e0ff */
[C---:B------:R-:W-:Y:S02]  /*8be0*/  IADD3 R65, P6, R114.reuse, 0x5000, RZ ;  /* 0x0000500072417810 */ /* 0x040fe40007fde0ff */
[----:B------:R-:W-:-:S02]  /*8bf0*/  IADD3 R61, P5, R114, 0x6000, RZ ;  /* 0x00006000723d7810 */ /* 0x000fc40007fbe0ff */
[C---:B------:R-:W-:Y:S02]  /*8c00*/  IADD3 R57, P4, R114.reuse, 0x7000, RZ ;  /* 0x0000700072397810 */ /* 0x040fe40007f9e0ff */
[----:B------:R-:W-:Y:S02]  /*8c10*/  IADD3 R53, P3, R114, 0x8000, RZ ;  /* 0x0000800072357810 */ /* 0x000fe40007f7e0ff */
[----:B------:R-:W-:Y:S02]  /*8c20*/  SHF.R.U64 R33, R33, 0x3, RZ ;  /* 0x0000000321217819 */ /* 0x000fe400000012ff */
[----:B------:R-:W-:Y:S02]  /*8c30*/  SHF.R.U64 R44, R44, 0x3, RZ ;  /* 0x000000032c2c7819 */ /* 0x000fe400000012ff */
[----:B------:R-:W-:Y:S02]  /*8c40*/  LOP3.LUT R24, R24, R41, RZ, 0x3c, !PT ;  /* 0x0000002918187212 */ /* 0x000fe400078e3cff */
[----:B------:R-:W-:-:S02]  /*8c50*/  LOP3.LUT R68, R69, 0x380, RZ, 0xc0, !PT ;  /* 0x0000038045447812 */ /* 0x000fc400078ec0ff */
[----:B------:R-:W-:Y:S02]  /*8c60*/  LOP3.LUT R64, R65, 0x380, RZ, 0xc0, !PT ;  /* 0x0000038041407812 */ /* 0x000fe400078ec0ff */
[----:B------:R-:W-:Y:S02]  /*8c70*/  LOP3.LUT R60, R61, 0x380, RZ, 0xc0, !PT ;  /* 0x000003803d3c7812 */ /* 0x000fe400078ec0ff */
[----:B------:R-:W-:Y:S02]  /*8c80*/  LOP3.LUT R56, R57, 0x380, RZ, 0xc0, !PT ;  /* 0x0000038039387812 */ /* 0x000fe400078ec0ff */
[----:B------:R-:W-:Y:S02]  /*8c90*/  LOP3.LUT R52, R53, 0x380, RZ, 0xc0, !PT ;  /* 0x0000038035347812 */ /* 0x000fe400078ec0ff */
[----:B------:R-:W-:Y:S02]  /*8ca0*/  LOP3.LUT R41, R12, 0x380, RZ, 0xc0, !PT ;  /* 0x000003800c297812 */ /* 0x000fe400078ec0ff */
[----:B------:R-:W-:-:S02]  /*8cb0*/  LOP3.LUT R142, R33, R0, RZ, 0x3c, !PT ;  /* 0x00000000218e7212 */ /* 0x000fc400078e3cff */
[----:B------:R-:W-:Y:S02]  /*8cc0*/  F2FP.F16.F32.PACK_AB R6, R7, R204 ;  /* 0x000000cc0706723e */ /* 0x000fe400000000ff */
[----:B------:R-:W-:Y:S01]  /*8cd0*/  LOP3.LUT R44, R44, R45, RZ, 0x3c, !PT ;  /* 0x0000002d2c2c7212 */ /* 0x000fe200078e3cff */
[----:B------:R-:W-:Y:S01]  /*8ce0*/  IMAD.X R45, RZ, RZ, R115, P2 ;  /* 0x000000ffff2d7224 */ /* 0x000fe200010e0673 */
[----:B------:R-:W-:Y:S02]  /*8cf0*/  MOV R0, R4 ;  /* 0x0000000400007202 */ /* 0x000fe40000000f00 */
[----:B------:R-:W-:Y:S02]  /*8d00*/  F2FP.F16.F32.PACK_AB R7, R31, R30 ;  /* 0x0000001e1f07723e */ /* 0x000fe400000000ff */
[----:B------:R-:W-:Y:S02]  /*8d10*/  F2FP.F16.F32.PACK_AB R5, R27, R26 ;  /* 0x0000001a1b05723e */ /* 0x000fe400000000ff */
[----:B------:R-:W-:-:S02]  /*8d20*/  LOP3.LUT R31, R114, 0x380, RZ, 0xc0, !PT ;  /* 0x00000380721f7812 */ /* 0x000fc400078ec0ff */
[----:B------:R-:W-:Y:S02]  /*8d30*/  SHF.R.U64 R68, R68, 0x3, RZ ;  /* 0x0000000344447819 */ /* 0x000fe400000012ff */
[----:B------:R-:W-:Y:S02]  /*8d40*/  SHF.R.U64 R64, R64, 0x3, RZ ;  /* 0x0000000340407819 */ /* 0x000fe400000012ff */
[----:B------:R-:W-:Y:S02]  /*8d50*/  SHF.R.U64 R60, R60, 0x3, RZ ;  /* 0x000000033c3c7819 */ /* 0x000fe400000012ff */
[----:B------:R-:W-:Y:S02]  /*8d60*/  SHF.R.U64 R56, R56, 0x3, RZ ;  /* 0x0000000338387819 */ /* 0x000fe400000012ff */
[----:B------:R-:W-:Y:S02]  /*8d70*/  SHF.R.U64 R52, R52, 0x3, RZ ;  /* 0x0000000334347819 */ /* 0x000fe400000012ff */
[----:B------:R-:W-:-:S02]  /*8d80*/  IADD3 R27, P2, R114, 0xf000, RZ ;  /* 0x0000f000721b7810 */ /* 0x000fc40007f5e0ff */
[----:B------:R-:W-:Y:S02]  /*8d90*/  SHF.R.U64 R41, R41, 0x3, RZ ;  /* 0x0000000329297819 */ /* 0x000fe400000012ff */
[----:B------:R-:W-:Y:S01]  /*8da0*/  F2FP.F16.F32.PACK_AB R4, R205, R208 ;  /* 0x000000d0cd04723e */ /* 0x000fe200000000ff */
[--C-:B------:R-:W-:Y:S01]  /*8db0*/  IMAD.X R111, RZ, RZ, R115.reuse, P2 ;  /* 0x000000ffff6f7224 */ /* 0x100fe200010e0673 */
        /* <DEDUP_REMOVED lines=11> */
[----:B------:R-:W-:Y:S01]  /*8e70*/  LOP3.LUT R26, R27, 0x380, RZ, 0xc0, !PT ;  /* 0x000003801b1a7812 */ /* 0x000fe200078ec0ff */
[----:B------:R0:W-:Y:S01]  /*8e80*/  STSM.16.M88.4 [R0], R4 ;  /* 0x0000000400007844 */ /* 0x0001e20000000200 */
[----:B------:R-:W-:-:S02]  /*8e90*/  LOP3.LUT R12, R41, R12, RZ, 0x3c, !PT ;  /* 0x0000000c290c7212 */ /* 0x000fc400078e3cff */
[C---:B------:R-:W-:Y:S02]  /*8ea0*/  IADD3 R41, P1, R114.reuse, 0xa000, RZ ;  /* 0x0000a00072297810 */ /* 0x040fe40007f3e0ff */
[C---:B------:R-:W-:Y:S02]  /*8eb0*/  IADD3 R37, P6, R114.reuse, 0xb000, RZ ;  /* 0x0000b00072257810 */ /* 0x040fe40007fde0ff */
[C---:B------:R-:W-:Y:S02]  /*8ec0*/  IADD3 R33, P5, R114.reuse, 0xc000, RZ ;  /* 0x0000c00072217810 */ /* 0x040fe40007fbe0ff */
[C---:B------:R-:W-:Y:S02]  /*8ed0*/  IADD3 R89, P4, R114.reuse, 0xd000, RZ ;  /* 0x0000d00072597810 */ /* 0x040fe40007f9e0ff */
[----:B------:R-:W-:Y:S02]  /*8ee0*/  IADD3 R85, P3, R114, 0xe000, RZ ;  /* 0x0000e00072557810 */ /* 0x000fe40007f7e0ff */
[----:B------:R-:W-:-:S02]  /*8ef0*/  LOP3.LUT R114, R31, R114, RZ, 0x3c, !PT ;  /* 0x000000721f727212 */ /* 0x000fc400078e3cff */
[----:B------:R-:W-:Y:S02]  /*8f00*/  SHF.R.U64 R26, R26, 0x3, RZ ;  /* 0x000000031a1a7819 */ /* 0x000fe400000012ff */
[----:B------:R-:W-:Y:S02]  /*8f10*/  MOV R31, R8 ;  /* 0x00000008001f7202 */ /* 0x000fe40000000f00 */
[----:B0-----:R-:W-:Y:S02]  /*8f20*/  F2FP.F16.F32.PACK_AB R4, R210, R211 ;  /* 0x000000d3d204723e */ /* 0x001fe400000000ff */
[----:B------:R-:W-:Y:S02]  /*8f30*/  F2FP.F16.F32.PACK_AB R5, R35, R34 ;  /* 0x000000222305723e */ /* 0x000fe400000000ff */
[----:B------:R-:W-:Y:S02]  /*8f40*/  F2FP.F16.F32.PACK_AB R6, R207, R209 ;  /* 0x000000d1cf06723e */ /* 0x000fe400000000ff */
[----:B------:R-:W-:-:S02]  /*8f50*/  F2FP.F16.F32.PACK_AB R7, R39, R38 ;  /* 0x000000262707723e */ /* 0x000fc400000000ff */
[----:B------:R-:W-:Y:S02]  /*8f60*/  MOV R30, R10 ;  /* 0x0000000a001e7202 */ /* 0x000fe40000000f00 */
[----:B------:R-:W-:Y:S01]  /*8f70*/  F2FP.F16.F32.PACK_AB R8, R203, R206 ;  /* 0x000000cecb08723e */ /* 0x000fe200000000ff */
[----:B------:R0:W-:Y:S01]  /*8f80*/  STSM.16.M88.4 [R31], R4 ;  /* 0x000000041f007844 */ /* 0x0001e20000000200 */
[----:B------:R-:W-:Y:S02]  /*8f90*/  F2FP.F16.F32.PACK_AB R9, R43, R42 ;  /* 0x0000002a2b09723e */ /* 0x000fe400000000ff */
[----:B------:R-:W-:Y:S02]  /*8fa0*/  F2FP.F16.F32.PACK_AB R10, R200, R202 ;  /* 0x000000cac80a723e */ /* 0x000fe400000000ff */
[----:B------:R-:W-:Y:S02]  /*8fb0*/  F2FP.F16.F32.PACK_AB R11, R47, R46 ;  /* 0x0000002e2f0b723e */ /* 0x000fe400000000ff */
[----:B------:R-:W-:-:S02]  /*8fc0*/  MOV R34, R12 ;  /* 0x0000000c00227202 */ /* 0x000fc40000000f00 */
[----:B------:R-:W-:Y:S01]  /*8fd0*/  MOV R35, R14 ;  /* 0x0000000e00237202 */ /* 0x000fe20000000f00 */
[----:B------:R1:W-:Y:S01]  /*8fe0*/  STSM.16.M88.4 [R30], R8 ;  /* 0x000000081e007844 */ /* 0x0003e20000000200 */
[----:B------:R-:W-:Y:S02]  /*8ff0*/  LOP3.LUT R110, R26, R27, RZ, 0x3c, !PT ;  /* 0x0000001b1a6e7212 */ /* 0x000fe400078e3cff */
[----:B------:R-:W-:Y:S02]  /*9000*/  MOV R0, R24 ;  /* 0x0000001800007202 */ /* 0x000fe40000000f00 */
        /* <DEDUP_REMOVED lines=24> */
[----:B------:R1:W-:Y:S01]  /*9190*/  STSM.16.M88.4 [R118], R8 ;  /* 0x0000000876007844 */ /* 0x0003e20000000200 */
        /* <DEDUP_REMOVED lines=13> */
[----:B------:R-:W-:Y:S01]  /*9270*/  F2FP.F16.F32.PACK_AB R4, R113, R112 ;  /* 0x000000707104723e */ /* 0x000fe200000000ff */
[----:B------:R0:W-:Y:S01]  /*9280*/  STSM.16.M88.4 [R130], R96 ;  /* 0x0000006082007844 */ /* 0x0001e20000000200 */
[----:B------:R-:W-:-:S02]  /*9290*/  F2FP.F16.F32.PACK_AB R5, R153, R152 ;  /* 0x000000989905723e */ /* 0x000fc400000000ff */
[----:B------:R-:W-:Y:S01]  /*92a0*/  F2FP.F16.F32.PACK_AB R6, R117, R116 ;  /* 0x000000747506723e */ /* 0x000fe200000000ff */
[----:B------:R-:W-:Y:S01]  /*92b0*/  STSM.16.M88.4 [R134], R104 ;  /* 0x0000006886007844 */ /* 0x000fe20000000200 */
[----:B------:R-:W-:Y:S02]  /*92c0*/  F2FP.F16.F32.PACK_AB R7, R156, R155 ;  /* 0x0000009b9c07723e */ /* 0x000fe400000000ff */
[----:B------:R-:W-:Y:S02]  /*92d0*/  MOV R142, R142 ;  /* 0x0000008e008e7202 */ /* 0x000fe40000000f00 */
[----:B------:R-:W-:Y:S01]  /*92e0*/  F2FP.F16.F32.PACK_AB R156, R121, R120 ;  /* 0x00000078799c723e */ /* 0x000fe200000000ff */
[----:B------:R2:W-:Y:S01]  /*92f0*/  STSM.16.M88.4 [R138], R4 ;  /* 0x000000048a007844 */ /* 0x0005e20000000200 */
[----:B------:R-:W-:Y:S02]  /*9300*/  MOV R146, R146 ;  /* 0x0000009200927202 */ /* 0x000fe40000000f00 */
[----:B------:R-:W-:Y:S01]  /*9310*/  F2FP.F16.F32.PACK_AB R131, R165, R164 ;  /* 0x000000a4a583723e */ /* 0x000fe200000000ff */
[----:B------:R3:W-:Y:S01]  /*9320*/  STSM.16.M88.4 [R142], R156 ;  /* 0x0000009c8e007844 */ /* 0x0007e20000000200 */
[----:B-1----:R-:W-:-:S02]  /*9330*/  F2FP.F16.F32.PACK_AB R8, R137, R136 ;  /* 0x000000888908723e */ /* 0x002fc400000000ff */
[----:B0-----:R-:W-:Y:S02]  /*9340*/  F2FP.F16.F32.PACK_AB R130, R133, R132 ;  /* 0x000000848582723e */ /* 0x001fe400000000ff */
[----:B------:R-:W-:Y:S02]  /*9350*/  F2FP.F16.F32.PACK_AB R9, R167, R166 ;  /* 0x000000a6a709723e */ /* 0x000fe400000000ff */
[----:B------:R-:W-:Y:S01]  /*9360*/  F2FP.F16.F32.PACK_AB R10, R141, R140 ;  /* 0x0000008c8d0a723e */ /* 0x000fe200000000ff */
[----:B------:R3:W-:Y:S01]  /*9370*/  STSM.16.M88.4 [R146], R128 ;  /* 0x0000008092007844 */ /* 0x0007e20000000200 */
[----:B------:R-:W-:Y:S02]  /*9380*/  F2FP.F16.F32.PACK_AB R11, R169, R168 ;  /* 0x000000a8a90b723e */ /* 0x000fe400000000ff */
[----:B------:R-:W-:Y:S02]  /*9390*/  LOP3.LUT R40, R41, 0x380, RZ, 0xc0, !PT ;  /* 0x0000038029287812 */ /* 0x000fe400078ec0ff */
[----:B------:R-:W-:Y:S01]  /*93a0*/  LOP3.LUT R36, R37, 0x380, RZ, 0xc0, !PT ;  /* 0x0000038025247812 */ /* 0x000fe200078ec0ff */
[----:B------:R3:W-:Y:S01]  /*93b0*/  STSM.16.M88.4 [R34], R8 ;  /* 0x0000000822007844 */ /* 0x0007e20000000200 */
[----:B------:R-:W-:-:S02]  /*93c0*/  LOP3.LUT R32, R33, 0x380, RZ, 0xc0, !PT ;  /* 0x0000038021207812 */ /* 0x000fc400078ec0ff */
[----:B------:R-:W-:Y:S02]  /*93d0*/  LOP3.LUT R88, R89, 0x380, RZ, 0xc0, !PT ;  /* 0x0000038059587812 */ /* 0x000fe400078ec0ff */
[----:B------:R-:W-:Y:S02]  /*93e0*/  LOP3.LUT R84, R85, 0x380, RZ, 0xc0, !PT ;  /* 0x0000038055547812 */ /* 0x000fe400078ec0ff */
[----:B--2---:R-:W-:Y:S02]  /*93f0*/  F2FP.F16.F32.PACK_AB R4, R145, R144 ;  /* 0x000000909104723e */ /* 0x004fe400000000ff */
[----:B------:R-:W-:Y:S02]  /*9400*/  F2FP.F16.F32.PACK_AB R5, R171, R170 ;  /* 0x000000aaab05723e */ /* 0x000fe400000000ff */
        /* <DEDUP_REMOVED lines=19> */
[----:B---3--:R-:W-:Y:S05]  /*9540*/  @P0 BRA `(.L_x_221) ;  /* 0x0000000000cc0947 */ /* 0x008fea0003800000 */
[----:B------:R-:W0:Y:S01]  /*9550*/  LDC R8, c[0x0][0xce8] ;  /* 0x00033a00ff087b82 */ /* 0x000e220000000800 */
[----:B------:R-:W-:Y:S01]  /*9560*/  IMAD R0, RZ, RZ, -UR41 ;  /* 0x80000029ff007e24 */ /* 0x000fe2000f8e02ff */
[----:B------:R-:W-:Y:S02]  /*9570*/  ULDC.64 UR8, c[0x0][0xc90] ;  /* 0x0003240000087ab9 */ /* 0x000fe40000000a00 */
        /* <DEDUP_REMOVED lines=10> */
[----:B------:R-:W-:-:S07]  /*9620*/  IMAD.MOV.U32 R7, RZ, RZ, R13 ;  /* 0x000000ffff077224 */ /* 0x000fce00078e000d */
        /* <DEDUP_REMOVED lines=12> */
[----:B------:R-:W-:Y:S01]  /*96f0*/  SHF.R.S32.HI R11, RZ, 0x1f, R7 ;  /* 0x0000001fff0b7819 */ /* 0x000fe20000011407 */
[----:B------:R-:W-:Y:S01]  /*9700*/  IMAD R13, R12, 0x40, R16 ;  /* 0x000000400c0d7824 */ /* 0x000fe200078e0210 */
        /* <DEDUP_REMOVED lines=9> */
[----:B------:R-:W-:Y:S01]  /*97a0*/  IMAD.MOV R9, RZ, RZ, -R19 ;  /* 0x000000ffff097224 */ /* 0x000fe200078e0a13 */
[----:B------:R-:W-:Y:S02]  /*97b0*/  ULDC UR4, c[0x0][0xb88] ;  /* 0x0002e20000047ab9 */ /* 0x000fe40000000800 */
[----:B------:R-:W-:Y:S01]  /*97c0*/  LEA.HI.X R11, R4, UR5, R5, 0x2, P0 ;  /* 0x00000005040b7c11 */ /* 0x000fe200080f1405 */
[----:B------:R-:W-:Y:S01]  /*97d0*/  SHFL.IDX PT, R6, R10, 0x1, 0x1c1f ;  /* 0x003c1f000a067f89 */ /* 0x000fe200000e0000 */
[----:B------:R-:W-:Y:S01]  /*97e0*/  IMAD R0, R8, UR4, RZ ;  /* 0x0000000408007c24 */ /* 0x000fe2000f8e02ff */
[----:B------:R-:W-:Y:S01]  /*97f0*/  ISETP.NE.AND P0, PT, R18, R9, PT ;  /* 0x000000091200720c */ /* 0x000fe20003f05270 */
[C---:B------:R-:W-:Y:S01]  /*9800*/  VIADD R9, R13.reuse, 0x8 ;  /* 0x000000080d097836 */ /* 0x040fe20000000000 */
[----:B------:R-:W-:Y:S02]  /*9810*/  SHFL.IDX PT, R4, R10, RZ, 0x1c1f ;  /* 0x001c1fff0a047589 */ /* 0x000fe400000e0000 */
[----:B------:R-:W-:-:S02]  /*9820*/  ISETP.GE.OR P1, PT, R13, R0, P0 ;  /* 0x000000000d00720c */ /* 0x000fc40000726670 */
[----:B------:R-:W0:Y:S01]  /*9830*/  SHFL.IDX PT, R5, R11, RZ, 0x1c1f ;  /* 0x001c1fff0b057589 */ /* 0x000e2200000e0000 */
[----:B------:R-:W-:-:S03]  /*9840*/  ISETP.GE.OR P0, PT, R9, R0, P0 ;  /* 0x000000000900720c */ /* 0x000fc60000706670 */
[----:B------:R-:W1:Y:S07]  /*9850*/  SHFL.IDX PT, R7, R11, 0x1, 0x1c1f ;  /* 0x003c1f000b077f89 */ /* 0x000e6e00000e0000 */
[----:B0-----:R0:W-:Y:S04]  /*9860*/  @!P1 ST.E desc[UR38][R4.64], R20 ;  /* 0x0000001404009985 */ /* 0x0011e8000c101926 */
[----:B-1----:R0:W-:Y:S02]  /*9870*/  @!P0 ST.E desc[UR38][R6.64], R3 ;  /* 0x0000000306008985 */ /* 0x0021e4000c101926 */
.L_x_221:
        /* <DEDUP_REMOVED lines=36> */
[----:B------:R-:W-:Y:S01]  /*9ac0*/  ISETP.GE.AND P1, PT, R187, UR12, PT ;  /* 0x0000000cbb007c0c */ /* 0x000fe2000bf26270 */
[----:B------:R-:W5:Y:S01]  /*9ad0*/  LD.E.128 R36, desc[UR38][R36.64] ;  /* 0x0000002624247980 */ /* 0x000f62000c101d00 */
[----:B-1----:R-:W-:Y:S02]  /*9ae0*/  @P3 IMAD.HI.U32 R0, R11, R12, RZ ;  /* 0x0000000c0b003227 */ /* 0x002fe400078e00ff */
[----:B------:R-:W-:Y:S01]  /*9af0*/  LOP3.LUT R3, R4, 0x8, R3, 0xe2, !PT ;  /* 0x0000000804037812 */ /* 0x000fe200078ee203 */
[----:B------:R-:W-:Y:S01]  /*9b00*/  UIMAD UR6, UR10, UR8, URZ ;  /* 0x000000080a0672a4 */ /* 0x000fe2000f8e023f */
[----:B------:R-:W-:Y:S01]  /*9b10*/  IMAD.MOV.U32 R4, RZ, RZ, R11 ;  /* 0x000000ffff047224 */ /* 0x000fe200078e000b */
[----:B------:R-:W5:Y:S01]  /*9b20*/  LD.E.128 R32, desc[UR38][R32.64] ;  /* 0x0000002620207980 */ /* 0x000f62000c101d00 */
[----:B---3--:R-:W-:-:S03]  /*9b30*/  @P3 SHF.R.U32.HI R4, RZ, R7, R0 ;  /* 0x00000007ff043219 */ /* 0x008fc60000011600 */
[----:B------:R-:W5:Y:S01]  /*9b40*/  LD.E.128 R88, desc[UR38][R88.64] ;  /* 0x0000002658587980 */ /* 0x000f62000c101d00 */
[----:B------:R-:W-:Y:S01]  /*9b50*/  SEL R0, RZ, 0xffffffff, P1 ;  /* 0xffffffffff007807 */ /* 0x000fe20000800000 */
[----:B------:R-:W-:Y:S01]  /*9b60*/  UIMAD.WIDE.U32 UR4, UR7, UR8, URZ ;  /* 0x00000008070472a5 */ /* 0x000fe2000f8e003f */
[--C-:B------:R-:W-:Y:S01]  /*9b70*/  SHF.R.S32.HI R7, RZ, 0x1f, R4.reuse ;  /* 0x0000001fff077819 */ /* 0x100fe20000011404 */
[----:B------:R-:W-:Y:S01]  /*9b80*/  UIMAD UR6, UR7, UR9, UR6 ;  /* 0x00000009070672a4 */ /* 0x000fe2000f8e0206 */
[----:B------:R-:W-:Y:S01]  /*9b90*/  ISETP.GE.AND P0, PT, R186, UR12, PT ;  /* 0x0000000cba007c0c */ /* 0x000fe2000bf06270 */
[----:B------:R-:W-:Y:S01]  /*9ba0*/  IMAD.SHL.U32 R0, R0, 0x10, RZ ;  /* 0x0000001000007824 */ /* 0x000fe200078e00ff */
[----:B------:R-:W-:Y:S01]  /*9bb0*/  ULDC.64 UR8, c[0x0][0xbf0] ;  /* 0x0002fc0000087ab9 */ /* 0x000fe20000000a00 */
[----:B------:R-:W-:Y:S01]  /*9bc0*/  UIADD3 UR5, UR5, UR6, URZ ;  /* 0x0000000605057290 */ /* 0x000fe2000fffe03f */
[----:B------:R-:W-:Y:S01]  /*9bd0*/  IMAD.MOV R6, RZ, RZ, -R4 ;  /* 0x000000ffff067224 */ /* 0x000fe200078e0a04 */
[----:B------:R-:W-:Y:S01]  /*9be0*/  UIMAD UR6, UR11, UR8, URZ ;  /* 0x000000080b0672a4 */ /* 0x000fe2000f8e023f */
[----:B------:R-:W-:Y:S01]  /*9bf0*/  SEL R5, RZ, 0xffffffff, P0 ;  /* 0xffffffffff057807 */ /* 0x000fe20000000000 */
[----:B--2---:R-:W-:Y:S01]  /*9c00*/  IMAD R7, R7, R8, RZ ;  /* 0x0000000807077224 */ /* 0x004fe200078e02ff */
[----:B------:R-:W-:Y:S01]  /*9c10*/  LOP3.LUT R0, R0, 0x10, R3, 0xe2, !PT ;  /* 0x0000001000007812 */ /* 0x000fe200078ee203 */
[----:B------:R-:W-:Y:S01]  /*9c20*/  IMAD R3, R10, R6, R11 ;  /* 0x000000060a037224 */ /* 0x000fe200078e020b */
[----:B------:R-:W-:Y:S01]  /*9c30*/  UIMAD UR6, UR42, UR9, UR6 ;  /* 0x000000092a0672a4 */ /* 0x000fe2000f8e0206 */
[----:B------:R-:W-:Y:S01]  /*9c40*/  IMAD R9, R4, R9, R7 ;  /* 0x0000000904097224 */ /* 0x000fe200078e0207 */
[----:B------:R-:W-:Y:S01]  /*9c50*/  UIMAD.WIDE.U32 UR42, UR42, UR8, UR4 ;  /* 0x000000082a2a72a5 */ /* 0x000fe2000f8e0004 */
[----:B------:R-:W-:Y:S01]  /*9c60*/  IMAD.SHL.U32 R7, R5, 0x20, RZ ;  /* 0x0000002005077824 */ /* 0x000fe200078e00ff */
[----:B------:R-:W-:Y:S01]  /*9c70*/  ISETP.GE.AND P0, PT, R216, UR12, PT ;  /* 0x0000000cd8007c0c */ /* 0x000fe2000bf06270 */
[----:B------:R-:W-:Y:S01]  /*9c80*/  ULDC.64 UR4, c[0x0][0xbd8] ;  /* 0x0002f60000047ab9 */ /* 0x000fe20000000a00 */
[----:B------:R-:W-:Y:S01]  /*9c90*/  SHF.R.S32.HI R6, RZ, 0x1f, R3 ;  /* 0x0000001fff067819 */ /* 0x000fe20000011403 */
[----:B------:R-:W-:Y:S01]  /*9ca0*/  UIADD3 UR43, UR43, UR6, URZ ;  /* 0x000000062b2b7290 */ /* 0x000fe2000fffe03f */
[----:B------:R-:W-:Y:S01]  /*9cb0*/  LOP3.LUT R0, R7, 0x20, R0, 0xe2, !PT ;  /* 0x0000002007007812 */ /* 0x000fe200078ee200 */
[----:B------:R-:W5:Y:S01]  /*9cc0*/  LD.E.128 R84, desc[UR38][R84.64] ;  /* 0x0000002654547980 */ /* 0x000f62000c101d00 */
[----:B------:R-:W-:Y:S01]  /*9cd0*/  SEL R7, RZ, 0x40, P0 ;  /* 0x00000040ff077807 */ /* 0x000fe20000000000 */
[----:B------:R-:W-:Y:S01]  /*9ce0*/  IMAD R6, R6, UR4, RZ ;  /* 0x0000000406067c24 */ /* 0x000fe2000f8e02ff */
[----:B------:R-:W-:Y:S01]  /*9cf0*/  ULDC.64 UR6, c[0x0][0xb80] ;  /* 0x0002e00000067ab9 */ /* 0x000fe20000000a00 */
[----:B------:R-:W5:Y:S01]  /*9d00*/  LD.E.128 R108, desc[UR38][R110.64] ;  /* 0x000000266e6c7980 */ /* 0x000f62000c101d00 */
[----:B------:R-:W-:Y:S01]  /*9d10*/  IMAD.WIDE.U32 R4, R4, R8, UR42 ;  /* 0x0000002a04047e25 */ /* 0x000fe2000f8e0008 */
[----:B------:R-:W-:Y:S01]  /*9d20*/  LOP3.LUT R0, R0, R7, RZ, 0xfc, !PT ;  /* 0x0000000700007212 */ /* 0x000fe200078efcff */
[----:B------:R-:W-:Y:S01]  /*9d30*/  BSSY B0, `(.L_x_222) ;  /* 0x0000039000007945 */ /* 0x000fe20003800000 */
[----:B------:R-:W-:Y:S01]  /*9d40*/  @!PT LDS RZ, [RZ] ;  /* 0x00000000fffff984 */ /* 0x000fe20000000800 */
[----:B------:R-:W-:Y:S01]  /*9d50*/  @!PT LDS RZ, [RZ] ;  /* 0x00000000fffff984 */ /* 0x000fe20000000800 */
[----:B------:R-:W-:Y:S01]  /*9d60*/  @!PT LDS RZ, [RZ] ;  /* 0x00000000fffff984 */ /* 0x000fe20000000800 */
[----:B------:R-:W-:Y:S01]  /*9d70*/  @!PT LDS RZ, [RZ] ;  /* 0x00000000fffff984 */ /* 0x000fe20000000800 */
[----:B------:R0:W-:Y:S06]  /*9d80*/  MEMBAR.ALL.CTA ;  /* 0x0000000000007992 */ /* 0x0001ec0000008000 */
[----:B0-----:R-:W0:Y:S01]  /*9d90*/  FENCE.VIEW.ASYNC.S ;  /* 0x00000000000073c6 */ /* 0x001e220000000000 */
[----:B------:R-:W-:Y:S01]  /*9da0*/  IMAD R7, R3, UR5, R6 ;  /* 0x0000000503077c24 */ /* 0x000fe2000f8e0206 */
[----:B------:R-:W-:Y:S01]  /*9db0*/  ULDC UR5, c[0x0][0xb88] ;  /* 0x0002e20000057ab9 */ /* 0x000fe20000000800 */
[----:B------:R-:W-:Y:S01]  /*9dc0*/  IMAD.IADD R5, R5, 0x1, R9 ;  /* 0x0000000105057824 */ /* 0x000fe200078e0209 */
[----:B------:R-:W-:Y:S01]  /*9dd0*/  ISETP.GE.AND P0, PT, R215, UR12, PT ;  /* 0x0000000cd7007c0c */ /* 0x000fe2000bf06270 */
[----:B------:R-:W-:-:S02]  /*9de0*/  IMAD R25, R10, UR5, RZ ;  /* 0x000000050a197c24 */ /* 0x000fc4000f8e02ff */
[----:B------:R-:W-:Y:S02]  /*9df0*/  IMAD R24, R13, 0x40, R214 ;  /* 0x000000400d187824 */ /* 0x000fe400078e02d6 */
        /* <DEDUP_REMOVED lines=44> */
.L_x_223:
[----:B------:R-:W-:Y:S05]  /*a0c0*/  BSYNC B0 ;  /* 0x0000000000007941 */ /* 0x000fea0003800000 */
.L_x_222:
        /* <DEDUP_REMOVED lines=37> */
.L_x_225:
[----:B------:R-:W-:Y:S05]  /*a320*/  BSYNC B0 ;  /* 0x0000000000007941 */ /* 0x000fea0003800000 */
.L_x_224:
[----:B------:R-:W4:Y:S02]  /*a330*/  LDC R0, c[0x0][0xd34] ;  /* 0x00034d00ff007b82 */ /* 0x000f240000000800 */
[----:B----4-:R-:W-:-:S13]  /*a340*/  ISETP.LE.AND P0, PT, R0, UR40, PT ;  /* 0x0000002800007c0c */ /* 0x010fda000bf03270 */
[----:B------:R-:W-:Y:S05]  /*a350*/  @!P0 BRA `(.L_x_226) ;  /* 0xffffff6c001c8947 */ /* 0x000fea000383ffff */
[----:B------:R-:W-:Y:S05]  /*a360*/  EXIT ;  /* 0x000000000000794d */ /* 0x000fea0003800000 */
.L_x_194:
        /* <DEDUP_REMOVED lines=8> */
[----:B------:R0:W-:Y:S07]  /*a3f0*/  STL [R1+0x8], R3 ;  /* 0x0000080301007387 */ /* 0x0001ee0000100800 */
[----:B------:R-:W-:Y:S05]  /*a400*/  @P0 BRA `(.L_x_227) ;  /* 0x0000005800500947 */ /* 0x000fea0003800000 */
[----:B------:R-:W1:Y:S01]  /*a410*/  S2UR UR4, SR_CgaCtaId ;  /* 0x00000000000479c3 */ /* 0x000e620000008800 */
[C---:B------:R-:W-:Y:S01]  /*a420*/  IMAD.SHL.U32 R2, R0.reuse, 0x8, RZ ;  /* 0x0000000800027824 */ /* 0x040fe200078e00ff */
[----:B------:R-:W-:Y:S01]  /*a430*/  LOP3.LUT R5, R0, 0x7f, RZ, 0xc0, !PT ;  /* 0x0000007f00057812 */ /* 0x000fe200078ec0ff */
[----:B------:R-:W-:Y:S01]  /*a440*/  UMOV UR36, 0x400 ;  /* 0x0000040000247882 */ /* 0x000fe20000000000 */
[----:B------:R-:W-:Y:S01]  /*a450*/  IMAD.MOV.U32 R19, RZ, RZ, RZ ;  /* 0x000000ffff137224 */ /* 0x000fe200078e00ff */
[----:B------:R-:W-:Y:S01]  /*a460*/  ULDC.64 UR40, c[0x0][0x198] ;  /* 0x0000660000287ab9 */ /* 0x000fe20000000a00 */
[C---:B0-----:R-:W-:Y:S01]  /*a470*/  LOP3.LUT R3, R2.reuse, 0x1f8, RZ, 0xc0, !PT ;  /* 0x000001f802037812 */ /* 0x041fe200078ec0ff */
[----:B------:R-:W-:Y:S01]  /*a480*/  ULDC UR37, c[0x0][0xc] ;  /* 0x0000030000257ab9 */ /* 0x000fe20000000800 */
[----:B------:R-:W-:Y:S02]  /*a490*/  LOP3.LUT R2, R2, 0x38, RZ, 0xc0, !PT ;  /* 0x0000003802027812 */ /* 0x000fe400078ec0ff */
        /* <DEDUP_REMOVED lines=8> */
[----:B------:R-:W-:Y:S01]  /*a520*/  LEA R4, R3, UR36, 0x1 ;  /* 0x0000002403047c11 */ /* 0x000fe2000f8e08ff */
[----:B------:R-:W-:-:S04]  /*a530*/  IMAD.U32 R3, RZ, RZ, UR5 ;  /* 0x00000005ff037e24 */ /* 0x000fc8000f8e00ff */
[----:B------:R0:W-:Y:S04]  /*a540*/  STL [R1+0x4], R4 ;  /* 0x0000040401007387 */ /* 0x0001e80000100800 */
[----:B------:R1:W-:Y:S04]  /*a550*/  STL [R1+0x24], R3 ;  /* 0x0000240301007387 */ /* 0x0003e80000100800 */
[----:B------:R2:W-:Y:S01]  /*a560*/  STL [R1+0x8], R0 ;  /* 0x0000080001007387 */ /* 0x0005e20000100800 */
[----:B0-----:R-:W-:-:S03]  /*a570*/  LOP3.LUT R4, R2, 0x80, RZ, 0xfc, !PT ;  /* 0x0000008002047812 */ /* 0x001fc600078efcff */
[----:B------:R0:W-:Y:S01]  /*a580*/  STL [R1+0x50], RZ ;  /* 0x000050ff01007387 */ /* 0x0001e20000100800 */
[C---:B------:R-:W-:Y:S02]  /*a590*/  LOP3.LUT R4, R2.reuse, 0x140, RZ, 0xfc, !PT ;  /* 0x0000014002047812 */ /* 0x040fe400078efcff */
[C---:B-1----:R-:W-:Y:S02]  /*a5a0*/  LOP3.LUT R3, R2.reuse, 0xc0, RZ, 0xfc, !PT ;  /* 0x000000c002037812 */ /* 0x042fe400078efcff */
[C---:B------:R-:W-:Y:S02]  /*a5b0*/  LOP3.LUT R3, R2.reuse, 0x180, RZ, 0xfc, !PT ;  /* 0x0000018002037812 */ /* 0x040fe400078efcff */
[C---:B--2---:R-:W-:Y:S02]  /*a5c0*/  LOP3.LUT R0, R2.reuse, 0x40, RZ, 0xfc, !PT ;  /* 0x0000004002007812 */ /* 0x044fe400078efcff */
[C---:B------:R-:W-:Y:S02]  /*a5d0*/  LOP3.LUT R0, R2.reuse, 0x100, RZ, 0xfc, !PT ;  /* 0x0000010002007812 */ /* 0x040fe400078efcff */
[----:B0-----:R-:W-:-:S07]  /*a5e0*/  LOP3.LUT R0, R2, 0x1c0, RZ, 0xfc, !PT ;  /* 0x000001c002007812 */ /* 0x001fce00078efcff */
.L_x_323:
        /* <DEDUP_REMOVED lines=11> */
[----:B0-----:R-:W-:-:S13]  /*a6a0*/  ISETP.NE.AND P0, PT, R0, 0x1, PT ;  /* 0x000000010000780c */ /* 0x001fda0003f05270 */
[----:B------:R-:W2:Y:S08]  /*a6b0*/  @P0 LDC R2, c[0x0][0xd3c] ;  /* 0x00034f00ff020b82 */ /* 0x000eb00000000800 */
[----:B------:R-:W0:Y:S01]  /*a6c0*/  @P0 LDC R0, c[0x0][0xd40] ;  /* 0x00035000ff000b82 */ /* 0x000e220000000800 */
[----:B--2---:R-:W-:-:S04]  /*a6d0*/  @P0 IMAD.HI.U32 R2, R3, R2, RZ ;  /* 0x0000000203020227 */ /* 0x004fc800078e00ff */
[----:B------:R-:W-:Y:S01]  /*a6e0*/  IMAD.MOV.U32 R4, RZ, RZ, R3 ;  /* 0x000000ffff047224 */ /* 0x000fe200078e0003 */
[----:B0-----:R-:W-:Y:S02]  /*a6f0*/  @P0 SHF.R.U32.HI R4, RZ, R0, R2 ;  /* 0x00000000ff040219 */ /* 0x001fe40000011602 */
[----:B-1----:R-:W-:-:S03]  /*a700*/  ISETP.NE.AND P0, PT, R17, 0x1, PT ;  /* 0x000000011100780c */ /* 0x002fc60003f05270 */
[----:B------:R-:W-:Y:S01]  /*a710*/  IMAD.MOV.U32 R5, RZ, RZ, R4 ;  /* 0x000000ffff057224 */ /* 0x000fe200078e0004 */
[----:B------:R-:W-:Y:S09]  /*a720*/  STL [R1+0x14], R4 ;  /* 0x0000140401007387 */ /* 0x000ff20000100800 */
[----:B------:R-:W0:Y:S02]  /*a730*/  @P0 LDC.64 R2, c[0x0][0xd48] ;  /* 0x00035200ff020b82 */ /* 0x000e240000000a00 */
[----:B0-----:R-:W-:-:S05]  /*a740*/  @P0 IMAD.HI.U32 R2, R4, R2, RZ ;  /* 0x0000000204020227 */ /* 0x001fca00078e00ff */
[----:B------:R-:W-:Y:S02]  /*a750*/  @P0 SHF.R.U32.HI R5, RZ, R3, R2 ;  /* 0x00000003ff050219 */ /* 0x000fe40000011602 */
[----:B------:R-:W-:-:S03]  /*a760*/  PLOP3.LUT P0, PT, PT, PT, UP0, 0x80, 0x0 ;  /* 0x000000000000781c */ /* 0x000fc60003f0f008 */
[----:B------:R-:W-:Y:S01]  /*a770*/  IMAD.MOV R0, RZ, RZ, -R5 ;  /* 0x000000ffff007224 */ /* 0x000fe200078e0a05 */
[----:B------:R-:W-:Y:S03]  /*a780*/  STL [R1+0x10], R5 ;  /* 0x0000100501007387 */ /* 0x000fe60000100800 */
[----:B------:R-:W-:Y:S02]  /*a790*/  IMAD R17, R17, R0, R4 ;  /* 0x0000000011117224 */ /* 0x000fe400078e0204 */
[----:B------:R-:W0:Y:S02]  /*a7a0*/  LDC R0, c[0x0][0x2f0] ;  /* 0x0000bc00ff007b82 */ /* 0x000e240000000800 */
[----:B0-----:R-:W-:-:S04]  /*a7b0*/  IMAD R2, R0, UR4, RZ ;  /* 0x0000000400027c24 */ /* 0x001fc8000f8e02ff */
[----:B------:R-:W-:Y:S01]  /*a7c0*/  VIADD R0, R2, 0x3f ;  /* 0x0000003f02007836 */ /* 0x000fe20000000000 */
[----:B------:R0:W-:Y:S04]  /*a7d0*/  STL [R1+0x4c], R2 ;  /* 0x00004c0201007387 */ /* 0x0001e80000100800 */
[----:B0-----:R-:W-:-:S04]  /*a7e0*/  SHF.R.S32.HI R2, RZ, 0x1f, R0 ;  /* 0x0000001fff027819 */ /* 0x001fc80000011400 */
        /* <DEDUP_REMOVED lines=8> */
[----:B------:R-:W-:Y:S02]  /*a870*/  IMAD.U32 R4, RZ, RZ, UR6 ;  /* 0x00000006ff047e24 */ /* 0x000fe4000f8e00ff */
[----:B------:R-:W1:Y:S01]  /*a880*/  LDC.64 R2, c[0x4][R2] ;  /* 0x0100000002027b82 */ /* 0x000e620000000a00 */
        /* <DEDUP_REMOVED lines=9> */
[----:B01----:R-:W-:Y:S05]  /*a920*/  CALL.ABS.NOINC R2 ;  /* 0x0000000002007343 */ /* 0x003fea0003c00000 */
.L_x_228:
        /* <DEDUP_REMOVED lines=19> */
[----:B0-2---:R-:W-:Y:S05]  /*aa60*/  CALL.ABS.NOINC R2 ;  /* 0x0000000002007343 */ /* 0x005fea0003c00000 */
.L_x_230:
        /* <DEDUP_REMOVED lines=15> */
.L_x_229:
[----:B------:R-:W2:Y:S01]  /*ab60*/  LDL R2, [R1+0x20] ;  /* 0x0000200001027983 */ /* 0x000ea20000100800 */
[----:B------:R-:W-:-:S03]  /*ab70*/  ULDC.64 UR4, c[0x0][0xaf0] ;  /* 0x0002bc0000047ab9 */ /* 0x000fc60000000a00 */
[----:B0-----:R-:W3:Y:S01]  /*ab80*/  LDL R0, [R1+0x10] ;  /* 0x0000100001007983 */ /* 0x001ee20000100800 */
[----:B------:R-:W-:-:S04]  /*ab90*/  ISETP.NE.U32.AND P0, PT, RZ, UR4, PT ;  /* 0x00000004ff007c0c */ /* 0x000fc8000bf05070 */
[----:B------:R-:W-:Y:S01]  /*aba0*/  ISETP.NE.AND.EX P0, PT, RZ, UR5, PT, P0 ;  /* 0x00000005ff007c0c */ /* 0x000fe2000bf05300 */
[----:B--2---:R-:W-:-:S12]  /*abb0*/  IMAD.MOV.U32 R16, RZ, RZ, R2 ;  /* 0x000000ffff107224 */ /* 0x004fd800078e0002 */
[----:B------:R-:W0:Y:S01]  /*abc0*/  @P0 LDC.64 R2, c[0x0][0xaf0] ;  /* 0x0002bc00ff020b82 */ /* 0x000e220000000a00 */
[----:B---3--:R-:W-:Y:S02]  /*abd0*/  IMAD.MOV.U32 R7, RZ, RZ, R0 ;  /* 0x000000ffff077224 */ /* 0x008fe400078e0000 */
[----:B0-----:R-:W-:-:S05]  /*abe0*/  @P0 IMAD.WIDE R2, R0, 0x4, R2 ;  /* 0x0000000400020825 */ /* 0x001fca00078e0202 */
[----:B------:R0:W2:Y:S01]  /*abf0*/  @P0 LDG.E R7, desc[UR38][R2.64] ;  /* 0x0000002602070981 */ /* 0x0000a2000c1e1900 */
[----:B------:R-:W-:Y:S01]  /*ac00*/  VIADD R9, R16, 0xffffffff ;  /* 0xffffffff10097836 */ /* 0x000fe20000000000 */
[----:B------:R-:W-:Y:S01]  /*ac10*/  UMOV UR4, 0xffffffff ;  /* 0xffffffff00047882 */ /* 0x000fe20000000000 */
[----:B------:R-:W-:Y:S01]  /*ac20*/  LOP3.LUT R18, R18, 0xfffffffe, RZ, 0xc0, !PT ;  /* 0xfffffffe12127812 */ /* 0x000fe200078ec0ff */
[----:B0-----:R-:W0:Y:S02]  /*ac30*/  LDC.64 R2, c[0x0][0x418] ;  /* 0x00010600ff027b82 */ /* 0x001e240000000a00 */
[----:B0-----:R-:W-:-:S04]  /*ac40*/  ISETP.NE.U32.AND P0, PT, R2, RZ, PT ;  /* 0x000000ff0200720c */ /* 0x001fc80003f05070 */
[----:B------:R-:W-:-:S13]  /*ac50*/  ISETP.NE.AND.EX P1, PT, R3, RZ, PT, P0 ;  /* 0x000000ff0300720c */ /* 0x000fda0003f25300 */
[----:B------:R-:W-:Y:S02]  /*ac60*/  @P1 LOP3.LUT R18, R18, 0x1, RZ, 0xfc, !PT ;  /* 0x0000000112121812 */ /* 0x000fe400078efcff */
[----:B--2---:R-:W-:Y:S01]  /*ac70*/  SHF.R.S32.HI R8, RZ, 0x1f, R7 ;  /* 0x0000001fff087819 */ /* 0x004fe20000011407 */
[----:B------:R0:W-:Y:S01]  /*ac80*/  STL [R1], R7 ;  /* 0x0000000701007387 */ /* 0x0001e20000100800 */
[----:B------:R-:W-:-:S03]  /*ac90*/  SEL R16, R7, RZ, !P1 ;  /* 0x000000ff07107207 */ /* 0x000fc60004800000 */
[----:B------:R0:W-:Y:S04]  /*aca0*/  STL [R1+0x1c], R9 ;  /* 0x00001c0901007387 */ /* 0x0001e80000100800 */
[----:B------:R0:W-:Y:S01]  /*acb0*/  STL [R1+0xc], R8 ;  /* 0x00000c0801007387 */ /* 0x0001e20000100800 */
[----:B------:R-:W-:Y:S05]  /*acc0*/  BRA.DIV UR4, `(.L_x_231) ;  /* 0x0000005604647947 */ /* 0x000fea000b800000 */
[----:B------:R-:W1:Y:S02]  /*acd0*/  S2R R0, SR_TID.X ;  /* 0x0000000000007919 */ /* 0x000e640000002100 */
[----:B-1----:R-:W-:-:S04]  /*ace0*/  SHF.R.U32.HI R0, RZ, 0x5, R0 ;  /* 0x00000005ff007819 */ /* 0x002fc80000011600 */
[----:B------:R-:W-:-:S05]  /*acf0*/  LOP3.LUT R0, R0, 0x3, RZ, 0xc0, !PT ;  /* 0x0000000300007812 */ /* 0x000fca00078ec0ff */
[----:B------:R1:W2:Y:S02]  /*ad00*/  SHFL.IDX PT, R14, R0, RZ, 0x1f ;  /* 0x00001fff000e7589 */ /* 0x0002a400000e0000 */
.L_x_338:
[----:B--2---:R-:W-:Y:S02]  /*ad10*/  ISETP.NE.AND P0, PT, R14, RZ, PT ;  /* 0x000000ff0e00720c */ /* 0x004fe40003f05270 */
[----:B------:R-:W-:Y:S02]  /*ad20*/  PLOP3.LUT P2, PT, PT, PT, PT, 0x8, 0x0 ;  /* 0x000000000000781c */ /* 0x000fe40003f4e170 */
[----:B------:R-:W-:-:S11]  /*ad30*/  LOP3.LUT R18, R18, 0xfffffffd, RZ, 0xc0, !PT ;  /* 0xfffffffd12127812 */ /* 0x000fd600078ec0ff */
[----:B------:R-:W-:Y:S01]  /*ad40*/  @P2 LOP3.LUT R18, R18, 0x2, RZ, 0xfc, !PT ;  /* 0x0000000212122812 */ /* 0x000fe200078efcff */
[----:B------:R-:W-:Y:S06]  /*ad50*/  @P0 BRA `(.L_x_232) ;  /* 0x0000000000f40947 */ /* 0x000fec0003800000 */
[----:B------:R-:W-:-:S03]  /*ad60*/  UMOV UR4, 0xffffffff ;  /* 0xffffffff00047882 */ /* 0x000fc60000000000 */
[----:B------:R-:W-:Y:S05]  /*ad70*/  BRA.DIV UR4, `(.L_x_233) ;  /* 0x00000056046c7947 */ /* 0x000fea000b800000 */
[----:B------:R-:W-:-:S13]  /*ad80*/  ELECT P6, URZ, PT ;  /* 0x00000000003f782f */ /* 0x000fda00038c0000 */
.L_x_341:
[----:B------:R-:W-:Y:S05]  /*ad90*/  @!P6 BRA `(.L_x_232) ;  /* 0x0000000000e4e947 */ /* 0x000fea0003800000 */
[----:B------:R2:W-:Y:S01]  /*ada0*/  STL [R1+0x40], R9 ;  /* 0x0000400901007387 */ /* 0x0005e20000100800 */
[----:B------:R-:W-:Y:S01]  /*adb0*/  IMAD.MOV.U32 R16, RZ, RZ, R7 ;  /* 0x000000ffff107224 */ /* 0x000fe200078e0007 */
[----:B------:R-:W-:Y:S06]  /*adc0*/  @!P1 BRA `(.L_x_234) ;  /* 0x0000000000489947 */ /* 0x000fec0003800000 */
[----:B------:R-:W3:Y:S01]  /*add0*/  LDC R6, c[0x0][0x43c] ;  /* 0x00010f00ff067b82 */ /* 0x000ee20000000800 */
[----:B------:R-:W-:Y:S01]  /*ade0*/  ULDC.64 UR4, c[0x0][0x428] ;  /* 0x00010a0000047ab9 */ /* 0x000fe20000000a00 */
[----:B---3--:R-:W-:-:S13]  /*adf0*/  ISETP.NE.AND P0, PT, R6, 0x1, PT ;  /* 0x000000010600780c */ /* 0x008fda0003f05270 */
[----:B------:R-:W1:Y:S02]  /*ae00*/  @P0 LDC.64 R4, c[0x0][0x440] ;  /* 0x00011000ff040b82 */ /* 0x000e640000000a00 */
[----:B-1----:R-:W-:-:S04]  /*ae10*/  @P0 IMAD.HI.U32 R0, R9, R4, RZ ;  /* 0x0000000409000227 */ /* 0x002fc800078e00ff */
[----:B------:R-:W-:Y:S01]  /*ae20*/  IMAD.MOV.U32 R4, RZ, RZ, R9 ;  /* 0x000000ffff047224 */ /* 0x000fe200078e0009 */
[----:B------:R-:W-:-:S04]  /*ae30*/  @P0 SHF.R.U32.HI R4, RZ, R5, R0 ;  /* 0x00000005ff040219 */ /* 0x000fc80000011600 */
[--C-:B------:R-:W-:Y:S01]  /*ae40*/  SHF.R.S32.HI R5, RZ, 0x1f, R4.reuse ;  /* 0x0000001fff057819 */ /* 0x100fe20000011404 */
[----:B------:R-:W-:-:S04]  /*ae50*/  IMAD.MOV R0, RZ, RZ, -R4 ;  /* 0x000000ffff007224 */ /* 0x000fc800078e0a04 */
[----:B------:R-:W-:Y:S02]  /*ae60*/  IMAD R0, R6, R0, R9 ;  /* 0x0000000006007224 */ /* 0x000fe400078e0209 */
[----:B------:R-:W-:-:S03]  /*ae70*/  IMAD.WIDE.U32 R4, R7, UR4, R4 ;  /* 0x0000000407047c25 */ /* 0x000fc6000f8e0004 */
[----:B------:R1:W-:Y:S01]  /*ae80*/  STL [R1+0x40], R0 ;  /* 0x0000400001007387 */ /* 0x0003e20000100800 */
[----:B------:R-:W-:Y:S01]  /*ae90*/  LEA R2, P0, R4, R2, 0x2 ;  /* 0x0000000204027211 */ /* 0x000fe200078010ff */
[----:B-1----:R-:W-:-:S04]  /*aea0*/  IMAD R0, R8, UR4, RZ ;  /* 0x0000000408007c24 */ /* 0x002fc8000f8e02ff */
[----:B------:R-:W-:-:S04]  /*aeb0*/  IMAD R0, R7, UR5, R0 ;  /* 0x0000000507007c24 */ /* 0x000fc8000f8e0200 */
[----:B------:R-:W-:-:S05]  /*aec0*/  IMAD.IADD R0, R5, 0x1, R0 ;  /* 0x0000000105007824 */ /* 0x000fca00078e0200 */
[----:B------:R-:W-:-:S05]  /*aed0*/  LEA.HI.X R3, R4, R3, R0, 0x2, P0 ;  /* 0x0000000304037211 */ /* 0x000fca00000f1400 */
[----:B------:R3:W5:Y:S02]  /*aee0*/  LDG.E R16, desc[UR38][R2.64] ;  /* 0x0000002602107981 */ /* 0x000764000c1e1900 */
.L_x_234:
[----:B---3--:R-:W3:Y:S01]  /*aef0*/  LDL R2, [R1+0x8] ;  /* 0x0000080001027983 */ /* 0x008ee20000100800 */
[----:B-1----:R-:W-:Y:S02]  /*af00*/  LEA R0, R19, UR36, 0x3 ;  /* 0x0000002413007c11 */ /* 0x002fe4000f8e18ff */
[----:B---3--:R-:W-:-:S04]  /*af10*/  SHF.L.U32 R2, R2, 0x1f, RZ ;  /* 0x0000001f02027819 */ /* 0x008fc800000006ff */
[----:B------:R-:W1:Y:S02]  /*af20*/  SYNCS.PHASECHK.TRANS64.TRYWAIT P0, [R0+URZ+0x38840], R2 ;  /* 0x03884002000075a7 */ /* 0x000e64000800017f */
[----:B-1----:R-:W-:Y:S05]  /*af30*/  @!P0 BRA `(.L_x_235) ;  /* 0x00000054001c8947 */ /* 0x002fea0003800000 */
.L_x_342:
[----:B------:R-:W3:Y:S02]  /*af40*/  S2R R3, SR_TID.X ;  /* 0x0000000000037919 */ /* 0x000ee40000002100 */
[----:B---3--:R-:W-:-:S04]  /*af50*/  LOP3.LUT R3, R3, 0x7f, RZ, 0xc0, !PT ;  /* 0x0000007f03037812 */ /* 0x008fc800078ec0ff */
[----:B------:R-:W-:-:S13]  /*af60*/  ISETP.NE.AND P0, PT, R3, RZ, PT ;  /* 0x000000ff0300720c */ /* 0x000fda0003f05270 */
[----:B------:R-:W-:Y:S05]  /*af70*/  @P0 BRA `(.L_x_236) ;  /* 0x00000000001c0947 */ /* 0x000fea0003800000 */
[----:B------:R-:W3:Y:S01]  /*af80*/  S2R R3, SR_TID.X ;  /* 0x0000000000037919 */ /* 0x000ee20000002100 */
[----:B-1----:R-:W-:-:S04]  /*af90*/  IMAD.MOV.U32 R2, RZ, RZ, 0x2000 ;  /* 0x00002000ff027424 */ /* 0x002fc800078e00ff */
[----:B------:R4:W-:Y:S01]  /*afa0*/  SYNCS.ARRIVE.TRANS64 RZ, [R0+URZ+0x38830], R2 ;  /* 0x0388300200ff79a7 */ /* 0x0009e2000800003f */
[----:B---3--:R-:W-:-:S04]  /*afb0*/  LOP3.LUT R3, R3, 0x1f, RZ, 0xc0, !PT ;  /* 0x0000001f03037812 */ /* 0x008fc800078ec0ff */
[----:B------:R-:W-:-:S13]  /*afc0*/  ISETP.NE.AND P0, PT, R3, RZ, PT ;  /* 0x000000ff0300720c */ /* 0x000fda0003f05270 */
[----:B----4-:R-:W-:Y:S05]  /*afd0*/  @!P0 BRA `(.L_x_236) ;  /* 0x0000000000048947 */ /* 0x010fea0003800000 */
[----:B------:R-:W-:Y:S01]  /*afe0*/  BPT.TRAP 0x1 ;  /* 0x000000040000795c */ /* 0x000fe20000300000 */
.L_x_236:
[----:B-1----:R-:W3:Y:S01]  /*aff0*/  LDL R2, [R1+0x40] ;  /* 0x0000400001027983 */ /* 0x002ee20000100800 */
        /* <DEDUP_REMOVED lines=8> */
[----:B------:R-:W-:Y:S01]  /*b080*/  UMOV UR10, URZ ;  /* 0x0000003f000a7c82 */ /* 0x000fe20008000000 */
[----:B------:R-:W-:-:S02]  /*b090*/  PLOP3.LUT P0, PT, PT, PT, PT, 0x80, 0x0 ;  /* 0x000000000000781c */ /* 0x000fc40003f0f070 */
[----:B------:R-:W-:Y:S02]  /*b0a0*/  LOP3.LUT R18, R18, 0xfffffffd, RZ, 0xc0, !PT ;  /* 0xfffffffd12127812 */ /* 0x000fe400078ec0ff */
[----:B------:R-:W-:Y:S02]  /*b0b0*/  ULEA UR8, UR8, UR36, 0xd ;  /* 0x0000002408087291 */ /* 0x000fe4000f8e683f */
[----:B------:R-:W-:Y:S02]  /*b0c0*/  UIADD3 UR9, UR9, 0x38830, URZ ;  /* 0x0003883009097890 */ /* 0x000fe4000fffe03f */
[----:B------:R-:W-:-:S05]  /*b0d0*/  UIADD3 UR8, UR8, 0x22400, URZ ;  /* 0x0002240008087890 */ /* 0x000fca000fffe03f */
[----:B------:R-:W-:Y:S02]  /*b0e0*/  @P0 LOP3.LUT R18, R18, 0x2, RZ, 0xfc, !PT ;  /* 0x0000000212120812 */ /* 0x000fe400078efcff */
[----:B---3--:R-:W-:-:S13]  /*b0f0*/  R2UR UR11, R2 ;  /* 0x00000000020b72ca */ /* 0x008fda00000e0000 */
[----:B------:R-:W-:-:S09]  /*b100*/  USHF.L.U32 UR11, UR11, 0x6, URZ ;  /* 0x000000060b0b7899 */ /* 0x000fd2000800063f */
[----:B------:R3:W-:Y:S02]  /*b110*/  UTMALDG.4D [UR8], [UR4], desc[UR6] ;  /* 0x00000608040075b4 */ /* 0x0007e40008019000 */
[----:B---3--:R-:W-:Y:S01]  /*b120*/  NOP ;  /* 0x0000000000007918 */ /* 0x008fe20000000000 */
.L_x_232:
[----:B-1----:R-:W3:Y:S01]  /*b130*/  LDL R0, [R1+0x10] ;  /* 0x0000100001007983 */ /* 0x002ee20000100800 */
[----:B------:R-:W-:Y:S05]  /*b140*/  WARPSYNC.ALL ;  /* 0x0000000000007948 */ /* 0x000fea0003800000 */
[----:B------:R-:W-:Y:S01]  /*b150*/  UIADD3 UR4, UR36, 0x20400, URZ ;  /* 0x0002040024047890 */ /* 0x000fe2000fffe03f */
[----:B------:R-:W-:-:S03]  /*b160*/  SHF.R.S32.HI R2, RZ, 0x1f, R17 ;  /* 0x0000001fff027819 */ /* 0x000fc60000011411 */
[----:B------:R-:W-:Y:S01]  /*b170*/  ULOP3.LUT UP0, URZ, UR4, 0x3ff, URZ, 0xc0, !UPT ;  /* 0x000003ff043f7892 */ /* 0x000fe2000f80c03f */
[----:B------:R-:W-:Y:S05]  /*b180*/  BAR.SYNC.DEFER_BLOCKING 0x8, 0x100 ;  /* 0x0204000000007b1d */ /* 0x000fea0000010000 */
[----:B------:R-:W-:Y:S02]  /*b190*/  PLOP3.LUT P0, PT, PT, PT, UP0, 0x80, 0x0 ;  /* 0x000000000000781c */ /* 0x000fe40003f0f008 */
[----:B---3--:R-:W-:-:S05]  /*b1a0*/  SHF.R.S32.HI R0, RZ, 0x1f, R0 ;  /* 0x0000001fff007819 */ /* 0x008fca0000011400 */
[----:B------:R1:W-:Y:S04]  /*b1b0*/  STL [R1+0x44], R0 ;  /* 0x0000440001007387 */ /* 0x0003e80000100800 */
[----:B------:R1:W-:Y:S02]  /*b1c0*/  STL [R1+0x30], R2 ;  /* 0x0000300201007387 */ /* 0x0003e40000100800 */
[----:B------:R-:W-:Y:S05]  /*b1d0*/  @!P0 BRA `(.L_x_237) ;  /* 0x0000000000408947 */ /* 0x000fea0003800000 */
[----:B-1----:R-:W-:Y:S01]  /*b1e0*/  MOV R2, 0x0 ;  /* 0x0000000000027802 */ /* 0x002fe20000000f00 */
[----:B------:R-:W-:Y:S01]  /*b1f0*/  ULDC.64 UR4, c[0x4][0x90] ;  /* 0x0100240000047ab9 */ /* 0x000fe20000000a00 */
[----:B------:R-:W-:Y:S01]  /*b200*/  ULDC.64 UR6, c[0x4][0x98] ;  /* 0x0100260000067ab9 */ /* 0x000fe20000000a00 */
[----:B------:R-:W-:Y:S01]  /*b210*/  ULDC.64 UR8, c[0x4][0x20] ;  /* 0x0100080000087ab9 */ /* 0x000fe20000000a00 */
[----:B------:R-:W-:Y:S02]  /*b220*/  IMAD.U32 R4, RZ, RZ, UR4 ;  /* 0x00000004ff047e24 */ /* 0x000fe4000f8e00ff */
[----:B------:R-:W1:Y:S01]  /*b230*/  LDC.64 R2, c[0x4][R2] ;  /* 0x0100000002027b82 */ /* 0x000e620000000a00 */
[----:B------:R-:W-:Y:S02]  /*b240*/  IMAD.U32 R5, RZ, RZ, UR5 ;  /* 0x00000005ff057e24 */ /* 0x000fe4000f8e00ff */
[----:B------:R-:W-:Y:S02]  /*b250*/  IMAD.U32 R6, RZ, RZ, UR6 ;  /* 0x00000006ff067e24 */ /* 0x000fe4000f8e00ff */
[----:B0-----:R-:W-:-:S02]  /*b260*/  IMAD.U32 R7, RZ, RZ, UR7 ;  /* 0x00000007ff077e24 */ /* 0x001fc4000f8e00ff */
[----:B------:R-:W-:Y:S02]  /*b270*/  IMAD.U32 R10, RZ, RZ, UR8 ;  /* 0x00000008ff0a7e24 */ /* 0x000fe4000f8e00ff */
[----:B------:R-:W-:Y:S02]  /*b280*/  IMAD.U32 R11, RZ, RZ, UR9 ;  /* 0x00000009ff0b7e24 */ /* 0x000fe4000f8e00ff */
[----:B------:R-:W-:Y:S02]  /*b290*/  IMAD.MOV.U32 R8, RZ, RZ, 0x70 ;  /* 0x00000070ff087424 */ /* 0x000fe400078e00ff */
[----:B------:R-:W-:Y:S02]  /*b2a0*/  IMAD.MOV.U32 R12, RZ, RZ, 0x1 ;  /* 0x00000001ff0c7424 */ /* 0x000fe400078e00ff */
[----:B------:R-:W-:-:S07]  /*b2b0*/  IMAD.MOV.U32 R13, RZ, RZ, RZ ;  /* 0x000000ffff0d7224 */ /* 0x000fce00078e00ff */
[----:B------:R-:W-:-:S07]  /*b2c0*/  LEPC R20, `(.L_x_237) ;  /* 0x000000001014794e */ /* 0x000fce0000000000 */
[----:B-12---:R-:W-:Y:S05]  /*b2d0*/  CALL.ABS.NOINC R2 ;  /* 0x0000000002007343 */ /* 0x006fea0003c00000 */
.L_x_237:
[----:B------:R-:W3:Y:S01]  /*b2e0*/  LDL.LU R4, [R1+0x14] ;  /* 0x0000140001047983 */ /* 0x000ee20000300800 */
[----:B0-----:R-:W0:Y:S01]  /*b2f0*/  LDC R7, c[0x0][0x448] ;  /* 0x00011200ff077b82 */ /* 0x001e220000000800 */
[----:B------:R-:W-:Y:S01]  /*b300*/  ULDC UR4, c[0x0][0xd38] ;  /* 0x00034e0000047ab9 */ /* 0x000fe20000000800 */
[----:B------:R-:W-:Y:S01]  /*b310*/  ULDC.64 UR6, c[0x0][0x280] ;  /* 0x0000a00000067ab9 */ /* 0x000fe20000000a00 */
[----:B------:R-:W4:Y:S04]  /*b320*/  LDL R5, [R1+0x24] ;  /* 0x0000240001057983 */ /* 0x000f280000100800 */
[----:B------:R-:W4:Y:S04]  /*b330*/  LDL R8, [R1+0x30] ;  /* 0x0000300001087983 */ /* 0x000f280000100800 */
[----:B------:R-:W4:Y:S04]  /*b340*/  LDL R10, [R1+0x44] ;  /* 0x00004400010a7983 */ /* 0x000f280000100800 */
[----:B--2---:R-:W2:Y:S01]  /*b350*/  LDL R9, [R1+0x10] ;  /* 0x0000100001097983 */ /* 0x004ea20000100800 */
[----:B-1----:R-:W1:Y:S01]  /*b360*/  S2R R0, SR_TID.X ;  /* 0x0000000000007919 */ /* 0x002e620000002100 */
[----:B0-----:R-:W-:-:S13]  /*b370*/  ISETP.NE.AND P0, PT, R7, 0x1, PT ;  /* 0x000000010700780c */ /* 0x001fda0003f05270 */
[----:B------:R-:W0:Y:S08]  /*b380*/  @P0 LDC R2, c[0x0][0x44c] ;  /* 0x00011300ff020b82 */ /* 0x000e300000000800 */
[----:B------:R-:W0:Y:S01]  /*b390*/  @P0 LDC R3, c[0x0][0x450] ;  /* 0x00011400ff030b82 */ /* 0x000e220000000800 */
[----:B-1----:R-:W-:-:S04]  /*b3a0*/  LOP3.LUT R0, R0, 0x7f, RZ, 0xc0, !PT ;  /* 0x0000007f00007812 */ /* 0x002fc800078ec0ff */
[----:B------:R-:W-:Y:S02]  /*b3b0*/  SHF.R.U32.HI R6, RZ, 0x3, R0 ;  /* 0x00000003ff067819 */ /* 0x000fe40000011600 */
[----:B------:R-:W1:Y:S02]  /*b3c0*/  S2R R0, SR_TID.X ;  /* 0x0000000000007919 */ /* 0x000e640000002100 */
[----:B-1----:R-:W-:-:S05]  /*b3d0*/  IMAD.SHL.U32 R0, R0, 0x10, RZ ;  /* 0x0000001000007824 */ /* 0x002fca00078e00ff */
[----:B------:R-:W-:Y:S01]  /*b3e0*/  LOP3.LUT R0, R6, 0x70, R0, 0xf8, !PT ;  /* 0x0000007006007812 */ /* 0x000fe200078ef800 */
[----:B---3--:R-:W-:-:S04]  /*b3f0*/  IMAD.MOV R4, RZ, RZ, -R4 ;  /* 0x000000ffff047224 */ /* 0x008fc800078e0a04 */
[----:B----4-:R-:W-:Y:S01]  /*b400*/  IMAD R4, R4, UR4, R5 ;  /* 0x0000000404047c24 */ /* 0x010fe2000f8e0205 */
[----:B------:R-:W-:-:S03]  /*b410*/  ULDC.64 UR4, c[0x0][0x2d8] ;  /* 0x0000b60000047ab9 */ /* 0x000fc60000000a00 */
[----:B------:R-:W-:Y:S02]  /*b420*/  IMAD R6, R4, 0x40, R0 ;  /* 0x0000004004067824 */ /* 0x000fe400078e0200 */
[----:B------:R-:W-:Y:S02]  /*b430*/  IMAD R5, R8, UR4, RZ ;  /* 0x0000000408057c24 */ /* 0x000fe4000f8e02ff */
[----:B0-----:R-:W-:-:S04]  /*b440*/  @P0 IMAD.HI.U32 R2, R6, R2, RZ ;  /* 0x0000000206020227 */ /* 0x001fc800078e00ff */
[----:B------:R-:W-:Y:S01]  /*b450*/  IMAD.MOV.U32 R0, RZ, RZ, R6 ;  /* 0x000000ffff007224 */ /* 0x000fe200078e0006 */
[----:B------:R-:W-:Y:S01]  /*b460*/  @P0 SHF.R.U32.HI R0, RZ, R3, R2 ;  /* 0x00000003ff000219 */ /* 0x000fe20000011602 */
[C---:B------:R-:W-:Y:S02]  /*b470*/  IMAD R5, R17.reuse, UR5, R5 ;  /* 0x0000000511057c24 */ /* 0x040fe4000f8e0205 */
[----:B------:R-:W-:Y:S01]  /*b480*/  IMAD.WIDE.U32 R2, R17, UR4, RZ ;  /* 0x0000000411027c25 */ /* 0x000fe2000f8e00ff */
[----:B------:R-:W-:-:S03]  /*b490*/  ULDC.64 UR4, c[0x0][0x2e0] ;  /* 0x0000b80000047ab9 */ /* 0x000fc60000000a00 */
[----:B------:R-:W-:Y:S02]  /*b4a0*/  IMAD.IADD R3, R3, 0x1, R5 ;  /* 0x0000000103037824 */ /* 0x000fe400078e0205 */
[----:B------:R-:W-:Y:S01]  /*b4b0*/  IMAD R5, R10, UR4, RZ ;  /* 0x000000040a057c24 */ /* 0x000fe2000f8e02ff */
[----:B------:R0:W-:Y:S01]  /*b4c0*/  STL [R1+0x18], R6 ;  /* 0x0000180601007387 */ /* 0x0001e20000100800 */
[----:B--2---:R-:W-:-:S04]  /*b4d0*/  IMAD.WIDE.U32 R2, R9, UR4, R2 ;  /* 0x0000000409027c25 */ /* 0x004fc8000f8e0002 */
[----:B------:R-:W-:Y:S01]  /*b4e0*/  IMAD R5, R9, UR5, R5 ;  /* 0x0000000509057c24 */ /* 0x000fe2000f8e0205 */
[----:B------:R-:W1:Y:S01]  /*b4f0*/  S2R R10, SR_TID.X ;  /* 0x00000000000a7919 */ /* 0x000e620000002100 */
[----:B------:R-:W-:Y:S01]  /*b500*/  ULDC.64 UR4, c[0x0][0x2d0] ;  /* 0x0000b40000047ab9 */ /* 0x000fe20000000a00 */
[----:B------:R0:W5:Y:S01]  /*b510*/  LDL R9, [R1+0x4] ;  /* 0x0000040001097983 */ /* 0x0001620000100800 */
[----:B------:R-:W-:Y:S01]  /*b520*/  IMAD.IADD R3, R3, 0x1, R5 ;  /* 0x0000000103037824 */ /* 0x000fe200078e0205 */
[----:B------:R-:W-:-:S05]  /*b530*/  SHF.R.S32.HI R5, RZ, 0x1f, R0 ;  /* 0x0000001fff057819 */ /* 0x000fca0000011400 */
[----:B------:R-:W-:Y:S02]  /*b540*/  IMAD R5, R5, UR4, RZ ;  /* 0x0000000405057c24 */ /* 0x000fe4000f8e02ff */
[----:B------:R-:W-:-:S04]  /*b550*/  IMAD.WIDE.U32 R2, R0, UR4, R2 ;  /* 0x0000000400027c25 */ /* 0x000fc8000f8e0002 */
[----:B------:R-:W-:Y:S01]  /*b560*/  IMAD R5, R0, UR5, R5 ;  /* 0x0000000500057c24 */ /* 0x000fe2000f8e0205 */
[----:B------:R-:W-:Y:S01]  /*b570*/  ULDC.64 UR4, c[0x0][0x2c8] ;  /* 0x0000b20000047ab9 */ /* 0x000fe20000000a00 */
[----:B------:R-:W-:-:S04]  /*b580*/  IMAD.MOV R0, RZ, RZ, -R0 ;  /* 0x000000ffff007224 */ /* 0x000fc800078e0a00 */
[----:B------:R-:W-:Y:S02]  /*b590*/  IMAD R0, R7, R0, R6 ;  /* 0x0000000007007224 */ /* 0x000fe400078e0206 */
[----:B------:R-:W-:-:S03]  /*b5a0*/  IMAD.IADD R3, R3, 0x1, R5 ;  /* 0x0000000103037824 */ /* 0x000fc600078e0205 */
[----:B------:R-:W-:Y:S01]  /*b5b0*/  SHF.R.S32.HI R5, RZ, 0x1f, R0 ;  /* 0x0000001fff057819 */ /* 0x000fe20000011400 */
[----:B------:R-:W-:-:S04]  /*b5c0*/  IMAD.WIDE.U32 R2, R0, UR4, R2 ;  /* 0x0000000400027c25 */ /* 0x000fc8000f8e0002 */
[----:B------:R-:W-:Y:S01]  /*b5d0*/  IMAD R5, R5, UR4, RZ ;  /* 0x0000000405057c24 */ /* 0x000fe2000f8e02ff */
[----:B------:R-:W-:Y:S01]  /*b5e0*/  ULDC UR4, c[0x0][0x2b8] ;  /* 0x0000ae0000047ab9 */ /* 0x000fe20000000800 */
[----:B-1----:R-:W-:Y:S02]  /*b5f0*/  IMAD.SHL.U32 R10, R10, 0x8, RZ ;  /* 0x000000080a0a7824 */ /* 0x002fe400078e00ff */
[----:B------:R-:W-:-:S03]  /*b600*/  IMAD R5, R0, UR5, R5 ;  /* 0x0000000500057c24 */ /* 0x000fc6000f8e0205 */
[----:B------:R-:W-:Y:S01]  /*b610*/  LOP3.LUT R10, R10, 0x38, RZ, 0xc0, !PT ;  /* 0x000000380a0a7812 */ /* 0x000fe200078ec0ff */
[----:B------:R-:W-:Y:S01]  /*b620*/  IMAD.IADD R5, R3, 0x1, R5 ;  /* 0x0000000103057824 */ /* 0x000fe200078e0205 */
[----:B------:R-:W-:Y:S02]  /*b630*/  LEA R0, P1, R2, UR6, 0x1 ;  /* 0x0000000602007c11 */ /* 0x000fe4000f8208ff */
[----:B------:R-:W-:Y:S01]  /*b640*/  ISETP.GE.AND P0, PT, R10, UR4, PT ;  /* 0x000000040a007c0c */ /* 0x000fe2000bf06270 */
[----:B------:R-:W-:Y:S01]  /*b650*/  UMOV UR4, 0xffffffff ;  /* 0xffffffff00047882 */ /* 0x000fe20000000000 */
[----:B------:R-:W-:Y:S02]  /*b660*/  LEA.HI.X R2, R2, UR7, R5, 0x1, P1 ;  /* 0x0000000702027c11 */ /* 0x000fe400088f0c05 */
[----:B0-----:R-:W-:Y:S09]  /*b670*/  BRA.DIV UR4, `(.L_x_238) ;  /* 0x0000004e04607947 */ /* 0x001ff2000b800000 */
        /* <DEDUP_REMOVED lines=9> */
[----:B------:R-:W-:Y:S01]  /*b710*/  ISETP.GE.AND P1, PT, R11, R3, PT ;  /* 0x000000030b00720c */ /* 0x000fe20003f26270 */
[----:B------:R-:W-:Y:S04]  /*b720*/  STL [R1+0x14], R11 ;  /* 0x0000140b01007387 */ /* 0x000fe80000100800 */
[----:B------:R2:W-:Y:S08]  /*b730*/  STL [R1+0x28], R7 ;  /* 0x0000280701007387 */ /* 0x0005f00000100800 */
[----:B-1----:R-:W-:-:S05]  /*b740*/  @!P1 LEA R5, P2, R10, R5, 0x1 ;  /* 0x000000050a059211 */ /* 0x002fca00078408ff */
[----:B0-----:R-:W-:Y:S02]  /*b750*/  @!P1 IMAD.X R4, RZ, RZ, R6, P2 ;  /* 0x000000ffff049224 */ /* 0x001fe400010e0606 */
[----:B------:R-:W-:Y:S03]  /*b760*/  SHFL.IDX PT, R6, R2, 0x1, 0x181f ;  /* 0x00381f0002067f89 */ /* 0x000fe600000e0000 */
[----:B------:R-:W-:-:S04]  /*b770*/  @!P1 LOP3.LUT R5, R5, R4, RZ, 0x3c, !PT ;  /* 0x0000000405059212 */ /* 0x000fc800078e3cff */
[----:B------:R-:W-:-:S04]  /*b780*/  @!P1 LOP3.LUT R4, R5, R4, RZ, 0x3c, !PT ;  /* 0x0000000405049212 */ /* 0x000fc800078e3cff */
[----:B------:R-:W-:-:S05]  /*b790*/  @!P1 LOP3.LUT R5, R5, R4, RZ, 0x3c, !PT ;  /* 0x0000000405059212 */ /* 0x000fca00078e3cff */
[----:B-----5:R0:W-:Y:S01]  /*b7a0*/  @!P1 LDGSTS.E.BYPASS.LTC128B.128 [R9+0x20400], desc[UR38][R4.64], !P0 ;  /* 0x2040000004099fae */ /* 0x0201e2000c101d66 */
[----:B------:R-:W-:Y:S01]  /*b7b0*/  ISETP.GE.AND P1, PT, R7, R3, PT ;  /* 0x000000030700720c */ /* 0x000fe20003f26270 */
[----:B--2---:R-:W-:-:S05]  /*b7c0*/  VIADD R7, R11, 0x20 ;  /* 0x000000200b077836 */ /* 0x004fca0000000000 */
[----:B------:R-:W-:Y:S04]  /*b7d0*/  STL [R1+0x2c], R7 ;  /* 0x00002c0701007387 */ /* 0x000fe80000100800 */
[----:B0-----:R-:W0:Y:S03]  /*b7e0*/  SHFL.IDX PT, R4, R0, 0x1, 0x181f ;  /* 0x00381f0000047f89 */ /* 0x001e2600000e0000 */
[----:B0-----:R-:W-:-:S05]  /*b7f0*/  @!P1 LEA R5, P2, R10, R4, 0x1 ;  /* 0x000000040a059211 */ /* 0x001fca00078408ff */
[----:B------:R-:W-:Y:S02]  /*b800*/  @!P1 IMAD.X R4, RZ, RZ, R6, P2 ;  /* 0x000000ffff049224 */ /* 0x000fe400010e0606 */
[----:B------:R-:W-:Y:S03]  /*b810*/  SHFL.IDX PT, R6, R2, 0x2, 0x181f ;  /* 0x00581f0002067f89 */ /* 0x000fe600000e0000 */
[----:B------:R-:W-:-:S04]  /*b820*/  @!P1 LOP3.LUT R5, R5, R4, RZ, 0x3c, !PT ;  /* 0x0000000405059212 */ /* 0x000fc800078e3cff */
[----:B------:R-:W-:-:S04]  /*b830*/  @!P1 LOP3.LUT R4, R5, R4, RZ, 0x3c, !PT ;  /* 0x0000000405049212 */ /* 0x000fc800078e3cff */
[----:B------:R-:W-:-:S05]  /*b840*/  @!P1 LOP3.LUT R5, R5, R4, RZ, 0x3c, !PT ;  /* 0x0000000405059212 */ /* 0x000fca00078e3cff */
[----:B------:R0:W-:Y:S01]  /*b850*/  @!P1 LDGSTS.E.BYPASS.LTC128B.128 [R9+0x20c00], desc[UR38][R4.64], !P0 ;  /* 0x20c0000004099fae */ /* 0x0001e2000c101d66 */
[----:B------:R-:W-:-:S03]  /*b860*/  ISETP.GE.AND P1, PT, R7, R3, PT ;  /* 0x000000030700720c */ /* 0x000fc60003f26270 */
[----:B0-----:R-:W0:Y:S04]  /*b870*/  SHFL.IDX PT, R4, R0, 0x2, 0x181f ;  /* 0x00581f0000047f89 */ /* 0x001e2800000e0000 */
[----:B------:R-:W1:Y:S06]  /*b880*/  SHFL.IDX PT, R0, R0, 0x3, 0x181f ;  /* 0x00781f0000007f89 */ /* 0x000e6c00000e0000 */
[----:B0-----:R-:W-:-:S05]  /*b890*/  @!P1 LEA R5, P2, R10, R4, 0x1 ;  /* 0x000000040a059211 */ /* 0x001fca00078408ff */
[----:B------:R-:W-:-:S05]  /*b8a0*/  @!P1 IMAD.X R4, RZ, RZ, R6, P2 ;  /* 0x000000ffff049224 */ /* 0x000fca00010e0606 */
[----:B------:R-:W-:-:S04]  /*b8b0*/  @!P1 LOP3.LUT R5, R5, R4, RZ, 0x3c, !PT ;  /* 0x0000000405059212 */ /* 0x000fc800078e3cff */
[----:B------:R-:W-:-:S04]  /*b8c0*/  @!P1 LOP3.LUT R4, R5, R4, RZ, 0x3c, !PT ;  /* 0x0000000405049212 */ /* 0x000fc800078e3cff */
[----:B------:R-:W-:-:S05]  /*b8d0*/  @!P1 LOP3.LUT R5, R5, R4, RZ, 0x3c, !PT ;  /* 0x0000000405059212 */ /* 0x000fca00078e3cff */
[----:B------:R0:W-:Y:S04]  /*b8e0*/  @!P1 LDGSTS.E.BYPASS.LTC128B.128 [R9+0x21400], desc[UR38][R4.64], !P0 ;  /* 0x2140000004099fae */ /* 0x0001e8000c101d66 */
[----:B01----:R0:W2:Y:S02]  /*b8f0*/  SHFL.IDX PT, R4, R2, 0x3, 0x181f ;  /* 0x00781f0002047f89 */ /* 0x0030a400000e0000 */
.L_x_351:
[----:B0-----:R-:W3:Y:S02]  /*b900*/  LDL R2, [R1+0x14] ;  /* 0x0000140001027983 */ /* 0x001ee40000100800 */
[----:B---3--:R-:W-:-:S05]  /*b910*/  VIADD R2, R2, 0x30 ;  /* 0x0000003002027836 */ /* 0x008fca0000000000 */
[----:B------:R-:W-:Y:S01]  /*b920*/  ISETP.GE.AND P1, PT, R2, R3, PT ;  /* 0x000000030200720c */ /* 0x000fe20003f26270 */
[----:B------:R0:W-:-:S12]  /*b930*/  STL [R1+0x48], R2 ;  /* 0x0000480201007387 */ /* 0x0001d80000100800 */
[----:B0-----:R-:W-:-:S05]  /*b940*/  @!P1 LEA R2, P2, R10, R0, 0x1 ;  /* 0x000000000a029211 */ /* 0x001fca00078408ff */
[----:B--2---:R-:W-:-:S05]  /*b950*/  @!P1 IMAD.X R3, RZ, RZ, R4, P2 ;  /* 0x000000ffff039224 */ /* 0x004fca00010e0604 */
[----:B------:R-:W-:Y:S01]  /*b960*/  @!PT LDS RZ, [RZ] ;  /* 0x00000000fffff984 */ /* 0x000fe20000000800 */
[----:B------:R-:W-:Y:S01]  /*b970*/  @!PT LDS RZ, [RZ] ;  /* 0x00000000fffff984 */ /* 0x000fe20000000800 */
[----:B------:R-:W-:Y:S01]  /*b980*/  @!PT LDS RZ, [RZ] ;  /* 0x00000000fffff984 */ /* 0x000fe20000000800 */
[----:B------:R0:W-:Y:S01]  /*b990*/  @!P1 LDGSTS.E.BYPASS.LTC128B.128 [R9+0x21c00], desc[UR38][R2.64], !P0 ;  /* 0x21c0000002099fae */ /* 0x0001e2000c101d66 */
[----:B------:R-:W-:Y:S01]  /*b9a0*/  NOP ;  /* 0x0000000000007918 */ /* 0x000fe20000000000 */
[----:B------:R-:W-:Y:S02]  /*b9b0*/  SYNCS.ARRIVE.TRANS64.RED.A0T1 RZ, [UR36+0x38800], RZ ;  /* 0x038800ffffff79a7 */ /* 0x000fe40008200424 */
[----:B------:R-:W-:Y:S01]  /*b9c0*/  ARRIVES.LDGSTSBAR.64.TRANSCNT [UR36+0x38800] ;  /* 0x03880000ff0079b0 */ /* 0x000fe20008000aa4 */
[----:B------:R-:W-:Y:S01]  /*b9d0*/  NOP ;  /* 0x0000000000007918 */ /* 0x000fe20000000000 */
[----:B------:R-:W-:Y:S01]  /*b9e0*/  ULDC.64 UR4, c[0x0][0x3d8] ;  /* 0x0000f60000047ab9 */ /* 0x000fe20000000a00 */
[----:B------:R-:W-:Y:S01]  /*b9f0*/  UIADD3 UR6, UR36, 0x26400, URZ ;  /* 0x0002640024067890 */ /* 0x000fe2000fffe03f */
[----:B------:R-:W-:Y:S01]  /*ba00*/  IMAD R0, R8, UR4, RZ ;  /* 0x0000000408007c24 */ /* 0x000fe2000f8e02ff */
[----:B------:R-:W-:Y:S01]  /*ba10*/  SYNCS.ARRIVE.TRANS64.A1T0 RZ, [UR36+0x38800], RZ ;  /* 0x038800ffffff79a7 */ /* 0x000fe20008100024 */
[----:B0-----:R-:W-:Y:S01]  /*ba20*/  IMAD.WIDE.U32 R2, R17, UR4, RZ ;  /* 0x0000000411027c25 */ /* 0x001fe2000f8e00ff */
[----:B------:R-:W-:-:S03]  /*ba30*/  ULOP3.LUT UP0, URZ, UR6, 0x3ff, URZ, 0xc0, !UPT ;  /* 0x000003ff063f7892 */ /* 0x000fc6000f80c03f */
[----:B------:R-:W-:Y:S01]  /*ba40*/  IMAD R0, R17, UR5, R0 ;  /* 0x0000000511007c24 */ /* 0x000fe2000f8e0200 */
[----:B------:R0:W-:Y:S02]  /*ba50*/  STL.64 [R1+0x38], R2 ;  /* 0x0000380201007387 */ /* 0x0001e40000100a00 */
[----:B------:R-:W-:Y:S01]  /*ba60*/  PLOP3.LUT P0, PT, PT, PT, UP0, 0x80, 0x0 ;  /* 0x000000000000781c */ /* 0x000fe20003f0f008 */
[----:B------:R-:W-:-:S05]  /*ba70*/  IMAD.IADD R0, R3, 0x1, R0 ;  /* 0x0000000103007824 */ /* 0x000fca00078e0200 */
[----:B------:R0:W-:Y:S07]  /*ba80*/  STL [R1+0x30], R0 ;  /* 0x0000300001007387 */ /* 0x0001ee0000100800 */
[----:B------:R-:W-:Y:S05]  /*ba90*/  @!P0 BRA `(.L_x_239) ;  /* 0x0000000000408947 */ /* 0x000fea0003800000 */
[----:B0-----:R-:W-:Y:S01]  /*baa0*/  MOV R2, 0x0 ;  /* 0x0000000000027802 */ /* 0x001fe20000000f00 */
[----:B------:R-:W-:Y:S01]  /*bab0*/  ULDC.64 UR6, c[0x4][0x90] ;  /* 0x0100240000067ab9 */ /* 0x000fe20000000a00 */
[----:B------:R-:W-:Y:S01]  /*bac0*/  ULDC.64 UR8, c[0x4][0x98] ;  /* 0x0100260000087ab9 */ /* 0x000fe20000000a00 */
[----:B------:R-:W-:Y:S01]  /*bad0*/  ULDC.64 UR4, c[0x4][0x28] ;  /* 0x01000a0000047ab9 */ /* 0x000fe20000000a00 */
[----:B------:R-:W-:Y:S02]  /*bae0*/  IMAD.U32 R4, RZ, RZ, UR6 ;  /* 0x00000006ff047e24 */ /* 0x000fe4000f8e00ff */
        /* <DEDUP_REMOVED lines=11> */
.L_x_239:
[----:B------:R-:W2:Y:S01]  /*bba0*/  LDL.LU R5, [R1+0x30] ;  /* 0x0000300001057983 */ /* 0x000ea20000300800 */
[----:B------:R-:W1:Y:S01]  /*bbb0*/  LDC R8, c[0x0][0x448] ;  /* 0x00011200ff087b82 */ /* 0x000e620000000800 */
[----:B------:R-:W-:Y:S02]  /*bbc0*/  ULDC.64 UR4, c[0x0][0x3e0] ;  /* 0x0000f80000047ab9 */ /* 0x000fe40000000a00 */
[----:B0-----:R-:W2:Y:S04]  /*bbd0*/  LDL.LU.64 R2, [R1+0x38] ;  /* 0x0000380001027983 */ /* 0x001ea80000300a00 */
[----:B------:R-:W3:Y:S04]  /*bbe0*/  LDL.LU R0, [R1+0x44] ;  /* 0x0000440001007983 */ /* 0x000ee80000300800 */
[----:B------:R-:W4:Y:S04]  /*bbf0*/  LDL.LU R4, [R1+0x10] ;  /* 0x0000100001047983 */ /* 0x000f280000300800 */
[----:B------:R-:W5:Y:S01]  /*bc00*/  LDL.LU R6, [R1+0x18] ;  /* 0x0000180001067983 */ /* 0x000f620000300800 */
[----:B------:R-:W-:Y:S01]  /*bc10*/  LOP3.LUT R18, R18, 0xffffffef, RZ, 0xc0, !PT ;  /* 0xffffffef12127812 */ /* 0x000fe200078ec0ff */
[----:B------:R-:W0:Y:S01]  /*bc20*/  S2R R7, SR_TID.X ;  /* 0x0000000000077919 */ /* 0x000e220000002100 */
[----:B------:R-:W0:Y:S01]  /*bc30*/  S2R R9, SR_TID.X ;  /* 0x0000000000097919 */ /* 0x000e220000002100 */
[----:B-1----:R-:W-:Y:S01]  /*bc40*/  ISETP.NE.AND P0, PT, R8, 0x1, PT ;  /* 0x000000010800780c */ /* 0x002fe20003f05270 */
[----:B0-----:R-:W-:-:S02]  /*bc50*/  IMAD.SHL.U32 R7, R7, 0x8, RZ ;  /* 0x0000000807077824 */ /* 0x001fc400078e00ff */
[----:B------:R-:W-:-:S03]  /*bc60*/  IMAD.SHL.U32 R9, R9, 0x8, RZ ;  /* 0x0000000809097824 */ /* 0x000fc600078e00ff */
[----:B------:R-:W-:-:S04]  /*bc70*/  LOP3.LUT R7, R7, 0x38, RZ, 0xc0, !PT ;  /* 0x0000003807077812 */ /* 0x000fc800078ec0ff */
[C---:B------:R-:W-:Y:S02]  /*bc80*/  LOP3.LUT R10, R7.reuse, 0x80, RZ, 0xfc, !PT ;  /* 0x00000080070a7812 */ /* 0x040fe400078efcff */
[----:B------:R-:W-:Y:S02]  /*bc90*/  LOP3.LUT R7, R7, 0x40, RZ, 0xfc, !PT ;  /* 0x0000004007077812 */ /* 0x000fe400078efcff */
[----:B------:R-:W-:Y:S01]  /*bca0*/  LOP3.LUT R9, R9, 0x38, RZ, 0xc0, !PT ;  /* 0x0000003809097812 */ /* 0x000fe200078ec0ff */
[----:B--2---:R-:W-:Y:S02]  /*bcb0*/  IMAD.MOV.U32 R3, RZ, RZ, R5 ;  /* 0x000000ffff037224 */ /* 0x004fe400078e0005 */
[----:B------:R-:W0:Y:S01]  /*bcc0*/  @P0 LDC R5, c[0x0][0x450] ;  /* 0x00011400ff050b82 */ /* 0x000e220000000800 */
[----:B---3--:R-:W-:-:S04]  /*bcd0*/  IMAD R0, R0, UR4, RZ ;  /* 0x0000000400007c24 */ /* 0x008fc8000f8e02ff */
[C---:B----4-:R-:W-:Y:S02]  /*bce0*/  IMAD R0, R4.reuse, UR5, R0 ;  /* 0x0000000504007c24 */ /* 0x050fe4000f8e0200 */
[----:B------:R-:W-:Y:S01]  /*bcf0*/  IMAD.WIDE.U32 R2, R4, UR4, R2 ;  /* 0x0000000404027c25 */ /* 0x000fe2000f8e0002 */
[----:B------:R-:W-:-:S03]  /*bd00*/  ULDC.64 UR4, c[0x0][0x3d0] ;  /* 0x0000f40000047ab9 */ /* 0x000fc60000000a00 */
[----:B------:R-:W-:Y:S02]  /*bd10*/  IMAD.IADD R3, R3, 0x1, R0 ;  /* 0x0000000103037824 */ /* 0x000fe400078e0200 */
[----:B------:R-:W1:Y:S01]  /*bd20*/  @P0 LDC R0, c[0x0][0x44c] ;  /* 0x00011300ff000b82 */ /* 0x000e620000000800 */
[----:B-----5:R-:W-:Y:S02]  /*bd30*/  IMAD.MOV.U32 R4, RZ, RZ, R6 ;  /* 0x000000ffff047224 */ /* 0x020fe400078e0006 */
[----:B-1----:R-:W-:-:S05]  /*bd40*/  @P0 IMAD.HI.U32 R0, R6, R0, RZ ;  /* 0x0000000006000227 */ /* 0x002fca00078e00ff */
[----:B0-----:R-:W-:-:S04]  /*bd50*/  @P0 SHF.R.U32.HI R4, RZ, R5, R0 ;  /* 0x00000005ff040219 */ /* 0x001fc80000011600 */
[--C-:B------:R-:W-:Y:S01]  /*bd60*/  SHF.R.S32.HI R5, RZ, 0x1f, R4.reuse ;  /* 0x0000001fff057819 */ /* 0x100fe20000011404 */
[----:B------:R-:W-:Y:S02]  /*bd70*/  IMAD.MOV R0, RZ, RZ, -R4 ;  /* 0x000000ffff007224 */ /* 0x000fe400078e0a04 */
[----:B------:R-:W-:-:S04]  /*bd80*/  IMAD.WIDE.U32 R2, R4, UR4, R2 ;  /* 0x0000000404027c25 */ /* 0x000fc8000f8e0002 */
[----:B------:R-:W-:Y:S02]  /*bd90*/  IMAD R0, R8, R0, R6 ;  /* 0x0000000008007224 */ /* 0x000fe400078e0206 */
[----:B------:R-:W-:-:S04]  /*bda0*/  IMAD R5, R5, UR4, RZ ;  /* 0x0000000405057c24 */ /* 0x000fc8000f8e02ff */
[----:B------:R-:W-:Y:S01]  /*bdb0*/  IMAD R5, R4, UR5, R5 ;  /* 0x0000000504057c24 */ /* 0x000fe2000f8e0205 */
[----:B------:R-:W-:Y:S01]  /*bdc0*/  SHF.R.S32.HI R4, RZ, 0x1f, R0 ;  /* 0x0000001fff047819 */ /* 0x000fe20000011400 */
[----:B------:R-:W-:Y:S02]  /*bdd0*/  ULDC.64 UR4, c[0x0][0x3c8] ;  /* 0x0000f20000047ab9 */ /* 0x000fe40000000a00 */
[----:B------:R-:W-:Y:S02]  /*bde0*/  IMAD.IADD R3, R3, 0x1, R5 ;  /* 0x0000000103037824 */ /* 0x000fe400078e0205 */
[----:B------:R-:W-:Y:S02]  /*bdf0*/  IMAD R4, R4, UR4, RZ ;  /* 0x0000000404047c24 */ /* 0x000fe4000f8e02ff */
[----:B------:R-:W-:-:S04]  /*be00*/  IMAD.WIDE.U32 R2, R0, UR4, R2 ;  /* 0x0000000400027c25 */ /* 0x000fc8000f8e0002 */
[----:B------:R-:W-:Y:S01]  /*be10*/  IMAD R4, R0, UR5, R4 ;  /* 0x0000000500047c24 */ /* 0x000fe2000f8e0204 */
[----:B------:R-:W-:Y:S02]  /*be20*/  ULDC.64 UR4, c[0x0][0x390] ;  /* 0x0000e40000047ab9 */ /* 0x000fe40000000a00 */
[----:B------:R-:W-:Y:S01]  /*be30*/  LEA R0, P0, R2, UR4, 0x1 ;  /* 0x0000000402007c11 */ /* 0x000fe2000f8008ff */
[----:B------:R-:W-:Y:S01]  /*be40*/  ULDC UR4, c[0x0][0x3b8] ;  /* 0x0000ee0000047ab9 */ /* 0x000fe20000000800 */
[----:B------:R-:W-:Y:S01]  /*be50*/  IMAD.IADD R6, R3, 0x1, R4 ;  /* 0x0000000103067824 */ /* 0x000fe200078e0204 */
[----:B------:R-:W-:Y:S02]  /*be60*/  ISETP.GE.AND P1, PT, R7, UR4, PT ;  /* 0x0000000407007c0c */ /* 0x000fe4000bf26270 */
[----:B------:R-:W0:Y:S01]  /*be70*/  S2R R7, SR_TID.X ;  /* 0x0000000000077919 */ /* 0x000e220000002100 */
[----:B------:R-:W-:Y:S02]  /*be80*/  ISETP.GE.AND P2, PT, R10, UR4, PT ;  /* 0x000000040a007c0c */ /* 0x000fe4000bf46270 */
[----:B------:R-:W-:-:S02]  /*be90*/  LEA.HI.X R6, R2, UR5, R6, 0x1, P0 ;  /* 0x0000000502067c11 */ /* 0x000fc400080f0c06 */
[----:B------:R-:W-:Y:S02]  /*bea0*/  ISETP.GE.AND P3, PT, R9, UR4, PT ;  /* 0x0000000409007c0c */ /* 0x000fe4000bf66270 */
[----:B------:R-:W-:Y:S02]  /*beb0*/  SEL R2, RZ, 0x4, P2 ;  /* 0x00000004ff027807 */ /* 0x000fe40001000000 */
[----:B------:R-:W-:Y:S02]  /*bec0*/  SEL R4, RZ, 0x1, P3 ;  /* 0x00000001ff047807 */ /* 0x000fe40001800000 */
[----:B------:R-:W-:-:S04]  /*bed0*/  SEL R3, RZ, 0x2, P1 ;  /* 0x00000002ff037807 */ /* 0x000fc80000800000 */
[----:B------:R-:W-:-:S03]  /*bee0*/  IADD3 R2, R2, R3, R4 ;  /* 0x0000000302027210 */ /* 0x000fc60007ffe004 */
[----:B------:R-:W-:-:S04]  /*bef0*/  @P3 LOP3.LUT R18, R18, 0x10, RZ, 0xfc, !PT ;  /* 0x0000001012123812 */ /* 0x000fc800078efcff */
[----:B------:R-:W-:-:S04]  /*bf00*/  LOP3.LUT R18, R18, 0xfffffffb, RZ, 0xc0, !PT ;  /* 0xfffffffb12127812 */ /* 0x000fc800078ec0ff */
[----:B------:R-:W-:-:S04]  /*bf10*/  @P2 LOP3.LUT R18, R18, 0x4, RZ, 0xfc, !PT ;  /* 0x0000000412122812 */ /* 0x000fc800078efcff */
[----:B------:R-:W-:Y:S01]  /*bf20*/  LOP3.LUT R18, R18, 0xfffffff7, RZ, 0xc0, !PT ;  /* 0xfffffff712127812 */ /* 0x000fe200078ec0ff */
[----:B0-----:R-:W-:-:S03]  /*bf30*/  IMAD.SHL.U32 R7, R7, 0x8, RZ ;  /* 0x0000000807077824 */ /* 0x001fc600078e00ff */
[----:B------:R-:W-:Y:S02]  /*bf40*/  @P1 LOP3.LUT R18, R18, 0x8, RZ, 0xfc, !PT ;  /* 0x0000000812121812 */ /* 0x000fe400078efcff */
[----:B------:R-:W-:-:S04]  /*bf50*/  LOP3.LUT R7, R7, 0x38, RZ, 0xc0, !PT ;  /* 0x0000003807077812 */ /* 0x000fc800078ec0ff */
[C---:B------:R-:W-:Y:S02]  /*bf60*/  LOP3.LUT R10, R7.reuse, 0x100, RZ, 0xfc, !PT ;  /* 0x00000100070a7812 */ /* 0x040fe400078efcff */
[----:B------:R-:W-:Y:S02]  /*bf70*/  LOP3.LUT R7, R7, 0xc0, RZ, 0xfc, !PT ;  /* 0x000000c007077812 */ /* 0x000fe400078efcff */
[----:B------:R-:W-:Y:S02]  /*bf80*/  ISETP.GE.AND P0, PT, R10, UR4, PT ;  /* 0x000000040a007c0c */ /* 0x000fe4000bf06270 */
[----:B------:R-:W0:Y:S01]  /*bf90*/  S2R R10, SR_TID.X ;  /* 0x00000000000a7919 */ /* 0x000e220000002100 */
[----:B------:R-:W-:Y:S02]  /*bfa0*/  ISETP.GE.AND P5, PT, R7, UR4, PT ;  /* 0x0000000407007c0c */ /* 0x000fe4000bfa6270 */
[----:B------:R-:W-:Y:S01]  /*bfb0*/  SEL R4, RZ, 0x10, P0 ;  /* 0x00000010ff047807 */ /* 0x000fe20000000000 */
[----:B------:R-:W1:Y:S01]  /*bfc0*/  S2R R7, SR_TID.X ;  /* 0x0000000000077919 */ /* 0x000e620000002100 */
[----:B------:R-:W-:-:S04]  /*bfd0*/  SEL R3, RZ, 0x8, P5 ;  /* 0x00000008ff037807 */ /* 0x000fc80002800000 */
[----:B------:R-:W-:Y:S01]  /*bfe0*/  IADD3 R2, R4, R2, R3 ;  /* 0x0000000204027210 */ /* 0x000fe20007ffe003 */
[----:B0-----:R-:W-:Y:S02]  /*bff0*/  IMAD.SHL.U32 R10, R10, 0x8, RZ ;  /* 0x000000080a0a7824 */ /* 0x001fe400078e00ff */
[----:B-1----:R-:W-:-:S03]  /*c000*/  IMAD.SHL.U32 R7, R7, 0x8, RZ ;  /* 0x0000000807077824 */ /* 0x002fc600078e00ff */
[----:B------:R-:W-:-:S04]  /*c010*/  LOP3.LUT R10, R10, 0x38, RZ, 0xc0, !PT ;  /* 0x000000380a0a7812 */ /* 0x000fc800078ec0ff */
[----:B------:R-:W-:Y:S02]  /*c020*/  LOP3.LUT R11, R10, 0x180, RZ, 0xfc, !PT ;  /* 0x000001800a0b7812 */ /* 0x000fe400078efcff */
[----:B------:R-:W-:Y:S02]  /*c030*/  LOP3.LUT R7, R7, 0x38, RZ, 0xc0, !PT ;  /* 0x0000003807077812 */ /* 0x000fe400078ec0ff */
[----:B------:R-:W-:Y:S02]  /*c040*/  ISETP.GE.AND P1, PT, R11, UR4, PT ;  /* 0x000000040b007c0c */ /* 0x000fe4000bf26270 */
[C---:B------:R-:W-:Y:S02]  /*c050*/  LOP3.LUT R10, R7.reuse, 0x140, RZ, 0xfc, !PT ;  /* 0x00000140070a7812 */ /* 0x040fe400078efcff */
[----:B------:R-:W-:Y:S02]  /*c060*/  SEL R5, RZ, 0x40, P1 ;  /* 0x00000040ff057807 */ /* 0x000fe40000800000 */
[----:B------:R-:W-:-:S02]  /*c070*/  LOP3.LUT R7, R7, 0x1c0, RZ, 0xfc, !PT ;  /* 0x000001c007077812 */ /* 0x000fc400078efcff */
[----:B------:R-:W-:Y:S02]  /*c080*/  ISETP.GE.AND P1, PT, R10, UR4, PT ;  /* 0x000000040a007c0c */ /* 0x000fe4000bf26270 */
[----:B------:R-:W-:Y:S01]  /*c090*/  ISETP.GE.AND P2, PT, R7, UR4, PT ;  /* 0x0000000407007c0c */ /* 0x000fe2000bf46270 */
[----:B------:R-:W-:Y:S01]  /*c0a0*/  UMOV UR4, 0xffffffff ;  /* 0xffffffff00047882 */ /* 0x000fe20000000000 */
[----:B------:R-:W-:Y:S02]  /*c0b0*/  SEL R3, RZ, 0x20, P1 ;  /* 0x00000020ff037807 */ /* 0x000fe40000800000 */
[----:B------:R-:W-:Y:S02]  /*c0c0*/  SEL R7, RZ, 0x80, P2 ;  /* 0x00000080ff077807 */ /* 0x000fe40001000000 */
[----:B------:R-:W-:-:S05]  /*c0d0*/  IADD3 R5, R5, R2, R3 ;  /* 0x0000000205057210 */ /* 0x000fca0007ffe003 */
[----:B------:R-:W-:Y:S01]  /*c0e0*/  IMAD.IADD R7, R5, 0x1, R7 ;  /* 0x0000000105077824 */ /* 0x000fe200078e0207 */
[----:B------:R-:W-:Y:S06]  /*c0f0*/  BRA.DIV UR4, `(.L_x_240) ;  /* 0x0000004a04247947 */ /* 0x000fec000b800000 */
[----:B------:R-:W2:Y:S01]  /*c100*/  LDL.LU R3, [R1+0x14] ;  /* 0x0000140001037983 */ /* 0x000ea20000300800 */
[----:B------:R-:W-:-:S03]  /*c110*/  ULDC UR4, c[0x0][0x288] ;  /* 0x0000a20000047ab9 */ /* 0x000fc60000000800 */
[----:B------:R-:W3:Y:S04]  /*c120*/  LDL.LU R2, [R1+0x28] ;  /* 0x0000280001027983 */ /* 0x000ee80000300800 */
[----:B------:R-:W4:Y:S01]  /*c130*/  LDL R11, [R1+0x4] ;  /* 0x00000400010b7983 */ /* 0x000f220000100800 */
[----:B------:R-:W-:Y:S01]  /*c140*/  IMAD R4, R8, UR4, RZ ;  /* 0x0000000408047c24 */ /* 0x000fe2000f8e02ff */
[----:B------:R-:W-:Y:S02]  /*c150*/  LOP3.LUT R18, R18, 0xfffffdff, RZ, 0xc0, !PT ;  /* 0xfffffdff12127812 */ /* 0x000fe400078ec0ff */
[----:B------:R-:W5:Y:S02]  /*c160*/  LDL.LU R13, [R1+0x2c] ;  /* 0x00002c00010d7983 */ /* 0x000f640000300800 */
[----:B------:R-:W-:Y:S01]  /*c170*/  @P0 LOP3.LUT R18, R18, 0x200, RZ, 0xfc, !PT ;  /* 0x0000020012120812 */ /* 0x000fe200078efcff */
[----:B------:R-:W0:Y:S03]  /*c180*/  S2R R12, SR_TID.X ;  /* 0x00000000000c7919 */ /* 0x000e260000002100 */
[----:B------:R-:W-:-:S02]  /*c190*/  LOP3.LUT P0, RZ, R18, 0x10, RZ, 0xc0, !PT ;  /* 0x0000001012ff7812 */ /* 0x000fc4000780c0ff */
[----:B------:R-:W-:-:S04]  /*c1a0*/  LOP3.LUT R18, R18, 0xfffffeff, RZ, 0xc0, !PT ;  /* 0xfffffeff12127812 */ /* 0x000fc800078ec0ff */
[----:B------:R-:W-:-:S04]  /*c1b0*/  @P1 LOP3.LUT R18, R18, 0x100, RZ, 0xfc, !PT ;  /* 0x0000010012121812 */ /* 0x000fc800078efcff */
[----:B------:R-:W-:Y:S01]  /*c1c0*/  LOP3.LUT P1, RZ, R18, 0x8, RZ, 0xc0, !PT ;  /* 0x0000000812ff7812 */ /* 0x000fe2000782c0ff */
[----:B0-----:R-:W-:-:S05]  /*c1d0*/  IMAD.SHL.U32 R12, R12, 0x8, RZ ;  /* 0x000000080c0c7824 */ /* 0x001fca00078e00ff */
[----:B------:R-:W-:Y:S02]  /*c1e0*/  LOP3.LUT R12, R12, 0x38, RZ, 0xc0, !PT ;  /* 0x000000380c0c7812 */ /* 0x000fe400078ec0ff */
[----:B------:R-:W-:Y:S01]  /*c1f0*/  LOP3.LUT R18, R18, 0xffffff7f, RZ, 0xc0, !PT ;  /* 0xffffff7f12127812 */ /* 0x000fe200078ec0ff */
[----:B------:R-:W-:Y:S01]  /*c200*/  SHFL.IDX PT, R14, R0, 0x1, 0x181f ;  /* 0x00381f00000e7f89 */ /* 0x000fe200000e0000 */
[----:B--2---:R-:W-:-:S03]  /*c210*/  ISETP.GE.AND P2, PT, R3, R4, PT ;  /* 0x000000040300720c */ /* 0x004fc60003f46270 */
[----:B------:R-:W0:Y:S01]  /*c220*/  SHFL.IDX PT, R3, R0, RZ, 0x181f ;  /* 0x00181fff00037589 */ /* 0x000e2200000e0000 */
[----:B---3--:R-:W-:-:S03]  /*c230*/  ISETP.GE.AND P3, PT, R2, R4, PT ;  /* 0x000000040200720c */ /* 0x008fc60003f66270 */
[----:B------:R-:W1:Y:S06]  /*c240*/  SHFL.IDX PT, R2, R6, RZ, 0x181f ;  /* 0x00181fff06027589 */ /* 0x000e6c00000e0000 */
[----:B0-----:R-:W-:-:S05]  /*c250*/  @!P2 LEA R3, P6, R12, R3, 0x1 ;  /* 0x000000030c03a211 */ /* 0x001fca00078c08ff */
[----:B-1----:R-:W-:-:S05]  /*c260*/  @!P2 IMAD.X R2, RZ, RZ, R2, P6 ;  /* 0x000000ffff02a224 */ /* 0x002fca00030e0602 */
[-C--:B------:R-:W-:Y:S02]  /*c270*/  @!P2 LOP3.LUT R3, R3, R2.reuse, RZ, 0x3c, !PT ;  /* 0x000000020303a212 */ /* 0x080fe400078e3cff */
[----:B------:R-:W-:Y:S02]  /*c280*/  @!P2 LOP3.LUT R8, R5, 0x40, RZ, 0xc0, !PT ;  /* 0x000000400508a812 */ /* 0x000fe400078ec0ff */
[C---:B------:R-:W-:Y:S02]  /*c290*/  @!P2 LOP3.LUT R2, R3.reuse, R2, RZ, 0x3c, !PT ;  /* 0x000000020302a212 */ /* 0x040fe400078e3cff */
[----:B------:R-:W-:Y:S02]  /*c2a0*/  @P3 LOP3.LUT R18, R18, 0x80, RZ, 0xfc, !PT ;  /* 0x0000008012123812 */ /* 0x000fe400078efcff */
[----:B------:R-:W-:Y:S02]  /*c2b0*/  @!P2 LOP3.LUT R3, R3, R2, RZ, 0x3c, !PT ;  /* 0x000000020303a212 */ /* 0x000fe400078e3cff */
[----:B------:R-:W-:-:S02]  /*c2c0*/  @!P2 SHF.R.U32.HI R8, RZ, 0x2, R8 ;  /* 0x00000002ff08a819 */ /* 0x000fc40000011608 */
[----:B------:R-:W-:Y:S01]  /*c2d0*/  LOP3.LUT P6, RZ, R18, 0x4, RZ, 0xc0, !PT ;  /* 0x0000000412ff7812 */ /* 0x000fe200078cc0ff */
[----:B----4-:R-:W-:Y:S01]  /*c2e0*/  @!P2 LDGSTS.E.BYPASS.LTC128B.128 [R11+0x26400], desc[UR38][R2.64], !P0 ;  /* 0x26400000020bafae */ /* 0x010fe2000c101d66 */
[----:B------:R-:W-:Y:S02]  /*c2f0*/  @!P2 ISETP.NE.U32.AND P3, PT, R8, RZ, PT ;  /* 0x000000ff0800a20c */ /* 0x000fe40003f65070 */
[----:B------:R-:W-:Y:S01]  /*c300*/  @!P2 LOP3.LUT R8, R7, 0x80, RZ, 0xc0, !PT ;  /* 0x000000800708a812 */ /* 0x000fe200078ec0ff */
[----:B------:R-:W-:Y:S01]  /*c310*/  @!P2 LDGSTS.E.BYPASS.LTC128B.128 [R11+0x28400], desc[UR38][R2.64+0x80], !P1 ;  /* 0x28400080020bafae */ /* 0x000fe2000c901d66 */
[C---:B------:R-:W-:Y:S02]  /*c320*/  LOP3.LUT P0, RZ, R18.reuse, 0x200, RZ, 0xc0, !PT ;  /* 0x0000020012ff7812 */ /* 0x040fe4000780c0ff */
[----:B------:R-:W-:Y:S02]  /*c330*/  LOP3.LUT P1, RZ, R18, 0x100, RZ, 0xc0, !PT ;  /* 0x0000010012ff7812 */ /* 0x000fe4000782c0ff */
[----:B------:R-:W-:-:S03]  /*c340*/  @!P2 SHF.R.U32.HI R8, RZ, 0x3, R8 ;  /* 0x00000003ff08a819 */ /* 0x000fc60000011608 */
[----:B------:R-:W-:Y:S01]  /*c350*/  @!P2 LDGSTS.E.BYPASS.LTC128B.128 [R11+0x2a400], desc[UR38][R2.64+0x100], !P6 ;  /* 0x2a400100020bafae */ /* 0x000fe2000f101d66 */
[----:B------:R-:W-:-:S03]  /*c360*/  @!P2 ISETP.NE.U32.AND P4, PT, R8, RZ, PT ;  /* 0x000000ff0800a20c */ /* 0x000fc60003f85070 */
[----:B------:R-:W0:Y:S04]  /*c370*/  SHFL.IDX PT, R8, R6, 0x1, 0x181f ;  /* 0x00381f0006087f89 */ /* 0x000e2800000e0000 */
[----:B------:R-:W-:Y:S04]  /*c380*/  @!P2 LDGSTS.E.BYPASS.LTC128B.128 [R11+0x2c400], desc[UR38][R2.64+0x180], !P5 ;  /* 0x2c400180020bafae */ /* 0x000fe8000e901d66 */
[----:B------:R-:W-:Y:S04]  /*c390*/  @!P2 LDGSTS.E.BYPASS.LTC128B.128 [R11+0x2e400], desc[UR38][R2.64+0x200], !P0 ;  /* 0x2e400200020bafae */ /* 0x000fe8000c101d66 */
[----:B------:R-:W-:Y:S04]  /*c3a0*/  @!P2 LDGSTS.E.BYPASS.LTC128B.128 [R11+0x30400], desc[UR38][R2.64+0x280], !P1 ;  /* 0x30400280020bafae */ /* 0x000fe8000c901d66 */
[----:B------:R-:W-:Y:S01]  /*c3b0*/  @!P2 LDGSTS.E.BYPASS.LTC128B.128 [R11+0x32400], desc[UR38][R2.64+0x300], P3 ;  /* 0x32400300020bafae */ /* 0x000fe20009901d66 */
[----:B------:R-:W-:-:S03]  /*c3c0*/  LOP3.LUT P3, RZ, R18, 0x80, RZ, 0xc0, !PT ;  /* 0x0000008012ff7812 */ /* 0x000fc6000786c0ff */
[----:B------:R1:W-:Y:S10]  /*c3d0*/  @!P2 LDGSTS.E.BYPASS.LTC128B.128 [R11+0x34400], desc[UR38][R2.64+0x380], P4 ;  /* 0x34400380020bafae */ /* 0x0003f4000a101d66 */
[----:B------:R-:W-:-:S05]  /*c3e0*/  @!P3 LEA R9, P4, R12, R14, 0x1 ;  /* 0x0000000e0c09b211 */ /* 0x000fca00078808ff */
[----:B0-----:R-:W-:Y:S01]  /*c3f0*/  @!P3 IMAD.X R10, RZ, RZ, R8, P4 ;  /* 0x000000ffff0ab224 */ /* 0x001fe200020e0608 */
[C---:B------:R-:W-:Y:S02]  /*c400*/  LOP3.LUT P4, RZ, R18.reuse, 0x10, RZ, 0xc0, !PT ;  /* 0x0000001012ff7812 */ /* 0x040fe4000788c0ff */
[----:B------:R-:W-:Y:S01]  /*c410*/  @!P3 LOP3.LUT R8, R5, 0x40, RZ, 0xc0, !PT ;  /* 0x000000400508b812 */ /* 0x000fe200078ec0ff */
[----:B-1----:R-:W-:Y:S01]  /*c420*/  @!P3 IMAD.MOV.U32 R2, RZ, RZ, R9 ;  /* 0x000000ffff02b224 */ /* 0x002fe200078e0009 */
[----:B------:R-:W-:Y:S01]  /*c430*/  LOP3.LUT P2, RZ, R18, 0x8, RZ, 0xc0, !PT ;  /* 0x0000000812ff7812 */ /* 0x000fe2000784c0ff */
[----:B------:R-:W-:Y:S01]  /*c440*/  @!P3 IMAD.MOV.U32 R3, RZ, RZ, R10 ;  /* 0x000000ffff03b224 */ /* 0x000fe200078e000a */
[----:B------:R-:W-:-:S07]  /*c450*/  @!P3 SHF.R.U32.HI R8, RZ, 0x2, R8 ;  /* 0x00000002ff08b819 */ /* 0x000fce0000011608 */
[----:B------:R-:W-:Y:S01]  /*c460*/  @!P3 LDGSTS.E.BYPASS.LTC128B.128 [R11+0x26c00], desc[UR38][R2.64], !P4 ;  /* 0x26c00000020bbfae */ /* 0x000fe2000e101d66 */
[----:B------:R-:W-:Y:S02]  /*c470*/  @!P3 ISETP.NE.U32.AND P4, PT, R8, RZ, PT ;  /* 0x000000ff0800b20c */ /* 0x000fe40003f85070 */
[----:B------:R-:W-:Y:S01]  /*c480*/  @!P3 LOP3.LUT R8, R7, 0x80, RZ, 0xc0, !PT ;  /* 0x000000800708b812 */ /* 0x000fe200078ec0ff */
[----:B------:R-:W-:Y:S03]  /*c490*/  @!P3 LDGSTS.E.BYPASS.LTC128B.128 [R11+0x28c00], desc[UR38][R2.64+0x80], !P2 ;  /* 0x28c00080020bbfae */ /* 0x000fe6000d101d66 */
[----:B------:R-:W-:Y:S01]  /*c4a0*/  @!P3 SHF.R.U32.HI R8, RZ, 0x3, R8 ;  /* 0x00000003ff08b819 */ /* 0x000fe20000011608 */
[----:B------:R-:W-:Y:S04]  /*c4b0*/  @!P3 LDGSTS.E.BYPASS.LTC128B.128 [R11+0x2ac00], desc[UR38][R2.64+0x100], !P6 ;  /* 0x2ac00100020bbfae */ /* 0x000fe8000f101d66 */
[----:B------:R-:W-:Y:S04]  /*c4c0*/  @!P3 LDGSTS.E.BYPASS.LTC128B.128 [R11+0x2cc00], desc[UR38][R2.64+0x180], !P5 ;  /* 0x2cc00180020bbfae */ /* 0x000fe8000e901d66 */
[----:B------:R-:W-:Y:S04]  /*c4d0*/  @!P3 LDGSTS.E.BYPASS.LTC128B.128 [R11+0x2ec00], desc[UR38][R2.64+0x200], !P0 ;  /* 0x2ec00200020bbfae */ /* 0x000fe8000c101d66 */
[----:B------:R-:W-:Y:S04]  /*c4e0*/  @!P3 LDGSTS.E.BYPASS.LTC128B.128 [R11+0x30c00], desc[UR38][R2.64+0x280], !P1 ;  /* 0x30c00280020bbfae */ /* 0x000fe8000c901d66 */
[----:B------:R-:W-:Y:S01]  /*c4f0*/  @!P3 LDGSTS.E.BYPASS.LTC128B.128 [R11+0x32c00], desc[UR38][R2.64+0x300], P4 ;  /* 0x32c00300020bbfae */ /* 0x000fe2000a101d66 */
[----:B------:R-:W-:-:S13]  /*c500*/  @!P3 ISETP.NE.U32.AND P4, PT, R8, RZ, PT ;  /* 0x000000ff0800b20c */ /* 0x000fda0003f85070 */
[----:B------:R0:W-:Y:S01]  /*c510*/  @!P3 LDGSTS.E.BYPASS.LTC128B.128 [R11+0x34c00], desc[UR38][R2.64+0x380], P4 ;  /* 0x34c00380020bbfae */ /* 0x0001e2000a101d66 */
[----:B-----5:R-:W-:-:S03]  /*c520*/  ISETP.GE.AND P2, PT, R13, R4, PT ;  /* 0x000000040d00720c */ /* 0x020fc60003f46270 */
[----:B0-----:R-:W0:Y:S04]  /*c530*/  SHFL.IDX PT, R3, R0, 0x2, 0x181f ;  /* 0x00581f0000037f89 */ /* 0x001e2800000e0000 */
[----:B------:R-:W1:Y:S06]  /*c540*/  SHFL.IDX PT, R2, R6, 0x2, 0x181f ;  /* 0x00581f0006027f89 */ /* 0x000e6c00000e0000 */
[----:B------:R-:W-:-:S02]  /*c550*/  @!P2 LOP3.LUT R8, R5, 0x40, RZ, 0xc0, !PT ;  /* 0x000000400508a812 */ /* 0x000fc400078ec0ff */
[----:B0-----:R-:W-:-:S05]  /*c560*/  @!P2 LEA R3, P4, R12, R3, 0x1 ;  /* 0x000000030c03a211 */ /* 0x001fca00078808ff */
[----:B-1----:R-:W-:Y:S01]  /*c570*/  @!P2 IMAD.X R2, RZ, RZ, R2, P4 ;  /* 0x000000ffff02a224 */ /* 0x002fe200020e0602 */
[----:B------:R-:W-:-:S04]  /*c580*/  LOP3.LUT P4, RZ, R18, 0x10, RZ, 0xc0, !PT ;  /* 0x0000001012ff7812 */ /* 0x000fc8000788c0ff */
[----:B------:R-:W-:-:S04]  /*c590*/  @!P2 LOP3.LUT R3, R3, R2, RZ, 0x3c, !PT ;  /* 0x000000020303a212 */ /* 0x000fc800078e3cff */
[C---:B------:R-:W-:Y:S02]  /*c5a0*/  @!P2 LOP3.LUT R2, R3.reuse, R2, RZ, 0x3c, !PT ;  /* 0x000000020302a212 */ /* 0x040fe400078e3cff */
[----:B------:R-:W-:Y:S02]  /*c5b0*/  LOP3.LUT P3, RZ, R18, 0x8, RZ, 0xc0, !PT ;  /* 0x0000000812ff7812 */ /* 0x000fe4000786c0ff */
[----:B------:R-:W-:Y:S02]  /*c5c0*/  @!P2 LOP3.LUT R3, R3, R2, RZ, 0x3c, !PT ;  /* 0x000000020303a212 */ /* 0x000fe400078e3cff */
[----:B------:R-:W-:-:S03]  /*c5d0*/  @!P2 SHF.R.U32.HI R8, RZ, 0x2, R8 ;  /* 0x00000002ff08a819 */ /* 0x000fc60000011608 */
[----:B------:R0:W-:Y:S01]  /*c5e0*/  @!P2 LDGSTS.E.BYPASS.LTC128B.128 [R11+0x27400], desc[UR38][R2.64], !P4 ;  /* 0x27400000020bafae */ /* 0x0001e2000e101d66 */
[----:B------:R-:W-:Y:S02]  /*c5f0*/  @!P2 ISETP.NE.U32.AND P4, PT, R8, RZ, PT ;  /* 0x000000ff0800a20c */ /* 0x000fe40003f85070 */
[----:B------:R-:W-:-:S03]  /*c600*/  @!P2 LOP3.LUT R8, R7, 0x80, RZ, 0xc0, !PT ;  /* 0x000000800708a812 */ /* 0x000fc600078ec0ff */
[----:B------:R0:W-:Y:S01]  /*c610*/  @!P2 LDGSTS.E.BYPASS.LTC128B.128 [R11+0x29400], desc[UR38][R2.64+0x80], !P3 ;  /* 0x29400080020bafae */ /* 0x0001e2000d901d66 */
[----:B------:R-:W-:-:S03]  /*c620*/  @!P2 SHF.R.U32.HI R8, RZ, 0x3, R8 ;  /* 0x00000003ff08a819 */ /* 0x000fc60000011608 */
[----:B------:R0:W-:Y:S04]  /*c630*/  @!P2 LDGSTS.E.BYPASS.LTC128B.128 [R11+0x2b400], desc[UR38][R2.64+0x100], !P6 ;  /* 0x2b400100020bafae */ /* 0x0001e8000f101d66 */
[----:B------:R0:W-:Y:S04]  /*c640*/  @!P2 LDGSTS.E.BYPASS.LTC128B.128 [R11+0x2d400], desc[UR38][R2.64+0x180], !P5 ;  /* 0x2d400180020bafae */ /* 0x0001e8000e901d66 */
[----:B------:R0:W-:Y:S04]  /*c650*/  @!P2 LDGSTS.E.BYPASS.LTC128B.128 [R11+0x2f400], desc[UR38][R2.64+0x200], !P0 ;  /* 0x2f400200020bafae */ /* 0x0001e8000c101d66 */
[----:B------:R0:W-:Y:S04]  /*c660*/  @!P2 LDGSTS.E.BYPASS.LTC128B.128 [R11+0x31400], desc[UR38][R2.64+0x280], !P1 ;  /* 0x31400280020bafae */ /* 0x0001e8000c901d66 */
[----:B------:R0:W-:Y:S01]  /*c670*/  @!P2 LDGSTS.E.BYPASS.LTC128B.128 [R11+0x33400], desc[UR38][R2.64+0x300], P4 ;  /* 0x33400300020bafae */ /* 0x0001e2000a101d66 */
[----:B------:R-:W-:-:S03]  /*c680*/  @!P2 ISETP.NE.U32.AND P4, PT, R8, RZ, PT ;  /* 0x000000ff0800a20c */ /* 0x000fc60003f85070 */
[----:B------:R-:W1:Y:S04]  /*c690*/  SHFL.IDX PT, R6, R6, 0x3, 0x181f ;  /* 0x00781f0006067f89 */ /* 0x000e6800000e0000 */
[----:B------:R-:W2:Y:S06]  /*c6a0*/  SHFL.IDX PT, R0, R0, 0x3, 0x181f ;  /* 0x00781f0000007f89 */ /* 0x000eac00000e0000 */
[----:B------:R0:W-:Y:S02]  /*c6b0*/  @!P2 LDGSTS.E.BYPASS.LTC128B.128 [R11+0x35400], desc[UR38][R2.64+0x380], P4 ;  /* 0x35400380020bafae */ /* 0x0001e4000a101d66 */
.L_x_361:
[----:B0-----:R-:W3:Y:S01]  /*c6c0*/  LDL.LU R2, [R1+0x48] ;  /* 0x0000480001027983 */ /* 0x001ee20000300800 */
[----:B------:R-:W-:Y:S01]  /*c6d0*/  BSSY B0, `(.L_x_241) ;  /* 0x000001d000007945 */ /* 0x000fe20003800000 */
[----:B---3--:R-:W-:-:S13]  /*c6e0*/  ISETP.GE.AND P2, PT, R2, R4, PT ;  /* 0x000000040200720c */ /* 0x008fda0003f46270 */
[----:B------:R-:W-:Y:S05]  /*c6f0*/  @P2 BRA `(.L_x_242) ;  /* 0x0000000000682947 */ /* 0x000fea0003800000 */
[----:B------:R-:W3:Y:S01]  /*c700*/  LDL R8, [R1+0x4] ;  /* 0x0000040001087983 */ /* 0x000ee20000100800 */
[C---:B------:R-:W-:Y:S02]  /*c710*/  LOP3.LUT P6, RZ, R18.reuse, 0x10, RZ, 0xc0, !PT ;  /* 0x0000001012ff7812 */ /* 0x040fe400078cc0ff */
[C---:B------:R-:W-:Y:S01]  /*c720*/  LOP3.LUT P4, RZ, R18.reuse, 0x8, RZ, 0xc0, !PT ;  /* 0x0000000812ff7812 */ /* 0x040fe2000788c0ff */
[----:B------:R-:W0:Y:S01]  /*c730*/  S2R R2, SR_TID.X ;  /* 0x0000000000027919 */ /* 0x000e220000002100 */
[----:B------:R-:W-:Y:S02]  /*c740*/  LOP3.LUT P3, RZ, R18, 0x4, RZ, 0xc0, !PT ;  /* 0x0000000412ff7812 */ /* 0x000fe4000786c0ff */
[----:B------:R-:W-:Y:S02]  /*c750*/  LOP3.LUT R5, R5, 0x40, RZ, 0xc0, !PT ;  /* 0x0000004005057812 */ /* 0x000fe400078ec0ff */
[----:B------:R-:W-:Y:S02]  /*c760*/  LOP3.LUT R7, R7, 0x80, RZ, 0xc0, !PT ;  /* 0x0000008007077812 */ /* 0x000fe400078ec0ff */
[----:B------:R-:W-:-:S02]  /*c770*/  SHF.R.U32.HI R5, RZ, 0x2, R5 ;  /* 0x00000002ff057819 */ /* 0x000fc40000011605 */
[----:B------:R-:W-:Y:S01]  /*c780*/  SHF.R.U32.HI R7, RZ, 0x3, R7 ;  /* 0x00000003ff077819 */ /* 0x000fe20000011607 */
[----:B0-----:R-:W-:-:S05]  /*c790*/  IMAD.SHL.U32 R2, R2, 0x8, RZ ;  /* 0x0000000802027824 */ /* 0x001fca00078e00ff */
[----:B------:R-:W-:-:S04]  /*c7a0*/  LOP3.LUT R2, R2, 0x38, RZ, 0xc0, !PT ;  /* 0x0000003802027812 */ /* 0x000fc800078ec0ff */
[----:B--2---:R-:W-:-:S05]  /*c7b0*/  LEA R2, P2, R2, R0, 0x1 ;  /* 0x0000000002027211 */ /* 0x004fca00078408ff */
[----:B-1----:R-:W-:Y:S01]  /*c7c0*/  IMAD.X R3, RZ, RZ, R6, P2 ;  /* 0x000000ffff037224 */ /* 0x002fe200010e0606 */
[----:B------:R-:W-:-:S04]  /*c7d0*/  ISETP.NE.U32.AND P2, PT, R5, RZ, PT ;  /* 0x000000ff0500720c */ /* 0x000fc80003f45070 */
[----:B------:R-:W-:Y:S01]  /*c7e0*/  @!PT LDS RZ, [RZ] ;  /* 0x00000000fffff984 */ /* 0x000fe20000000800 */
[----:B------:R-:W-:Y:S01]  /*c7f0*/  @!PT LDS RZ, [RZ] ;  /* 0x00000000fffff984 */ /* 0x000fe20000000800 */
[----:B------:R-:W-:Y:S01]  /*c800*/  @!PT LDS RZ, [RZ] ;  /* 0x00000000fffff984 */ /* 0x000fe20000000800 */
[----:B---3--:R0:W-:Y:S04]  /*c810*/  LDGSTS.E.BYPASS.LTC128B.128 [R8+0x27c00], desc[UR38][R2.64], !P6 ;  /* 0x27c0000002087fae */ /* 0x0081e8000f101d66 */
[----:B------:R0:W-:Y:S04]  /*c820*/  LDGSTS.E.BYPASS.LTC128B.128 [R8+0x29c00], desc[UR38][R2.64+0x80], !P4 ;  /* 0x29c0008002087fae */ /* 0x0001e8000e101d66 */
[----:B------:R0:W-:Y:S01]  /*c830*/  LDGSTS.E.BYPASS.LTC128B.128 [R8+0x2bc00], desc[UR38][R2.64+0x100], !P3 ;  /* 0x2bc0010002087fae */ /* 0x0001e2000d901d66 */
[----:B------:R-:W-:-:S03]  /*c840*/  ISETP.NE.U32.AND P3, PT, R7, RZ, PT ;  /* 0x000000ff0700720c */ /* 0x000fc60003f65070 */
[----:B------:R0:W-:Y:S04]  /*c850*/  LDGSTS.E.BYPASS.LTC128B.128 [R8+0x2dc00], desc[UR38][R2.64+0x180], !P5 ;  /* 0x2dc0018002087fae */ /* 0x0001e8000e901d66 */
[----:B------:R0:W-:Y:S04]  /*c860*/  LDGSTS.E.BYPASS.LTC128B.128 [R8+0x2fc00], desc[UR38][R2.64+0x200], !P0 ;  /* 0x2fc0020002087fae */ /* 0x0001e8000c101d66 */
[----:B------:R0:W-:Y:S04]  /*c870*/  LDGSTS.E.BYPASS.LTC128B.128 [R8+0x31c00], desc[UR38][R2.64+0x280], !P1 ;  /* 0x31c0028002087fae */ /* 0x0001e8000c901d66 */
[----:B------:R0:W-:Y:S04]  /*c880*/  LDGSTS.E.BYPASS.LTC128B.128 [R8+0x33c00], desc[UR38][R2.64+0x300], P2 ;  /* 0x33c0030002087fae */ /* 0x0001e80009101d66 */
[----:B------:R0:W-:Y:S02]  /*c890*/  LDGSTS.E.BYPASS.LTC128B.128 [R8+0x35c00], desc[UR38][R2.64+0x380], P3 ;  /* 0x35c0038002087fae */ /* 0x0001e40009901d66 */
.L_x_242:
[----:B------:R-:W-:Y:S05]  /*c8a0*/  BSYNC B0 ;  /* 0x0000000000007941 */ /* 0x000fea0003800000 */
.L_x_241:
[----:B0-----:R-:W2:Y:S01]  /*c8b0*/  LDL R2, [R1+0x50] ;  /* 0x0000500001027983 */ /* 0x001ea20000100800 */
        /* <DEDUP_REMOVED lines=8> */
[----:B------:R-:W0:Y:S03]  /*c940*/  SYNCS.PHASECHK.TRANS64.TRYWAIT P0, [UR36+0x38820], R0 ;  /* 0x03882000ff0075a7 */ /* 0x000e260008000164 */
[----:B0-----:R-:W-:Y:S05]  /*c950*/  @!P0 BRA `(.L_x_244) ;  /* 0x0000004800608947 */ /* 0x001fea0003800000 */
.L_x_362:
[----:B------:R-:W-:Y:S05]  /*c960*/  BSYNC B0 ;  /* 0x0000000000007941 */ /* 0x000fea0003800000 */
.L_x_243:
[----:B------:R-:W-:Y:S01]  /*c970*/  LOP3.LUT P0, RZ, R18, 0x2, RZ, 0xc0, !PT ;  /* 0x0000000212ff7812 */ /* 0x000fe2000780c0ff */
[----:B------:R-:W-:-:S12]  /*c980*/  BSSY B0, `(.L_x_245) ;  /* 0x0000094000007945 */ /* 0x000fd80003800000 */
[----:B------:R-:W-:Y:S05]  /*c990*/  @!P0 BRA `(.L_x_246) ;  /* 0x0000000800488947 */ /* 0x000fea0003800000 */
[----:B------:R-:W2:Y:S01]  /*c9a0*/  LDL R4, [R1+0x8] ;  /* 0x0000080001047983 */ /* 0x000ea20000100800 */
        /* <DEDUP_REMOVED lines=8> */
.L_x_363:
[----:B------:R-:W-:Y:S05]  /*ca30*/  BSYNC B1 ;  /* 0x0000000000017941 */ /* 0x000fea0003800000 */
.L_x_247:
[----:B------:R-:W-:Y:S04]  /*ca40*/  BSSY B1, `(.L_x_249) ;  /* 0x0000009000017945 */ /* 0x000fe80003800000 */
        /* <DEDUP_REMOVED lines=8> */
.L_x_250:
[----:B------:R-:W-:Y:S05]  /*cad0*/  BSYNC B1 ;  /* 0x0000000000017941 */ /* 0x000fea0003800000 */
.L_x_249:
        /* <DEDUP_REMOVED lines=11> */
.L_x_251:
        /* <DEDUP_REMOVED lines=15> */
.L_x_252:
        /* <DEDUP_REMOVED lines=15> */
.L_x_253:
        /* <DEDUP_REMOVED lines=15> */
.L_x_254:
        /* <DEDUP_REMOVED lines=15> */
.L_x_255:
        /* <DEDUP_REMOVED lines=15> */
.L_x_256:
        /* <DEDUP_REMOVED lines=15> */
.L_x_257:
        /* <DEDUP_REMOVED lines=15> */
.L_x_258:
        /* <DEDUP_REMOVED lines=10> */
.L_x_246:
[----:B------:R-:W-:Y:S05]  /*d2c0*/  BSYNC B0 ;  /* 0x0000000000007941 */ /* 0x000fea0003800000 */
.L_x_245:
[----:B------:R-:W2:Y:S04]  /*d2d0*/  LDL.LU R4, [R1+0x4c] ;  /* 0x00004c0001047983 */ /* 0x000ea80000300800 */
[----:B------:R-:W3:Y:S01]  /*d2e0*/  LDL.LU R7, [R1+0x8] ;  /* 0x0000080001077983 */ /* 0x000ee20000300800 */
[----:B------:R-:W-:-:S05]  /*d2f0*/  VIADD R19, R19, 0x1 ;  /* 0x0000000113137836 */ /* 0x000fca0000000000 */
[----:B------:R-:W-:-:S04]  /*d300*/  ISETP.NE.AND P0, PT, R19, 0x2, PT ;  /* 0x000000021300780c */ /* 0x000fc80003f05270 */
[----:B0-----:R-:W-:Y:S02]  /*d310*/  SEL R0, RZ, 0x1, P0 ;  /* 0x00000001ff007807 */ /* 0x001fe40000000000 */
[----:B------:R-:W-:Y:S02]  /*d320*/  SEL R19, R19, RZ, P0 ;  /* 0x000000ff13137207 */ /* 0x000fe40000000000 */
[----:B--2---:R-:W-:Y:S02]  /*d330*/  ISETP.GE.AND P1, PT, R4, 0x41, PT ;  /* 0x000000410400780c */ /* 0x004fe40003f26270 */
[----:B---3--:R-:W-:-:S05]  /*d340*/  LOP3.LUT R7, R7, R0, RZ, 0x3c, !PT ;  /* 0x0000000007077212 */ /* 0x008fca00078e3cff */
[----:B------:R0:W-:Y:S06]  /*d350*/  STL [R1+0x8], R7 ;  /* 0x0000080701007387 */ /* 0x0001ec0000100800 */
[----:B------:R-:W-:Y:S05]  /*d360*/  @!P1 BRA `(.L_x_259) ;  /* 0x0000002800509947 */ /* 0x000fea0003800000 */
[----:B------:R-:W1:Y:S01]  /*d370*/  LDL R4, [R1+0x20] ;  /* 0x0000200001047983 */ /* 0x000e620000100800 */
[----:B------:R-:W-:Y:S02]  /*d380*/  IMAD.MOV.U32 R0, RZ, RZ, 0x1 ;  /* 0x00000001ff007424 */ /* 0x000fe400078e00ff */
[----:B-1----:R-:W-:-:S05]  /*d390*/  IMAD.MOV R6, RZ, RZ, -R4 ;  /* 0x000000ffff067224 */ /* 0x002fca00078e0a04 */
[----:B------:R-:W-:-:S05]  /*d3a0*/  VIADDMNMX R6, R6, R0, 0xffffffff, !PT ;  /* 0xffffffff06067446 */ /* 0x000fca0007800100 */
[----:B------:R-:W-:-:S05]  /*d3b0*/  IMAD.IADD R0, R4, 0x1, R6 ;  /* 0x0000000104007824 */ /* 0x000fca00078e0206 */
[----:B------:R-:W-:-:S04]  /*d3c0*/  LOP3.LUT R0, R0, 0x1, RZ, 0xc0, !PT ;  /* 0x0000000100007812 */ /* 0x000fc800078ec0ff */
[----:B------:R-:W-:Y:S01]  /*d3d0*/  ISETP.NE.U32.AND P0, PT, R0, 0x1, PT ;  /* 0x000000010000780c */ /* 0x000fe20003f05070 */
[----:B------:R-:W-:-:S12]  /*d3e0*/  VIADD R0, R4, 0xfffffffe ;  /* 0xfffffffe04007836 */ /* 0x000fd80000000000 */
[----:B------:R-:W-:Y:S05]  /*d3f0*/  @P0 BRA `(.L_x_260) ;  /* 0x0000000c005c0947 */ /* 0x000fea0003800000 */
[----:B------:R-:W-:Y:S01]  /*d400*/  LOP3.LUT P2, RZ, R18, 0x2, RZ, 0xc0, !PT ;  /* 0x0000000212ff7812 */ /* 0x000fe2000784c0ff */
[----:B------:R-:W-:-:S12]  /*d410*/  BSSY B0, `(.L_x_261) ;  /* 0x00000cc000007945 */ /* 0x000fd80003800000 */
[----:B------:R-:W-:Y:S05]  /*d420*/  @!P2 BRA `(.L_x_262) ;  /* 0x0000000c0028a947 */ /* 0x000fea0003800000 */
[----:B------:R-:W-:-:S13]  /*d430*/  LOP3.LUT P2, RZ, R18, 0x1, RZ, 0xc0, !PT ;  /* 0x0000000112ff7812 */ /* 0x000fda000784c0ff */
[----:B------:R-:W-:Y:S05]  /*d440*/  @!P2 BRA `(.L_x_263) ;  /* 0x000000000050a947 */ /* 0x000fea0003800000 */
[----:B------:R-:W2:Y:S01]  /*d450*/  LDL R9, [R1+0xc] ;  /* 0x00000c0001097983 */ /* 0x000ea20000100800 */
[----:B------:R-:W1:Y:S01]  /*d460*/  LDC R5, c[0x0][0x43c] ;  /* 0x00010f00ff057b82 */ /* 0x000e620000000800 */
[----:B------:R-:W-:Y:S02]  /*d470*/  ULDC.64 UR4, c[0x0][0x428] ;  /* 0x00010a0000047ab9 */ /* 0x000fe40000000a00 */
[----:B------:R-:W3:Y:S01]  /*d480*/  LDL R8, [R1] ;  /* 0x0000000001087983 */ /* 0x000ee20000100800 */
[----:B-1----:R-:W-:-:S13]  /*d490*/  ISETP.NE.AND P0, PT, R5, 0x1, PT ;  /* 0x000000010500780c */ /* 0x002fda0003f05270 */
[----:B------:R-:W1:Y:S02]  /*d4a0*/  @P0 LDC.64 R2, c[0x0][0x440] ;  /* 0x00011000ff020b82 */ /* 0x000e640000000a00 */
[----:B-1----:R-:W-:-:S04]  /*d4b0*/  @P0 IMAD.HI.U32 R4, R0, R2, RZ ;  /* 0x0000000200040227 */ /* 0x002fc800078e00ff */
[----:B------:R-:W-:Y:S01]  /*d4c0*/  IMAD.MOV.U32 R2, RZ, RZ, R0 ;  /* 0x000000ffff027224 */ /* 0x000fe200078e0000 */
[----:B------:R-:W-:-:S05]  /*d4d0*/  @P0 SHF.R.U32.HI R2, RZ, R3, R4 ;  /* 0x00000003ff020219 */ /* 0x000fca0000011604 */
[----:B------:R-:W-:-:S04]  /*d4e0*/  IMAD.MOV R3, RZ, RZ, -R2 ;  /* 0x000000ffff037224 */ /* 0x000fc800078e0a02 */
[----:B------:R-:W-:Y:S01]  /*d4f0*/  IMAD R0, R5, R3, R0 ;  /* 0x0000000305007224 */ /* 0x000fe200078e0200 */
[----:B------:R-:W-:Y:S01]  /*d500*/  SHF.R.S32.HI R3, RZ, 0x1f, R2 ;  /* 0x0000001fff037819 */ /* 0x000fe20000011402 */
[----:B--2---:R-:W-:-:S04]  /*d510*/  IMAD R4, R9, UR4, RZ ;  /* 0x0000000409047c24 */ /* 0x004fc8000f8e02ff */
[C---:B---3--:R-:W-:Y:S02]  /*d520*/  IMAD R4, R8.reuse, UR5, R4 ;  /* 0x0000000508047c24 */ /* 0x048fe4000f8e0204 */
[----:B------:R-:W-:Y:S01]  /*d530*/  IMAD.WIDE.U32 R2, R8, UR4, R2 ;  /* 0x0000000408027c25 */ /* 0x000fe2000f8e0002 */
[----:B------:R-:W-:-:S03]  /*d540*/  ULDC.64 UR4, c[0x0][0x418] ;  /* 0x0001060000047ab9 */ /* 0x000fc60000000a00 */
[----:B------:R-:W-:Y:S01]  /*d550*/  IMAD.IADD R3, R4, 0x1, R3 ;  /* 0x0000000104037824 */ /* 0x000fe200078e0203 */
[----:B------:R-:W-:-:S04]  /*d560*/  LEA R4, P0, R2, UR4, 0x2 ;  /* 0x0000000402047c11 */ /* 0x000fc8000f8010ff */
[----:B------:R-:W-:-:S05]  /*d570*/  LEA.HI.X R5, R2, UR5, R3, 0x2, P0 ;  /* 0x0000000502057c11 */ /* 0x000fca00080f1403 */
[----:B------:R1:W5:Y:S04]  /*d580*/  LDG.E R16, desc[UR38][R4.64] ;  /* 0x0000002604107981 */ /* 0x000368000c1e1900 */
.L_x_263:
        /* <DEDUP_REMOVED lines=8> */
.L_x_364:
[----:B------:R-:W-:Y:S05]  /*d610*/  BSYNC B1 ;  /* 0x0000000000017941 */ /* 0x000fea0003800000 */
.L_x_264:
        /* <DEDUP_REMOVED lines=9> */
.L_x_267:
[----:B------:R-:W-:Y:S05]  /*d6b0*/  BSYNC B1 ;  /* 0x0000000000017941 */ /* 0x000fea0003800000 */
.L_x_266:
        /* <DEDUP_REMOVED lines=11> */
.L_x_268:
        /* <DEDUP_REMOVED lines=13> */
.L_x_365:
[----:B------:R-:W-:Y:S05]  /*d840*/  BSYNC B1 ;  /* 0x0000000000017941 */ /* 0x000fea0003800000 */
.L_x_269:
        /* <DEDUP_REMOVED lines=11> */
.L_x_272:
[----:B------:R-:W-:Y:S05]  /*d900*/  BSYNC B1 ;  /* 0x0000000000017941 */ /* 0x000fea0003800000 */
.L_x_271:
        /* <DEDUP_REMOVED lines=9> */
.L_x_273:
        /* <DEDUP_REMOVED lines=15> */
.L_x_274:
        /* <DEDUP_REMOVED lines=15> */
.L_x_275:
        /* <DEDUP_REMOVED lines=15> */
.L_x_276:
        /* <DEDUP_REMOVED lines=15> */
.L_x_277:
        /* <DEDUP_REMOVED lines=15> */
.L_x_278:
        /* <DEDUP_REMOVED lines=15> */
.L_x_279:
        /* <DEDUP_REMOVED lines=15> */
.L_x_280:
        /* <DEDUP_REMOVED lines=10> */
.L_x_262:
[----:B------:R-:W-:Y:S05]  /*e0d0*/  BSYNC B0 ;  /* 0x0000000000007941 */ /* 0x000fea0003800000 */
.L_x_261:
[----:B------:R-:W2:Y:S04]  /*e0e0*/  LDL.LU R5, [R1+0x8] ;  /* 0x0000080001057983 */ /* 0x000ea80000300800 */
[----:B------:R-:W3:Y:S01]  /*e0f0*/  LDL.LU R4, [R1+0x20] ;  /* 0x0000200001047983 */ /* 0x000ee20000300800 */
[----:B------:R-:W-:-:S05]  /*e100*/  VIADD R19, R19, 0x1 ;  /* 0x0000000113137836 */ /* 0x000fca0000000000 */
[----:B------:R-:W-:-:S04]  /*e110*/  ISETP.NE.AND P0, PT, R19, 0x2, PT ;  /* 0x000000021300780c */ /* 0x000fc80003f05270 */
[----:B------:R-:W-:Y:S02]  /*e120*/  SEL R0, RZ, 0x1, P0 ;  /* 0x00000001ff007807 */ /* 0x000fe40000000000 */
[----:B------:R-:W-:Y:S02]  /*e130*/  SEL R19, R19, RZ, P0 ;  /* 0x000000ff13137207 */ /* 0x000fe40000000000 */
[----:B--2---:R-:W-:Y:S01]  /*e140*/  LOP3.LUT R5, R5, R0, RZ, 0x3c, !PT ;  /* 0x0000000005057212 */ /* 0x004fe200078e3cff */
[----:B---3--:R-:W-:-:S04]  /*e150*/  VIADD R0, R4, 0xfffffffd ;  /* 0xfffffffd04007836 */ /* 0x008fc80000000000 */
[----:B------:R1:W-:Y:S03]  /*e160*/  STL [R1+0x8], R5 ;  /* 0x0000080501007387 */ /* 0x0003e60000100800 */
.L_x_260:
[----:B------:R-:W2:Y:S01]  /*e170*/  LDL.LU R2, [R1+0x1c] ;  /* 0x00001c0001027983 */ /* 0x000ea20000300800 */
[----:B------:R-:W-:Y:S01]  /*e180*/  IMAD.MOV R6, RZ, RZ, -R6 ;  /* 0x000000ffff067224 */ /* 0x000fe200078e0a06 */
[----:B------:R-:W-:Y:S04]  /*e190*/  BSSY B0, `(.L_x_259) ;  /* 0x00001b1000007945 */ /* 0x000fe80003800000 */
[----:B--2---:R-:W-:-:S13]  /*e1a0*/  ISETP.NE.AND P0, PT, R2, R6, PT ;  /* 0x000000060200720c */ /* 0x004fda0003f05270 */
[----:B------:R-:W-:Y:S05]  /*e1b0*/  @!P0 BRA `(.L_x_281) ;  /* 0x0000001800b88947 */ /* 0x000fea0003800000 */
.L_x_322:
[----:B------:R-:W-:Y:S01]  /*e1c0*/  LOP3.LUT P0, RZ, R18, 0x2, RZ, 0xc0, !PT ;  /* 0x0000000212ff7812 */ /* 0x000fe2000780c0ff */
[----:B------:R-:W-:-:S12]  /*e1d0*/  BSSY B1, `(.L_x_282) ;  /* 0x00000ce000017945 */ /* 0x000fd80003800000 */
[----:B--2---:R-:W-:Y:S05]  /*e1e0*/  @!P0 BRA `(.L_x_283) ;  /* 0x0000000c00308947 */ /* 0x004fea0003800000 */
[----:B------:R-:W-:Y:S01]  /*e1f0*/  LOP3.LUT P0, RZ, R18, 0x1, RZ, 0xc0, !PT ;  /* 0x0000000112ff7812 */ /* 0x000fe2000780c0ff */
[----:B------:R-:W-:-:S12]  /*e200*/  IMAD.MOV.U32 R6, RZ, RZ, R0 ;  /* 0x000000ffff067224 */ /* 0x000fd800078e0000 */
[----:B------:R-:W-:Y:S05]  /*e210*/  @!P0 BRA `(.L_x_284) ;  /* 0x0000000000508947 */ /* 0x000fea0003800000 */
[----:B0-----:R-:W2:Y:S01]  /*e220*/  LDL R7, [R1+0xc] ;  /* 0x00000c0001077983 */ /* 0x001ea20000100800 */
[----:B------:R-:W0:Y:S01]  /*e230*/  LDC R6, c[0x0][0x43c] ;  /* 0x00010f00ff067b82 */ /* 0x000e220000000800 */
[----:B------:R-:W-:Y:S02]  /*e240*/  ULDC.64 UR4, c[0x0][0x428] ;  /* 0x00010a0000047ab9 */ /* 0x000fe40000000a00 */
[----:B-1----:R-:W3:Y:S01]  /*e250*/  LDL R5, [R1] ;  /* 0x0000000001057983 */ /* 0x002ee20000100800 */
[----:B0-----:R-:W-:-:S13]  /*e260*/  ISETP.NE.AND P0, PT, R6, 0x1, PT ;  /* 0x000000010600780c */ /* 0x001fda0003f05270 */
[----:B------:R-:W0:Y:S02]  /*e270*/  @P0 LDC.64 R2, c[0x0][0x440] ;  /* 0x00011000ff020b82 */ /* 0x000e240000000a00 */
[----:B0-----:R-:W-:-:S04]  /*e280*/  @P0 IMAD.HI.U32 R4, R0, R2, RZ ;  /* 0x0000000200040227 */ /* 0x001fc800078e00ff */
        /* <DEDUP_REMOVED lines=13> */
.L_x_284:
[----:B------:R-:W3:Y:S01]  /*e360*/  LDL R2, [R1+0x8] ;  /* 0x0000080001027983 */ /* 0x000ee20000100800 */
        /* <DEDUP_REMOVED lines=8> */
.L_x_366:
[----:B------:R-:W-:Y:S05]  /*e3f0*/  BSYNC B2 ;  /* 0x0000000000027941 */ /* 0x000fea0003800000 */
.L_x_285:
        /* <DEDUP_REMOVED lines=9> */
.L_x_288:
[----:B------:R-:W-:Y:S05]  /*e490*/  BSYNC B2 ;  /* 0x0000000000027941 */ /* 0x000fea0003800000 */
.L_x_287:
        /* <DEDUP_REMOVED lines=11> */
.L_x_289:
        /* <DEDUP_REMOVED lines=13> */
.L_x_367:
[----:B------:R-:W-:Y:S05]  /*e620*/  BSYNC B2 ;  /* 0x0000000000027941 */ /* 0x000fea0003800000 */
.L_x_290:
        /* <DEDUP_REMOVED lines=11> */
.L_x_293:
[----:B------:R-:W-:Y:S05]  /*e6e0*/  BSYNC B2 ;  /* 0x0000000000027941 */ /* 0x000fea0003800000 */
.L_x_292:
        /* <DEDUP_REMOVED lines=9> */
.L_x_294:
        /* <DEDUP_REMOVED lines=15> */
.L_x_295:
        /* <DEDUP_REMOVED lines=15> */
.L_x_296:
        /* <DEDUP_REMOVED lines=15> */
.L_x_297:
        /* <DEDUP_REMOVED lines=15> */
.L_x_298:
        /* <DEDUP_REMOVED lines=15> */
.L_x_299:
        /* <DEDUP_REMOVED lines=15> */
.L_x_300:
        /* <DEDUP_REMOVED lines=15> */
.L_x_301:
        /* <DEDUP_REMOVED lines=10> */
.L_x_283:
[----:B------:R-:W-:Y:S05]  /*eeb0*/  BSYNC B1 ;  /* 0x0000000000017941 */ /* 0x000fea0003800000 */
.L_x_282:
[----:B------:R-:W2:Y:S01]  /*eec0*/  LDL.LU R2, [R1+0x8] ;  /* 0x0000080001027983 */ /* 0x000ea20000300800 */
[----:B------:R-:W-:Y:S01]  /*eed0*/  LOP3.LUT P2, RZ, R18, 0x2, RZ, 0xc0, !PT ;  /* 0x0000000212ff7812 */ /* 0x000fe2000784c0ff */
[----:B0-----:R-:W-:Y:S01]  /*eee0*/  VIADD R7, R19, 0x1 ;  /* 0x0000000113077836 */ /* 0x001fe20000000000 */
[----:B------:R-:W-:Y:S04]  /*eef0*/  BSSY B1, `(.L_x_302) ;  /* 0x00000d1000017945 */ /* 0x000fe80003800000 */
[----:B------:R-:W-:-:S04]  /*ef00*/  ISETP.NE.AND P0, PT, R7, 0x2, PT ;  /* 0x000000020700780c */ /* 0x000fc80003f05270 */
[----:B------:R-:W-:Y:S02]  /*ef10*/  SEL R6, RZ, 0x1, P0 ;  /* 0x00000001ff067807 */ /* 0x000fe40000000000 */
[----:B------:R-:W-:Y:S02]  /*ef20*/  SEL R7, R7, RZ, P0 ;  /* 0x000000ff07077207 */ /* 0x000fe40000000000 */
[----:B--2---:R-:W-:Y:S01]  /*ef30*/  LOP3.LUT R6, R2, R6, RZ, 0x3c, !PT ;  /* 0x0000000602067212 */ /* 0x004fe200078e3cff */
[----:B------:R-:W-:Y:S06]  /*ef40*/  @!P2 BRA `(.L_x_303) ;  /* 0x0000000c002ca947 */ /* 0x000fec0003800000 */
[----:B------:R-:W-:Y:S01]  /*ef50*/  LOP3.LUT P2, RZ, R18, 0x1, RZ, 0xc0, !PT ;  /* 0x0000000112ff7812 */ /* 0x000fe2000784c0ff */
[----:B------:R-:W-:-:S12]  /*ef60*/  VIADD R8, R0, 0xffffffff ;  /* 0xffffffff00087836 */ /* 0x000fd80000000000 */
[----:B------:R-:W-:Y:S05]  /*ef70*/  @!P2 BRA `(.L_x_304) ;  /* 0x000000000050a947 */ /* 0x000fea0003800000 */
[----:B------:R-:W2:Y:S01]  /*ef80*/  LDL R10, [R1+0xc] ;  /* 0x00000c00010a7983 */ /* 0x000ea20000100800 */
[----:B------:R-:W0:Y:S01]  /*ef90*/  LDC R4, c[0x0][0x43c] ;  /* 0x00010f00ff047b82 */ /* 0x000e220000000800 */
[----:B------:R-:W-:Y:S02]  /*efa0*/  ULDC.64 UR4, c[0x0][0x428] ;  /* 0x00010a0000047ab9 */ /* 0x000fe40000000a00 */
[----:B------:R-:W3:Y:S01]  /*efb0*/  LDL R9, [R1] ;  /* 0x0000000001097983 */ /* 0x000ee20000100800 */
[----:B0-----:R-:W-:-:S13]  /*efc0*/  ISETP.NE.AND P0, PT, R4, 0x1, PT ;  /* 0x000000010400780c */ /* 0x001fda0003f05270 */
        /* <DEDUP_REMOVED lines=15> */
.L_x_304:
        /* <DEDUP_REMOVED lines=8> */
.L_x_368:
[----:B------:R-:W-:Y:S05]  /*f140*/  BSYNC B2 ;  /* 0x0000000000027941 */ /* 0x000fea0003800000 */
.L_x_305:
        /* <DEDUP_REMOVED lines=9> */
.L_x_308:
[----:B------:R-:W-:Y:S05]  /*f1e0*/  BSYNC B2 ;  /* 0x0000000000027941 */ /* 0x000fea0003800000 */
.L_x_307:
        /* <DEDUP_REMOVED lines=11> */
.L_x_309:
        /* <DEDUP_REMOVED lines=13> */
.L_x_369:
[----:B------:R-:W-:Y:S05]  /*f370*/  BSYNC B2 ;  /* 0x0000000000027941 */ /* 0x000fea0003800000 */
.L_x_310:
        /* <DEDUP_REMOVED lines=11> */
.L_x_313:
[----:B------:R-:W-:Y:S05]  /*f430*/  BSYNC B2 ;  /* 0x0000000000027941 */ /* 0x000fea0003800000 */
.L_x_312:
        /* <DEDUP_REMOVED lines=9> */
.L_x_314:
        /* <DEDUP_REMOVED lines=15> */
.L_x_315:
        /* <DEDUP_REMOVED lines=15> */
.L_x_316:
        /* <DEDUP_REMOVED lines=15> */
.L_x_317:
        /* <DEDUP_REMOVED lines=15> */
.L_x_318:
        /* <DEDUP_REMOVED lines=15> */
.L_x_319:
        /* <DEDUP_REMOVED lines=15> */
.L_x_320:
        /* <DEDUP_REMOVED lines=15> */
.L_x_321:
        /* <DEDUP_REMOVED lines=10> */
.L_x_303:
[----:B------:R-:W-:Y:S05]  /*fc00*/  BSYNC B1 ;  /* 0x0000000000017941 */ /* 0x000fea0003800000 */
.L_x_302:
[----:B------:R-:W-:Y:S01]  /*fc10*/  VIADD R7, R7, 0x1 ;  /* 0x0000000107077836 */ /* 0x000fe20000000000 */
[C---:B------:R-:W-:Y:S01]  /*fc20*/  ISETP.GT.AND P1, PT, R0.reuse, 0x1, PT ;  /* 0x000000010000780c */ /* 0x040fe20003f24270 */
[----:B------:R-:W-:-:S03]  /*fc30*/  VIADD R0, R0, 0xfffffffe ;  /* 0xfffffffe00007836 */ /* 0x000fc60000000000 */
[----:B------:R-:W-:-:S04]  /*fc40*/  ISETP.NE.AND P0, PT, R7, 0x2, PT ;  /* 0x000000020700780c */ /* 0x000fc80003f05270 */
[----:B------:R-:W-:Y:S02]  /*fc50*/  SEL R2, RZ, 0x1, P0 ;  /* 0x00000001ff027807 */ /* 0x000fe40000000000 */
[----:B------:R-:W-:Y:S02]  /*fc60*/  SEL R19, R7, RZ, P0 ;  /* 0x000000ff07137207 */ /* 0x000fe40000000000 */
[----:B------:R-:W-:-:S05]  /*fc70*/  LOP3.LUT R2, R6, R2, RZ, 0x3c, !PT ;  /* 0x0000000206027212 */ /* 0x000fca00078e3cff */
[----:B------:R2:W-:Y:S01]  /*fc80*/  STL [R1+0x8], R2 ;  /* 0x0000080201007387 */ /* 0x0005e20000100800 */
[----:B------:R-:W-:Y:S05]  /*fc90*/  @P1 BRA `(.L_x_322) ;  /* 0xffffffe400481947 */ /* 0x000fea000383ffff */
.L_x_281:
[----:B------:R-:W-:Y:S05]  /*fca0*/  BSYNC B0 ;  /* 0x0000000000007941 */ /* 0x000fea0003800000 */
.L_x_259:
        /* <DEDUP_REMOVED lines=10> */
.L_x_227:
[----:B0-----:R-:W0:Y:S01]  /*fd50*/  S2R R3, SR_CgaCtaId ;  /* 0x0000000000037919 */ /* 0x001e220000008800 */
[----:B------:R-:W-:Y:S01]  /*fd60*/  MOV R0, 0x400 ;  /* 0x0000040000007802 */ /* 0x000fe20000000f00 */
[----:B------:R-:W-:Y:S01]  /*fd70*/  BSSY B0, `(.L_x_324) ;  /* 0x0000005000007945 */ /* 0x000fe20003800000 */
[----:B------:R-:W-:Y:S02]  /*fd80*/  SHF.L.U32 R2, R2, 0x1f, RZ ;  /* 0x0000001f02027819 */ /* 0x000fe400000006ff */
[----:B0-----:R-:W-:-:S04]  /*fd90*/  LEA R9, R3, R0, 0x18 ;  /* 0x0000000003097211 */ /* 0x001fc800078ec0ff */
[----:B------:R-:W0:Y:S02]  /*fda0*/  SYNCS.PHASECHK.TRANS64.TRYWAIT P0, [R9+URZ+0x38820], R2 ;  /* 0x03882002090075a7 */ /* 0x000e24000800017f */
[----:B0-----:R-:W-:Y:S05]  /*fdb0*/  @!P0 BRA `(.L_x_325) ;  /* 0x0000001400ec8947 */ /* 0x001fea0003800000 */
.L_x_370:
[----:B------:R-:W-:Y:S05]  /*fdc0*/  BSYNC B0 ;  /* 0x0000000000007941 */ /* 0x000fea0003800000 */
.L_x_324:
[----:B------:R-:W-:-:S03]  /*fdd0*/  UMOV UR4, 0xffffffff ;  /* 0xffffffff00047882 */ /* 0x000fc60000000000 */
[----:B------:R-:W-:Y:S05]  /*fde0*/  BRA.DIV UR4, `(.L_x_326) ;  /* 0x0000001604f47947 */ /* 0x000fea000b800000 */
[----:B------:R-:W2:Y:S02]  /*fdf0*/  S2R R0, SR_TID.X ;  /* 0x0000000000007919 */ /* 0x000ea40000002100 */
[----:B--2---:R-:W-:-:S04]  /*fe00*/  SHF.R.U32.HI R0, RZ, 0x5, R0 ;  /* 0x00000005ff007819 */ /* 0x004fc80000011600 */
[----:B------:R-:W-:-:S05]  /*fe10*/  LOP3.LUT R0, R0, 0x3, RZ, 0xc0, !PT ;  /* 0x0000000300007812 */ /* 0x000fca00078ec0ff */
[----:B------:R2:W3:Y:S02]  /*fe20*/  SHFL.IDX PT, R14, R0, RZ, 0x1f ;  /* 0x00001fff000e7589 */ /* 0x0004e400000e0000 */
.L_x_373:
[----:B---3--:R-:W-:Y:S01]  /*fe30*/  ISETP.NE.AND P0, PT, R14, RZ, PT ;  /* 0x000000ff0e00720c */ /* 0x008fe20003f05270 */
[----:B------:R-:W-:-:S12]  /*fe40*/  BSSY B0, `(.L_x_327) ;  /* 0x000001e000007945 */ /* 0x000fd80003800000 */
[----:B------:R-:W-:Y:S05]  /*fe50*/  @P0 BRA `(.L_x_328) ;  /* 0x0000000000700947 */ /* 0x000fea0003800000 */
[----:B------:R-:W-:-:S03]  /*fe60*/  UMOV UR4, 0xffffffff ;  /* 0xffffffff00047882 */ /* 0x000fc60000000000 */
[----:B------:R-:W-:Y:S05]  /*fe70*/  BRA.DIV UR4, `(.L_x_329) ;  /* 0x0000001a04047947 */ /* 0x000fea000b800000 */
[----:B------:R-:W-:-:S13]  /*fe80*/  ELECT P6, URZ, PT ;  /* 0x00000000003f782f */ /* 0x000fda00038c0000 */
.L_x_376:
[----:B------:R-:W-:Y:S05]  /*fe90*/  @!P6 BRA `(.L_x_328) ;  /* 0x000000000060e947 */ /* 0x000fea0003800000 */
[----:B-1----:R-:W3:Y:S01]  /*fea0*/  LDL.LU R6, [R1+0x8] ;  /* 0x0000080001067983 */ /* 0x002ee20000300800 */
[----:B--2---:R-:W-:Y:S02]  /*feb0*/  VIADD R0, R9, 0x38840 ;  /* 0x0003884009007836 */ /* 0x004fe40000000000 */
[C---:B0-----:R-:W-:Y:S02]  /*fec0*/  VIADD R2, R19.reuse, 0x1 ;  /* 0x0000000113027836 */ /* 0x041fe40000000000 */
[----:B------:R-:W-:-:S03]  /*fed0*/  IMAD R5, R19, 0x8, R0 ;  /* 0x0000000813057824 */ /* 0x000fc600078e0200 */
[----:B------:R-:W-:-:S04]  /*fee0*/  ISETP.NE.AND P1, PT, R2, 0x2, PT ;  /* 0x000000020200780c */ /* 0x000fc80003f25270 */
[----:B------:R-:W-:Y:S02]  /*fef0*/  SEL R3, RZ, 0x1, P1 ;  /* 0x00000001ff037807 */ /* 0x000fe40000800000 */
[C---:B---3--:R-:W-:Y:S02]  /*ff00*/  SHF.L.U32 R4, R6.reuse, 0x1f, RZ ;  /* 0x0000001f06047819 */ /* 0x048fe400000006ff */
[----:B------:R-:W-:Y:S02]  /*ff10*/  LOP3.LUT R6, R6, R3, RZ, 0x3c, !PT ;  /* 0x0000000306067212 */ /* 0x000fe400078e3cff */
[----:B------:R-:W0:Y:S01]  /*ff20*/  SYNCS.PHASECHK.TRANS64.TRYWAIT P0, [R5+URZ], R4 ;  /* 0x00000004050075a7 */ /* 0x000e22000800017f */
[----:B------:R-:W-:Y:S02]  /*ff30*/  SEL R3, R2, RZ, P1 ;  /* 0x000000ff02037207 */ /* 0x000fe40000800000 */
[----:B------:R-:W-:-:S03]  /*ff40*/  SHF.L.U32 R2, R6, 0x1f, RZ ;  /* 0x0000001f06027819 */ /* 0x000fc600000006ff */
[----:B------:R-:W-:Y:S01]  /*ff50*/  IMAD R7, R3, 0x8, R0 ;  /* 0x0000000803077824 */ /* 0x000fe200078e0200 */
[----:B0-----:R-:W-:Y:S06]  /*ff60*/  @!P0 BRA `(.L_x_330) ;  /* 0x0000001400e88947 */ /* 0x001fec0003800000 */
.L_x_377:
[----:B------:R-:W1:Y:S01]  /*ff70*/  SYNCS.PHASECHK.TRANS64.TRYWAIT P0, [R7+URZ], R2 ;  /* 0x00000002070075a7 */ /* 0x000e62000800017f */
[----:B------:R-:W-:-:S04]  /*ff80*/  VIADD R0, R9, 0x38860 ;  /* 0x0003886009007836 */ /* 0x000fc80000000000 */
[----:B------:R-:W-:Y:S01]  /*ff90*/  IMAD R19, R19, 0x8, R0 ;  /* 0x0000000813137824 */ /* 0x000fe200078e0200 */
[----:B-1----:R-:W-:Y:S06]  /*ffa0*/  @!P0 BRA `(.L_x_331) ;  /* 0x0000001400ec8947 */ /* 0x002fec0003800000 */
.L_x_378:
[----:B------:R-:W2:Y:S02]  /*ffb0*/  SYNCS.PHASECHK.TRANS64.TRYWAIT P0, [R19+URZ], R4 ;  /* 0x00000004130075a7 */ /* 0x000ea4000800017f */
[----:B--2---:R-:W-:Y:S05]  /*ffc0*/  @!P0 BRA `(.L_x_332) ;  /* 0x0000001400f88947 */ /* 0x004fea0003800000 */
.L_x_379:
[----:B------:R-:W-:-:S07]  /*ffd0*/  IMAD R3, R3, 0x8, R0 ;  /* 0x0000000803037824 */ /* 0x000fce00078e0200 */
.L_x_333:
[----:B---3--:R3:W4:Y:S02]  /*ffe0*/  SYNCS.PHASECHK.TRANS64.TRYWAIT P0, [R3+URZ], R2 ;  /* 0x00000002030075a7 */ /* 0x008724000800017f */
[----:B----4-:R-:W-:Y:S05]  /*fff0*/  @!P0 NANOSLEEP.SYNCS 0x989680 ;  /* 0x009896800000895d */ /* 0x010fea0003900000 */
[----:B------:R-:W4:Y:S02]  /*10000*/  @!P0 SYNCS.PHASECHK.TRANS64 P0, [R3+URZ], R2 ;  /* 0x00000002030085a7 */ /* 0x000f24000800007f */
[----:B----4-:R-:W-:Y:S05]  /*10010*/  @!P0 BRA `(.L_x_333) ;  /* 0xfffffffc00f08947 */ /* 0x010fea000383ffff */
.L_x_328:
[----:B------:R-:W-:Y:S05]  /*10020*/  BSYNC B0 ;  /* 0x0000000000007941 */ /* 0x000fea0003800000 */
.L_x_327:
[----:B------:R-:W-:Y:S05]  /*10030*/  EXIT ;  /* 0x000000000000794d */ /* 0x000fea0003800000 */
.L_x_201:
[----:B0-----:R-:W-:-:S04]  /*10040*/  IMAD.U32 R3, RZ, RZ, UR37 ;  /* 0x00000025ff037e24 */ /* 0x001fc8000f8e00ff */
[----:B------:R0:W1:Y:S03]  /*10050*/  SYNCS.PHASECHK.TRANS64.TRYWAIT P1, [R3+URZ+0x38800], R0 ;  /* 0x03880000030075a7 */ /* 0x000066000802017f */
[----:B-1----:R-:W-:Y:S05]  /*10060*/  @!P1 NANOSLEEP.SYNCS 0x989680 ;  /* 0x009896800000995d */ /* 0x002fea0003900000 */
[----:B------:R-:W1:Y:S02]  /*10070*/  @!P1 SYNCS.PHASECHK.TRANS64 P1, [R3+URZ+0x38800], R0 ;  /* 0x03880000030095a7 */ /* 0x000e64000802007f */
[----:B-1----:R-:W-:Y:S05]  /*10080*/  @!P1 BRA `(.L_x_201) ;  /* 0xfffffffc00ec9947 */ /* 0x002fea000383ffff */
[----:B------:R-:W-:Y:S05]  /*10090*/  BRA `(.L_x_334) ;  /* 0xffffff2800a87947 */ /* 0x000fea000383ffff */
.L_x_205:
[----:B--2---:R2:W3:Y:S02]  /*100a0*/  SYNCS.PHASECHK.TRANS64.TRYWAIT P1, [R6+URZ+0x38830], R5 ;  /* 0x03883005060075a7 */ /* 0x0044e4000802017f */
[----:B---3--:R-:W-:Y:S05]  /*100b0*/  @!P1 NANOSLEEP.SYNCS 0x989680 ;  /* 0x009896800000995d */ /* 0x008fea0003900000 */
[----:B------:R-:W3:Y:S02]  /*100c0*/  @!P1 SYNCS.PHASECHK.TRANS64 P1, [R6+URZ+0x38830], R5 ;  /* 0x03883005060095a7 */ /* 0x000ee4000802007f */
[----:B---3--:R-:W-:Y:S05]  /*100d0*/  @!P1 BRA `(.L_x_205) ;  /* 0xfffffffc00f09947 */ /* 0x008fea000383ffff */
[----:B------:R-:W-:Y:S05]  /*100e0*/  BRA `(.L_x_204) ;  /* 0xffffff2800c07947 */ /* 0x000fea000383ffff */
.L_x_206:
[----:B0-----:R-:W-:-:S04]  /*100f0*/  IMAD.U32 R7, RZ, RZ, UR37 ;  /* 0x00000025ff077e24 */ /* 0x001fc8000f8e00ff */
[----:B------:R0:W3:Y:S03]  /*10100*/  SYNCS.PHASECHK.TRANS64.TRYWAIT P1, [R7+URZ+0x38810], R0 ;  /* 0x03881000070075a7 */ /* 0x0000e6000802017f */
[----:B---3--:R-:W-:Y:S05]  /*10110*/  @!P1 NANOSLEEP.SYNCS 0x989680 ;  /* 0x009896800000995d */ /* 0x008fea0003900000 */
[----:B------:R-:W3:Y:S02]  /*10120*/  @!P1 SYNCS.PHASECHK.TRANS64 P1, [R7+URZ+0x38810], R0 ;  /* 0x03881000070095a7 */ /* 0x000ee4000802007f */
[----:B---3--:R-:W-:Y:S05]  /*10130*/  @!P1 BRA `(.L_x_206) ;  /* 0xfffffffc00ec9947 */ /* 0x008fea000383ffff */
[----:B------:R-:W-:Y:S05]  /*10140*/  BRA `(.L_x_335) ;  /* 0xffffff2c00487947 */ /* 0x000fea000383ffff */
.L_x_210:
[----:B----4-:R4:W0:Y:S02]  /*10150*/  SYNCS.PHASECHK.TRANS64.TRYWAIT P1, [R6+URZ+0x38850], R5 ;  /* 0x03885005060075a7 */ /* 0x010824000802017f */
[----:B0-----:R-:W-:Y:S05]  /*10160*/  @!P1 NANOSLEEP.SYNCS 0x989680 ;  /* 0x009896800000995d */ /* 0x001fea0003900000 */
[----:B------:R-:W0:Y:S02]  /*10170*/  @!P1 SYNCS.PHASECHK.TRANS64 P1, [R6+URZ+0x38850], R5 ;  /* 0x03885005060095a7 */ /* 0x000e24000802007f */
[----:B0-----:R-:W-:Y:S05]  /*10180*/  @!P1 BRA `(.L_x_210) ;  /* 0xfffffffc00f09947 */ /* 0x001fea000383ffff */
[----:B------:R-:W-:Y:S05]  /*10190*/  BRA `(.L_x_209) ;  /* 0xffffff2c00547947 */ /* 0x000fea000383ffff */
.L_x_215:
[----:B-1----:R-:W-:-:S04]  /*101a0*/  IMAD.U32 R5, RZ, RZ, UR5 ;  /* 0x00000005ff057e24 */ /* 0x002fc8000f8e00ff */
[----:B------:R1:W2:Y:S03]  /*101b0*/  SYNCS.PHASECHK.TRANS64.TRYWAIT P3, [R5+URZ+0x38830], R0 ;  /* 0x03883000050075a7 */ /* 0x0002a6000806017f */
[----:B--2---:R-:W-:Y:S05]  /*101c0*/  @!P3 NANOSLEEP.SYNCS 0x989680 ;  /* 0x009896800000b95d */ /* 0x004fea0003900000 */
[----:B------:R-:W2:Y:S02]  /*101d0*/  @!P3 SYNCS.PHASECHK.TRANS64 P3, [R5+URZ+0x38830], R0 ;  /* 0x038830000500b5a7 */ /* 0x000ea4000806007f */
[----:B--2---:R-:W-:Y:S05]  /*101e0*/  @!P3 BRA `(.L_x_215) ;  /* 0xfffffffc00ecb947 */ /* 0x004fea000383ffff */
[----:B------:R-:W-:Y:S05]  /*101f0*/  BRA `(.L_x_214) ;  /* 0xffffff4c00d07947 */ /* 0x000fea000383ffff */
.L_x_219:
[----:B-1----:R-:W-:-:S04]  /*10200*/  IMAD.U32 R5, RZ, RZ, UR5 ;  /* 0x00000005ff057e24 */ /* 0x002fc8000f8e00ff */
[----:B------:R1:W3:Y:S03]  /*10210*/  SYNCS.PHASECHK.TRANS64.TRYWAIT P3, [R5+URZ+0x38850], R0 ;  /* 0x03885000050075a7 */ /* 0x0002e6000806017f */
[----:B---3--:R-:W-:Y:S05]  /*10220*/  @!P3 NANOSLEEP.SYNCS 0x989680 ;  /* 0x009896800000b95d */ /* 0x008fea0003900000 */
[----:B------:R-:W3:Y:S02]  /*10230*/  @!P3 SYNCS.PHASECHK.TRANS64 P3, [R5+URZ+0x38850], R0 ;  /* 0x038850000500b5a7 */ /* 0x000ee4000806007f */
[----:B---3--:R-:W-:Y:S05]  /*10240*/  @!P3 BRA `(.L_x_219) ;  /* 0xfffffffc00ecb947 */ /* 0x008fea000383ffff */
[----:B------:R-:W-:Y:S05]  /*10250*/  BRA `(.L_x_218) ;  /* 0xffffff5000407947 */ /* 0x000fea000383ffff */
.L_x_231:
[----:B------:R-:W1:Y:S01]  /*10260*/  S2R R0, SR_TID.X ;  /* 0x0000000000007919 */ /* 0x000e620000002100 */
[----:B------:R-:W-:Y:S01]  /*10270*/  BSSY B0, `(.L_x_336) ;  /* 0x000000a000007945 */ /* 0x000fe20003800000 */
[----:B------:R-:W-:Y:S02]  /*10280*/  IMAD.MOV.U32 R12, RZ, RZ, RZ ;  /* 0x000000ffff0c7224 */ /* 0x000fe400078e00ff */
[----:B------:R-:W-:Y:S02]  /*10290*/  IMAD.MOV.U32 R11, RZ, RZ, 0x1f ;  /* 0x0000001fff0b7424 */ /* 0x000fe400078e00ff */
[----:B------:R-:W-:Y:S01]  /*102a0*/  IMAD.MOV.U32 R15, RZ, RZ, -0x1 ;  /* 0xffffffffff0f7424 */ /* 0x000fe200078e00ff */
[----:B-1----:R-:W-:-:S04]  /*102b0*/  SHF.R.U32.HI R0, RZ, 0x5, R0 ;  /* 0x00000005ff007819 */ /* 0x002fc80000011600 */
[----:B------:R-:W-:-:S05]  /*102c0*/  LOP3.LUT R0, R0, 0x3, RZ, 0xc0, !PT ;  /* 0x0000000300007812 */ /* 0x000fca00078ec0ff */
[----:B------:R-:W-:-:S07]  /*102d0*/  IMAD.MOV.U32 R13, RZ, RZ, R0 ;  /* 0x000000ffff0d7224 */ /* 0x000fce00078e0000 */
[----:B0-----:R-:W-:Y:S05]  /*102e0*/  WARPSYNC.COLLECTIVE R15, `(.L_x_337) ;  /* 0x000000000f087348 */ /* 0x001fea0003c00000 */
[----:B------:R1:W2:Y:S02]  /*102f0*/  SHFL.IDX P6, R14, R13, R12, R11 ;  /* 0x0000000c0d0e7389 */ /* 0x0002a400000c000b */
[----:B012---:R-:W-:Y:S01]  /*10300*/  ENDCOLLECTIVE ;  /* 0x000000000000791b */ /* 0x007fe20003800000 */
.L_x_337:
[----:B------:R-:W-:Y:S05]  /*10310*/  BSYNC B0 ;  /* 0x0000000000007941 */ /* 0x000fea0003800000 */
.L_x_336:
[----:B------:R-:W-:Y:S05]  /*10320*/  BRA `(.L_x_338) ;  /* 0xffffffa800787947 */ /* 0x000fea000383ffff */
.L_x_233:
[----:B------:R-:W-:Y:S01]  /*10330*/  BSSY B0, `(.L_x_339) ;  /* 0x0000006000007945 */ /* 0x000fe20003800000 */
[----:B------:R-:W-:-:S07]  /*10340*/  IMAD.MOV.U32 R15, RZ, RZ, -0x1 ;  /* 0xffffffffff0f7424 */ /* 0x000fce00078e00ff */
[----:B01----:R-:W-:Y:S05]  /*10350*/  WARPSYNC.COLLECTIVE R15, `(.L_x_340) ;  /* 0x000000000f0c7348 */ /* 0x003fea0003c00000 */
[----:B------:R-:W-:Y:S02]  /*10360*/  ELECT P6, UR62, PT ;  /* 0x00000000003e782f */ /* 0x000fe400038c0000 */
[----:B------:R-:W-:Y:S01]  /*10370*/  MOV R14, UR62 ;  /* 0x0000003e000e7c02 */ /* 0x000fe20008000f00 */
[----:B01----:R-:W-:Y:S10]  /*10380*/  ENDCOLLECTIVE ;  /* 0x000000000000791b */ /* 0x003ff40003800000 */
.L_x_340:
[----:B------:R-:W-:Y:S05]  /*10390*/  BSYNC B0 ;  /* 0x0000000000007941 */ /* 0x000fea0003800000 */
.L_x_339:
[----:B------:R-:W-:Y:S05]  /*103a0*/  BRA `(.L_x_341) ;  /* 0xffffffa800787947 */ /* 0x000fea000383ffff */
.L_x_235:
[----:B-1----:R1:W3:Y:S02]  /*103b0*/  SYNCS.PHASECHK.TRANS64.TRYWAIT P0, [R0+URZ+0x38840], R2 ;  /* 0x03884002000075a7 */ /* 0x0022e4000800017f */
[----:B---3--:R-:W-:Y:S05]  /*103c0*/  @!P0 NANOSLEEP.SYNCS 0x989680 ;  /* 0x009896800000895d */ /* 0x008fea0003900000 */
[----:B------:R-:W3:Y:S02]  /*103d0*/  @!P0 SYNCS.PHASECHK.TRANS64 P0, [R0+URZ+0x38840], R2 ;  /* 0x03884002000085a7 */ /* 0x000ee4000800007f */
[----:B---3--:R-:W-:Y:S05]  /*103e0*/  @!P0 BRA `(.L_x_235) ;  /* 0xfffffffc00f08947 */ /* 0x008fea000383ffff */
[----:B------:R-:W-:Y:S05]  /*103f0*/  BRA `(.L_x_342) ;  /* 0xffffffa800d07947 */ /* 0x000fea000383ffff */
.L_x_238:
        /* <DEDUP_REMOVED lines=8> */
.L_x_343:
[----:B------:R-:W-:Y:S01]  /*10480*/  IMAD.MOV.U32 R13, RZ, RZ, R0 ;  /* 0x000000ffff0d7224 */ /* 0x000fe200078e0000 */
[----:B------:R-:W-:Y:S01]  /*10490*/  LOP3.LUT R5, R5, 0x7f, RZ, 0xc0, !PT ;  /* 0x0000007f05057812 */ /* 0x000fe200078ec0ff */
[----:B------:R-:W-:-:S07]  /*104a0*/  IMAD.MOV.U32 R6, RZ, RZ, R14 ;  /* 0x000000ffff067224 */ /* 0x000fce00078e000e */
[----:B------:R-:W-:Y:S05]  /*104b0*/  WARPSYNC.COLLECTIVE R15, `(.L_x_344) ;  /* 0x000000000f087348 */ /* 0x000fea0003c00000 */
[----:B------:R0:W1:Y:S02]  /*104c0*/  SHFL.IDX P6, R14, R13, R12, R11 ;  /* 0x0000000c0d0e7389 */ /* 0x00006400000c000b */
[----:B01----:R-:W-:Y:S01]  /*104d0*/  ENDCOLLECTIVE ;  /* 0x000000000000791b */ /* 0x003fe20003800000 */
.L_x_344:
[----:B------:R-:W-:Y:S02]  /*104e0*/  ULDC UR4, c[0x0][0x288] ;  /* 0x0000a20000047ab9 */ /* 0x000fe40000000800 */
[----:B------:R-:W-:Y:S01]  /*104f0*/  IMAD R3, R7, UR4, RZ ;  /* 0x0000000407037c24 */ /* 0x000fe2000f8e02ff */
[----:B------:R-:W-:Y:S01]  /*10500*/  SHF.R.U32.HI R15, RZ, 0x3, R5 ;  /* 0x00000003ff0f7819 */ /* 0x000fe20000011605 */
[----:B------:R-:W-:Y:S02]  /*10510*/  IMAD.MOV.U32 R13, RZ, RZ, R2 ;  /* 0x000000ffff0d7224 */ /* 0x000fe400078e0002 */
[----:B------:R-:W-:Y:S02]  /*10520*/  IMAD.MOV.U32 R12, RZ, RZ, 0x1 ;  /* 0x00000001ff0c7424 */ /* 0x000fe400078e00ff */
[----:B------:R-:W-:Y:S02]  /*10530*/  IMAD R7, R4, 0x40, R15 ;  /* 0x0000004004077824 */ /* 0x000fe400078e020f */
[----:B------:R-:W-:-:S02]  /*10540*/  IMAD.MOV.U32 R15, RZ, RZ, -0x1 ;  /* 0xffffffffff0f7424 */ /* 0x000fc400078e00ff */
[----:B------:R-:W-:Y:S01]  /*10550*/  IMAD.MOV.U32 R5, RZ, RZ, R14 ;  /* 0x000000ffff057224 */ /* 0x000fe200078e000e */
[----:B------:R-:W-:-:S13]  /*10560*/  ISETP.GE.AND P1, PT, R7, R3, PT ;  /* 0x000000030700720c */ /* 0x000fda0003f26270 */
[----:B------:R-:W-:Y:S05]  /*10570*/  WARPSYNC.COLLECTIVE R15, `(.L_x_345) ;  /* 0x000000000f087348 */ /* 0x000fea0003c00000 */
[----:B------:R0:W1:Y:S02]  /*10580*/  SHFL.IDX P6, R14, R13, R12, R11 ;  /* 0x0000000c0d0e7389 */ /* 0x00006400000c000b */
[----:B01----:R-:W-:Y:S01]  /*10590*/  ENDCOLLECTIVE ;  /* 0x000000000000791b */ /* 0x003fe20003800000 */
.L_x_345:
[----:B------:R0:W-:Y:S01]  /*105a0*/  STL [R1+0x14], R7 ;  /* 0x0000140701007387 */ /* 0x0001e20000100800 */
[----:B------:R-:W-:Y:S01]  /*105b0*/  @!P1 LEA R5, P2, R10, R5, 0x1 ;  /* 0x000000050a059211 */ /* 0x000fe200078408ff */
[----:B------:R-:W-:-:S04]  /*105c0*/  IMAD.MOV.U32 R13, RZ, RZ, R0 ;  /* 0x000000ffff0d7224 */ /* 0x000fc800078e0000 */
[----:B------:R-:W-:-:S05]  /*105d0*/  @!P1 IMAD.X R4, RZ, RZ, R6, P2 ;  /* 0x000000ffff049224 */ /* 0x000fca00010e0606 */
[----:B------:R-:W-:Y:S01]  /*105e0*/  @!P1 LOP3.LUT R5, R5, R4, RZ, 0x3c, !PT ;  /* 0x0000000405059212 */ /* 0x000fe200078e3cff */
[----:B0-----:R-:W-:-:S07]  /*105f0*/  IMAD.MOV.U32 R6, RZ, RZ, R14 ;  /* 0x000000ffff067224 */ /* 0x001fce00078e000e */
[----:B------:R-:W-:Y:S05]  /*10600*/  WARPSYNC.COLLECTIVE R15, `(.L_x_346) ;  /* 0x000000000f087348 */ /* 0x000fea0003c00000 */
[----:B------:R0:W1:Y:S02]  /*10610*/  SHFL.IDX P6, R14, R13, R12, R11 ;  /* 0x0000000c0d0e7389 */ /* 0x00006400000c000b */
[----:B01----:R-:W-:Y:S01]  /*10620*/  ENDCOLLECTIVE ;  /* 0x000000000000791b */ /* 0x003fe20003800000 */
.L_x_346:
[----:B------:R-:W-:-:S04]  /*10630*/  @!P1 LOP3.LUT R4, R5, R4, RZ, 0x3c, !PT ;  /* 0x0000000405049212 */ /* 0x000fc800078e3cff */
[----:B------:R-:W-:-:S05]  /*10640*/  @!P1 LOP3.LUT R5, R5, R4, RZ, 0x3c, !PT ;  /* 0x0000000405059212 */ /* 0x000fca00078e3cff */
[----:B------:R-:W-:Y:S01]  /*10650*/  @!PT LDS RZ, [RZ] ;  /* 0x00000000fffff984 */ /* 0x000fe20000000800 */
[----:B------:R-:W-:Y:S01]  /*10660*/  @!PT LDS RZ, [RZ] ;  /* 0x00000000fffff984 */ /* 0x000fe20000000800 */
[----:B------:R-:W-:Y:S01]  /*10670*/  @!PT LDS RZ, [RZ] ;  /* 0x00000000fffff984 */ /* 0x000fe20000000800 */
[----:B------:R0:W-:Y:S01]  /*10680*/  @!P1 LDGSTS.E.BYPASS.LTC128B.128 [R9+0x20400], desc[UR38][R4.64], !P0 ;  /* 0x2040000004099fae */ /* 0x0001e2000c101d66 */
[----:B------:R-:W-:Y:S02]  /*10690*/  IMAD.MOV.U32 R13, RZ, RZ, R2 ;  /* 0x000000ffff0d7224 */ /* 0x000fe400078e0002 */
[----:B------:R-:W-:Y:S02]  /*106a0*/  IMAD.MOV.U32 R12, RZ, RZ, 0x2 ;  /* 0x00000002ff0c7424 */ /* 0x000fe400078e00ff */
[----:B0-----:R-:W-:Y:S02]  /*106b0*/  VIADD R5, R7, 0x10 ;  /* 0x0000001007057836 */ /* 0x001fe40000000000 */
[----:B------:R-:W-:-:S07]  /*106c0*/  IMAD.MOV.U32 R4, RZ, RZ, R14 ;  /* 0x000000ffff047224 */ /* 0x000fce00078e000e */
[----:B------:R-:W-:Y:S05]  /*106d0*/  WARPSYNC.COLLECTIVE R15, `(.L_x_347) ;  /* 0x000000000f087348 */ /* 0x000fea0003c00000 */
[----:B------:R0:W1:Y:S02]  /*106e0*/  SHFL.IDX P6, R14, R13, R12, R11 ;  /* 0x0000000c0d0e7389 */ /* 0x00006400000c000b */
[----:B01----:R-:W-:Y:S01]  /*106f0*/  ENDCOLLECTIVE ;  /* 0x000000000000791b */ /* 0x003fe20003800000 */
.L_x_347:
[----:B------:R-:W-:Y:S01]  /*10700*/  ISETP.GE.AND P1, PT, R5, R3, PT ;  /* 0x000000030500720c */ /* 0x000fe20003f26270 */
[----:B------:R-:W-:Y:S01]  /*10710*/  VIADD R7, R7, 0x20 ;  /* 0x0000002007077836 */ /* 0x000fe20000000000 */
[----:B------:R0:W-:Y:S04]  /*10720*/  STL [R1+0x28], R5 ;  /* 0x0000280501007387 */ /* 0x0001e80000100800 */
[----:B------:R1:W-:Y:S07]  /*10730*/  STL [R1+0x2c], R7 ;  /* 0x00002c0701007387 */ /* 0x0003ee0000100800 */
[----:B0-----:R-:W-:Y:S01]  /*10740*/  @!P1 LEA R5, P2, R10, R4, 0x1 ;  /* 0x000000040a059211 */ /* 0x001fe200078408ff */
[----:B------:R-:W-:-:S04]  /*10750*/  IMAD.MOV.U32 R13, RZ, RZ, R0 ;  /* 0x000000ffff0d7224 */ /* 0x000fc800078e0000 */
[----:B------:R-:W-:Y:S02]  /*10760*/  @!P1 IMAD.X R4, RZ, RZ, R6, P2 ;  /* 0x000000ffff049224 */ /* 0x000fe400010e0606 */
[----:B------:R-:W-:-:S03]  /*10770*/  IMAD.MOV.U32 R6, RZ, RZ, R14 ;  /* 0x000000ffff067224 */ /* 0x000fc600078e000e */
[----:B-1----:R-:W-:-:S07]  /*10780*/  @!P1 LOP3.LUT R5, R5, R4, RZ, 0x3c, !PT ;  /* 0x0000000405059212 */ /* 0x002fce00078e3cff */
[----:B------:R-:W-:Y:S05]  /*10790*/  WARPSYNC.COLLECTIVE R15, `(.L_x_348) ;  /* 0x000000000f087348 */ /* 0x000fea0003c00000 */
[----:B------:R0:W1:Y:S02]  /*107a0*/  SHFL.IDX P6, R14, R13, R12, R11 ;  /* 0x0000000c0d0e7389 */ /* 0x00006400000c000b */
[----:B01----:R-:W-:Y:S01]  /*107b0*/  ENDCOLLECTIVE ;  /* 0x000000000000791b */ /* 0x003fe20003800000 */
.L_x_348:
[----:B------:R-:W-:-:S04]  /*107c0*/  @!P1 LOP3.LUT R4, R5, R4, RZ, 0x3c, !PT ;  /* 0x0000000405049212 */ /* 0x000fc800078e3cff */
[----:B------:R-:W-:-:S05]  /*107d0*/  @!P1 LOP3.LUT R5, R5, R4, RZ, 0x3c, !PT ;  /* 0x0000000405059212 */ /* 0x000fca00078e3cff */
[----:B------:R-:W-:Y:S01]  /*107e0*/  @!PT LDS RZ, [RZ] ;  /* 0x00000000fffff984 */ /* 0x000fe20000000800 */
[----:B------:R-:W-:Y:S01]  /*107f0*/  @!PT LDS RZ, [RZ] ;  /* 0x00000000fffff984 */ /* 0x000fe20000000800 */
[----:B------:R-:W-:Y:S01]  /*10800*/  @!PT LDS RZ, [RZ] ;  /* 0x00000000fffff984 */ /* 0x000fe20000000800 */
[----:B------:R0:W-:Y:S01]  /*10810*/  @!P1 LDGSTS.E.BYPASS.LTC128B.128 [R9+0x20c00], desc[UR38][R4.64], !P0 ;  /* 0x20c0000004099fae */ /* 0x0001e2000c101d66 */
[----:B------:R-:W-:Y:S01]  /*10820*/  ISETP.GE.AND P1, PT, R7, R3, PT ;  /* 0x000000030700720c */ /* 0x000fe20003f26270 */
[----:B------:R-:W-:Y:S02]  /*10830*/  IMAD.MOV.U32 R13, RZ, RZ, R2 ;  /* 0x000000ffff0d7224 */ /* 0x000fe400078e0002 */
[----:B------:R-:W-:Y:S02]  /*10840*/  IMAD.MOV.U32 R12, RZ, RZ, 0x3 ;  /* 0x00000003ff0c7424 */ /* 0x000fe400078e00ff */
[----:B0-----:R-:W-:-:S08]  /*10850*/  IMAD.MOV.U32 R4, RZ, RZ, R14 ;  /* 0x000000ffff047224 */ /* 0x001fd000078e000e */
[----:B------:R-:W-:Y:S05]  /*10860*/  WARPSYNC.COLLECTIVE R15, `(.L_x_349) ;  /* 0x000000000f087348 */ /* 0x000fea0003c00000 */
[----:B------:R0:W1:Y:S02]  /*10870*/  SHFL.IDX P6, R14, R13, R12, R11 ;  /* 0x0000000c0d0e7389 */ /* 0x00006400000c000b */
[----:B01----:R-:W-:Y:S01]  /*10880*/  ENDCOLLECTIVE ;  /* 0x000000000000791b */ /* 0x003fe20003800000 */
.L_x_349:
        /* <DEDUP_REMOVED lines=9> */
[----:B------:R0:W-:Y:S02]  /*10920*/  @!P1 LDGSTS.E.BYPASS.LTC128B.128 [R9+0x21400], desc[UR38][R4.64], !P0 ;  /* 0x2140000004099fae */ /* 0x0001e4000c101d66 */
[----:B0-----:R-:W-:-:S07]  /*10930*/  IMAD.MOV.U32 R4, RZ, RZ, R14 ;  /* 0x000000ffff047224 */ /* 0x001fce00078e000e */
[----:B------:R-:W-:Y:S05]  /*10940*/  WARPSYNC.COLLECTIVE R15, `(.L_x_350) ;  /* 0x000000000f087348 */ /* 0x000fea0003c00000 */
[----:B------:R0:W1:Y:S02]  /*10950*/  SHFL.IDX P6, R14, R13, R12, R11 ;  /* 0x0000000c0d0e7389 */ /* 0x00006400000c000b */
[----:B01----:R-:W-:Y:S01]  /*10960*/  ENDCOLLECTIVE ;  /* 0x000000000000791b */ /* 0x003fe20003800000 */
.L_x_350:
[----:B------:R-:W-:Y:S01]  /*10970*/  IMAD.MOV.U32 R0, RZ, RZ, R14 ;  /* 0x000000ffff007224 */ /* 0x000fe200078e000e */
[----:B------:R-:W-:Y:S06]  /*10980*/  BRA `(.L_x_351) ;  /* 0xffffffac00dc7947 */ /* 0x000fec000383ffff */
.L_x_240:
[----:B------:R-:W-:Y:S01]  /*10990*/  BSSY B0, `(.L_x_352) ;  /* 0x0000008000007945 */ /* 0x000fe20003800000 */
[----:B------:R-:W-:Y:S02]  /*109a0*/  IMAD.MOV.U32 R13, RZ, RZ, R6 ;  /* 0x000000ffff0d7224 */ /* 0x000fe400078e0006 */
[----:B------:R-:W-:Y:S02]  /*109b0*/  IMAD.MOV.U32 R12, RZ, RZ, RZ ;  /* 0x000000ffff0c7224 */ /* 0x000fe400078e00ff */
[----:B------:R-:W-:Y:S02]  /*109c0*/  IMAD.MOV.U32 R11, RZ, RZ, 0x181f ;  /* 0x0000181fff0b7424 */ /* 0x000fe400078e00ff */
[----:B------:R-:W-:-:S07]  /*109d0*/  IMAD.MOV.U32 R15, RZ, RZ, -0x1 ;  /* 0xffffffffff0f7424 */ /* 0x000fce00078e00ff */
[----:B------:R-:W-:Y:S05]  /*109e0*/  WARPSYNC.COLLECTIVE R15, `(.L_x_353) ;  /* 0x000000000f087348 */ /* 0x000fea0003c00000 */
[----:B------:R0:W1:Y:S02]  /*109f0*/  SHFL.IDX P6, R14, R13, R12, R11 ;  /* 0x0000000c0d0e7389 */ /* 0x00006400000c000b */
[----:B01----:R-:W-:Y:S01]  /*10a00*/  ENDCOLLECTIVE ;  /* 0x000000000000791b */ /* 0x003fe20003800000 */
.L_x_353:
[----:B------:R-:W-:Y:S05]  /*10a10*/  BSYNC B0 ;  /* 0x0000000000007941 */ /* 0x000fea0003800000 */
.L_x_352:
[----:B------:R-:W-:Y:S01]  /*10a20*/  IMAD.MOV.U32 R13, RZ, RZ, R0 ;  /* 0x000000ffff0d7224 */ /* 0x000fe200078e0000 */
[----:B------:R0:W5:Y:S01]  /*10a30*/  LDL.LU R10, [R1+0x2c] ;  /* 0x00002c00010a7983 */ /* 0x0001620000300800 */
[----:B------:R-:W-:Y:S02]  /*10a40*/  IMAD.MOV.U32 R12, RZ, RZ, RZ ;  /* 0x000000ffff0c7224 */ /* 0x000fe400078e00ff */
[----:B------:R-:W-:Y:S01]  /*10a50*/  IMAD.MOV.U32 R11, RZ, RZ, 0x181f ;  /* 0x0000181fff0b7424 */ /* 0x000fe200078e00ff */
[----:B------:R0:W-:Y:S01]  /*10a60*/  STL [R1+0x54], R16 ;  /* 0x0000541001007387 */ /* 0x0001e20000100800 */
[----:B------:R-:W-:Y:S02]  /*10a70*/  IMAD.MOV.U32 R15, RZ, RZ, -0x1 ;  /* 0xffffffffff0f7424 */ /* 0x000fe400078e00ff */
[----:B------:R-:W-:-:S07]  /*10a80*/  IMAD.MOV.U32 R2, RZ, RZ, R14 ;  /* 0x000000ffff027224 */ /* 0x000fce00078e000e */
[----:B0----5:R-:W-:Y:S05]  /*10a90*/  WARPSYNC.COLLECTIVE R15, `(.L_x_354) ;  /* 0x000000000f087348 */ /* 0x021fea0003c00000 */
[----:B------:R1:W2:Y:S02]  /*10aa0*/  SHFL.IDX P6, R14, R13, R12, R11 ;  /* 0x0000000c0d0e7389 */ /* 0x0002a400000c000b */
[----:B012--5:R-:W-:Y:S01]  /*10ab0*/  ENDCOLLECTIVE ;  /* 0x000000000000791b */ /* 0x027fe20003800000 */
.L_x_354:
[----:B------:R-:W-:Y:S01]  /*10ac0*/  ULDC UR4, c[0x0][0x288] ;  /* 0x0000a20000047ab9 */ /* 0x000fe20000000800 */
[----:B------:R-:W2:Y:S01]  /*10ad0*/  LDL R16, [R1+0x4] ;  /* 0x0000040001107983 */ /* 0x000ea20000100800 */
[----:B------:R-:W-:Y:S01]  /*10ae0*/  LOP3.LUT R18, R18, 0xfffffeff, RZ, 0xc0, !PT ;  /* 0xfffffeff12127812 */ /* 0x000fe200078ec0ff */
[----:B------:R-:W-:-:S03]  /*10af0*/  IMAD R4, R8, UR4, RZ ;  /* 0x0000000408047c24 */ /* 0x000fc6000f8e02ff */
[----:B------:R-:W-:-:S04]  /*10b00*/  @P1 LOP3.LUT R18, R18, 0x100, RZ, 0xfc, !PT ;  /* 0x0000010012121812 */ /* 0x000fc800078efcff */
[C---:B------:R-:W-:Y:S01]  /*10b10*/  LOP3.LUT P1, RZ, R18.reuse, 0x10, RZ, 0xc0, !PT ;  /* 0x0000001012ff7812 */ /* 0x040fe2000782c0ff */
[----:B------:R-:W3:Y:S04]  /*10b20*/  LDL.LU R11, [R1+0x14] ;  /* 0x00001400010b7983 */ /* 0x000ee80000300800 */
[----:B------:R-:W4:Y:S01]  /*10b30*/  LDL.LU R15, [R1+0x28] ;  /* 0x00002800010f7983 */ /* 0x000f220000300800 */
[----:B------:R-:W-:Y:S01]  /*10b40*/  LOP3.LUT R18, R18, 0xffffff7f, RZ, 0xc0, !PT ;  /* 0xffffff7f12127812 */ /* 0x000fe200078ec0ff */
[----:B------:R-:W-:Y:S02]  /*10b50*/  IMAD.MOV.U32 R13, RZ, RZ, R6 ;  /* 0x000000ffff0d7224 */ /* 0x000fe400078e0006 */
[----:B------:R-:W-:Y:S02]  /*10b60*/  IMAD.MOV.U32 R12, RZ, RZ, 0x1 ;  /* 0x00000001ff0c7424 */ /* 0x000fe400078e00ff */
[----:B------:R-:W-:Y:S01]  /*10b70*/  IMAD.MOV.U32 R3, RZ, RZ, R14 ;  /* 0x000000ffff037224 */ /* 0x000fe200078e000e */
[----:B------:R-:W-:-:S13]  /*10b80*/  ISETP.GE.AND P3, PT, R10, R4, PT ;  /* 0x000000040a00720c */ /* 0x000fda0003f66270 */
[----:B------:R-:W-:-:S04]  /*10b90*/  @P3 LOP3.LUT R18, R18, 0x80, RZ, 0xfc, !PT ;  /* 0x0000008012123812 */ /* 0x000fc800078efcff */
[----:B------:R-:W-:Y:S02]  /*10ba0*/  LOP3.LUT P3, RZ, R18, 0x4, RZ, 0xc0, !PT ;  /* 0x0000000412ff7812 */ /* 0x000fe4000786c0ff */
[-C--:B---3--:R-:W-:Y:S01]  /*10bb0*/  ISETP.GE.AND P4, PT, R11, R4.reuse, PT ;  /* 0x000000040b00720c */ /* 0x088fe20003f86270 */
[----:B------:R-:W-:Y:S01]  /*10bc0*/  IMAD.MOV.U32 R11, RZ, RZ, 0x181f ;  /* 0x0000181fff0b7424 */ /* 0x000fe200078e00ff */
[----:B----4-:R-:W-:Y:S01]  /*10bd0*/  ISETP.GE.AND P2, PT, R15, R4, PT ;  /* 0x000000040f00720c */ /* 0x010fe20003f46270 */
[----:B------:R-:W-:-:S10]  /*10be0*/  IMAD.MOV.U32 R15, RZ, RZ, -0x1 ;  /* 0xffffffffff0f7424 */ /* 0x000fd400078e00ff */
[----:B------:R-:W-:Y:S02]  /*10bf0*/  @!P4 LEA R3, P6, R9, R3, 0x1 ;  /* 0x000000030903c211 */ /* 0x000fe400078c08ff */
[----:B------:R-:W-:-:S03]  /*10c00*/  @!P4 LOP3.LUT R8, R5, 0x40, RZ, 0xc0, !PT ;  /* 0x000000400508c812 */ /* 0x000fc600078ec0ff */
[----:B------:R-:W-:Y:S01]  /*10c10*/  @!P4 IMAD.X R2, RZ, RZ, R2, P6 ;  /* 0x000000ffff02c224 */ /* 0x000fe200030e0602 */
[----:B------:R-:W-:Y:S02]  /*10c20*/  LOP3.LUT P6, RZ, R18, 0x8, RZ, 0xc0, !PT ;  /* 0x0000000812ff7812 */ /* 0x000fe400078cc0ff */
[----:B------:R-:W-:Y:S02]  /*10c30*/  @!P4 SHF.R.U32.HI R8, RZ, 0x2, R8 ;  /* 0x00000002ff08c819 */ /* 0x000fe40000011608 */
[----:B------:R-:W-:-:S04]  /*10c40*/  @!P4 LOP3.LUT R3, R3, R2, RZ, 0x3c, !PT ;  /* 0x000000020303c212 */ /* 0x000fc800078e3cff */
[----:B------:R-:W-:-:S04]  /*10c50*/  @!P4 LOP3.LUT R2, R3, R2, RZ, 0x3c, !PT ;  /* 0x000000020302c212 */ /* 0x000fc800078e3cff */
[----:B------:R-:W-:-:S05]  /*10c60*/  @!P4 LOP3.LUT R3, R3, R2, RZ, 0x3c, !PT ;  /* 0x000000020303c212 */ /* 0x000fca00078e3cff */
[----:B------:R-:W-:Y:S01]  /*10c70*/  @!PT LDS RZ, [RZ] ;  /* 0x00000000fffff984 */ /* 0x000fe20000000800 */
[----:B------:R-:W-:Y:S01]  /*10c80*/  @!PT LDS RZ, [RZ] ;  /* 0x00000000fffff984 */ /* 0x000fe20000000800 */
[----:B------:R-:W-:Y:S01]  /*10c90*/  @!PT LDS RZ, [RZ] ;  /* 0x00000000fffff984 */ /* 0x000fe20000000800 */
[----:B--2---:R0:W-:Y:S01]  /*10ca0*/  @!P4 LDGSTS.E.BYPASS.LTC128B.128 [R16+0x26400], desc[UR38][R2.64], !P1 ;  /* 0x264000000210cfae */ /* 0x0041e2000c901d66 */
[----:B------:R-:W-:-:S03]  /*10cb0*/  LOP3.LUT P1, RZ, R18, 0x100, RZ, 0xc0, !PT ;  /* 0x0000010012ff7812 */ /* 0x000fc6000782c0ff */
[----:B------:R0:W-:Y:S01]  /*10cc0*/  @!P4 LDGSTS.E.BYPASS.LTC128B.128 [R16+0x28400], desc[UR38][R2.64+0x80], !P6 ;  /* 0x284000800210cfae */ /* 0x0001e2000f101d66 */
[----:B------:R-:W-:Y:S02]  /*10cd0*/  @!P4 ISETP.NE.U32.AND P6, PT, R8, RZ, PT ;  /* 0x000000ff0800c20c */ /* 0x000fe40003fc5070 */
[----:B------:R-:W-:Y:S01]  /*10ce0*/  @!P4 LOP3.LUT R8, R7, 0x80, RZ, 0xc0, !PT ;  /* 0x000000800708c812 */ /* 0x000fe200078ec0ff */
[----:B------:R0:W-:Y:S03]  /*10cf0*/  @!P4 LDGSTS.E.BYPASS.LTC128B.128 [R16+0x2a400], desc[UR38][R2.64+0x100], !P3 ;  /* 0x2a4001000210cfae */ /* 0x0001e6000d901d66 */
[----:B------:R-:W-:Y:S01]  /*10d00*/  @!P4 SHF.R.U32.HI R8, RZ, 0x3, R8 ;  /* 0x00000003ff08c819 */ /* 0x000fe20000011608 */
[----:B------:R0:W-:Y:S04]  /*10d10*/  @!P4 LDGSTS.E.BYPASS.LTC128B.128 [R16+0x2c400], desc[UR38][R2.64+0x180], !P5 ;  /* 0x2c4001800210cfae */ /* 0x0001e8000e901d66 */
[----:B------:R0:W-:Y:S04]  /*10d20*/  @!P4 LDGSTS.E.BYPASS.LTC128B.128 [R16+0x2e400], desc[UR38][R2.64+0x200], !P0 ;  /* 0x2e4002000210cfae */ /* 0x0001e8000c101d66 */
[----:B------:R0:W-:Y:S04]  /*10d30*/  @!P4 LDGSTS.E.BYPASS.LTC128B.128 [R16+0x30400], desc[UR38][R2.64+0x280], !P1 ;  /* 0x304002800210cfae */ /* 0x0001e8000c901d66 */
[----:B------:R0:W-:Y:S01]  /*10d40*/  @!P4 LDGSTS.E.BYPASS.LTC128B.128 [R16+0x32400], desc[UR38][R2.64+0x300], P6 ;  /* 0x324003000210cfae */ /* 0x0001e2000b101d66 */
[----:B------:R-:W-:-:S13]  /*10d50*/  @!P4 ISETP.NE.U32.AND P6, PT, R8, RZ, PT ;  /* 0x000000ff0800c20c */ /* 0x000fda0003fc5070 */
[----:B------:R0:W-:Y:S02]  /*10d60*/  @!P4 LDGSTS.E.BYPASS.LTC128B.128 [R16+0x34400], desc[UR38][R2.64+0x380], P6 ;  /* 0x344003800210cfae */ /* 0x0001e4000b101d66 */
[----:B0-----:R-:W-:Y:S05]  /*10d70*/  WARPSYNC.COLLECTIVE R15, `(.L_x_355) ;  /* 0x000000000f087348 */ /* 0x001fea0003c00000 */
[----:B------:R1:W2:Y:S02]  /*10d80*/  SHFL.IDX P6, R14, R13, R12, R11 ;  /* 0x0000000c0d0e7389 */ /* 0x0002a400000c000b */
[----:B012---:R-:W-:Y:S01]  /*10d90*/  ENDCOLLECTIVE ;  /* 0x000000000000791b */ /* 0x007fe20003800000 */
.L_x_355:
[----:B------:R-:W-:Y:S02]  /*10da0*/  IMAD.MOV.U32 R13, RZ, RZ, R0 ;  /* 0x000000ffff0d7224 */ /* 0x000fe400078e0000 */
[----:B------:R-:W-:-:S07]  /*10db0*/  IMAD.MOV.U32 R8, RZ, RZ, R14 ;  /* 0x000000ffff087224 */ /* 0x000fce00078e000e */
[----:B------:R-:W-:Y:S05]  /*10dc0*/  WARPSYNC.COLLECTIVE R15, `(.L_x_356) ;  /* 0x000000000f087348 */ /* 0x000fea0003c00000 */
[----:B------:R0:W1:Y:S02]  /*10dd0*/  SHFL.IDX P6, R14, R13, R12, R11 ;  /* 0x0000000c0d0e7389 */ /* 0x00006400000c000b */
[----:B01----:R-:W-:Y:S01]  /*10de0*/  ENDCOLLECTIVE ;  /* 0x000000000000791b */ /* 0x003fe20003800000 */
.L_x_356:
[----:B------:R-:W-:Y:S02]  /*10df0*/  IMAD.MOV.U32 R13, RZ, RZ, R6 ;  /* 0x000000ffff0d7224 */ /* 0x000fe400078e0006 */
[----:B------:R-:W-:Y:S01]  /*10e00*/  IMAD.MOV.U32 R12, RZ, RZ, 0x2 ;  /* 0x00000002ff0c7424 */ /* 0x000fe200078e00ff */
[----:B------:R-:W-:Y:S02]  /*10e10*/  @!P2 LEA R9, P4, R9, R14, 0x1 ;  /* 0x0000000e0909a211 */ /* 0x000fe400078808ff */
[----:B------:R-:W-:-:S03]  /*10e20*/  LOP3.LUT P6, RZ, R18, 0x8, RZ, 0xc0, !PT ;  /* 0x0000000812ff7812 */ /* 0x000fc600078cc0ff */
[----:B------:R-:W-:Y:S01]  /*10e30*/  @!P2 IMAD.X R10, RZ, RZ, R8, P4 ;  /* 0x000000ffff0aa224 */ /* 0x000fe200020e0608 */
[----:B------:R-:W-:Y:S01]  /*10e40*/  LOP3.LUT P4, RZ, R18, 0x10, RZ, 0xc0, !PT ;  /* 0x0000001012ff7812 */ /* 0x000fe2000788c0ff */
[----:B------:R-:W-:Y:S01]  /*10e50*/  @!P2 IMAD.MOV.U32 R2, RZ, RZ, R9 ;  /* 0x000000ffff02a224 */ /* 0x000fe200078e0009 */
[----:B------:R-:W-:Y:S01]  /*10e60*/  @!P2 LOP3.LUT R8, R5, 0x40, RZ, 0xc0, !PT ;  /* 0x000000400508a812 */ /* 0x000fe200078ec0ff */
[----:B------:R-:W-:Y:S02]  /*10e70*/  @!P2 IMAD.MOV.U32 R3, RZ, RZ, R10 ;  /* 0x000000ffff03a224 */ /* 0x000fe400078e000a */
[----:B------:R-:W0:Y:S01]  /*10e80*/  S2R R10, SR_TID.X ;  /* 0x00000000000a7919 */ /* 0x000e220000002100 */
[----:B------:R-:W-:-:S07]  /*10e90*/  @!P2 SHF.R.U32.HI R8, RZ, 0x2, R8 ;  /* 0x00000002ff08a819 */ /* 0x000fce0000011608 */
[----:B------:R-:W-:Y:S01]  /*10ea0*/  @!PT LDS RZ, [RZ] ;  /* 0x00000000fffff984 */ /* 0x000fe20000000800 */
[----:B------:R-:W-:Y:S01]  /*10eb0*/  @!PT LDS RZ, [RZ] ;  /* 0x00000000fffff984 */ /* 0x000fe20000000800 */
[----:B------:R-:W-:Y:S01]  /*10ec0*/  @!PT LDS RZ, [RZ] ;  /* 0x00000000fffff984 */ /* 0x000fe20000000800 */
[----:B------:R1:W-:Y:S01]  /*10ed0*/  @!P2 LDGSTS.E.BYPASS.LTC128B.128 [R16+0x26c00], desc[UR38][R2.64], !P4 ;  /* 0x26c000000210afae */ /* 0x0003e2000e101d66 */
[----:B------:R-:W-:Y:S02]  /*10ee0*/  @!P2 ISETP.NE.U32.AND P4, PT, R8, RZ, PT ;  /* 0x000000ff0800a20c */ /* 0x000fe40003f85070 */
[----:B------:R-:W-:Y:S01]  /*10ef0*/  @!P2 LOP3.LUT R8, R7, 0x80, RZ, 0xc0, !PT ;  /* 0x000000800708a812 */ /* 0x000fe200078ec0ff */
[----:B------:R1:W-:Y:S03]  /*10f00*/  @!P2 LDGSTS.E.BYPASS.LTC128B.128 [R16+0x28c00], desc[UR38][R2.64+0x80], !P6 ;  /* 0x28c000800210afae */ /* 0x0003e6000f101d66 */
[----:B------:R-:W-:-:S07]  /*10f10*/  @!P2 SHF.R.U32.HI R8, RZ, 0x3, R8 ;  /* 0x00000003ff08a819 */ /* 0x000fce0000011608 */
[----:B01----:R-:W-:Y:S05]  /*10f20*/  WARPSYNC.COLLECTIVE R15, `(.L_x_357) ;  /* 0x000000000f087348 */ /* 0x003fea0003c00000 */
[----:B------:R2:W3:Y:S02]  /*10f30*/  SHFL.IDX P6, R14, R13, R12, R11 ;  /* 0x0000000c0d0e7389 */ /* 0x0004e400000c000b */
[----:B0123--:R-:W-:Y:S01]  /*10f40*/  ENDCOLLECTIVE ;  /* 0x000000000000791b */ /* 0x00ffe20003800000 */
.L_x_357:
[----:B------:R-:W-:Y:S01]  /*10f50*/  @!PT LDS RZ, [RZ] ;  /* 0x00000000fffff984 */ /* 0x000fe20000000800 */
[----:B------:R-:W-:Y:S01]  /*10f60*/  @!PT LDS RZ, [RZ] ;  /* 0x00000000fffff984 */ /* 0x000fe20000000800 */
[----:B------:R-:W-:Y:S01]  /*10f70*/  @!PT LDS RZ, [RZ] ;  /* 0x00000000fffff984 */ /* 0x000fe20000000800 */
[----:B------:R-:W-:Y:S01]  /*10f80*/  @!P2 LDGSTS.E.BYPASS.LTC128B.128 [R16+0x2ac00], desc[UR38][R2.64+0x100], !P3 ;  /* 0x2ac001000210afae */ /* 0x000fe2000d901d66 */
[----:B------:R-:W-:-:S03]  /*10f90*/  LOP3.LUT P3, RZ, R18, 0x80, RZ, 0xc0, !PT ;  /* 0x0000008012ff7812 */ /* 0x000fc6000786c0ff */
[----:B------:R-:W-:Y:S04]  /*10fa0*/  @!P2 LDGSTS.E.BYPASS.LTC128B.128 [R16+0x2cc00], desc[UR38][R2.64+0x180], !P5 ;  /* 0x2cc001800210afae */ /* 0x000fe8000e901d66 */
[----:B------:R-:W-:Y:S01]  /*10fb0*/  @!P2 LDGSTS.E.BYPASS.LTC128B.128 [R16+0x2ec00], desc[UR38][R2.64+0x200], !P0 ;  /* 0x2ec002000210afae */ /* 0x000fe2000c101d66 */
[----:B------:R-:W-:-:S03]  /*10fc0*/  IMAD.MOV.U32 R13, RZ, RZ, R0 ;  /* 0x000000ffff0d7224 */ /* 0x000fc600078e0000 */
[----:B------:R-:W-:Y:S01]  /*10fd0*/  @!P2 LDGSTS.E.BYPASS.LTC128B.128 [R16+0x30c00], desc[UR38][R2.64+0x280], !P1 ;  /* 0x30c002800210afae */ /* 0x000fe2000c901d66 */
[----:B------:R-:W-:-:S03]  /*10fe0*/  IMAD.SHL.U32 R10, R10, 0x8, RZ ;  /* 0x000000080a0a7824 */ /* 0x000fc600078e00ff */
[----:B------:R-:W-:Y:S01]  /*10ff0*/  @!P2 LDGSTS.E.BYPASS.LTC128B.128 [R16+0x32c00], desc[UR38][R2.64+0x300], P4 ;  /* 0x32c003000210afae */ /* 0x000fe2000a101d66 */
[----:B------:R-:W-:Y:S02]  /*11000*/  @!P2 ISETP.NE.U32.AND P4, PT, R8, RZ, PT ;  /* 0x000000ff0800a20c */ /* 0x000fe40003f85070 */
[----:B------:R-:W-:Y:S02]  /*11010*/  LOP3.LUT R10, R10, 0x38, RZ, 0xc0, !PT ;  /* 0x000000380a0a7812 */ /* 0x000fe400078ec0ff */
[----:B------:R-:W-:-:S04]  /*11020*/  @!P3 LOP3.LUT R8, R5, 0x40, RZ, 0xc0, !PT ;  /* 0x000000400508b812 */ /* 0x000fc800078ec0ff */
[----:B------:R-:W-:-:S05]  /*11030*/  @!P3 SHF.R.U32.HI R8, RZ, 0x2, R8 ;  /* 0x00000002ff08b819 */ /* 0x000fca0000011608 */
[----:B------:R0:W-:Y:S01]  /*11040*/  @!P2 LDGSTS.E.BYPASS.LTC128B.128 [R16+0x34c00], desc[UR38][R2.64+0x380], P4 ;  /* 0x34c003800210afae */ /* 0x0001e2000a101d66 */
[----:B------:R-:W-:Y:S01]  /*11050*/  LOP3.LUT P2, RZ, R18, 0x4, RZ, 0xc0, !PT ;  /* 0x0000000412ff7812 */ /* 0x000fe2000784c0ff */
[----:B0-----:R-:W-:-:S12]  /*11060*/  IMAD.MOV.U32 R2, RZ, RZ, R14 ;  /* 0x000000ffff027224 */ /* 0x001fd800078e000e */
[----:B------:R-:W-:Y:S05]  /*11070*/  WARPSYNC.COLLECTIVE R15, `(.L_x_358) ;  /* 0x000000000f087348 */ /* 0x000fea0003c00000 */
[----:B------:R0:W1:Y:S02]  /*11080*/  SHFL.IDX P6, R14, R13, R12, R11 ;  /* 0x0000000c0d0e7389 */ /* 0x00006400000c000b */
[----:B01----:R-:W-:Y:S01]  /*11090*/  ENDCOLLECTIVE ;  /* 0x000000000000791b */ /* 0x003fe20003800000 */
.L_x_358:
[----:B------:R-:W-:Y:S01]  /*110a0*/  IMAD.MOV.U32 R3, RZ, RZ, R14 ;  /* 0x000000ffff037224 */ /* 0x000fe200078e000e */
[----:B------:R-:W-:-:S04]  /*110b0*/  LOP3.LUT P6, RZ, R18, 0x8, RZ, 0xc0, !PT ;  /* 0x0000000812ff7812 */ /* 0x000fc800078cc0ff */
[----:B------:R-:W-:-:S05]  /*110c0*/  @!P3 LEA R3, P4, R10, R3, 0x1 ;  /* 0x000000030a03b211 */ /* 0x000fca00078808ff */
[----:B------:R-:W-:Y:S01]  /*110d0*/  @!P3 IMAD.X R2, RZ, RZ, R2, P4 ;  /* 0x000000ffff02b224 */ /* 0x000fe200020e0602 */
[----:B------:R-:W-:-:S04]  /*110e0*/  LOP3.LUT P4, RZ, R18, 0x10, RZ, 0xc0, !PT ;  /* 0x0000001012ff7812 */ /* 0x000fc8000788c0ff */
[----:B------:R-:W-:-:S04]  /*110f0*/  @!P3 LOP3.LUT R3, R3, R2, RZ, 0x3c, !PT ;  /* 0x000000020303b212 */ /* 0x000fc800078e3cff */
[----:B------:R-:W-:-:S04]  /*11100*/  @!P3 LOP3.LUT R2, R3, R2, RZ, 0x3c, !PT ;  /* 0x000000020302b212 */ /* 0x000fc800078e3cff */
[----:B------:R-:W-:-:S05]  /*11110*/  @!P3 LOP3.LUT R3, R3, R2, RZ, 0x3c, !PT ;  /* 0x000000020303b212 */ /* 0x000fca00078e3cff */
[----:B------:R-:W-:Y:S01]  /*11120*/  @!PT LDS RZ, [RZ] ;  /* 0x00000000fffff984 */ /* 0x000fe20000000800 */
[----:B------:R-:W-:Y:S01]  /*11130*/  @!PT LDS RZ, [RZ] ;  /* 0x00000000fffff984 */ /* 0x000fe20000000800 */
[----:B------:R-:W-:Y:S01]  /*11140*/  @!PT LDS RZ, [RZ] ;  /* 0x00000000fffff984 */ /* 0x000fe20000000800 */
        /* <DEDUP_REMOVED lines=8> */
[----:B------:R0:W-:Y:S04]  /*111d0*/  @!P3 LDGSTS.E.BYPASS.LTC128B.128 [R16+0x31400], desc[UR38][R2.64+0x280], !P1 ;  /* 0x314002800210bfae */ /* 0x0001e8000c901d66 */
[----:B------:R0:W-:Y:S01]  /*111e0*/  @!P3 LDGSTS.E.BYPASS.LTC128B.128 [R16+0x33400], desc[UR38][R2.64+0x300], P4 ;  /* 0x334003000210bfae */ /* 0x0001e2000a101d66 */
[----:B------:R-:W-:-:S13]  /*111f0*/  @!P3 ISETP.NE.U32.AND P4, PT, R8, RZ, PT ;  /* 0x000000ff0800b20c */ /* 0x000fda0003f85070 */
[----:B------:R0:W-:Y:S04]  /*11200*/  @!P3 LDGSTS.E.BYPASS.LTC128B.128 [R16+0x35400], desc[UR38][R2.64+0x380], P4 ;  /* 0x354003800210bfae */ /* 0x0001e8000a101d66 */
[----:B------:R0:W5:Y:S01]  /*11210*/  LDL.LU R16, [R1+0x54] ;  /* 0x0000540001107983 */ /* 0x0001620000300800 */
[----:B------:R-:W-:Y:S02]  /*11220*/  IMAD.MOV.U32 R13, RZ, RZ, R6 ;  /* 0x000000ffff0d7224 */ /* 0x000fe400078e0006 */
[----:B------:R-:W-:-:S07]  /*11230*/  IMAD.MOV.U32 R12, RZ, RZ, 0x3 ;  /* 0x00000003ff0c7424 */ /* 0x000fce00078e00ff */
[----:B0----5:R-:W-:Y:S05]  /*11240*/  WARPSYNC.COLLECTIVE R15, `(.L_x_359) ;  /* 0x000000000f087348 */ /* 0x021fea0003c00000 */
[----:B------:R1:W2:Y:S02]  /*11250*/  SHFL.IDX P6, R14, R13, R12, R11 ;  /* 0x0000000c0d0e7389 */ /* 0x0002a400000c000b */
[----:B012--5:R-:W-:Y:S01]  /*11260*/  ENDCOLLECTIVE ;  /* 0x000000000000791b */ /* 0x027fe20003800000 */
.L_x_359:
[----:B------:R-:W-:Y:S02]  /*11270*/  IMAD.MOV.U32 R13, RZ, RZ, R0 ;  /* 0x000000ffff0d7224 */ /* 0x000fe400078e0000 */
[----:B------:R-:W-:-:S07]  /*11280*/  IMAD.MOV.U32 R6, RZ, RZ, R14 ;  /* 0x000000ffff067224 */ /* 0x000fce00078e000e */
[----:B------:R-:W-:Y:S05]  /*11290*/  WARPSYNC.COLLECTIVE R15, `(.L_x_360) ;  /* 0x000000000f087348 */ /* 0x000fea0003c00000 */
[----:B------:R0:W1:Y:S02]  /*112a0*/  SHFL.IDX P6, R14, R13, R12, R11 ;  /* 0x0000000c0d0e7389 */ /* 0x00006400000c000b */
[----:B01----:R-:W-:Y:S01]  /*112b0*/  ENDCOLLECTIVE ;  /* 0x000000000000791b */ /* 0x003fe20003800000 */
.L_x_360:
[----:B------:R-:W-:Y:S01]  /*112c0*/  IMAD.MOV.U32 R0, RZ, RZ, R14 ;  /* 0x000000ffff007224 */ /* 0x000fe200078e000e */
[----:B------:R-:W-:Y:S06]  /*112d0*/  BRA `(.L_x_361) ;  /* 0xffffffb000f87947 */ /* 0x000fec000383ffff */
.L_x_244:
[----:B0-----:R-:W-:-:S04]  /*112e0*/  IMAD.U32 R3, RZ, RZ, UR36 ;  /* 0x00000024ff037e24 */ /* 0x001fc8000f8e00ff */
[----:B------:R0:W2:Y:S03]  /*112f0*/  SYNCS.PHASECHK.TRANS64.TRYWAIT P0, [R3+URZ+0x38820], R0 ;  /* 0x03882000030075a7 */ /* 0x0000a6000800017f */
[----:B--2---:R-:W-:Y:S05]  /*11300*/  @!P0 NANOSLEEP.SYNCS 0x989680 ;  /* 0x009896800000895d */ /* 0x004fea0003900000 */
[----:B------:R-:W2:Y:S02]  /*11310*/  @!P0 SYNCS.PHASECHK.TRANS64 P0, [R3+URZ+0x38820], R0 ;  /* 0x03882000030085a7 */ /* 0x000ea4000800007f */
[----:B--2---:R-:W-:Y:S05]  /*11320*/  @!P0 BRA `(.L_x_244) ;  /* 0xfffffffc00ec8947 */ /* 0x004fea000383ffff */
[----:B------:R-:W-:Y:S05]  /*11330*/  BRA `(.L_x_362) ;  /* 0xffffffb400887947 */ /* 0x000fea000383ffff */
.L_x_248:
[----:B0-----:R0:W2:Y:S02]  /*11340*/  SYNCS.PHASECHK.TRANS64.TRYWAIT P0, [R3+URZ+0x38860], R0 ;  /* 0x03886000030075a7 */ /* 0x0010a4000800017f */
[----:B--2---:R-:W-:Y:S05]  /*11350*/  @!P0 NANOSLEEP.SYNCS 0x989680 ;  /* 0x009896800000895d */ /* 0x004fea0003900000 */
[----:B------:R-:W2:Y:S02]  /*11360*/  @!P0 SYNCS.PHASECHK.TRANS64 P0, [R3+URZ+0x38860], R0 ;  /* 0x03886000030085a7 */ /* 0x000ea4000800007f */
[----:B--2---:R-:W-:Y:S05]  /*11370*/  @!P0 BRA `(.L_x_248) ;  /* 0xfffffffc00f08947 */ /* 0x004fea000383ffff */
[----:B------:R-:W-:Y:S05]  /*11380*/  BRA `(.L_x_363) ;  /* 0xffffffb400a87947 */ /* 0x000fea000383ffff */
.L_x_265:
[----:B-1----:R1:W2:Y:S02]  /*11390*/  SYNCS.PHASECHK.TRANS64.TRYWAIT P0, [R3+URZ+0x38840], R2 ;  /* 0x03884002030075a7 */ /* 0x0022a4000800017f */
[----:B--2---:R-:W-:Y:S05]  /*113a0*/  @!P0 NANOSLEEP.SYNCS 0x989680 ;  /* 0x009896800000895d */ /* 0x004fea0003900000 */
[----:B------:R-:W2:Y:S02]  /*113b0*/  @!P0 SYNCS.PHASECHK.TRANS64 P0, [R3+URZ+0x38840], R2 ;  /* 0x03884002030085a7 */ /* 0x000ea4000800007f */
[----:B--2---:R-:W-:Y:S05]  /*113c0*/  @!P0 BRA `(.L_x_265) ;  /* 0xfffffffc00f08947 */ /* 0x004fea000383ffff */
[----:B------:R-:W-:Y:S05]  /*113d0*/  BRA `(.L_x_364) ;  /* 0xffffffc0008c7947 */ /* 0x000fea000383ffff */
.L_x_270:
[----:B0-----:R0:W2:Y:S02]  /*113e0*/  SYNCS.PHASECHK.TRANS64.TRYWAIT P0, [R3+URZ+0x38860], R2 ;  /* 0x03886002030075a7 */ /* 0x0010a4000800017f */
[----:B--2---:R-:W-:Y:S05]  /*113f0*/  @!P0 NANOSLEEP.SYNCS 0x989680 ;  /* 0x009896800000895d */ /* 0x004fea0003900000 */
[----:B------:R-:W2:Y:S02]  /*11400*/  @!P0 SYNCS.PHASECHK.TRANS64 P0, [R3+URZ+0x38860], R2 ;  /* 0x03886002030085a7 */ /* 0x000ea4000800007f */
[----:B--2---:R-:W-:Y:S05]  /*11410*/  @!P0 BRA `(.L_x_270) ;  /* 0xfffffffc00f08947 */ /* 0x004fea000383ffff */
[----:B------:R-:W-:Y:S05]  /*11420*/  BRA `(.L_x_365) ;  /* 0xffffffc400047947 */ /* 0x000fea000383ffff */
.L_x_286:
[----:B--2---:R2:W3:Y:S02]  /*11430*/  SYNCS.PHASECHK.TRANS64.TRYWAIT P0, [R4+URZ+0x38840], R2 ;  /* 0x03884002040075a7 */ /* 0x0044e4000800017f */
[----:B---3--:R-:W-:Y:S05]  /*11440*/  @!P0 NANOSLEEP.SYNCS 0x989680 ;  /* 0x009896800000895d */ /* 0x008fea0003900000 */
[----:B------:R-:W3:Y:S02]  /*11450*/  @!P0 SYNCS.PHASECHK.TRANS64 P0, [R4+URZ+0x38840], R2 ;  /* 0x03884002040085a7 */ /* 0x000ee4000800007f */
[----:B---3--:R-:W-:Y:S05]  /*11460*/  @!P0 BRA `(.L_x_286) ;  /* 0xfffffffc00f08947 */ /* 0x008fea000383ffff */
[----:B------:R-:W-:Y:S05]  /*11470*/  BRA `(.L_x_366) ;  /* 0xffffffcc00dc7947 */ /* 0x000fea000383ffff */
.L_x_291:
[----:B0-----:R0:W1:Y:S02]  /*11480*/  SYNCS.PHASECHK.TRANS64.TRYWAIT P0, [R4+URZ+0x38860], R2 ;  /* 0x03886002040075a7 */ /* 0x001064000800017f */
[----:B-1----:R-:W-:Y:S05]  /*11490*/  @!P0 NANOSLEEP.SYNCS 0x989680 ;  /* 0x009896800000895d */ /* 0x002fea0003900000 */
[----:B------:R-:W1:Y:S02]  /*114a0*/  @!P0 SYNCS.PHASECHK.TRANS64 P0, [R4+URZ+0x38860], R2 ;  /* 0x03886002040085a7 */ /* 0x000e64000800007f */
[----:B-1----:R-:W-:Y:S05]  /*114b0*/  @!P0 BRA `(.L_x_291) ;  /* 0xfffffffc00f08947 */ /* 0x002fea000383ffff */
[----:B------:R-:W-:Y:S05]  /*114c0*/  BRA `(.L_x_367) ;  /* 0xffffffd000547947 */ /* 0x000fea000383ffff */
.L_x_306:
[----:B0-----:R0:W2:Y:S02]  /*114d0*/  SYNCS.PHASECHK.TRANS64.TRYWAIT P0, [R4+URZ+0x38840], R2 ;  /* 0x03884002040075a7 */ /* 0x0010a4000800017f */
[----:B--2---:R-:W-:Y:S05]  /*114e0*/  @!P0 NANOSLEEP.SYNCS 0x989680 ;  /* 0x009896800000895d */ /* 0x004fea0003900000 */
[----:B------:R-:W2:Y:S02]  /*114f0*/  @!P0 SYNCS.PHASECHK.TRANS64 P0, [R4+URZ+0x38840], R2 ;  /* 0x03884002040085a7 */ /* 0x000ea4000800007f */
[----:B--2---:R-:W-:Y:S05]  /*11500*/  @!P0 BRA `(.L_x_306) ;  /* 0xfffffffc00f08947 */ /* 0x004fea000383ffff */
[----:B------:R-:W-:Y:S05]  /*11510*/  BRA `(.L_x_368) ;  /* 0xffffffdc00087947 */ /* 0x000fea000383ffff */
.L_x_311:
[----:B-1----:R1:W2:Y:S02]  /*11520*/  SYNCS.PHASECHK.TRANS64.TRYWAIT P0, [R4+URZ+0x38860], R2 ;  /* 0x03886002040075a7 */ /* 0x0022a4000800017f */
[----:B--2---:R-:W-:Y:S05]  /*11530*/  @!P0 NANOSLEEP.SYNCS 0x989680 ;  /* 0x009896800000895d */ /* 0x004fea0003900000 */
[----:B------:R-:W2:Y:S02]  /*11540*/  @!P0 SYNCS.PHASECHK.TRANS64 P0, [R4+URZ+0x38860], R2 ;  /* 0x03886002040085a7 */ /* 0x000ea4000800007f */
[----:B--2---:R-:W-:Y:S05]  /*11550*/  @!P0 BRA `(.L_x_311) ;  /* 0xfffffffc00f08947 */ /* 0x004fea000383ffff */
[----:B------:R-:W-:Y:S05]  /*11560*/  BRA `(.L_x_369) ;  /* 0xffffffdc00807947 */ /* 0x000fea000383ffff */
.L_x_325:
[----:B0-----:R0:W2:Y:S02]  /*11570*/  SYNCS.PHASECHK.TRANS64.TRYWAIT P0, [R9+URZ+0x38820], R2 ;  /* 0x03882002090075a7 */ /* 0x0010a4000800017f */
[----:B--2---:R-:W-:Y:S05]  /*11580*/  @!P0 NANOSLEEP.SYNCS 0x989680 ;  /* 0x009896800000895d */ /* 0x004fea0003900000 */
[----:B------:R-:W2:Y:S02]  /*11590*/  @!P0 SYNCS.PHASECHK.TRANS64 P0, [R9+URZ+0x38820], R2 ;  /* 0x03882002090085a7 */ /* 0x000ea4000800007f */
[----:B--2---:R-:W-:Y:S05]  /*115a0*/  @!P0 BRA `(.L_x_325) ;  /* 0xfffffffc00f08947 */ /* 0x004fea000383ffff */
[----:B------:R-:W-:Y:S05]  /*115b0*/  BRA `(.L_x_370) ;  /* 0xffffffe800007947 */ /* 0x000fea000383ffff */
.L_x_326:
        /* <DEDUP_REMOVED lines=11> */
.L_x_372:
[----:B------:R-:W-:Y:S05]  /*11670*/  BSYNC B0 ;  /* 0x0000000000007941 */ /* 0x000fea0003800000 */
.L_x_371:
[----:B------:R-:W-:Y:S05]  /*11680*/  BRA `(.L_x_373) ;  /* 0xffffffe400e87947 */ /* 0x000fea000383ffff */
.L_x_329:
[----:B------:R-:W-:Y:S01]  /*11690*/  BSSY B1, `(.L_x_374) ;  /* 0x0000006000017945 */ /* 0x000fe20003800000 */
[----:B------:R-:W-:-:S07]  /*116a0*/  IMAD.MOV.U32 R15, RZ, RZ, -0x1 ;  /* 0xffffffffff0f7424 */ /* 0x000fce00078e00ff */
[----:B012---:R-:W-:Y:S05]  /*116b0*/  WARPSYNC.COLLECTIVE R15, `(.L_x_375) ;  /* 0x000000000f0c7348 */ /* 0x007fea0003c00000 */
[----:B------:R-:W-:Y:S02]  /*116c0*/  ELECT P6, UR62, PT ;  /* 0x00000000003e782f */ /* 0x000fe400038c0000 */
[----:B------:R-:W-:Y:S01]  /*116d0*/  MOV R14, UR62 ;  /* 0x0000003e000e7c02 */ /* 0x000fe20008000f00 */
[----:B012---:R-:W-:Y:S10]  /*116e0*/  ENDCOLLECTIVE ;  /* 0x000000000000791b */ /* 0x007ff40003800000 */
.L_x_375:
[----:B------:R-:W-:Y:S05]  /*116f0*/  BSYNC B1 ;  /* 0x0000000000017941 */ /* 0x000fea0003800000 */
.L_x_374:
[----:B------:R-:W-:Y:S05]  /*11700*/  BRA `(.L_x_376) ;  /* 0xffffffe400e07947 */ /* 0x000fea000383ffff */
.L_x_330:
[----:B0-----:R0:W1:Y:S02]  /*11710*/  SYNCS.PHASECHK.TRANS64.TRYWAIT P0, [R5+URZ], R4 ;  /* 0x00000004050075a7 */ /* 0x001064000800017f */
[----:B-1----:R-:W-:Y:S05]  /*11720*/  @!P0 NANOSLEEP.SYNCS 0x989680 ;  /* 0x009896800000895d */ /* 0x002fea0003900000 */
[----:B------:R-:W1:Y:S02]  /*11730*/  @!P0 SYNCS.PHASECHK.TRANS64 P0, [R5+URZ], R4 ;  /* 0x00000004050085a7 */ /* 0x000e64000800007f */
[----:B-1----:R-:W-:Y:S05]  /*11740*/  @!P0 BRA `(.L_x_330) ;  /* 0xfffffffc00f08947 */ /* 0x002fea000383ffff */
[----:B------:R-:W-:Y:S05]  /*11750*/  BRA `(.L_x_377) ;  /* 0xffffffe800047947 */ /* 0x000fea000383ffff */
.L_x_331:
[----:B-1----:R1:W2:Y:S02]  /*11760*/  SYNCS.PHASECHK.TRANS64.TRYWAIT P0, [R7+URZ], R2 ;  /* 0x00000002070075a7 */ /* 0x0022a4000800017f */
[----:B--2---:R-:W-:Y:S05]  /*11770*/  @!P0 NANOSLEEP.SYNCS 0x989680 ;  /* 0x009896800000895d */ /* 0x004fea0003900000 */
[----:B------:R-:W2:Y:S02]  /*11780*/  @!P0 SYNCS.PHASECHK.TRANS64 P0, [R7+URZ], R2 ;  /* 0x00000002070085a7 */ /* 0x000ea4000800007f */
[----:B--2---:R-:W-:Y:S05]  /*11790*/  @!P0 BRA `(.L_x_331) ;  /* 0xfffffffc00f08947 */ /* 0x004fea000383ffff */
[----:B------:R-:W-:Y:S05]  /*117a0*/  BRA `(.L_x_378) ;  /* 0xffffffe800007947 */ /* 0x000fea000383ffff */
.L_x_332:
[----:B--2---:R2:W3:Y:S02]  /*117b0*/  SYNCS.PHASECHK.TRANS64.TRYWAIT P0, [R19+URZ], R4 ;  /* 0x00000004130075a7 */ /* 0x0044e4000800017f */
[----:B---3--:R-:W-:Y:S05]  /*117c0*/  @!P0 NANOSLEEP.SYNCS 0x989680 ;  /* 0x009896800000895d */ /* 0x008fea0003900000 */
[----:B------:R-:W3:Y:S02]  /*117d0*/  @!P0 SYNCS.PHASECHK.TRANS64 P0, [R19+URZ], R4 ;  /* 0x00000004130085a7 */ /* 0x000ee4000800007f */
[----:B---3--:R-:W-:Y:S05]  /*117e0*/  @!P0 BRA `(.L_x_332) ;  /* 0xfffffffc00f08947 */ /* 0x008fea000383ffff */
[----:B------:R-:W-:Y:S05]  /*117f0*/  BRA `(.L_x_379) ;  /* 0xffffffe400f47947 */ /* 0x000fea000383ffff */
.L_x_380:
        /* <DEDUP_REMOVED lines=16> */
.L_x_5868:


//--------------------- .text._ZN7cutlass13device_kernelIN5flash11enable_sm90INS1_16FlashAttnFwdSm90INS1_25CollectiveMainloopFwdSm90ILi2EN4cute5tupleIJNS5_1CILi1EEES8_S8_EEENS6_IJNS7_ILi64EEESA_SA_EEELi512ENS_6half_tEfNS_4arch4Sm90ELb0ELb0ELb0ELb1ELb0ELb0ELb0ELb0ELb0ELb1ELb0ELb0EEENS1_21CollectiveEpilogueFwdINS6_IJSA_NS7_ILi512EEESA_EEES9_SC_SE_Li256ELb1ELb1ELb0ELb0EEENS1_36VarlenDynamicPersistentTileSchedulerILi64ELi64ELi256ELi128ELb0ELb1ELb1ELb0ELb1ELb1EEEEEEEEEvNT_6ParamsE --------------------------
	.section	.text._ZN7cutlass13device_kernelIN5flash11enable_sm90INS1_16FlashAttnFwdSm90INS1_25CollectiveMainloopFwdSm90ILi2EN4cute5tupleIJNS5_1CILi1EEES8_S8_EEENS6_IJNS7_ILi64EEESA_SA_EEELi512ENS_6half_tEfNS_4arch4Sm90ELb0ELb0ELb0ELb1ELb0ELb0ELb0ELb0ELb0ELb1ELb0ELb0EEENS1_21CollectiveEpilogueFwdINS6_IJSA_NS7_ILi512EEESA_EEES9_SC_SE_Li256ELb1ELb1ELb0ELb0EEENS1_36VarlenDynamicPersistentTileSchedulerILi64ELi64ELi256ELi128ELb0ELb1ELb1ELb0ELb1ELb1EEEEEEEEEvNT_6ParamsE,"ax",@progbits
	.align	128
.text._ZN7cutlass13device_kernelIN5flash11enable_sm90INS1_16FlashAttnFwdSm90INS1_25CollectiveMainloopFwdSm90ILi2EN4cute5tupleIJNS5_1CILi1EEES8_S8_EEENS6_IJNS7_ILi64EEESA_SA_EEELi512ENS_6half_tEfNS_4arch4Sm90ELb0ELb0ELb0ELb1ELb0ELb0ELb0ELb0ELb0ELb1ELb0ELb0EEENS1_21CollectiveEpilogueFwdINS6_IJSA_NS7_ILi512EEESA_EEES9_SC_SE_Li256ELb1ELb1ELb0ELb0EEENS1_36VarlenDynamicPersistentTileSchedulerILi64ELi64ELi256ELi128ELb0ELb1ELb1ELb0ELb1ELb1EEEEEEEEEvNT_6ParamsE:
        .type           _ZN7cutlass13device_kernelIN5flash11enable_sm90INS1_16FlashAttnFwdSm90INS1_25CollectiveMainloopFwdSm90ILi2EN4cute5tupleIJNS5_1CILi1EEES8_S8_EEENS6_IJNS7_ILi64EEESA_SA_EEELi512ENS_6half_tEfNS_4arch4Sm90ELb0ELb0ELb0ELb1ELb0ELb0ELb0ELb0ELb0ELb1ELb0ELb0EEENS1_21CollectiveEpilogueFwdINS6_IJSA_NS7_ILi512EEESA_EEES9_SC_SE_Li256ELb1ELb1ELb0ELb0EEENS1_36VarlenDynamicPersistentTileSchedulerILi64ELi64ELi256ELi128ELb0ELb1ELb1ELb0ELb1ELb1EEEEEEEEEvNT_6ParamsE,@function
        .size           _ZN7cutlass13device_kernelIN5flash11enable_sm90INS1_16FlashAttnFwdSm90INS1_25CollectiveMainloopFwdSm90ILi2EN4cute5tupleIJNS5_1CILi1EEES8_S8_EEENS6_IJNS7_ILi64EEESA_SA_EEELi512ENS_6half_tEfNS_4arch4Sm90ELb0ELb0ELb0ELb1ELb0ELb0ELb0ELb0ELb0ELb1ELb0ELb0EEENS1_21CollectiveEpilogueFwdINS6_IJSA_NS7_ILi512EEESA_EEES9_SC_SE_Li256ELb1ELb1ELb0ELb0EEENS1_36VarlenDynamicPersistentTileSchedulerILi64ELi64ELi256ELi128ELb0ELb1ELb1ELb0ELb1ELb1EEEEEEEEEvNT_6ParamsE,(.L_x_5869 - _ZN7cutlass13device_kernelIN5flash11enable_sm90INS1_16FlashAttnFwdSm90INS1_25CollectiveMainloopFwdSm90ILi2EN4cute5tupleIJNS5_1CILi1EEES8_S8_EEENS6_IJNS7_ILi64EEESA_SA_EEELi512ENS_6half_tEfNS_4arch4Sm90ELb0ELb0ELb0ELb1ELb0ELb0ELb0ELb0ELb0ELb1ELb0ELb0EEENS1_21CollectiveEpilogueFwdINS6_IJSA_NS7_ILi512EEESA_EEES9_SC_SE_Li256ELb1ELb1ELb0ELb0EEENS1_36VarlenDynamicPersistentTileSchedulerILi64ELi64ELi256ELi128ELb0ELb1ELb1ELb0ELb1ELb1EEEEEEEEEvNT_6ParamsE)
        .other          _ZN7cutlass13device_kernelIN5flash11enable_sm90INS1_16FlashAttnFwdSm90INS1_25CollectiveMainloopFwdSm90ILi2EN4cute5tupleIJNS5_1CILi1EEES8_S8_EEENS6_IJNS7_ILi64EEESA_SA_EEELi512ENS_6half_tEfNS_4arch4Sm90ELb0ELb0ELb0ELb1ELb0ELb0ELb0ELb0ELb0ELb1ELb0ELb0EEENS1_21CollectiveEpilogueFwdINS6_IJSA_NS7_ILi512EEESA_EEES9_SC_SE_Li256ELb1ELb1ELb0ELb0EEENS1_36VarlenDynamicPersistentTileSchedulerILi64ELi64ELi256ELi128ELb0ELb1ELb1ELb0ELb1ELb1EEEEEEEEEvNT_6ParamsE,@"STO_CUDA_ENTRY STV_DEFAULT"
_ZN7cutlass13device_kernelIN5flash11enable_sm90INS1_16FlashAttnFwdSm90INS1_25CollectiveMainloopFwdSm90ILi2EN4cute5tupleIJNS5_1CILi1EEES8_S8_EEENS6_IJNS7_ILi64EEESA_SA_EEELi512ENS_6half_tEfNS_4arch4Sm90ELb0ELb0ELb0ELb1ELb0ELb0ELb0ELb0ELb0ELb1ELb0ELb0EEENS1_21CollectiveEpilogueFwdINS6_IJSA_NS7_ILi512EEESA_EEES9_SC_SE_Li256ELb1ELb1ELb0ELb0EEENS1_36VarlenDynamicPersistentTileSchedulerILi64ELi64ELi256ELi128ELb0ELb1ELb1ELb0ELb1ELb1EEEEEEEEEvNT_6ParamsE:
        /* <DEDUP_REMOVED lines=18> */
.L_x_382:
[----:B------:R-:W-:Y:S05]  /*0120*/  BSYNC B0 ;  /* 0x0000000000007941 */ /* 0x000fea0003800000 */
.L_x_381:
        /* <DEDUP_REMOVED lines=37> */
.L_x_383:
        /* <DEDUP_REMOVED lines=22> */
.L_x_384:
        /* <DEDUP_REMOVED lines=18> */
.L_x_385:
        /* <DEDUP_REMOVED lines=22> */
.L_x_386:
        /* <DEDUP_REMOVED lines=22> */
.L_x_387:
[----:B------:R-:W-:Y:S01]  /*08c0*/  PLOP3.LUT P0, PT, PT, PT, UP0, 0x80, 0x0 ;  /* 0x000000000000781c */ /* 0x000fe20003f0f008 */
[----:B------:R-:W-:Y:S01]  /*08d0*/  UMOV UR36, 0x1 ;  /* 0x0000000100247882 */ /* 0x000fe20000000000 */
[----:B------:R-:W-:Y:S01]  /*08e0*/  NOP ;  /* 0x0000000000007918 */ /* 0x000fe20000000000 */
[----:B------:R-:W-:Y:S01]  /*08f0*/  USEL UR36, UR36, 0x2, !UP0 ;  /* 0x0000000224247887 */ /* 0x000fe2000c000000 */
[----:B------:R-:W-:Y:S01]  /*0900*/  ULDC.64 UR40, c[0x0][0x208] ;  /* 0x0000820000287ab9 */ /* 0x000fe20000000a00 */
[----:B012-4-:R-:W-:Y:S08]  /*0910*/  BAR.SYNC.DEFER_BLOCKING 0x0 ;  /* 0x0000000000007b1d */ /* 0x017ff00000010000 */
[----:B------:R-:W-:Y:S05]  /*0920*/  @!P0 BRA `(.L_x_388) ;  /* 0x0000009000708947 */ /* 0x000fea0003800000 */
.L_x_389:
[----:B------:R-:W-:-:S08]  /*0930*/  NOP ;  /* 0x0000000000007918 */ /* 0x000fd00000000000 */
[----:B------:R-:W0:Y:S02]  /*0940*/  USETMAXREG.TRY_ALLOC.CTAPOOL UP0, 0xf0 ;  /* 0x000000f0000079c8 */ /* 0x000e240008000600 */
[----:B0-----:R-:W-:-:S13]  /*0950*/  PLOP3.LUT P0, PT, PT, PT, UP0, 0x80, 0x0 ;  /* 0x000000000000781c */ /* 0x001fda0003f0f008 */
[----:B------:R-:W-:Y:S05]  /*0960*/  @!P0 BRA `(.L_x_389) ;  /* 0xfffffffc00f08947 */ /* 0x000fea000383ffff */
[----:B------:R-:W0:Y:S01]  /*0970*/  S2R R2, SR_TID.X ;  /* 0x0000000000027919 */ /* 0x000e220000002100 */
[----:B------:R-:W1:Y:S01]  /*0980*/  S2UR UR4, SR_CgaCtaId ;  /* 0x00000000000479c3 */ /* 0x000e620000008800 */
[----:B------:R-:W-:Y:S02]  /*0990*/  UMOV UR42, 0x400 ;  /* 0x00000400002a7882 */ /* 0x000fe40000000000 */
[----:B-1----:R-:W-:-:S03]  /*09a0*/  ULEA UR42, UR4, UR42, 0x18 ;  /* 0x0000002a042a7291 */ /* 0x002fc6000f8ec03f */
[----:B------:R-:W-:Y:S01]  /*09b0*/  ULDC UR4, c[0x0][0xc3c] ;  /* 0x00030f0000047ab9 */ /* 0x000fe20000000800 */
[----:B0-----:R-:W-:-:S04]  /*09c0*/  LOP3.LUT R0, R2, 0xffffff80, RZ, 0xc0, !PT ;  /* 0xffffff8002007812 */ /* 0x001fc800078ec0ff */
[----:B------:R-:W-:-:S13]  /*09d0*/  ISETP.NE.AND P0, PT, R0, 0x80, PT ;  /* 0x000000800000780c */ /* 0x000fda0003f05270 */
[----:B------:R-:W-:Y:S06]  /*09e0*/  @!P0 BAR.ARV 0x8, 0x100 ;  /* 0x0204000000008b1d */ /* 0x000fec0000002000 */
[----:B------:R-:W-:-:S13]  /*09f0*/  ISETP.GE.U32.AND P0, PT, R2, 0x100, PT ;  /* 0x000001000200780c */ /* 0x000fda0003f06070 */
[----:B------:R-:W-:Y:S08]  /*0a00*/  @P0 BAR.ARV 0xf, 0x100 ;  /* 0x03c4000000000b1d */ /* 0x000ff00000002000 */
[----:B------:R-:W-:Y:S06]  /*0a10*/  BAR.SYNC.DEFER_BLOCKING 0x5, 0x180 ;  /* 0x0146000000007b1d */ /* 0x000fec0000010000 */
[----:B------:R-:W0:Y:S02]  /*0a20*/  LDS.128 R16, [UR42+0x28cd0] ;  /* 0x028cd02aff107984 */ /* 0x000e240008000c00 */
[----:B------:R-:W-:Y:S06]  /*0a30*/  BAR.ARV 0x4, 0x180 ;  /* 0x0106000000007b1d */ /* 0x000fec0000002000 */
[----:B0-----:R-:W-:-:S13]  /*0a40*/  ISETP.GE.AND P0, PT, R19, UR4, PT ;  /* 0x0000000413007c0c */ /* 0x001fda000bf06270 */
[----:B------:R-:W-:Y:S05]  /*0a50*/  @P0 EXIT ;  /* 0x000000000000094d */ /* 0x000fea0003800000 */
[----:B------:R-:W-:Y:S01]  /*0a60*/  VIADD R197, R2, 0xffffff80 ;  /* 0xffffff8002c57836 */ /* 0x000fe20000000000 */
[----:B------:R-:W-:Y:S01]  /*0a70*/  R2UR UR5, R17 ;  /* 0x00000000110572ca */ /* 0x000fe200000e0000 */
[----:B------:R-:W-:Y:S01]  /*0a80*/  IMAD.MOV.U32 R23, RZ, RZ, 0x40 ;  /* 0x00000040ff177424 */ /* 0x000fe200078e00ff */
[----:B------:R-:W-:Y:S01]  /*0a90*/  R2UR UR6, R18 ;  /* 0x00000000120672ca */ /* 0x000fe200000e0000 */
        /* <DEDUP_REMOVED lines=8> */
[----:B------:R-:W-:Y:S02]  /*0b20*/  LEA.HI R7, R0, R197, RZ, 0x2 ;  /* 0x000000c500077211 */ /* 0x000fe400078f10ff */
[----:B------:R-:W-:Y:S02]  /*0b30*/  LEA.HI R4, R2, R3, RZ, 0x1 ;  /* 0x0000000302047211 */ /* 0x000fe400078f08ff */
[--C-:B------:R-:W-:Y:S02]  /*0b40*/  SHF.R.S32.HI R11, RZ, 0x5, R5.reuse ;  /* 0x00000005ff0b7819 */ /* 0x100fe40000011405 */
[----:B------:R-:W-:Y:S02]  /*0b50*/  LOP3.LUT R4, R4, 0x1ffffffe, RZ, 0xc0, !PT ;  /* 0x1ffffffe04047812 */ /* 0x000fe400078ec0ff */
[----:B------:R-:W-:-:S02]  /*0b60*/  SHF.R.S32.HI R6, RZ, 0x1f, R5 ;  /* 0x0000001fff067819 */ /* 0x000fc40000011405 */
[----:B------:R-:W-:Y:S01]  /*0b70*/  LOP3.LUT R8, R7, 0xfffffffc, RZ, 0xc0, !PT ;  /* 0xfffffffc07087812 */ /* 0x000fe200078ec0ff */
[----:B------:R-:W-:Y:S01]  /*0b80*/  IMAD.IADD R9, R3, 0x1, -R4 ;  /* 0x0000000103097824 */ /* 0x000fe200078e0a04 */
[----:B------:R-:W-:Y:S02]  /*0b90*/  LOP3.LUT R4, R2, 0xfffffff0, RZ, 0xc0, !PT ;  /* 0xfffffff002047812 */ /* 0x000fe400078ec0ff */
[----:B------:R-:W-:Y:S01]  /*0ba0*/  LEA.HI R3, R0, R197, RZ, 0x7 ;  /* 0x000000c500037211 */ /* 0x000fe200078f38ff */
[C---:B------:R-:W-:Y:S01]  /*0bb0*/  IMAD.IADD R10, R197.reuse, 0x1, -R8 ;  /* 0x00000001c50a7824 */ /* 0x040fe200078e0a08 */
[----:B------:R-:W-:Y:S01]  /*0bc0*/  LEA.HI R6, R6, R11, RZ, 0x2 ;  /* 0x0000000b06067211 */ /* 0x000fe200078f10ff */
[----:B------:R-:W-:Y:S01]  /*0bd0*/  IMAD.IADD R7, R197, 0x1, -R4 ;  /* 0x00000001c5077824 */ /* 0x000fe200078e0a04 */
[----:B------:R-:W-:Y:S01]  /*0be0*/  LOP3.LUT R2, R3, 0xffffff80, RZ, 0xc0, !PT ;  /* 0xffffff8003027812 */ /* 0x000fe200078ec0ff */
[----:B------:R-:W-:Y:S01]  /*0bf0*/  IMAD.SHL.U32 R9, R9, 0x8, RZ ;  /* 0x0000000809097824 */ /* 0x000fe200078e00ff */
[----:B------:R-:W-:-:S02]  /*0c00*/  SHF.R.S32.HI R192, RZ, 0x7, R3 ;  /* 0x00000007ffc07819 */ /* 0x000fc40000011403 */
[--C-:B------:R-:W-:Y:S01]  /*0c10*/  SHF.R.S32.HI R4, RZ, 0x1f, R7.reuse ;  /* 0x0000001fff047819 */ /* 0x100fe20000011407 */
[----:B------:R-:W-:Y:S01]  /*0c20*/  IMAD.IADD R2, R197, 0x1, -R2 ;  /* 0x00000001c5027824 */ /* 0x000fe200078e0a02 */
[----:B------:R-:W-:Y:S01]  /*0c30*/  LOP3.LUT R6, R6, 0x3ffffc, RZ, 0xc0, !PT ;  /* 0x003ffffc06067812 */ /* 0x000fe200078ec0ff */
[----:B------:R-:W-:Y:S01]  /*0c40*/  IMAD R15, R192, 0x100, R7 ;  /* 0x00000100c00f7824 */ /* 0x000fe200078e0207 */
[----:B------:R-:W-:Y:S02]  /*0c50*/  LEA.HI R12, R10, R10, RZ, 0x1 ;  /* 0x0000000a0a0c7211 */ /* 0x000fe400078f08ff */
[----:B------:R-:W-:Y:S01]  /*0c60*/  LEA.HI R8, R4, R7, RZ, 0x3 ;  /* 0x0000000704087211 */ /* 0x000fe200078f18ff */
[----:B------:R-:W-:Y:S01]  /*0c70*/  IMAD.IADD R4, R11, 0x1, -R6 ;  /* 0x000000010b047824 */ /* 0x000fe200078e0a06 */
[----:B------:R-:W-:Y:S02]  /*0c80*/  SHF.R.S32.HI R5, RZ, 0x1f, R2 ;  /* 0x0000001fff057819 */ /* 0x000fe40000011402 */
[----:B------:R-:W-:Y:S01]  /*0c90*/  LOP3.LUT R13, R12, 0x1ffffffe, RZ, 0xc0, !PT ;  /* 0x1ffffffe0c0d7812 */ /* 0x000fe200078ec0ff */
[----:B------:R-:W-:Y:S01]  /*0ca0*/  IMAD R196, R4, 0x10, R15 ;  /* 0x0000001004c47824 */ /* 0x000fe200078e020f */
[----:B------:R-:W-:-:S02]  /*0cb0*/  LEA.HI R4, R5, R2, RZ, 0x2 ;  /* 0x0000000205047211 */ /* 0x000fc400078f10ff */
[----:B------:R-:W-:Y:S01]  /*0cc0*/  LOP3.LUT R6, R8, 0xfffffff8, RZ, 0xc0, !PT ;  /* 0xfffffff808067812 */ /* 0x000fe200078ec0ff */
[----:B------:R-:W-:Y:S01]  /*0cd0*/  IMAD.IADD R195, R10, 0x1, -R13 ;  /* 0x000000010ac37824 */ /* 0x000fe200078e0a0d */
[----:B------:R-:W-:Y:S01]  /*0ce0*/  LOP3.LUT R13, R4, 0x7ffffffc, RZ, 0xc0, !PT ;  /* 0x7ffffffc040d7812 */ /* 0x000fe200078ec0ff */
[----:B------:R-:W-:Y:S01]  /*0cf0*/  IMAD.SHL.U32 R8, R8, 0x40, RZ ;  /* 0x0000004008087824 */ /* 0x000fe200078e00ff */
[----:B------:R-:W-:Y:S01]  /*0d00*/  LEA.HI R0, R0, R197, RZ, 0x3 ;  /* 0x000000c500007211 */ /* 0x000fe200078f18ff */
[----:B------:R-:W-:Y:S01]  /*0d10*/  IMAD.IADD R7, R7, 0x1, -R6 ;  /* 0x0000000107077824 */ /* 0x000fe200078e0a06 */
[----:B------:R-:W-:Y:S01]  /*0d20*/  LEA.HI R6, R5, R2, RZ, 0x5 ;  /* 0x0000000205067211 */ /* 0x000fe200078f28ff */
[----:B------:R-:W-:Y:S01]  /*0d30*/  IMAD.IADD R13, R2, 0x1, -R13 ;  /* 0x00000001020d7824 */ /* 0x000fe200078e0a0d */
[----:B------:R-:W-:Y:S01]  /*0d40*/  LOP3.LUT R8, R8, 0x7ffffe00, RZ, 0xc0, !PT ;  /* 0x7ffffe0008087812 */ /* 0x000fe200078ec0ff */
[----:B------:R-:W-:Y:S01]  /*0d50*/  IMAD.SHL.U32 R2, R7, 0x40, RZ ;  /* 0x0000004007027824 */ /* 0x000fe200078e00ff */
[--C-:B------:R-:W-:Y:S01]  /*0d60*/  SHF.R.S32.HI R5, RZ, 0x2, R4.reuse ;  /* 0x00000002ff057819 */ /* 0x100fe20000011404 */
[----:B------:R-:W-:Y:S01]  /*0d70*/  IMAD.U32 R196, R196, 0x40, R9 ;  /* 0x00000040c4c47824 */ /* 0x000fe200078e0009 */
[----:B------:R-:W-:Y:S01]  /*0d80*/  SHF.R.S32.HI R4, RZ, 0x1f, R4 ;  /* 0x0000001fff047819 */ /* 0x000fe20000011404 */
[----:B------:R-:W-:Y:S01]  /*0d90*/  IMAD R8, R11, 0x400, R8 ;  /* 0x000004000b087824 */ /* 0x000fe200078e0208 */
[----:B------:R-:W-:Y:S01]  /*0da0*/  LOP3.LUT R2, R2, 0x1c0, RZ, 0xc0, !PT ;  /* 0x000001c002027812 */ /* 0x000fe200078ec0ff */
[----:B------:R-:W-:Y:S01]  /*0db0*/  IMAD.SHL.U32 R17, R13, 0x2, RZ ;  /* 0x000000020d117824 */ /* 0x000fe200078e00ff */
[----:B------:R-:W-:-:S02]  /*0dc0*/  LOP3.LUT R190, R0, 0xfffffff8, RZ, 0xc0, !PT ;  /* 0xfffffff800be7812 */ /* 0x000fc400078ec0ff */
[----:B------:R-:W-:Y:S02]  /*0dd0*/  LOP3.LUT R9, R2, 0x8, R9, 0xf8, !PT ;  /* 0x0000000802097812 */ /* 0x000fe400078ef809 */
[----:B------:R-:W-:Y:S01]  /*0de0*/  SHF.R.U32.HI R2, RZ, 0x3, R2 ;  /* 0x00000003ff027819 */ /* 0x000fe20000011602 */
[----:B------:R-:W-:Y:S01]  /*0df0*/  IMAD.IADD R190, R197, 0x1, -R190 ;  /* 0x00000001c5be7824 */ /* 0x000fe200078e0abe */
[----:B------:R-:W-:Y:S02]  /*0e00*/  LEA.HI R4, R4, R5, RZ, 0x3 ;  /* 0x0000000504047211 */ /* 0x000fe400078f18ff */
[----:B------:R-:W-:Y:S01]  /*0e10*/  LOP3.LUT R9, R9, R2, RZ, 0x3c, !PT ;  /* 0x0000000209097212 */ /* 0x000fe200078e3cff */
[----:B------:R-:W-:Y:S01]  /*0e20*/  IMAD.SHL.U32 R2, R190, 0x8, RZ ;  /* 0x00000008be027824 */ /* 0x000fe200078e00ff */
[----:B------:R-:W-:Y:S01]  /*0e30*/  R2P PR, R7, 0x6 ;  /* 0x0000000607007804 */ /* 0x000fe20000000000 */
[----:B------:R-:W-:Y:S01]  /*0e40*/  IMAD.MOV.U32 R7, RZ, RZ, R19 ;  /* 0x000000ffff077224 */ /* 0x000fe200078e0013 */
[----:B------:R-:W-:Y:S01]  /*0e50*/  LOP3.LUT R4, R4, 0xfffffff8, RZ, 0xc0, !PT ;  /* 0xfffffff804047812 */ /* 0x000fe200078ec0ff */
[----:B------:R-:W-:Y:S01]  /*0e60*/  IMAD.IADD R8, R8, 0x1, R9 ;  /* 0x0000000108087824 */ /* 0x000fe200078e0209 */
[----:B------:R-:W-:Y:S01]  /*0e70*/  LEA.HI R3, R3, R192, RZ, 0x1 ;  /* 0x000000c003037211 */ /* 0x000fe200078f08ff */
[----:B------:R-:W-:Y:S01]  /*0e80*/  VIADD R189, R2, 0x40 ;  /* 0x0000004002bd7836 */ /* 0x000fe20000000000 */
[----:B------:R-:W-:Y:S01]  /*0e90*/  SHF.R.S32.HI R6, RZ, 0x5, R6 ;  /* 0x00000005ff067819 */ /* 0x000fe20000011406 */
[----:B------:R-:W-:Y:S01]  /*0ea0*/  IMAD.IADD R5, R5, 0x1, -R4 ;  /* 0x0000000105057824 */ /* 0x000fe200078e0a04 */
[----:B------:R-:W-:Y:S01]  /*0eb0*/  LEA R19, R8, UR42, 0x1 ;  /* 0x0000002a08137c11 */ /* 0x000fe2000f8e08ff */
[C---:B------:R-:W-:Y:S01]  /*0ec0*/  VIADD R188, R2.reuse, 0x80 ;  /* 0x0000008002bc7836 */ /* 0x040fe20000000000 */
[----:B------:R-:W-:Y:S01]  /*0ed0*/  LOP3.LUT R3, R3, 0xfffffe, RZ, 0xc0, !PT ;  /* 0x00fffffe03037812 */ /* 0x000fe200078ec0ff */
[C---:B------:R-:W-:Y:S01]  /*0ee0*/  VIADD R187, R2.reuse, 0xc0 ;  /* 0x000000c002bb7836 */ /* 0x040fe20000000000 */
[----:B------:R-:W-:Y:S01]  /*0ef0*/  SEL R23, R23, 0xffffffc0, !P2 ;  /* 0xffffffc017177807 */ /* 0x000fe20005000000 */
[C---:B------:R-:W-:Y:S01]  /*0f00*/  VIADD R184, R19.reuse, 0x26800 ;  /* 0x0002680013b87836 */ /* 0x040fe20000000000 */
[----:B------:R-:W-:Y:S01]  /*0f10*/  SHF.R.S32.HI R191, RZ, 0x3, R0 ;  /* 0x00000003ffbf7819 */ /* 0x000fe20000011400 */
[C---:B------:R-:W-:Y:S01]  /*0f20*/  VIADD R186, R2.reuse, 0x100 ;  /* 0x0000010002ba7836 */ /* 0x040fe20000000000 */
[----:B------:R-:W-:Y:S01]  /*0f30*/  SHF.R.S32.HI R204, RZ, 0x1f, R189 ;  /* 0x0000001fffcc7819 */ /* 0x000fe200000114bd */
[C---:B------:R-:W-:Y:S01]  /*0f40*/  VIADD R185, R2.reuse, 0x140 ;  /* 0x0000014002b97836 */ /* 0x040fe20000000000 */
[----:B------:R-:W-:Y:S01]  /*0f50*/  SHF.R.S32.HI R203, RZ, 0x1f, R188 ;  /* 0x0000001fffcb7819 */ /* 0x000fe200000114bc */
[C---:B------:R-:W-:Y:S01]  /*0f60*/  VIADD R194, R2.reuse, 0x180 ;  /* 0x0000018002c27836 */ /* 0x040fe20000000000 */
[----:B------:R-:W-:Y:S01]  /*0f70*/  SHF.R.S32.HI R202, RZ, 0x1f, R187 ;  /* 0x0000001fffca7819 */ /* 0x000fe200000114bb */
[----:B------:R-:W-:Y:S01]  /*0f80*/  VIADD R193, R2, 0x1c0 ;  /* 0x000001c002c17836 */ /* 0x000fe20000000000 */
[----:B------:R-:W-:Y:S01]  /*0f90*/  SHF.R.S32.HI R201, RZ, 0x1f, R186 ;  /* 0x0000001fffc97819 */ /* 0x000fe200000114ba */
[----:B------:R-:W-:Y:S01]  /*0fa0*/  VIADD R22, R19, 0x26820 ;  /* 0x0002682013167836 */ /* 0x000fe20000000000 */
[----:B------:R-:W-:Y:S01]  /*0fb0*/  SHF.R.S32.HI R200, RZ, 0x1f, R185 ;  /* 0x0000001fffc87819 */ /* 0x000fe200000114b9 */
[----:B------:R-:W-:Y:S01]  /*0fc0*/  IMAD R16, R6, 0x10, R5 ;  /* 0x0000001006107824 */ /* 0x000fe200078e0205 */
[----:B------:R-:W-:Y:S01]  /*0fd0*/  SHF.R.S32.HI R199, RZ, 0x1f, R194 ;  /* 0x0000001fffc77819 */ /* 0x000fe200000114c2 */
[----:B------:R-:W-:Y:S01]  /*0fe0*/  IMAD.IADD R3, R192, 0x1, -R3 ;  /* 0x00000001c0037824 */ /* 0x000fe200078e0a03 */
[----:B------:R-:W-:Y:S01]  /*0ff0*/  SHF.R.S32.HI R198, RZ, 0x1f, R193 ;  /* 0x0000001fffc67819 */ /* 0x000fe200000114c1 */
[----:B------:R-:W-:-:S02]  /*1000*/  @P1 VIADD R22, R184, 0xffffffe0 ;  /* 0xffffffe0b8161836 */ /* 0x000fc40000000000 */
[----:B------:R-:W-:Y:S02]  /*1010*/  IMAD.IADD R184, R184, 0x1, R23 ;  /* 0x00000001b8b87824 */ /* 0x000fe400078e0217 */
[----:B------:R-:W-:Y:S02]  /*1020*/  IMAD.SHL.U32 R18, R3, 0x100, RZ ;  /* 0x0000010003127824 */ /* 0x000fe400078e00ff */
[----:B------:R-:W-:Y:S02]  /*1030*/  IMAD R195, R195, 0x8, R16 ;  /* 0x00000008c3c37824 */ /* 0x000fe400078e0210 */
[----:B------:R-:W-:-:S07]  /*1040*/  IMAD.IADD R23, R23, 0x1, R22 ;  /* 0x0000000117177824 */ /* 0x000fce00078e0216 */
.L_x_433:
[----:B0-2-4-:R-:W0:Y:S01]  /*1050*/  LDC.64 R4, c[0x0][0xc88] ;  /* 0x00032200ff047b82 */ /* 0x015e220000000a00 */
[----:B------:R-:W-:Y:S01]  /*1060*/  ULDC.64 UR8, c[0x0][0xa28] ;  /* 0x00028a0000087ab9 */ /* 0x000fe20000000a00 */
[----:B------:R-:W-:Y:S01]  /*1070*/  ULDC.64 UR10, c[0x0][0x418] ;  /* 0x00010600000a7ab9 */ /* 0x000fe20000000a00 */
[----:B------:R-:W-:Y:S01]  /*1080*/  IMAD.MOV.U32 R3, RZ, RZ, RZ ;  /* 0x000000ffff037224 */ /* 0x000fe200078e00ff */
[----:B------:R-:W-:Y:S01]  /*1090*/  ULDC UR4, c[0x0][0x424] ;  /* 0x0001090000047ab9 */ /* 0x000fe20000000800 */
[----:B------:R-:W-:Y:S01]  /*10a0*/  ULDC UR7, c[0x0][0x2f0] ;  /* 0x0000bc0000077ab9 */ /* 0x000fe20000000800 */
[----:B0-----:R-:W-:-:S06]  /*10b0*/  IMAD.WIDE R4, R7, 0x4, R4 ;  /* 0x0000000407047825 */ /* 0x001fcc00078e0204 */
[----:B------:R-:W2:Y:S01]  /*10c0*/  LDG.E R4, desc[UR40][R4.64] ;  /* 0x0000002804047981 */ /* 0x000ea2000c1e1900 */
[----:B------:R-:W-:-:S04]  /*10d0*/  UISETP.NE.U32.AND UP0, UPT, UR8, URZ, UPT ;  /* 0x0000003f0800728c */ /* 0x000fc8000bf05070 */
[----:B------:R-:W-:-:S06]  /*10e0*/  UISETP.NE.AND.EX UP0, UPT, UR9, URZ, UPT, UP0 ;  /* 0x0000003f0900728c */ /* 0x000fcc000bf05300 */
[----:B------:R-:W-:Y:S02]  /*10f0*/  PLOP3.LUT P0, PT, PT, PT, UP0, 0x80, 0x0 ;  /* 0x000000000000781c */ /* 0x000fe40003f0f008 */
[----:B--2---:R-:W-:-:S13]  /*1100*/  R2UR UR43, R4 ;  /* 0x00000000042b72ca */ /* 0x004fda00000e0000 */
[----:B------:R-:W-:Y:S02]  /*1110*/  USHF.R.S32.HI UR44, URZ, 0x1f, UR43 ;  /* 0x0000001f3f2c7899 */ /* 0x000fe4000801142b */
[----:B------:R-:W-:-:S04]  /*1120*/  @UP0 ULEA UR8, UP1, UR43, UR8, 0x2 ;  /* 0x000000082b080291 */ /* 0x000fc8000f82103f */
[----:B------:R-:W-:Y:S02]  /*1130*/  @UP0 ULEA.HI.X UR9, UR43, UR9, UR44, 0x2, UP1 ;  /* 0x000000092b090291 */ /* 0x000fe400088f142c */
[----:B------:R-:W-:-:S04]  /*1140*/  IMAD.U32 R6, RZ, RZ, UR8 ;  /* 0x00000008ff067e24 */ /* 0x000fc8000f8e00ff */
[----:B------:R-:W-:Y:S01]  /*1150*/  IMAD.U32 R7, RZ, RZ, UR9 ;  /* 0x00000009ff077e24 */ /* 0x000fe2000f8e00ff */
[----:B------:R-:W-:Y:S02]  /*1160*/  ULDC.64 UR8, c[0x0][0xa20] ;  /* 0x0002880000087ab9 */ /* 0x000fe40000000a00 */
[----:B------:R-:W-:Y:S02]  /*1170*/  UISETP.NE.U32.AND UP0, UPT, UR8, URZ, UPT ;  /* 0x0000003f0800728c */ /* 0x000fe4000bf05070 */
[----:B------:R-:W-:Y:S01]  /*1180*/  UISETP.NE.U32.AND UP1, UPT, UR10, URZ, UPT ;  /* 0x0000003f0a00728c */ /* 0x000fe2000bf25070 */
[----:B------:R0:W5:Y:S01]  /*1190*/  @P0 LDG.E R3, desc[UR40][R6.64] ;  /* 0x0000002806030981 */ /* 0x000162000c1e1900 */
[----:B------:R-:W-:Y:S02]  /*11a0*/  UISETP.NE.AND.EX UP0, UPT, UR9, URZ, UPT, UP0 ;  /* 0x0000003f0900728c */ /* 0x000fe4000bf05300 */
[----:B------:R-:W-:-:S04]  /*11b0*/  UISETP.NE.AND.EX UP1, UPT, UR11, URZ, UPT, UP1 ;  /* 0x0000003f0b00728c */ /* 0x000fc8000bf25310 */
[----:B------:R-:W-:Y:S01]  /*11c0*/  USEL UR4, UR4, 0x1, UP1 ;  /* 0x0000000104047887 */ /* 0x000fe20008800000 */
[----:B------:R-:W-:-:S03]  /*11d0*/  PLOP3.LUT P0, PT, PT, PT, UP0, 0x80, 0x0 ;  /* 0x000000000000781c */ /* 0x000fc60003f0f008 */
[----:B------:R-:W-:Y:S02]  /*11e0*/  UIMAD UR4, UR4, UR7, URZ ;  /* 0x00000007040472a4 */ /* 0x000fe4000f8e023f */
[----:B------:R-:W-:-:S04]  /*11f0*/  @UP0 ULEA UR8, UP1, UR43, UR8, 0x2 ;  /* 0x000000082b080291 */ /* 0x000fc8000f82103f */
[----:B------:R-:W-:Y:S01]  /*1200*/  @UP0 ULEA.HI.X UR9, UR43, UR9, UR44, 0x2, UP1 ;  /* 0x000000092b090291 */ /* 0x000fe200088f142c */
[----:B------:R-:W-:Y:S02]  /*1210*/  IMAD.U32 R152, RZ, RZ, UR4 ;  /* 0x00000004ff987e24 */ /* 0x000fe4000f8e00ff */
[----:B------:R-:W-:-:S03]  /*1220*/  IMAD.U32 R4, RZ, RZ, UR8 ;  /* 0x00000008ff047e24 */ /* 0x000fc6000f8e00ff */
[----:B------:R-:W-:-:S05]  /*1230*/  IMAD.U32 R5, RZ, RZ, UR9 ;  /* 0x00000009ff057e24 */ /* 0x000fca000f8e00ff */
[----:B------:R0:W5:Y:S01]  /*1240*/  @P0 LDG.E R152, desc[UR40][R4.64] ;  /* 0x0000002804980981 */ /* 0x000162000c1e1900 */
[----:B------:R-:W-:Y:S01]  /*1250*/  UMOV UR45, UR5 ;  /* 0x00000005002d7c82 */ /* 0x000fe20008000000 */
[----:B------:R-:W-:Y:S01]  /*1260*/  UMOV UR46, UR6 ;  /* 0x00000006002e7c82 */ /* 0x000fe20008000000 */
[----:B-1-3--:R-:W-:Y:S05]  /*1270*/  @P0 BRA `(.L_x_390) ;  /* 0x00000000002c0947 */ /* 0x00afea0003800000 */
[----:B------:R-:W-:Y:S02]  /*1280*/  ULDC.64 UR4, c[0x0][0xa08] ;  /* 0x0002820000047ab9 */ /* 0x000fe40000000a00 */
[----:B------:R-:W-:-:S04]  /*1290*/  ISETP.NE.U32.AND P0, PT, RZ, UR4, PT ;  /* 0x00000004ff007c0c */ /* 0x000fc8000bf05070 */
[----:B------:R-:W-:-:S13]  /*12a0*/  ISETP.NE.AND.EX P0, PT, RZ, UR5, PT, P0 ;  /* 0x00000005ff007c0c */ /* 0x000fda000bf05300 */
[----:B------:R-:W-:Y:S05]  /*12b0*/  @!P0 BRA `(.L_x_390) ;  /* 0x00000000001c8947 */ /* 0x000fea0003800000 */
[----:B------:R-:W-:Y:S02]  /*12c0*/  ULDC.64 UR4, c[0x0][0xa08] ;  /* 0x0002820000047ab9 */ /* 0x000fe40000000a00 */
[----:B------:R-:W-:-:S06]  /*12d0*/  UIMAD.WIDE UR4, UR43, 0x4, UR4 ;  /* 0x000000042b0478a5 */ /* 0x000fcc000f8e0204 */
[----:B0-----:R-:W-:Y:S02]  /*12e0*/  IMAD.U32 R4, RZ, RZ, UR4 ;  /* 0x00000004ff047e24 */ /* 0x001fe4000f8e00ff */
[----:B------:R-:W-:-:S05]  /*12f0*/  IMAD.U32 R5, RZ, RZ, UR5 ;  /* 0x00000005ff057e24 */ /* 0x000fca000f8e00ff */
[----:B-----5:R-:W2:Y:S04]  /*1300*/  LDG.E R152, desc[UR40][R4.64] ;  /* 0x0000002804987981 */ /* 0x020ea8000c1e1900 */
[----:B------:R-:W2:Y:S02]  /*1310*/  LDG.E R7, desc[UR40][R4.64+0x4] ;  /* 0x0000042804077981 */ /* 0x000ea4000c1e1900 */
[----:B--2---:R-:W-:-:S07]  /*1320*/  IMAD.IADD R152, R7, 0x1, -R152 ;  /* 0x0000000107987824 */ /* 0x004fce00078e0a98 */
.L_x_390:
[----:B------:R-:W-:Y:S01]  /*1330*/  UISETP.NE.AND UP0, UPT, UR48, 0x1, UPT ;  /* 0x000000013000788c */ /* 0x000fe2000bf05270 */
[----:B-----5:R-:W-:Y:S01]  /*1340*/  IMAD.IADD R152, R152, 0x1, -R3 ;  /* 0x0000000198987824 */ /* 0x020fe200078e0a03 */
[----:B------:R-:W-:Y:S01]  /*1350*/  CS2R R20, SRZ ;  /* 0x0000000000147805 */ /* 0x000fe2000001ff00 */
[----:B------:R-:W-:Y:S01]  /*1360*/  IMAD.MOV.U32 R0, RZ, RZ, RZ ;  /* 0x000000ffff007224 */ /* 0x000fe200078e00ff */
[----:B------:R-:W-:Y:S01]  /*1370*/  CS2R R150, SRZ ;  /* 0x0000000000967805 */ /* 0x000fe2000001ff00 */
[----:B------:R-:W-:Y:S01]  /*1380*/  VIADD R3, R152, 0x3f ;  /* 0x0000003f98037836 */ /* 0x000fe20000000000 */
[----:B------:R-:W-:Y:S02]  /*1390*/  PLOP3.LUT P0, PT, PT, PT, UP0, 0x80, 0x0 ;  /* 0x000000000000781c */ /* 0x000fe40003f0f008 */
[----:B------:R-:W-:Y:S02]  /*13a0*/  CS2R R148, SRZ ;  /* 0x0000000000947805 */ /* 0x000fe4000001ff00 */
[----:B------:R-:W-:-:S02]  /*13b0*/  CS2R R146, SRZ ;  /* 0x0000000000927805 */ /* 0x000fc4000001ff00 */
[----:B------:R-:W-:Y:S02]  /*13c0*/  CS2R R144, SRZ ;  /* 0x0000000000907805 */ /* 0x000fe4000001ff00 */
[----:B0-----:R-:W-:Y:S02]  /*13d0*/  SHF.R.S32.HI R4, RZ, 0x1f, R3 ;  /* 0x0000001fff047819 */ /* 0x001fe40000011403 */
[----:B------:R-:W-:Y:S02]  /*13e0*/  CS2R R142, SRZ ;  /* 0x00000000008e7805 */ /* 0x000fe4000001ff00 */
[----:B------:R-:W-:Y:S02]  /*13f0*/  CS2R R140, SRZ ;  /* 0x00000000008c7805 */ /* 0x000fe4000001ff00 */
[----:B------:R-:W-:Y:S02]  /*1400*/  CS2R R138, SRZ ;  /* 0x00000000008a7805 */ /* 0x000fe4000001ff00 */
[----:B------:R-:W-:-:S02]  /*1410*/  LEA.HI R4, R4, R3, RZ, 0x6 ;  /* 0x0000000304047211 */ /* 0x000fc400078f30ff */
[----:B------:R-:W-:Y:S02]  /*1420*/  CS2R R136, SRZ ;  /* 0x0000000000887805 */ /* 0x000fe4000001ff00 */
[----:B------:R-:W-:Y:S02]  /*1430*/  CS2R R134, SRZ ;  /* 0x0000000000867805 */ /* 0x000fe4000001ff00 */
[----:B------:R-:W-:Y:S02]  /*1440*/  CS2R R132, SRZ ;  /* 0x0000000000847805 */ /* 0x000fe4000001ff00 */
[----:B------:R-:W-:Y:S02]  /*1450*/  CS2R R130, SRZ ;  /* 0x0000000000827805 */ /* 0x000fe4000001ff00 */
[----:B------:R-:W-:Y:S02]  /*1460*/  CS2R R128, SRZ ;  /* 0x0000000000807805 */ /* 0x000fe4000001ff00 */
[----:B------:R-:W-:-:S02]  /*1470*/  CS2R R170, SRZ ;  /* 0x0000000000aa7805 */ /* 0x000fc4000001ff00 */
        /* <DEDUP_REMOVED lines=13> */
[----:B------:R-:W-:Y:S01]  /*1550*/  CS2R R104, SRZ ;  /* 0x0000000000687805 */ /* 0x000fe2000001ff00 */
[----:B------:R-:W-:Y:S01]  /*1560*/  IMAD.MOV.U32 R153, RZ, RZ, RZ ;  /* 0x000000ffff997224 */ /* 0x000fe200078e00ff */
        /* <DEDUP_REMOVED lines=36> */
[----:B------:R-:W-:Y:S01]  /*17b0*/  SHF.R.S32.HI R174, RZ, 0x6, R4 ;  /* 0x00000006ffae7819 */ /* 0x000fe20000011404 */
[----:B------:R-:W-:Y:S06]  /*17c0*/  @!P0 BRA `(.L_x_391) ;  /* 0x0000001800508947 */ /* 0x000fec0003800000 */
[----:B------:R-:W-:Y:S02]  /*17d0*/  ISETP.GE.AND P1, PT, R152, 0x1, PT ;  /* 0x000000019800780c */ /* 0x000fe40003f26270 */
[----:B------:R-:W-:-:S11]  /*17e0*/  PLOP3.LUT P0, PT, PT, PT, PT, 0x80, 0x0 ;  /* 0x000000000000781c */ /* 0x000fd60003f0f070 */
[----:B------:R-:W-:Y:S05]  /*17f0*/  @!P1 BRA `(.L_x_392) ;  /* 0x0000005000bc9947 */ /* 0x000fea0003800000 */
        /* <DEDUP_REMOVED lines=14> */
.L_x_393:
[----:B------:R-:W-:Y:S01]  /*18e0*/  ULEA UR16, UR39, UR42, 0x3 ;  /* 0x0000002a27107291 */ /* 0x000fe2000f8e183f */
[----:B------:R-:W-:-:S05]  /*18f0*/  IMAD.U32 R0, RZ, RZ, UR38 ;  /* 0x00000026ff007e24 */ /* 0x000fca000f8e00ff */
[----:B------:R-:W-:-:S04]  /*1900*/  SHF.L.U32 R0, R0, 0x1f, RZ ;  /* 0x0000001f00007819 */ /* 0x000fc800000006ff */
[----:B------:R-:W0:Y:S02]  /*1910*/  SYNCS.PHASECHK.TRANS64.TRYWAIT P0, [UR16+0x28c50], R0 ;  /* 0x028c5000ff0075a7 */ /* 0x000e240008000150 */
[----:B0-----:R-:W-:Y:S05]  /*1920*/  @!P0 BRA `(.L_x_394) ;  /* 0x000000ec00a08947 */ /* 0x001fea0003800000 */
.L_x_574:
        /* <DEDUP_REMOVED lines=18> */
[----:B------:R-:W-:-:S06]  /*1a50*/  WARPGROUP.ARRIVE ;  /* 0x00000000000079c5 */ /* 0x000fcc0000000000 */
        /* <DEDUP_REMOVED lines=25> */
[----:B------:R-:W-:-:S13]  /*1bf0*/  ISETP.GE.AND P0, PT, R152, 0x41, PT ;  /* 0x000000419800780c */ /* 0x000fda0003f06270 */
[----:B0-----:R-:W-:Y:S05]  /*1c00*/  @!P0 BRA `(.L_x_395) ;  /* 0x0000000c00008947 */ /* 0x001fea0003800000 */
[----:B------:R-:W-:-:S07]  /*1c10*/  VIADD R174, R174, 0xfffffffe ;  /* 0xfffffffeaeae7836 */ /* 0x000fce0000000000 */
.L_x_400:
[----:B------:R-:W-:Y:S01]  /*1c20*/  BAR.SYNC.DEFER_BLOCKING 0xe, 0x100 ;  /* 0x0384000000007b1d */ /* 0x000fe20000010000 */
[----:B------:R-:W-:Y:S01]  /*1c30*/  IMAD.U32 R3, RZ, RZ, UR39 ;  /* 0x00000027ff037e24 */ /* 0x000fe2000f8e00ff */
[----:B------:R-:W-:Y:S01]  /*1c40*/  UISETP.NE.AND UP1, UPT, UR47, 0x3, UPT ;  /* 0x000000032f00788c */ /* 0x000fe2000bf25270 */
[C---:B------:R-:W-:Y:S01]  /*1c50*/  ISETP.GT.AND P1, PT, R174.reuse, RZ, PT ;  /* 0x000000ffae00720c */ /* 0x040fe20003f24270 */
[----:B------:R-:W-:Y:S01]  /*1c60*/  UIADD3 UR39, UR39, 0x1, URZ ;  /* 0x0000000127277890 */ /* 0x000fe2000fffe03f */
[----:B0-----:R-:W-:Y:S02]  /*1c70*/  IMAD R0, R3, 0x40, R16 ;  /* 0x0000004003007824 */ /* 0x001fe400078e0210 */
        /* <DEDUP_REMOVED lines=139> */
.L_x_396:
[----:B------:R-:W-:Y:S01]  /*2530*/  ULEA UR6, UR39, UR42, 0x3 ;  /* 0x0000002a27067291 */ /* 0x000fe2000f8e183f */
[----:B------:R-:W-:-:S05]  /*2540*/  IMAD.U32 R0, RZ, RZ, UR38 ;  /* 0x00000026ff007e24 */ /* 0x000fca000f8e00ff */
[----:B------:R-:W-:-:S04]  /*2550*/  SHF.L.U32 R0, R0, 0x1f, RZ ;  /* 0x0000001f00007819 */ /* 0x000fc800000006ff */
[----:B------:R0:W1:Y:S01]  /*2560*/  SYNCS.PHASECHK.TRANS64.TRYWAIT P0, [UR6+0x28c50], R0 ;  /* 0x028c5000ff0075a7 */ /* 0x0000620008000146 */
[----:B------:R-:W-:Y:S05]  /*2570*/  @!P2 BRA `(.L_x_397) ;  /* 0x000000000004a947 */ /* 0x000fea0003800000 */
[----:B------:R-:W-:Y:S01]  /*2580*/  BPT.TRAP 0x1 ;  /* 0x000000040000795c */ /* 0x000fe20000300000 */
.L_x_397:
[----:B-1----:R-:W-:Y:S05]  /*2590*/  @P0 BRA `(.L_x_398) ;  /* 0x0000000000080947 */ /* 0x002fea0003800000 */
[----:B------:R-:W1:Y:S02]  /*25a0*/  SYNCS.PHASECHK.TRANS64.TRYWAIT P0, [UR6+0x28c50], R0 ;  /* 0x028c5000ff0075a7 */ /* 0x000e640008000146 */
[----:B-1----:R-:W-:Y:S05]  /*25b0*/  @!P0 BRA `(.L_x_399) ;  /* 0x000000e000948947 */ /* 0x002fea0003800000 */
.L_x_398:
        /* <DEDUP_REMOVED lines=37> */
.L_x_395:
[----:B------:R-:W-:Y:S01]  /*2810*/  BAR.SYNC.DEFER_BLOCKING 0xe, 0x100 ;  /* 0x0384000000007b1d */ /* 0x000fe20000010000 */
[----:B------:R-:W-:Y:S01]  /*2820*/  IMAD.U32 R3, RZ, RZ, UR39 ;  /* 0x00000027ff037e24 */ /* 0x000fe2000f8e00ff */
[----:B------:R-:W-:Y:S01]  /*2830*/  UIADD3 UR39, UR39, 0x1, URZ ;  /* 0x0000000127277890 */ /* 0x000fe2000fffe03f */
[----:B------:R-:W-:Y:S01]  /*2840*/  PLOP3.LUT P0, PT, PT, PT, PT, 0x8, 0x0 ;  /* 0x000000000000781c */ /* 0x000fe20003f0e170 */
[----:B------:R-:W-:Y:S02]  /*2850*/  IMAD.MOV.U32 R20, RZ, RZ, RZ ;  /* 0x000000ffff147224 */ /* 0x000fe400078e00ff */
[----:B0-----:R-:W-:Y:S01]  /*2860*/  IMAD R0, R3, 0x40, R16 ;  /* 0x0000004003007824 */ /* 0x001fe200078e0210 */
[----:B------:R-:W-:-:S04]  /*2870*/  UISETP.NE.AND UP0, UPT, UR39, 0x2, UPT ;  /* 0x000000022700788c */ /* 0x000fc8000bf05270 */
[----:B------:R-:W-:Y:S01]  /*2880*/  LEA R3, R0, UR42, 0x2 ;  /* 0x0000002a00037c11 */ /* 0x000fe2000f8e10ff */
        /* <DEDUP_REMOVED lines=136> */
.L_x_391:
[----:B------:R-:W-:Y:S02]  /*3110*/  ISETP.GE.AND P1, PT, R152, 0x1, PT ;  /* 0x000000019800780c */ /* 0x000fe40003f26270 */
[----:B------:R-:W-:-:S11]  /*3120*/  PLOP3.LUT P0, PT, PT, PT, PT, 0x80, 0x0 ;  /* 0x000000000000781c */ /* 0x000fd60003f0f070 */
[----:B------:R-:W-:Y:S05]  /*3130*/  @!P1 BRA `(.L_x_392) ;  /* 0x00000038006c9947 */ /* 0x000fea0003800000 */
        /* <DEDUP_REMOVED lines=29> */
.L_x_401:
        /* <DEDUP_REMOVED lines=9> */
.L_x_575:
[----:B------:R-:W-:Y:S05]  /*33a0*/  @!P0 BRA `(.L_x_403) ;  /* 0x0000000000048947 */ /* 0x000fea0003800000 */
[----:B------:R-:W-:Y:S01]  /*33b0*/  BPT.TRAP 0x1 ;  /* 0x000000040000795c */ /* 0x000fe20000300000 */
.L_x_403:
[----:B------:R-:W-:Y:S02]  /*33c0*/  IMAD.U32 R7, RZ, RZ, UR39 ;  /* 0x00000027ff077e24 */ /* 0x000fe4000f8e00ff */
[----:B------:R-:W-:-:S03]  /*33d0*/  IMAD.U32 R8, RZ, RZ, UR38 ;  /* 0x00000026ff087e24 */ /* 0x000fc6000f8e00ff */
[----:B------:R-:W-:Y:S02]  /*33e0*/  LEA R7, R7, UR42, 0x3 ;  /* 0x0000002a07077c11 */ /* 0x000fe4000f8e18ff */
[----:B------:R-:W-:-:S04]  /*33f0*/  SHF.L.U32 R8, R8, 0x1f, RZ ;  /* 0x0000001f08087819 */ /* 0x000fc800000006ff */
[----:B------:R1:W2:Y:S01]  /*3400*/  SYNCS.PHASECHK.TRANS64.TRYWAIT P1, [R7+URZ+0x28c30], R8 ;  /* 0x028c3008070075a7 */ /* 0x0002a2000802017f */
[----:B------:R-:W-:Y:S05]  /*3410*/  @!P0 BRA `(.L_x_404) ;  /* 0x0000000000048947 */ /* 0x000fea0003800000 */
[----:B------:R-:W-:Y:S01]  /*3420*/  BPT.TRAP 0x1 ;  /* 0x000000040000795c */ /* 0x000fe20000300000 */
.L_x_404:
[----:B--2---:R-:W-:Y:S05]  /*3430*/  @P1 BRA `(.L_x_405) ;  /* 0x0000000000081947 */ /* 0x004fea0003800000 */
[----:B------:R-:W2:Y:S02]  /*3440*/  SYNCS.PHASECHK.TRANS64.TRYWAIT P1, [R7+URZ+0x28c30], R8 ;  /* 0x028c3008070075a7 */ /* 0x000ea4000802017f */
[----:B--2---:R-:W-:Y:S05]  /*3450*/  @!P1 BRA `(.L_x_406) ;  /* 0x000000d4001c9947 */ /* 0x004fea0003800000 */
.L_x_405:
[----:B0-----:R-:W0:Y:S01]  /*3460*/  S2R R0, SR_TID.X ;  /* 0x0000000000007919 */ /* 0x001e220000002100 */
[----:B------:R-:W-:-:S04]  /*3470*/  UIADD3 UR4, UR42, 0x22400, URZ ;  /* 0x000224002a047890 */ /* 0x000fc8000fffe03f */
[----:B------:R-:W-:-:S04]  /*3480*/  USHF.R.U32.HI UR4, URZ, 0x4, UR4 ;  /* 0x000000043f047899 */ /* 0x000fc80008011604 */
[----:B------:R-:W-:Y:S01]  /*3490*/  ULOP3.LUT UR4, UR4, 0x3fff, URZ, 0xc0, !UPT ;  /* 0x00003fff04047892 */ /* 0x000fe2000f8ec03f */
[----:B0-----:R-:W-:-:S05]  /*34a0*/  LOP3.LUT R3, R0, 0x7f, RZ, 0xc0, !PT ;  /* 0x0000007f00037812 */ /* 0x001fca00078ec0ff */
[----:B------:R-:W-:Y:S01]  /*34b0*/  IMAD.U32 R0, RZ, RZ, UR4 ;  /* 0x00000004ff007e24 */ /* 0x000fe2000f8e00ff */
[----:B------:R-:W-:Y:S05]  /*34c0*/  WARPSYNC.ALL ;  /* 0x0000000000007948 */ /* 0x000fea0003800000 */
[----:B------:R-:W-:Y:S02]  /*34d0*/  ISETP.NE.AND P1, PT, R3, RZ, PT ;  /* 0x000000ff0300720c */ /* 0x000fe40003f25270 */
[----:B------:R-:W-:-:S04]  /*34e0*/  LOP3.LUT R0, R0, 0x10000, RZ, 0xfc, !PT ;  /* 0x0001000000007812 */ /* 0x000fc800078efcff */
[----:B------:R-:W-:Y:S01]  /*34f0*/  R2UR UR12, R0 ;  /* 0x00000000000c72ca */ /* 0x000fe200000e0000 */
[----:B------:R-:W-:Y:S01]  /*3500*/  UIADD3 UR4, UR42, 0x20400, URZ ;  /* 0x000204002a047890 */ /* 0x000fe2000fffe03f */
[----:B------:R-:W-:Y:S01]  /*3510*/  WARPGROUP.ARRIVE ;  /* 0x00000000000079c5 */ /* 0x000fe20000000000 */
[----:B------:R-:W-:Y:S01]  /*3520*/  UMOV UR7, 0x40000040 ;  /* 0x4000004000077882 */ /* 0x000fe20000000000 */
[----:B------:R-:W-:Y:S01]  /*3530*/  UMOV UR5, 0x40000040 ;  /* 0x4000004000057882 */ /* 0x000fe20000000000 */
[----:B------:R-:W-:Y:S01]  /*3540*/  USHF.R.U32.HI UR4, URZ, 0x4, UR4 ;  /* 0x000000043f047899 */ /* 0x000fe20008011604 */
[----:B------:R-:W-:Y:S01]  /*3550*/  IMAD R4, R174, -0x40, R152 ;  /* 0xffffffc0ae047824 */ /* 0x000fe200078e0298 */
[----:B------:R-:W-:Y:S01]  /*3560*/  UMOV UR11, 0x40000040 ;  /* 0x40000040000b7882 */ /* 0x000fe20000000000 */
[----:B------:R-:W-:Y:S01]  /*3570*/  UMOV UR9, 0x40000040 ;  /* 0x4000004000097882 */ /* 0x000fe20000000000 */
[----:B------:R-:W-:Y:S01]  /*3580*/  ULOP3.LUT UR4, UR4, 0x3fff, URZ, 0xc0, !UPT ;  /* 0x00003fff04047892 */ /* 0x000fe2000f8ec03f */
[----:B------:R-:W-:Y:S01]  /*3590*/  UMOV UR15, 0x40000040 ;  /* 0x40000040000f7882 */ /* 0x000fe20000000000 */
[----:B------:R-:W-:-:S02]  /*35a0*/  IADD3 R4, -R17, 0x40, R4 ;  /* 0x0000004011047810 */ /* 0x000fc40007ffe104 */
[----:B------:R-:W-:Y:S02]  /*35b0*/  ULEA UR12, UR39, UR12, 0x9 ;  /* 0x0000000c270c7291 */ /* 0x000fe4000f8e483f */
[----:B------:R-:W-:Y:S01]  /*35c0*/  ULOP3.LUT UR13, UR4, 0x10000, URZ, 0xfc, !UPT ;  /* 0x00010000040d7892 */ /* 0x000fe2000f8efc3f */
[C---:B------:R-:W-:Y:S01]  /*35d0*/  ISETP.GT.AND P6, PT, R4.reuse, RZ, PT ;  /* 0x000000ff0400720c */ /* 0x040fe20003fc4270 */
[----:B------:R-:W-:Y:S01]  /*35e0*/  UIADD3 UR10, UR12, 0x4, URZ ;  /* 0x000000040c0a7890 */ /* 0x000fe2000fffe03f */
[C---:B------:R-:W-:Y:S01]  /*35f0*/  ISETP.GT.AND P2, PT, R4.reuse, 0x1, PT ;  /* 0x000000010400780c */ /* 0x040fe20003f44270 */
[----:B------:R-:W-:Y:S01]  /*3600*/  UIADD3 UR8, UR13, 0x4, URZ ;  /* 0x000000040d087890 */ /* 0x000fe2000fffe03f */
[C---:B------:R-:W-:Y:S01]  /*3610*/  ISETP.GT.AND P3, PT, R4.reuse, 0x8, PT ;  /* 0x000000080400780c */ /* 0x040fe20003f64270 */
[----:B------:R-:W-:Y:S01]  /*3620*/  UMOV UR6, UR12 ;  /* 0x0000000c00067c82 */ /* 0x000fe20008000000 */
[----:B------:R-:W-:Y:S01]  /*3630*/  UMOV UR4, UR13 ;  /* 0x0000000d00047c82 */ /* 0x000fe20008000000 */
[----:B------:R-:W-:Y:S01]  /*3640*/  UIADD3 UR14, UR12, 0x6, URZ ;  /* 0x000000060c0e7890 */ /* 0x000fe2000fffe03f */
[----:B------:R-:W-:Y:S01]  /*3650*/  HGMMA.64x64x16.F32 R24, gdesc[UR4], RZ, !UPT, gsb0 ;  /* 0x00e00000041879f0 */ /* 0x000fe2000c0008ff */
[----:B------:R-:W-:Y:S01]  /*3660*/  UIADD3 UR6, UR12, 0x2, URZ ;  /* 0x000000020c067890 */ /* 0x000fe2000fffe03f */
[C---:B------:R-:W-:Y:S01]  /*3670*/  ISETP.GT.AND P4, PT, R4.reuse, 0x9, PT ;  /* 0x000000090400780c */ /* 0x040fe20003f84270 */
[----:B------:R-:W-:Y:S01]  /*3680*/  UIADD3 UR4, UR13, 0x2, URZ ;  /* 0x000000020d047890 */ /* 0x000fe2000fffe03f */
[----:B------:R-:W-:Y:S01]  /*3690*/  ISETP.GT.AND P5, PT, R4, 0x10, PT ;  /* 0x000000100400780c */ /* 0x000fe20003fa4270 */
[----:B------:R-:W-:Y:S01]  /*36a0*/  UMOV UR7, 0x40000040 ;  /* 0x4000004000077882 */ /* 0x000fe20000000000 */
[----:B------:R-:W-:Y:S01]  /*36b0*/  UMOV UR5, 0x40000040 ;  /* 0x4000004000057882 */ /* 0x000fe20000000000 */
[----:B------:R-:W-:Y:S01]  /*36c0*/  UIADD3 UR12, UR13, 0x6, URZ ;  /* 0x000000060d0c7890 */ /* 0x000fe2000fffe03f */
[----:B------:R-:W-:-:S02]  /*36d0*/  ULDC UR20, c[0x0][0x988] ;  /* 0x0002620000147ab9 */ /* 0x000fc40000000800 */
        /* <DEDUP_REMOVED lines=218> */
.L_x_407:
[----:B------:R3:W4:Y:S01]  /*4480*/  SYNCS.PHASECHK.TRANS64.TRYWAIT P2, [R7+URZ+0x28c50], R8 ;  /* 0x028c5008070075a7 */ /* 0x000722000804017f */
[----:B------:R-:W-:Y:S05]  /*4490*/  @!P0 BRA `(.L_x_408) ;  /* 0x0000000000048947 */ /* 0x000fea0003800000 */
[----:B------:R-:W-:Y:S01]  /*44a0*/  BPT.TRAP 0x1 ;  /* 0x000000040000795c */ /* 0x000fe20000300000 */
.L_x_408:
[----:B------:R-:W-:Y:S01]  /*44b0*/  ULOP3.LUT UR49, UR49, 0x2000000, URZ, 0xfc, !UPT ;  /* 0x0200000031317892 */ /* 0x000fe2000f8efc3f */
[----:B----4-:R-:W-:Y:S11]  /*44c0*/  @P2 BRA `(.L_x_409) ;  /* 0x0000000000082947 */ /* 0x010ff60003800000 */
[----:B------:R-:W4:Y:S02]  /*44d0*/  SYNCS.PHASECHK.TRANS64.TRYWAIT P2, [R7+URZ+0x28c50], R8 ;  /* 0x028c5008070075a7 */ /* 0x000f24000804017f */
[----:B----4-:R-:W-:Y:S05]  /*44e0*/  @!P2 BRA `(.L_x_410) ;  /* 0x000000c4000ca947 */ /* 0x010fea0003800000 */
.L_x_409:
[----:B------:R-:W-:Y:S01]  /*44f0*/  ULEA UR10, UR39, UR49, 0xc ;  /* 0x00000031270a7291 */ /* 0x000fe2000f8e603f */
[----:B------:R-:W-:Y:S01]  /*4500*/  WARPGROUP.ARRIVE ;  /* 0x00000000000079c5 */ /* 0x000fe20000000000 */
[----:B------:R-:W-:Y:S01]  /*4510*/  UMOV UR7, 0x40000040 ;  /* 0x4000004000077882 */ /* 0x000fe20000000000 */
[----:B------:R-:W-:Y:S01]  /*4520*/  UMOV UR11, 0x40000040 ;  /* 0x40000040000b7882 */ /* 0x000fe20000000000 */
[----:B------:R-:W-:Y:S01]  /*4530*/  ISETP.GE.AND P2, PT, R152, 0x41, PT ;  /* 0x000000419800780c */ /* 0x000fe20003f46270 */
[----:B-1234-:R-:W-:Y:S02]  /*4540*/  @!P1 VIADD R7, R7, 0x28c60 ;  /* 0x00028c6007079836 */ /* 0x01efe40000000000 */
[----:B------:R-:W-:Y:S02]  /*4550*/  UMOV UR6, UR10 ;  /* 0x0000000a00067c82 */ /* 0x000fe40008000000 */
[----:B------:R-:W-:Y:S01]  /*4560*/  HGMMA.64x256x16.F32 R24, R156, gdesc[UR4].tnspB, RZ, !UPT, gsb0 ;  /* 0x43e000049c187df0 */ /* 0x000fe2000c0008ff */
[----:B------:R-:W-:Y:S01]  /*4570*/  UIADD3 UR6, UR10, 0x80, URZ ;  /* 0x000000800a067890 */ /* 0x000fe2000fffe03f */
[----:B------:R-:W-:Y:S01]  /*4580*/  @!P1 PRMT R7, RZ, 0x654, R7 ;  /* 0x00000654ff079816 */ /* 0x000fe20000000007 */
[----:B------:R-:W-:Y:S01]  /*4590*/  UMOV UR7, 0x40000040 ;  /* 0x4000004000077882 */ /* 0x000fe20000000000 */
[----:B------:R-:W-:-:S02]  /*45a0*/  WARPGROUP.DEPBAR.LE gsb0, 0x0 ;  /* 0x00008000000079c5 */ /* 0x000fc40000010000 */
[----:B------:R-:W-:-:S15]  /*45b0*/  WARPGROUP.ARRIVE ;  /* 0x00000000000079c5 */ /* 0x000fde0000000000 */
[----:B------:R-:W-:-:S07]  /*45c0*/  NOP ;  /* 0x0000000000007918 */ /* 0x000fce0000000000 */
        /* <DEDUP_REMOVED lines=23> */
[----:B-1----:R-:W-:Y:S01]  /*4740*/  VIADD R7, R174, 0xfffffffe ;  /* 0xfffffffeae077836 */ /* 0x002fe20000000000 */
[----:B------:R-:W-:Y:S01]  /*4750*/  UMOV UR21, UR39 ;  /* 0x0000002700157c82 */ /* 0x000fe20008000000 */
[----:B------:R-:W-:Y:S01]  /*4760*/  IMAD.MOV.U32 R9, RZ, RZ, R4 ;  /* 0x000000ffff097224 */ /* 0x000fe200078e0004 */
[----:B------:R-:W-:Y:S01]  /*4770*/  ULDC UR20, c[0x0][0x988] ;  /* 0x0002620000147ab9 */ /* 0x000fe20000000800 */
[----:B------:R-:W-:-:S07]  /*4780*/  IMAD.MOV.U32 R10, RZ, RZ, R3 ;  /* 0x000000ffff0a7224 */ /* 0x000fce00078e0003 */
.L_x_420:
[----:B------:R-:W-:Y:S01]  /*4790*/  UIADD3 UR39, UR21, 0x1, URZ ;  /* 0x0000000115277890 */ /* 0x000fe2000fffe03f */
[C---:B------:R-:W-:Y:S01]  /*47a0*/  ISETP.GT.AND P2, PT, R7.reuse, RZ, PT ;  /* 0x000000ff0700720c */ /* 0x040fe20003f44270 */
[----:B------:R-:W-:Y:S02]  /*47b0*/  VIADD R7, R7, 0xffffffff ;  /* 0xffffffff07077836 */ /* 0x000fe40000000000 */
[----:B------:R-:W-:-:S04]  /*47c0*/  UISETP.NE.AND UP0, UPT, UR39, 0x2, UPT ;  /* 0x000000022700788c */ /* 0x000fc8000bf05270 */
[----:B------:R-:W-:Y:S02]  /*47d0*/  USEL UR6, URZ, 0x1, UP0 ;  /* 0x000000013f067887 */ /* 0x000fe40008000000 */
[----:B------:R-:W-:Y:S02]  /*47e0*/  USEL UR39, UR39, URZ, UP0 ;  /* 0x0000003f27277287 */ /* 0x000fe40008000000 */
[----:B------:R-:W-:Y:S01]  /*47f0*/  ULOP3.LUT UR38, UR38, UR6, URZ, 0x3c, !UPT ;  /* 0x0000000626267292 */ /* 0x000fe2000f8e3c3f */
[----:B0123--:R-:W-:Y:S11]  /*4800*/  @!P0 BRA `(.L_x_412) ;  /* 0x0000000000048947 */ /* 0x00fff60003800000 */
[----:B------:R-:W-:Y:S01]  /*4810*/  BPT.TRAP 0x1 ;  /* 0x000000040000795c */ /* 0x000fe20000300000 */
.L_x_412:
[----:B------:R-:W-:Y:S01]  /*4820*/  ULEA UR22, UR39, UR42, 0x3 ;  /* 0x0000002a27167291 */ /* 0x000fe2000f8e183f */
[----:B------:R-:W-:-:S05]  /*4830*/  IMAD.U32 R8, RZ, RZ, UR38 ;  /* 0x00000026ff087e24 */ /* 0x000fca000f8e00ff */
[----:B------:R-:W-:-:S04]  /*4840*/  SHF.L.U32 R8, R8, 0x1f, RZ ;  /* 0x0000001f08087819 */ /* 0x000fc800000006ff */
[----:B------:R1:W2:Y:S01]  /*4850*/  SYNCS.PHASECHK.TRANS64.TRYWAIT P3, [UR22+0x28c30], R8 ;  /* 0x028c3008ff0075a7 */ /* 0x0002a20008060156 */
[----:B------:R-:W-:Y:S05]  /*4860*/  @!P0 BRA `(.L_x_413) ;  /* 0x0000000000048947 */ /* 0x000fea0003800000 */
[----:B------:R-:W-:Y:S01]  /*4870*/  BPT.TRAP 0x1 ;  /* 0x000000040000795c */ /* 0x000fe20000300000 */
.L_x_413:
[----:B--2---:R-:W-:Y:S05]  /*4880*/  @P3 BRA `(.L_x_414) ;  /* 0x0000000000083947 */ /* 0x004fea0003800000 */
[----:B------:R-:W2:Y:S02]  /*4890*/  SYNCS.PHASECHK.TRANS64.TRYWAIT P3, [UR22+0x28c30], R8 ;  /* 0x028c3008ff0075a7 */ /* 0x000ea40008060156 */
[----:B--2---:R-:W-:Y:S05]  /*48a0*/  @!P3 BRA `(.L_x_415) ;  /* 0x000000c00030b947 */ /* 0x004fea0003800000 */
.L_x_414:
        /* <DEDUP_REMOVED lines=26> */
[----:B------:R-:W-:-:S04]  /*4a50*/  FMNMX.FTZ R4, R152, R10, !PT ;  /* 0x0000000a98047209 */ /* 0x000fc80007810000 */
        /* <DEDUP_REMOVED lines=32> */
[--C-:B------:R-:W-:Y:S01]  /*4c60*/  FFMA.FTZ R156, R160, UR20, -R14.reuse ;  /* 0x00000014a09c7c23 */ /* 0x100fe2000801080e */
[--C-:B------:R-:W-:Y:S01]  /*4c70*/  FFMA.FTZ R160, R168, UR20, -R14.reuse ;  /* 0x00000014a8a07c23 */ /* 0x100fe2000801080e */
[----:B------:R-:W-:Y:S01]  /*4c80*/  FMUL.FTZ R10, R10, UR20 ;  /* 0x000000140a0a7c20 */ /* 0x000fe20008410000 */
[----:B------:R-:W-:Y:S01]  /*4c90*/  FMNMX.FTZ R4, R174, R13, !PT ;  /* 0x0000000dae047209 */ /* 0x000fe20007810000 */
[--C-:B------:R-:W-:Y:S01]  /*4ca0*/  FFMA.FTZ R164, R164, UR20, -R14.reuse ;  /* 0x00000014a4a47c23 */ /* 0x100fe2000801080e */
[--C-:B------:R-:W-:Y:S01]  /*4cb0*/  FFMA.FTZ R152, R152, UR20, -R14.reuse ;  /* 0x0000001498987c23 */ /* 0x100fe2000801080e */
[----:B------:R-:W0:Y:S01]  /*4cc0*/  MUFU.EX2 R11, R10 ;  /* 0x0000000a000b7308 */ /* 0x000e220000000800 */
[----:B------:R-:W-:Y:S01]  /*4cd0*/  FMNMX.FTZ R15, R175, R4, !PT ;  /* 0x00000004af0f7209 */ /* 0x000fe20007810000 */
[--C-:B------:R-:W-:Y:S01]  /*4ce0*/  FFMA.FTZ R13, R153, UR20, -R14.reuse ;  /* 0x00000014990d7c23 */ /* 0x100fe2000801080e */
[--C-:B------:R-:W-:Y:S01]  /*4cf0*/  FFMA.FTZ R21, R161, UR20, -R14.reuse ;  /* 0x00000014a1157c23 */ /* 0x100fe2000801080e */
[--C-:B------:R-:W-:Y:S01]  /*4d00*/  FFMA.FTZ R153, R165, UR20, -R14.reuse ;  /* 0x00000014a5997c23 */ /* 0x100fe2000801080e */
[----:B------:R-:W-:Y:S01]  /*4d10*/  FMNMX.FTZ R4, R178, R15, !PT ;  /* 0x0000000fb2047209 */ /* 0x000fe20007810000 */
[--C-:B------:R-:W-:Y:S01]  /*4d20*/  FFMA.FTZ R20, R172, UR20, -R14.reuse ;  /* 0x00000014ac147c23 */ /* 0x100fe2000801080e */
[--C-:B------:R-:W-:Y:S01]  /*4d30*/  FFMA.FTZ R161, R173, UR20, -R14.reuse ;  /* 0x00000014ada17c23 */ /* 0x100fe2000801080e */
[----:B------:R-:W-:Y:S01]  /*4d40*/  MUFU.EX2 R10, R12 ;  /* 0x0000000c000a7308 */ /* 0x000fe20000000800 */
[----:B------:R-:W-:Y:S01]  /*4d50*/  FMNMX.FTZ R15, R179, R4, !PT ;  /* 0x00000004b30f7209 */ /* 0x000fe20007810000 */
[--C-:B------:R-:W-:Y:S01]  /*4d60*/  FFMA.FTZ R165, R177, UR20, -R14.reuse ;  /* 0x00000014b1a57c23 */ /* 0x100fe2000801080e */
[--C-:B------:R-:W-:Y:S01]  /*4d70*/  FFMA.FTZ R180, R180, UR20, -R14.reuse ;  /* 0x00000014b4b47c23 */ /* 0x100fe2000801080e */
[--C-:B------:R-:W-:Y:S01]  /*4d80*/  FFMA.FTZ R181, R181, UR20, -R14.reuse ;  /* 0x00000014b5b57c23 */ /* 0x100fe2000801080e */
[----:B------:R-:W-:Y:S01]  /*4d90*/  FMNMX.FTZ R4, R182, R15, !PT ;  /* 0x0000000fb6047209 */ /* 0x000fe20007810000 */
[----:B------:R-:W-:-:S02]  /*4da0*/  FFMA.FTZ R15, R157, UR20, -R14 ;  /* 0x000000149d0f7c23 */ /* 0x000fc4000801080e */
[----:B------:R2:W-:Y:S01]  /*4db0*/  MUFU.EX2 R12, R164 ;  /* 0x000000a4000c7308 */ /* 0x0005e20000000800 */
[----:B------:R-:W-:Y:S01]  /*4dc0*/  FMNMX.FTZ R4, R183, R4, !PT ;  /* 0x00000004b7047209 */ /* 0x000fe20007810000 */
[-C--:B0-----:R-:W-:Y:S01]  /*4dd0*/  FMUL.FTZ R24, R24, R11.reuse ;  /* 0x0000000b18187220 */ /* 0x081fe20000410000 */
[-C--:B------:R-:W-:Y:S01]  /*4de0*/  FMUL.FTZ R25, R25, R11.reuse ;  /* 0x0000000b19197220 */ /* 0x080fe20000410000 */
[-C--:B------:R-:W-:Y:S01]  /*4df0*/  FMUL.FTZ R28, R28, R11.reuse ;  /* 0x0000000b1c1c7220 */ /* 0x080fe20000410000 */
[-C--:B------:R-:W-:Y:S01]  /*4e00*/  FMUL.FTZ R29, R29, R11.reuse ;  /* 0x0000000b1d1d7220 */ /* 0x080fe20000410000 */
[----:B------:R-:W0:Y:S01]  /*4e10*/  SHFL.BFLY PT, R157, R4, 0x2, 0x1f ;  /* 0x0c401f00049d7f89 */ /* 0x000e2200000e0000 */
[-C--:B------:R-:W-:Y:S01]  /*4e20*/  FMUL.FTZ R32, R32, R11.reuse ;  /* 0x0000000b20207220 */ /* 0x080fe20000410000 */
[----:B------:R-:W3:Y:S01]  /*4e30*/  MUFU.EX2 R152, R152 ;  /* 0x0000009800987308 */ /* 0x000ee20000000800 */
[----:B--2---:R-:W-:Y:S01]  /*4e40*/  FFMA.FTZ R164, R176, UR20, -R14 ;  /* 0x00000014b0a47c23 */ /* 0x004fe2000801080e */
[-C--:B------:R-:W-:Y:S01]  /*4e50*/  FMUL.FTZ R33, R33, R11.reuse ;  /* 0x0000000b21217220 */ /* 0x080fe20000410000 */
[-C--:B------:R-:W-:Y:S01]  /*4e60*/  FMUL.FTZ R36, R36, R11.reuse ;  /* 0x0000000b24247220 */ /* 0x080fe20000410000 */
[-C--:B------:R-:W-:Y:S01]  /*4e70*/  FMUL.FTZ R37, R37, R11.reuse ;  /* 0x0000000b25257220 */ /* 0x080fe20000410000 */
[-C--:B------:R-:W-:Y:S01]  /*4e80*/  FMUL.FTZ R40, R40, R11.reuse ;  /* 0x0000000b28287220 */ /* 0x080fe20000410000 */
[-C--:B------:R-:W-:Y:S01]  /*4e90*/  FMUL.FTZ R41, R41, R11.reuse ;  /* 0x0000000b29297220 */ /* 0x080fe20000410000 */
[-C--:B------:R-:W-:Y:S01]  /*4ea0*/  FMUL.FTZ R44, R44, R11.reuse ;  /* 0x0000000b2c2c7220 */ /* 0x080fe20000410000 */
[----:B------:R-:W2:Y:S01]  /*4eb0*/  MUFU.EX2 R13, R13 ;  /* 0x0000000d000d7308 */ /* 0x000ea20000000800 */
[-C--:B------:R-:W-:Y:S01]  /*4ec0*/  FMUL.FTZ R45, R45, R11.reuse ;  /* 0x0000000b2d2d7220 */ /* 0x080fe20000410000 */
[-C--:B------:R-:W-:Y:S01]  /*4ed0*/  FMUL.FTZ R48, R48, R11.reuse ;  /* 0x0000000b30307220 */ /* 0x080fe20000410000 */
[-C--:B------:R-:W-:Y:S01]  /*4ee0*/  FMUL.FTZ R49, R49, R11.reuse ;  /* 0x0000000b31317220 */ /* 0x080fe20000410000 */
[-C--:B------:R-:W-:Y:S01]  /*4ef0*/  FMUL.FTZ R52, R52, R11.reuse ;  /* 0x0000000b34347220 */ /* 0x080fe20000410000 */
[-C--:B------:R-:W-:Y:S01]  /*4f00*/  FMUL.FTZ R53, R53, R11.reuse ;  /* 0x0000000b35357220 */ /* 0x080fe20000410000 */
[-C--:B------:R-:W-:Y:S01]  /*4f10*/  FMUL.FTZ R56, R56, R11.reuse ;  /* 0x0000000b38387220 */ /* 0x080fe20000410000 */
[-C--:B------:R-:W-:Y:S01]  /*4f20*/  FMUL.FTZ R57, R57, R11.reuse ;  /* 0x0000000b39397220 */ /* 0x080fe20000410000 */
[----:B------:R-:W4:Y:S01]  /*4f30*/  MUFU.EX2 R15, R15 ;  /* 0x0000000f000f7308 */ /* 0x000f220000000800 */
[----:B---3--:R-:W-:Y:S01]  /*4f40*/  FFMA.FTZ R6, R11, R6, R152 ;  /* 0x000000060b067223 */ /* 0x008fe20000010098 */
[-C--:B------:R-:W-:Y:S01]  /*4f50*/  FMUL.FTZ R60, R60, R11.reuse ;  /* 0x0000000b3c3c7220 */ /* 0x080fe20000410000 */
[-C--:B------:R-:W-:Y:S01]  /*4f60*/  FMUL.FTZ R61, R61, R11.reuse ;  /* 0x0000000b3d3d7220 */ /* 0x080fe20000410000 */
[-C--:B------:R-:W-:Y:S01]  /*4f70*/  FMUL.FTZ R64, R64, R11.reuse ;  /* 0x0000000b40407220 */ /* 0x080fe20000410000 */
[----:B------:R-:W-:Y:S01]  /*4f80*/  FMUL.FTZ R65, R65, R11 ;  /* 0x0000000b41417220 */ /* 0x000fe20000410000 */
[----:B0-----:R-:W-:Y:S01]  /*4f90*/  FMNMX.FTZ R168, R4, R157, !PT ;  /* 0x0000009d04a87209 */ /* 0x001fe20007810000 */
[----:B------:R-:W-:Y:S01]  /*4fa0*/  FFMA.FTZ R157, R169, UR20, -R14 ;  /* 0x00000014a99d7c23 */ /* 0x000fe2000801080e */
[----:B------:R-:W-:Y:S01]  /*4fb0*/  MUFU.EX2 R156, R156 ;  /* 0x0000009c009c7308 */ /* 0x000fe20000000800 */
[-C--:B------:R-:W-:Y:S01]  /*4fc0*/  FMUL.FTZ R68, R68, R11.reuse ;  /* 0x0000000b44447220 */ /* 0x080fe20000410000 */
[-C--:B------:R-:W-:Y:S01]  /*4fd0*/  FMUL.FTZ R69, R69, R11.reuse ;  /* 0x0000000b45457220 */ /* 0x080fe20000410000 */
[----:B------:R-:W0:Y:S01]  /*4fe0*/  SHFL.BFLY PT, R169, R168, 0x1, 0x1f ;  /* 0x0c201f00a8a97f89 */ /* 0x000e2200000e0000 */
        /* <DEDUP_REMOVED lines=22> */
[----:B------:R-:W-:Y:S01]  /*5150*/  FMUL.FTZ R109, R109, R11 ;  /* 0x0000000b6d6d7220 */ /* 0x000fe20000410000 */
[----:B0-----:R-:W-:Y:S01]  /*5160*/  FMNMX.FTZ R4, R168, R169, !PT ;  /* 0x000000a9a8047209 */ /* 0x001fe20007810000 */
[-C--:B------:R-:W-:Y:S01]  /*5170*/  FMUL.FTZ R112, R112, R11.reuse ;  /* 0x0000000b70707220 */ /* 0x080fe20000410000 */
[-C--:B------:R-:W-:Y:S01]  /*5180*/  FMUL.FTZ R113, R113, R11.reuse ;  /* 0x0000000b71717220 */ /* 0x080fe20000410000 */
[-C--:B------:R-:W-:Y:S01]  /*5190*/  FMUL.FTZ R116, R116, R11.reuse ;  /* 0x0000000b74747220 */ /* 0x080fe20000410000 */
[-C--:B------:R-:W-:Y:S01]  /*51a0*/  FMUL.FTZ R117, R117, R11.reuse ;  /* 0x0000000b75757220 */ /* 0x080fe20000410000 */
[C---:B------:R-:W-:Y:S01]  /*51b0*/  FADD.FTZ R14, -R4.reuse, R9 ;  /* 0x00000009040e7221 */ /* 0x040fe20000010100 */
[----:B------:R-:W-:Y:S01]  /*51c0*/  FMUL.FTZ R177, R4, UR20 ;  /* 0x0000001404b17c20 */ /* 0x000fe20008410000 */
[----:B------:R0:W-:Y:S01]  /*51d0*/  MUFU.EX2 R168, R180 ;  /* 0x000000b400a87308 */ /* 0x0001e20000000800 */
[----:B------:R-:W-:Y:S01]  /*51e0*/  FMUL.FTZ R120, R120, R11 ;  /* 0x0000000b78787220 */ /* 0x000fe20000410000 */
[----:B------:R-:W-:Y:S01]  /*51f0*/  FMUL.FTZ R14, R14, UR20 ;  /* 0x000000140e0e7c20 */ /* 0x000fe20008410000 */
[--C-:B------:R-:W-:Y:S01]  /*5200*/  FFMA.FTZ R169, R154, UR20, -R177.reuse ;  /* 0x000000149aa97c23 */ /* 0x100fe200080108b1 */
[--C-:B------:R-:W-:Y:S01]  /*5210*/  FFMA.FTZ R172, R155, UR20, -R177.reuse ;  /* 0x000000149bac7c23 */ /* 0x100fe200080108b1 */
[--C-:B------:R-:W-:Y:S01]  /*5220*/  FFMA.FTZ R155, R158, UR20, -R177.reuse ;  /* 0x000000149e9b7c23 */ /* 0x100fe200080108b1 */
[--C-:B------:R-:W-:Y:S01]  /*5230*/  FFMA.FTZ R176, R159, UR20, -R177.reuse ;  /* 0x000000149fb07c23 */ /* 0x100fe200080108b1 */
[--C-:B------:R-:W-:Y:S01]  /*5240*/  FFMA.FTZ R173, R174, UR20, -R177.reuse ;  /* 0x00000014aead7c23 */ /* 0x100fe200080108b1 */
[----:B------:R-:W-:Y:S01]  /*5250*/  MUFU.EX2 R14, R14 ;  /* 0x0000000e000e7308 */ /* 0x000fe20000000800 */
[--C-:B------:R-:W-:Y:S01]  /*5260*/  FFMA.FTZ R174, R175, UR20, -R177.reuse ;  /* 0x00000014afae7c23 */ /* 0x100fe200080108b1 */
[--C-:B------:R-:W-:Y:S01]  /*5270*/  FFMA.FTZ R159, R162, UR20, -R177.reuse ;  /* 0x00000014a29f7c23 */ /* 0x100fe200080108b1 */
[--C-:B------:R-:W-:Y:S01]  /*5280*/  FFMA.FTZ R175, R178, UR20, -R177.reuse ;  /* 0x00000014b2af7c23 */ /* 0x100fe200080108b1 */
[--C-:B------:R-:W-:Y:S01]  /*5290*/  FFMA.FTZ R206, R167, UR20, -R177.reuse ;  /* 0x00000014a7ce7c23 */ /* 0x100fe200080108b1 */
[--C-:B------:R-:W-:Y:S01]  /*52a0*/  FFMA.FTZ R178, R179, UR20, -R177.reuse ;  /* 0x00000014b3b27c23 */ /* 0x100fe200080108b1 */
[--C-:B------:R-:W-:Y:S01]  /*52b0*/  FFMA.FTZ R167, R170, UR20, -R177.reuse ;  /* 0x00000014aaa77c23 */ /* 0x100fe200080108b1 */
[----:B------:R-:W-:Y:S01]  /*52c0*/  IMAD.MOV R154, RZ, RZ, -R18 ;  /* 0x000000ffff9a7224 */ /* 0x000fe200078e0a12 */
[----:B------:R-:W3:Y:S01]  /*52d0*/  MUFU.EX2 R169, R169 ;  /* 0x000000a900a97308 */ /* 0x000ee20000000800 */
[----:B--2---:R-:W-:Y:S01]  /*52e0*/  FADD.FTZ R179, R13, R6 ;  /* 0x000000060db37221 */ /* 0x004fe20000010000 */
[--C-:B------:R-:W-:Y:S01]  /*52f0*/  FFMA.FTZ R170, R171, UR20, -R177.reuse ;  /* 0x00000014abaa7c23 */ /* 0x100fe200080108b1 */
[----:B0-----:R-:W-:Y:S01]  /*5300*/  FFMA.FTZ R180, R163, UR20, -R177 ;  /* 0x00000014a3b47c23 */ /* 0x001fe200080108b1 */
[----:B------:R-:W-:-:S02]  /*5310*/  IMAD.U32 R171, RZ, RZ, UR22 ;  /* 0x00000016ffab7e24 */ /* 0x000fc4000f8e00ff */
[----:B------:R-:W-:Y:S01]  /*5320*/  FADD.FTZ R6, R10, R179 ;  /* 0x000000b30a067221 */ /* 0x000fe20000010000 */
[----:B------:R-:W-:Y:S01]  /*5330*/  ISETP.NE.AND P3, PT, R17, R154, PT ;  /* 0x0000009a1100720c */ /* 0x000fe20003f65270 */
[--C-:B------:R-:W-:Y:S01]  /*5340*/  FFMA.FTZ R163, R166, UR20, -R177.reuse ;  /* 0x00000014a6a37c23 */ /* 0x100fe200080108b1 */
[----:B------:R-:W0:Y:S01]  /*5350*/  MUFU.EX2 R172, R172 ;  /* 0x000000ac00ac7308 */ /* 0x000e220000000800 */
[----:B------:R-:W-:Y:S02]  /*5360*/  @!P1 VIADD R154, R171, 0x28c40 ;  /* 0x00028c40ab9a9836 */ /* 0x000fe40000000000 */
[----:B----4-:R-:W-:Y:S01]  /*5370*/  FADD.FTZ R179, R15, R6 ;  /* 0x000000060fb37221 */ /* 0x010fe20000010000 */
[--C-:B------:R-:W-:Y:S01]  /*5380*/  FFMA.FTZ R182, R182, UR20, -R177.reuse ;  /* 0x00000014b6b67c23 */ /* 0x100fe200080108b1 */
[----:B------:R-:W-:Y:S01]  /*5390*/  FFMA.FTZ R177, R183, UR20, -R177 ;  /* 0x00000014b7b17c23 */ /* 0x000fe200080108b1 */
[-C--:B------:R-:W-:Y:S01]  /*53a0*/  FMUL.FTZ R121, R121, R11.reuse ;  /* 0x0000000b79797220 */ /* 0x080fe20000410000 */
[----:B------:R-:W-:Y:S01]  /*53b0*/  @!P1 PRMT R154, RZ, 0x654, R154 ;  /* 0x00000654ff9a9816 */ /* 0x000fe2000000009a */
[----:B------:R-:W-:Y:S01]  /*53c0*/  FMUL.FTZ R124, R124, R11 ;  /* 0x0000000b7c7c7220 */ /* 0x000fe20000410000 */
[----:B------:R-:W2:Y:S01]  /*53d0*/  MUFU.EX2 R155, R155 ;  /* 0x0000009b009b7308 */ /* 0x000ea20000000800 */
[----:B---3--:R-:W-:Y:S01]  /*53e0*/  FFMA.FTZ R5, R14, R5, R169 ;  /* 0x000000050e057223 */ /* 0x008fe200000100a9 */
[----:B------:R3:W-:Y:S01]  /*53f0*/  @!P1 SYNCS.ARRIVE.TRANS64.RED.A1T0 RZ, [R154+URZ], RZ ;  /* 0x000000ff9aff99a7 */ /* 0x0007e2000810043f */
[-C--:B------:R-:W-:Y:S01]  /*5400*/  FMUL.FTZ R125, R125, R11.reuse ;  /* 0x0000000b7d7d7220 */ /* 0x080fe20000410000 */
[-C--:B------:R-:W-:Y:S01]  /*5410*/  FMUL.FTZ R128, R128, R11.reuse ;  /* 0x0000000b80807220 */ /* 0x080fe20000410000 */
[-C--:B------:R-:W-:Y:S01]  /*5420*/  FMUL.FTZ R129, R129, R11.reuse ;  /* 0x0000000b81817220 */ /* 0x080fe20000410000 */
[-C--:B------:R-:W-:Y:S01]  /*5430*/  FMUL.FTZ R132, R132, R11.reuse ;  /* 0x0000000b84847220 */ /* 0x080fe20000410000 */
[-C--:B------:R-:W-:Y:S01]  /*5440*/  FMUL.FTZ R133, R133, R11.reuse ;  /* 0x0000000b85857220 */ /* 0x080fe20000410000 */
[----:B------:R-:W4:Y:S01]  /*5450*/  MUFU.EX2 R176, R176 ;  /* 0x000000b000b07308 */ /* 0x000f220000000800 */
[----:B0-----:R-:W-:Y:S01]  /*5460*/  FADD.FTZ R6, R172, R5 ;  /* 0x00000005ac067221 */ /* 0x001fe20000010000 */
[----:B---3--:R-:W-:Y:S01]  /*5470*/  FADD.FTZ R154, R156, R179 ;  /* 0x000000b39c9a7221 */ /* 0x008fe20000010000 */
[-C--:B------:R-:W-:Y:S01]  /*5480*/  FMUL.FTZ R136, R136, R11.reuse ;  /* 0x0000000b88887220 */ /* 0x080fe20000410000 */
[-C--:B------:R-:W-:Y:S01]  /*5490*/  FMUL.FTZ R137, R137, R11.reuse ;  /* 0x0000000b89897220 */ /* 0x080fe20000410000 */
[-C--:B------:R-:W-:Y:S01]  /*54a0*/  FMUL.FTZ R140, R140, R11.reuse ;  /* 0x0000000b8c8c7220 */ /* 0x080fe20000410000 */
[----:B------:R-:W-:Y:S01]  /*54b0*/  FADD.FTZ R179, R21, R154 ;  /* 0x0000009a15b37221 */ /* 0x000fe20000010000 */
[-C--:B------:R-:W-:Y:S01]  /*54c0*/  FMUL.FTZ R141, R141, R11.reuse ;  /* 0x0000000b8d8d7220 */ /* 0x080fe20000410000 */
[----:B------:R-:W0:Y:S01]  /*54d0*/  MUFU.EX2 R159, R159 ;  /* 0x0000009f009f7308 */ /* 0x000e220000000800 */
[----:B--2---:R-:W-:Y:S01]  /*54e0*/  FADD.FTZ R5, R155, R6 ;  /* 0x000000069b057221 */ /* 0x004fe20000010000 */
[----:B------:R-:W-:Y:S01]  /*54f0*/  FADD.FTZ R154, R12, R179 ;  /* 0x000000b30c9a7221 */ /* 0x000fe20000010000 */
[-C--:B------:R-:W-:Y:S01]  /*5500*/  FMUL.FTZ R144, R144, R11.reuse ;  /* 0x0000000b90907220 */ /* 0x080fe20000410000 */
[-C--:B------:R-:W-:Y:S01]  /*5510*/  FMUL.FTZ R145, R145, R11.reuse ;  /* 0x0000000b91917220 */ /* 0x080fe20000410000 */
[-C--:B------:R-:W-:Y:S01]  /*5520*/  FMUL.FTZ R148, R148, R11.reuse ;  /* 0x0000000b94947220 */ /* 0x080fe20000410000 */
[----:B------:R-:W-:Y:S01]  /*5530*/  FADD.FTZ R179, R153, R154 ;  /* 0x0000009a99b37221 */ /* 0x000fe20000010000 */
[----:B------:R-:W-:Y:S01]  /*5540*/  FMUL.FTZ R149, R149, R11 ;  /* 0x0000000b95957220 */ /* 0x000fe20000410000 */
[----:B------:R-:W2:Y:S01]  /*5550*/  MUFU.EX2 R180, R180 ;  /* 0x000000b400b47308 */ /* 0x000ea20000000800 */
[----:B----4-:R-:W-:Y:S01]  /*5560*/  FADD.FTZ R6, R176, R5 ;  /* 0x00000005b0067221 */ /* 0x010fe20000010000 */
[----:B------:R-:W-:Y:S01]  /*5570*/  FADD.FTZ R154, R160, R179 ;  /* 0x000000b3a09a7221 */ /* 0x000fe20000010000 */
[----:B------:R-:W-:Y:S01]  /*5580*/  F2FP.F16.F32.PACK_AB R152, R13, R152 ;  /* 0x000000980d98723e */ /* 0x000fe200000000ff */
[-C--:B------:R-:W-:Y:S01]  /*5590*/  FMUL.FTZ R26, R26, R14.reuse ;  /* 0x0000000e1a1a7220 */ /* 0x080fe20000410000 */
[----:B------:R-:W-:Y:S01]  /*55a0*/  F2FP.F16.F32.PACK_AB R155, R176, R155 ;  /* 0x0000009bb09b723e */ /* 0x000fe200000000ff */
[----:B------:R-:W-:Y:S01]  /*55b0*/  FMUL.FTZ R27, R27, R14 ;  /* 0x0000000e1b1b7220 */ /* 0x000fe20000410000 */
[----:B------:R-:W-:Y:S01]  /*55c0*/  F2FP.F16.F32.PACK_AB R156, R21, R156 ;  /* 0x0000009c159c723e */ /* 0x000fe200000000ff */
[----:B------:R-:W3:Y:S01]  /*55d0*/  MUFU.EX2 R163, R163 ;  /* 0x000000a300a37308 */ /* 0x000ee20000000800 */
        /* <DEDUP_REMOVED lines=16> */
[----:B---3--:R-:W-:Y:S01]  /*56e0*/  FADD.FTZ R5, R163, R6 ;  /* 0x00000006a3057221 */ /* 0x008fe20000010000 */
[-C--:B------:R-:W-:Y:S01]  /*56f0*/  FMUL.FTZ R54, R54, R14.reuse ;  /* 0x0000000e36367220 */ /* 0x080fe20000410000 */
[-C--:B------:R-:W-:Y:S01]  /*5700*/  FMUL.FTZ R55, R55, R14.reuse ;  /* 0x0000000e37377220 */ /* 0x080fe20000410000 */
[-C--:B------:R-:W-:Y:S01]  /*5710*/  FMUL.FTZ R58, R58, R14.reuse ;  /* 0x0000000e3a3a7220 */ /* 0x080fe20000410000 */
[-C--:B------:R-:W-:Y:S01]  /*5720*/  FMUL.FTZ R59, R59, R14.reuse ;  /* 0x0000000e3b3b7220 */ /* 0x080fe20000410000 */
[-C--:B------:R-:W-:Y:S01]  /*5730*/  FMUL.FTZ R62, R62, R14.reuse ;  /* 0x0000000e3e3e7220 */ /* 0x080fe20000410000 */
[-C--:B------:R-:W-:Y:S01]  /*5740*/  FMUL.FTZ R63, R63, R14.reuse ;  /* 0x0000000e3f3f7220 */ /* 0x080fe20000410000 */
[----:B------:R3:W4:Y:S01]  /*5750*/  MUFU.EX2 R9, R181 ;  /* 0x000000b500097308 */ /* 0x0007220000000800 */
[----:B0-----:R-:W-:Y:S01]  /*5760*/  FADD.FTZ R6, R206, R5 ;  /* 0x00000005ce067221 */ /* 0x001fe20000010000 */
[-C--:B------:R-:W-:Y:S01]  /*5770*/  FMUL.FTZ R66, R66, R14.reuse ;  /* 0x0000000e42427220 */ /* 0x080fe20000410000 */
[-C--:B------:R-:W-:Y:S01]  /*5780*/  FMUL.FTZ R67, R67, R14.reuse ;  /* 0x0000000e43437220 */ /* 0x080fe20000410000 */
[-C--:B------:R-:W-:Y:S01]  /*5790*/  FMUL.FTZ R70, R70, R14.reuse ;  /* 0x0000000e46467220 */ /* 0x080fe20000410000 */
[-C--:B------:R-:W-:Y:S01]  /*57a0*/  FMUL.FTZ R71, R71, R14.reuse ;  /* 0x0000000e47477220 */ /* 0x080fe20000410000 */
[-C--:B------:R-:W-:Y:S01]  /*57b0*/  FMUL.FTZ R74, R74, R14.reuse ;  /* 0x0000000e4a4a7220 */ /* 0x080fe20000410000 */
[----:B------:R-:W-:Y:S01]  /*57c0*/  FMUL.FTZ R75, R75, R14 ;  /* 0x0000000e4b4b7220 */ /* 0x000fe20000410000 */
[----:B------:R-:W0:Y:S01]  /*57d0*/  MUFU.EX2 R167, R167 ;  /* 0x000000a700a77308 */ /* 0x000e220000000800 */
[----:B---3--:R-:W-:-:S02]  /*57e0*/  IMAD.U32 R181, RZ, RZ, UR21 ;  /* 0x00000015ffb57e24 */ /* 0x008fc4000f8e00ff */
[C---:B--2---:R-:W-:Y:S01]  /*57f0*/  FADD.FTZ R179, R157.reuse, R154 ;  /* 0x0000009a9db37221 */ /* 0x044fe20000010000 */
[----:B------:R-:W-:Y:S01]  /*5800*/  F2FP.F16.F32.PACK_AB R160, R157, R160 ;  /* 0x000000a09da0723e */ /* 0x000fe200000000ff */
[-C--:B------:R-:W-:Y:S01]  /*5810*/  FMUL.FTZ R78, R78, R14.reuse ;  /* 0x0000000e4e4e7220 */ /* 0x080fe20000410000 */
[----:B------:R-:W-:Y:S01]  /*5820*/  @!P3 IMAD R158, R181, 0x40, R16 ;  /* 0x00000040b59eb824 */ /* 0x000fe200078e0210 */
[----:B------:R-:W-:Y:S01]  /*5830*/  F2FP.F16.F32.PACK_AB R157, R180, R159 ;  /* 0x0000009fb49d723e */ /* 0x000fe200000000ff */
[-C--:B------:R-:W-:Y:S01]  /*5840*/  FMUL.FTZ R79, R79, R14.reuse ;  /* 0x0000000e4f4f7220 */ /* 0x080fe20000410000 */
[----:B------:R-:W2:Y:S01]  /*5850*/  MUFU.EX2 R20, R20 ;  /* 0x0000001400147308 */ /* 0x000ea20000000800 */
[----:B------:R-:W-:Y:S01]  /*5860*/  F2FP.F16.F32.PACK_AB R159, R206, R163 ;  /* 0x000000a3ce9f723e */ /* 0x000fe200000000ff */
[-C--:B------:R-:W-:Y:S01]  /*5870*/  FMUL.FTZ R82, R82, R14.reuse ;  /* 0x0000000e52527220 */ /* 0x080fe20000410000 */
[----:B------:R-:W-:Y:S01]  /*5880*/  @!P3 LEA R158, R158, UR42, 0x2 ;  /* 0x0000002a9e9ebc11 */ /* 0x000fe2000f8e10ff */
[----:B------:R-:W-:Y:S01]  /*5890*/  FMUL.FTZ R83, R83, R14 ;  /* 0x0000000e53537220 */ /* 0x000fe20000410000 */
[----:B----4-:R-:W-:Y:S01]  /*58a0*/  F2FP.F16.F32.PACK_AB R166, R9, R168 ;  /* 0x000000a809a6723e */ /* 0x010fe200000000ff */
[-C--:B------:R-:W-:Y:S01]  /*58b0*/  FMUL.FTZ R86, R86, R14.reuse ;  /* 0x0000000e56567220 */ /* 0x080fe20000410000 */
[-C--:B------:R-:W-:Y:S01]  /*58c0*/  FMUL.FTZ R87, R87, R14.reuse ;  /* 0x0000000e57577220 */ /* 0x080fe20000410000 */
[----:B------:R-:W3:Y:S01]  /*58d0*/  MUFU.EX2 R170, R170 ;  /* 0x000000aa00aa7308 */ /* 0x000ee20000000800 */
[----:B------:R-:W-:Y:S01]  /*58e0*/  @!P3 STS [R158+0x28800], R11 ;  /* 0x0288000b9e00b388 */ /* 0x000fe20000000800 */
[----:B0-----:R-:W-:Y:S01]  /*58f0*/  FADD.FTZ R5, R167, R6 ;  /* 0x00000006a7057221 */ /* 0x001fe20000010000 */
[-C--:B------:R-:W-:Y:S01]  /*5900*/  FMUL.FTZ R90, R90, R14.reuse ;  /* 0x0000000e5a5a7220 */ /* 0x080fe20000410000 */
[-C--:B------:R-:W-:Y:S01]  /*5910*/  FMUL.FTZ R91, R91, R14.reuse ;  /* 0x0000000e5b5b7220 */ /* 0x080fe20000410000 */
[----:B------:R0:W-:Y:S01]  /*5920*/  @!P3 STS [R158+0x28820], R14 ;  /* 0x0288200e9e00b388 */ /* 0x0001e20000000800 */
        /* <DEDUP_REMOVED lines=8> */
[----:B------:R-:W-:Y:S01]  /*59b0*/  FMUL.FTZ R106, R106, R14 ;  /* 0x0000000e6a6a7220 */ /* 0x000fe20000410000 */
[----:B0-----:R-:W-:Y:S01]  /*59c0*/  F2FP.F16.F32.PACK_AB R158, R153, R12 ;  /* 0x0000000c999e723e */ /* 0x001fe200000000ff */
[----:B------:R-:W0:Y:S01]  /*59d0*/  MUFU.EX2 R173, R173 ;  /* 0x000000ad00ad7308 */ /* 0x000e220000000800 */
[----:B---3--:R-:W-:Y:S01]  /*59e0*/  FADD.FTZ R6, R170, R5 ;  /* 0x00000005aa067221 */ /* 0x008fe20000010000 */
[----:B------:R-:W-:Y:S01]  /*59f0*/  F2FP.F16.F32.PACK_AB R153, R172, R169 ;  /* 0x000000a9ac99723e */ /* 0x000fe200000000ff */
[-C--:B------:R-:W-:Y:S01]  /*5a00*/  FMUL.FTZ R107, R107, R14.reuse ;  /* 0x0000000e6b6b7220 */ /* 0x080fe20000410000 */
[-C--:B------:R-:W-:Y:S01]  /*5a10*/  FMUL.FTZ R110, R110, R14.reuse ;  /* 0x0000000e6e6e7220 */ /* 0x080fe20000410000 */
[-C--:B------:R-:W-:Y:S01]  /*5a20*/  FMUL.FTZ R111, R111, R14.reuse ;  /* 0x0000000e6f6f7220 */ /* 0x080fe20000410000 */
[-C--:B------:R-:W-:Y:S01]  /*5a30*/  FMUL.FTZ R114, R114, R14.reuse ;  /* 0x0000000e72727220 */ /* 0x080fe20000410000 */
[----:B------:R-:W-:Y:S01]  /*5a40*/  FMUL.FTZ R115, R115, R14 ;  /* 0x0000000e73737220 */ /* 0x000fe20000410000 */
[----:B------:R-:W2:Y:S01]  /*5a50*/  MUFU.EX2 R164, R164 ;  /* 0x000000a400a47308 */ /* 0x000ea20000000800 */
[----:B----4-:R-:W-:Y:S01]  /*5a60*/  FADD.FTZ R11, R161, R154 ;  /* 0x0000009aa10b7221 */ /* 0x010fe20000010000 */
[----:B------:R-:W-:Y:S01]  /*5a70*/  F2FP.F16.F32.PACK_AB R154, R15, R10 ;  /* 0x0000000a0f9a723e */ /* 0x000fe200000000ff */
[----:B------:R-:W-:Y:S01]  /*5a80*/  BAR.SYNC.DEFER_BLOCKING 0xf, 0x100 ;  /* 0x03c4000000007b1d */ /* 0x000fe20000010000 */
[----:B------:R-:W-:Y:S01]  /*5a90*/  F2FP.F16.F32.PACK_AB R162, R161, R20 ;  /* 0x00000014a1a2723e */ /* 0x000fe200000000ff */
[-C--:B------:R-:W-:Y:S01]  /*5aa0*/  FMUL.FTZ R118, R118, R14.reuse ;  /* 0x0000000e76767220 */ /* 0x080fe20000410000 */
[----:B------:R-:W-:Y:S01]  /*5ab0*/  F2FP.F16.F32.PACK_AB R161, R170, R167 ;  /* 0x000000a7aaa1723e */ /* 0x000fe200000000ff */
[-C--:B------:R-:W-:Y:S01]  /*5ac0*/  FMUL.FTZ R119, R119, R14.reuse ;  /* 0x0000000e77777220 */ /* 0x080fe20000410000 */
[-C--:B------:R-:W-:Y:S01]  /*5ad0*/  FMUL.FTZ R122, R122, R14.reuse ;  /* 0x0000000e7a7a7220 */ /* 0x080fe20000410000 */
        /* <DEDUP_REMOVED lines=17> */
[C---:B---3--:R-:W-:Y:S01]  /*5bf0*/  FADD.FTZ R6, R174.reuse, R5 ;  /* 0x00000005ae067221 */ /* 0x048fe20000010000 */
[----:B------:R-:W-:Y:S01]  /*5c00*/  F2FP.F16.F32.PACK_AB R163, R174, R173 ;  /* 0x000000adaea3723e */ /* 0x000fe200000000ff */
[----:B------:R3:W-:Y:S01]  /*5c10*/  STSM.16.M88.4 [R19+0x26800], R152 ;  /* 0x0268009813007844 */ /* 0x0007e20000000200 */
[-C--:B------:R-:W-:Y:S01]  /*5c20*/  FMUL.FTZ R147, R147, R14.reuse ;  /* 0x0000000e93937220 */ /* 0x080fe20000410000 */
[-C--:B------:R-:W-:Y:S01]  /*5c30*/  FMUL.FTZ R150, R150, R14.reuse ;  /* 0x0000000e96967220 */ /* 0x080fe20000410000 */
[----:B------:R-:W-:Y:S01]  /*5c40*/  FMUL.FTZ R151, R151, R14 ;  /* 0x0000000e97977220 */ /* 0x000fe20000410000 */
[----:B------:R3:W-:Y:S01]  /*5c50*/  STSM.16.M88.4 [R22], R156 ;  /* 0x0000009c16007844 */ /* 0x0007e20000000200 */
[----:B------:R-:W4:Y:S01]  /*5c60*/  MUFU.EX2 R178, R178 ;  /* 0x000000b200b27308 */ /* 0x000f220000000800 */
[C---:B0-----:R-:W-:Y:S01]  /*5c70*/  FADD.FTZ R11, R165.reuse, R10 ;  /* 0x0000000aa50b7221 */ /* 0x041fe20000010000 */
[----:B------:R-:W-:Y:S01]  /*5c80*/  F2FP.F16.F32.PACK_AB R164, R165, R164 ;  /* 0x000000a4a5a4723e */ /* 0x000fe200000000ff */
[----:B------:R3:W-:Y:S02]  /*5c90*/  STSM.16.M88.4 [R184], R160 ;  /* 0x000000a0b8007844 */ /* 0x0007e40000000200 */
[----:B------:R-:W-:-:S03]  /*5ca0*/  FADD.FTZ R10, R168, R11 ;  /* 0x0000000ba80a7221 */ /* 0x000fc60000010000 */
[----:B------:R-:W0:Y:S01]  /*5cb0*/  MUFU.EX2 R182, R182 ;  /* 0x000000b600b67308 */ /* 0x000e220000000800 */
[----:B--2---:R-:W-:Y:S01]  /*5cc0*/  FADD.FTZ R5, R175, R6 ;  /* 0x00000006af057221 */ /* 0x004fe20000010000 */
[----:B------:R-:W-:-:S06]  /*5cd0*/  FADD.FTZ R6, R9, R10 ;  /* 0x0000000a09067221 */ /* 0x000fcc0000010000 */
[----:B------:R-:W2:Y:S01]  /*5ce0*/  MUFU.EX2 R177, R177 ;  /* 0x000000b100b17308 */ /* 0x000ea20000000800 */
[C---:B----4-:R-:W-:Y:S01]  /*5cf0*/  FADD.FTZ R5, R178.reuse, R5 ;  /* 0x00000005b2057221 */ /* 0x050fe20000010000 */
[----:B------:R-:W-:-:S03]  /*5d00*/  F2FP.F16.F32.PACK_AB R165, R178, R175 ;  /* 0x000000afb2a5723e */ /* 0x000fc600000000ff */
[----:B0-----:R-:W-:Y:S01]  /*5d10*/  FADD.FTZ R10, R182, R5 ;  /* 0x00000005b60a7221 */ /* 0x001fe20000010000 */
[----:B--2---:R-:W-:-:S03]  /*5d20*/  F2FP.F16.F32.PACK_AB R167, R177, R182 ;  /* 0x000000b6b1a7723e */ /* 0x004fc600000000ff */
[----:B------:R-:W-:Y:S02]  /*5d30*/  FADD.FTZ R5, R177, R10 ;  /* 0x0000000ab1057221 */ /* 0x000fe40000010000 */
[----:B------:R3:W-:Y:S01]  /*5d40*/  STSM.16.M88.4 [R23], R164 ;  /* 0x000000a417007844 */ /* 0x0007e20000000200 */
[----:B------:R-:W-:Y:S05]  /*5d50*/  @!P0 BRA `(.L_x_416) ;  /* 0x0000000000048947 */ /* 0x000fea0003800000 */
[----:B------:R-:W-:Y:S01]  /*5d60*/  BPT.TRAP 0x1 ;  /* 0x000000040000795c */ /* 0x000fe20000300000 */
.L_x_416:
[----:B------:R0:W2:Y:S01]  /*5d70*/  SYNCS.PHASECHK.TRANS64.TRYWAIT P3, [UR22+0x28c50], R8 ;  /* 0x028c5008ff0075a7 */ /* 0x0000a20008060156 */
[----:B------:R-:W-:Y:S05]  /*5d80*/  @!P0 BRA `(.L_x_417) ;  /* 0x0000000000048947 */ /* 0x000fea0003800000 */
[----:B------:R-:W-:Y:S01]  /*5d90*/  BPT.TRAP 0x1 ;  /* 0x000000040000795c */ /* 0x000fe20000300000 */
.L_x_417:
[----:B--2---:R-:W-:Y:S05]  /*5da0*/  @P3 BRA `(.L_x_418) ;  /* 0x0000000000083947 */ /* 0x004fea0003800000 */
[----:B------:R-:W2:Y:S02]  /*5db0*/  SYNCS.PHASECHK.TRANS64.TRYWAIT P3, [UR22+0x28c50], R8 ;  /* 0x028c5008ff0075a7 */ /* 0x000ea40008060156 */
[----:B--2---:R-:W-:Y:S05]  /*5dc0*/  @!P3 BRA `(.L_x_419) ;  /* 0x000000ac0000b947 */ /* 0x004fea0003800000 */
.L_x_418:
[----:B------:R-:W-:Y:S01]  /*5dd0*/  ULEA UR10, UR39, UR49, 0xc ;  /* 0x00000031270a7291 */ /* 0x000fe2000f8e603f */
[----:B------:R-:W-:Y:S01]  /*5de0*/  WARPGROUP.ARRIVE ;  /* 0x00000000000079c5 */ /* 0x000fe20000000000 */
[----:B------:R-:W-:Y:S01]  /*5df0*/  UMOV UR7, 0x40000040 ;  /* 0x4000004000077882 */ /* 0x000fe20000000000 */
[----:B--2---:R-:W-:Y:S01]  /*5e00*/  @!P1 VIADD R171, R171, 0x28c60 ;  /* 0x00028c60abab9836 */ /* 0x004fe20000000000 */
        /* <DEDUP_REMOVED lines=30> */
[----:B--2---:R-:W2:Y:S02]  /*5ff0*/  FENCE.VIEW.ASYNC.S ;  /* 0x00000000000073c6 */ /* 0x004ea40000000000 */
[----:B--2---:R-:W-:Y:S01]  /*6000*/  NOP ;  /* 0x0000000000007918 */ /* 0x004fe20000000000 */
[----:B------:R-:W-:Y:S06]  /*6010*/  BAR.ARV 0xe, 0x100 ;  /* 0x0384000000007b1d */ /* 0x000fec0000002000 */
[----:B------:R2:W-:Y:S01]  /*6020*/  @!P1 SYNCS.ARRIVE.TRANS64.RED.A1T0 RZ, [R171+URZ], RZ ;  /* 0x000000ffabff99a7 */ /* 0x0005e2000810043f */
[----:B------:R-:W-:Y:S05]  /*6030*/  @P2 BRA `(.L_x_420) ;  /* 0xffffffe400d42947 */ /* 0x000fea000383ffff */
.L_x_411:
[----:B-1----:R-:W1:Y:S01]  /*6040*/  SHFL.BFLY PT, R7, R6, 0x2, 0x1f ;  /* 0x0c401f0006077f89 */ /* 0x002e6200000e0000 */
[----:B------:R-:W-:Y:S01]  /*6050*/  IMAD.MOV.U32 R20, RZ, RZ, -0x800000 ;  /* 0xff800000ff147424 */ /* 0x000fe200078e00ff */
[----:B------:R-:W-:Y:S02]  /*6060*/  UIADD3 UR37, UR37, 0x1, URZ ;  /* 0x0000000125257890 */ /* 0x000fe4000fffe03f */
[----:B0-----:R-:W0:Y:S01]  /*6070*/  SHFL.BFLY PT, R8, R5, 0x2, 0x1f ;  /* 0x0c401f0005087f89 */ /* 0x001e2200000e0000 */
[----:B------:R-:W-:Y:S08]  /*6080*/  BAR.ARV 0x8, 0x100 ;  /* 0x0204000000007b1d */ /* 0x000ff00000002000 */
[----:B------:R-:W-:Y:S01]  /*6090*/  BAR.SYNC.DEFER_BLOCKING 0xf, 0x100 ;  /* 0x03c4000000007b1d */ /* 0x000fe20000010000 */
[----:B-1----:R-:W-:Y:S01]  /*60a0*/  FADD.FTZ R7, R7, R6 ;  /* 0x0000000607077221 */ /* 0x002fe20000010000 */
[----:B0-----:R-:W-:-:S04]  /*60b0*/  FADD.FTZ R8, R8, R5 ;  /* 0x0000000508087221 */ /* 0x001fc80000010000 */
[----:B------:R-:W0:Y:S01]  /*60c0*/  SHFL.BFLY PT, R0, R7, 0x1, 0x1f ;  /* 0x0c201f0007007f89 */ /* 0x000e2200000e0000 */
[----:B------:R-:W-:-:S03]  /*60d0*/  IMAD.MOV.U32 R5, RZ, RZ, RZ ;  /* 0x000000ffff057224 */ /* 0x000fc600078e00ff */
[----:B------:R-:W1:Y:S01]  /*60e0*/  SHFL.BFLY PT, R9, R8, 0x1, 0x1f ;  /* 0x0c201f0008097f89 */ /* 0x000e6200000e0000 */
[----:B0-----:R-:W-:Y:S01]  /*60f0*/  FADD.FTZ R11, R7, R0 ;  /* 0x00000000070b7221 */ /* 0x001fe20000010000 */
[----:B------:R-:W-:Y:S02]  /*6100*/  IMAD.MOV R0, RZ, RZ, -R18 ;  /* 0x000000ffff007224 */ /* 0x000fe400078e0a12 */
[----:B-1----:R-:W-:Y:S02]  /*6110*/  FADD.FTZ R15, R8, R9 ;  /* 0x00000009080f7221 */ /* 0x002fe40000010000 */
[----:B------:R-:W-:Y:S01]  /*6120*/  FSETP.NE.FTZ.AND P1, PT, R11, RZ, PT ;  /* 0x000000ff0b00720b */ /* 0x000fe20003f35000 */
[----:B------:R-:W-:Y:S01]  /*6130*/  IMAD.U32 R9, RZ, RZ, UR39 ;  /* 0x00000027ff097e24 */ /* 0x000fe2000f8e00ff */
[----:B------:R-:W-:Y:S01]  /*6140*/  ISETP.NE.AND P0, PT, R17, R0, PT ;  /* 0x000000001100720c */ /* 0x000fe20003f05270 */
[----:B------:R-:W-:Y:S01]  /*6150*/  IMAD.MOV.U32 R0, RZ, RZ, RZ ;  /* 0x000000ffff007224 */ /* 0x000fe200078e00ff */
[----:B------:R-:W-:Y:S01]  /*6160*/  FSETP.NE.FTZ.AND P2, PT, R15, RZ, PT ;  /* 0x000000ff0f00720b */ /* 0x000fe20003f55000 */
[----:B------:R-:W-:-:S04]  /*6170*/  UIADD3 UR39, UR39, 0x1, URZ ;  /* 0x0000000127277890 */ /* 0x000fc8000fffe03f */
[----:B------:R-:W-:-:S04]  /*6180*/  UISETP.NE.AND UP0, UPT, UR39, 0x2, UPT ;  /* 0x000000022700788c */ /* 0x000fc8000bf05270 */
[----:B------:R-:W0:Y:S01]  /*6190*/  @P1 MUFU.RCP R0, R11 ;  /* 0x0000000b00001308 */ /* 0x000e220000001000 */
[----:B------:R-:W-:Y:S01]  /*61a0*/  USEL UR4, URZ, 0x1, UP0 ;  /* 0x000000013f047887 */ /* 0x000fe20008000000 */
[----:B------:R-:W-:Y:S01]  /*61b0*/  @!P0 IMAD R6, R9, 0x40, R16 ;  /* 0x0000004009068824 */ /* 0x000fe200078e0210 */
[----:B------:R-:W-:Y:S01]  /*61c0*/  USEL UR39, UR39, URZ, UP0 ;  /* 0x0000003f27277287 */ /* 0x000fe20008000000 */
[----:B------:R-:W-:Y:S01]  /*61d0*/  IMAD.U32 R9, RZ, RZ, UR20 ;  /* 0x00000014ff097e24 */ /* 0x000fe2000f8e00ff */
[----:B------:R-:W-:Y:S02]  /*61e0*/  ULOP3.LUT UR38, UR38, UR4, URZ, 0x3c, !UPT ;  /* 0x0000000426267292 */ /* 0x000fe4000f8e3c3f */
[----:B------:R-:W-:Y:S01]  /*61f0*/  @!P0 LEA R6, R6, UR42, 0x2 ;  /* 0x0000002a06068c11 */ /* 0x000fe2000f8e10ff */
[----:B------:R-:W1:Y:S08]  /*6200*/  @P2 MUFU.RCP R5, R15 ;  /* 0x0000000f00052308 */ /* 0x000e700000001000 */
[----:B------:R-:W4:Y:S01]  /*6210*/  @P1 MUFU.LG2 R7, R11 ;  /* 0x0000000b00071308 */ /* 0x000f220000000c00 */
[-C--:B0-----:R-:W-:Y:S01]  /*6220*/  FMUL.FTZ R173, R24, R0.reuse ;  /* 0x0000000018ad7220 */ /* 0x081fe20000410000 */
[----:B------:R-:W-:Y:S01]  /*6230*/  @!P0 STS [R6+0x28800], R0 ;  /* 0x0288000006008388 */ /* 0x000fe20000000800 */
[----:B------:R-:W-:Y:S01]  /*6240*/  FMUL.FTZ R172, R28, R0 ;  /* 0x000000001cac7220 */ /* 0x000fe20000410000 */
[----:B------:R-:W-:-:S02]  /*6250*/  IMAD.U32 R28, RZ, RZ, UR20 ;  /* 0x00000014ff1c7e24 */ /* 0x000fc4000f8e00ff */
[-C--:B------:R-:W-:Y:S01]  /*6260*/  FMUL.FTZ R8, R25, R0.reuse ;  /* 0x0000000019087220 */ /* 0x080fe20000410000 */
[-C--:B------:R-:W-:Y:S01]  /*6270*/  FMUL.FTZ R10, R29, R0.reuse ;  /* 0x000000001d0a7220 */ /* 0x080fe20000410000 */
[-C--:B---3--:R-:W-:Y:S01]  /*6280*/  FMUL.FTZ R165, R32, R0.reuse ;  /* 0x0000000020a57220 */ /* 0x088fe20000410000 */
[----:B------:R-:W0:Y:S01]  /*6290*/  @P2 MUFU.LG2 R24, R15 ;  /* 0x0000000f00182308 */ /* 0x000e220000000c00 */
[----:B-1----:R1:W-:Y:S01]  /*62a0*/  @!P0 STS [R6+0x28820], R5 ;  /* 0x0288200506008388 */ /* 0x0023e20000000800 */
[----:B------:R-:W-:Y:S01]  /*62b0*/  @P2 FMUL.FTZ R28, R28, 0.69314718246459960938 ;  /* 0x3f3172181c1c2820 */ /* 0x000fe20000410000 */
[-C--:B------:R-:W-:Y:S01]  /*62c0*/  FMUL.FTZ R160, R33, R0.reuse ;  /* 0x0000000021a07220 */ /* 0x080fe20000410000 */
[-C--:B------:R-:W-:Y:S01]  /*62d0*/  FMUL.FTZ R162, R36, R0.reuse ;  /* 0x0000000024a27220 */ /* 0x080fe20000410000 */
[-C--:B------:R-:W-:Y:S01]  /*62e0*/  FMUL.FTZ R156, R37, R0.reuse ;  /* 0x00000000259c7220 */ /* 0x080fe20000410000 */
[-C--:B------:R-:W-:Y:S01]  /*62f0*/  FMUL.FTZ R158, R40, R0.reuse ;  /* 0x00000000289e7220 */ /* 0x080fe20000410000 */
[-C--:B------:R-:W-:Y:S01]  /*6300*/  FMUL.FTZ R12, R41, R0.reuse ;  /* 0x00000000290c7220 */ /* 0x080fe20000410000 */
[-C--:B------:R-:W-:Y:S01]  /*6310*/  FMUL.FTZ R14, R44, R0.reuse ;  /* 0x000000002c0e7220 */ /* 0x080fe20000410000 */
[----:B----4-:R-:W-:Y:S01]  /*6320*/  @P1 FMUL.FTZ R7, R7, 0.69314718246459960938 ;  /* 0x3f31721807071820 */ /* 0x010fe20000410000 */
[-C--:B------:R-:W-:Y:S01]  /*6330*/  FMUL.FTZ R45, R45, R0.reuse ;  /* 0x000000002d2d7220 */ /* 0x080fe20000410000 */
[----:B-1----:R-:W-:Y:S01]  /*6340*/  @P1 FMUL.FTZ R6, R9, 0.69314718246459960938 ;  /* 0x3f31721809061820 */ /* 0x002fe20000410000 */
[-C--:B------:R-:W-:Y:S01]  /*6350*/  FMUL.FTZ R48, R48, R0.reuse ;  /* 0x0000000030307220 */ /* 0x080fe20000410000 */
[-C--:B------:R-:W-:Y:S01]  /*6360*/  FMUL.FTZ R49, R49, R0.reuse ;  /* 0x0000000031317220 */ /* 0x080fe20000410000 */
[-C--:B------:R-:W-:Y:S01]  /*6370*/  FMUL.FTZ R52, R52, R0.reuse ;  /* 0x0000000034347220 */ /* 0x080fe20000410000 */
[-C--:B------:R-:W-:Y:S01]  /*6380*/  FMUL.FTZ R53, R53, R0.reuse ;  /* 0x0000000035357220 */ /* 0x080fe20000410000 */
[-C--:B------:R-:W-:Y:S01]  /*6390*/  FMUL.FTZ R56, R56, R0.reuse ;  /* 0x0000000038387220 */ /* 0x080fe20000410000 */
[----:B0-----:R-:W-:Y:S01]  /*63a0*/  @P2 FMUL.FTZ R25, R24, 0.69314718246459960938 ;  /* 0x3f31721818192820 */ /* 0x001fe20000410000 */
        /* <DEDUP_REMOVED lines=47> */
[----:B------:R-:W-:-:S02]  /*66a0*/  IMAD.MOV.U32 R0, RZ, RZ, -0x800000 ;  /* 0xff800000ff007424 */ /* 0x000fc400078e00ff */
[-C--:B------:R-:W-:Y:S01]  /*66b0*/  FMUL.FTZ R9, R26, R5.reuse ;  /* 0x000000051a097220 */ /* 0x080fe20000410000 */
[-C--:B------:R-:W-:Y:S01]  /*66c0*/  FMUL.FTZ R11, R30, R5.reuse ;  /* 0x000000051e0b7220 */ /* 0x080fe20000410000 */
[-C--:B------:R-:W-:Y:S01]  /*66d0*/  FMUL.FTZ R13, R42, R5.reuse ;  /* 0x000000052a0d7220 */ /* 0x080fe20000410000 */
[-C--:B------:R-:W-:Y:S01]  /*66e0*/  FMUL.FTZ R15, R46, R5.reuse ;  /* 0x000000052e0f7220 */ /* 0x080fe20000410000 */
[----:B------:R-:W-:Y:S01]  /*66f0*/  PLOP3.LUT P0, PT, PT, PT, PT, 0x8, 0x0 ;  /* 0x000000000000781c */ /* 0x000fe20003f0e170 */
        /* <DEDUP_REMOVED lines=63> */
.L_x_392:
[----:B------:R-:W0:Y:S08]  /*6af0*/  S2UR UR4, SR_CgaCtaId ;  /* 0x00000000000479c3 */ /* 0x000e300000008800 */
[----:B------:R-:W-:Y:S06]  /*6b00*/  BAR.SYNC.DEFER_BLOCKING 0x5, 0x180 ;  /* 0x0146000000007b1d */ /* 0x000fec0000010000 */
[----:B------:R-:W-:Y:S01]  /*6b10*/  UMOV UR42, 0x400 ;  /* 0x00000400002a7882 */ /* 0x000fe20000000000 */
[----:B------:R-:W-:Y:S01]  /*6b20*/  BSSY B0, `(.L_x_421) ;  /* 0x00002f8000007945 */ /* 0x000fe20003800000 */
[----:B0-----:R-:W-:-:S09]  /*6b30*/  ULEA UR42, UR4, UR42, 0x18 ;  /* 0x0000002a042a7291 */ /* 0x001fd2000f8ec03f */
[----:B------:R-:W0:Y:S02]  /*6b40*/  LDS.128 R4, [UR42+0x28cd0] ;  /* 0x028cd02aff047984 */ /* 0x000e240008000c00 */
[----:B0-----:R-:W-:Y:S02]  /*6b50*/  R2UR UR5, R5 ;  /* 0x00000000050572ca */ /* 0x001fe400000e0000 */
[----:B------:R-:W-:Y:S01]  /*6b60*/  R2UR UR6, R6 ;  /* 0x00000000060672ca */ /* 0x000fe200000e0000 */
[----:B------:R-:W-:Y:S06]  /*6b70*/  BAR.ARV 0x4, 0x180 ;  /* 0x0106000000007b1d */ /* 0x000fec0000002000 */
[----:B------:R-:W-:Y:S08]  /*6b80*/  @P0 BRA `(.L_x_422) ;  /* 0x0000002000380947 */ /* 0x000ff00003800000 */
[----:B------:R-:W0:Y:S08]  /*6b90*/  S2UR UR4, SR_SWINHI ;  /* 0x00000000000479c3 */ /* 0x000e300000002f00 */
[----:B------:R-:W-:Y:S01]  /*6ba0*/  BAR.SYNC.DEFER_BLOCKING 0x1, 0x100 ;  /* 0x0044000000007b1d */ /* 0x000fe20000010000 */
[----:B------:R-:W-:Y:S01]  /*6bb0*/  F2FP.F16.F32.PACK_AB R8, R8, R173 ;  /* 0x000000ad0808723e */ /* 0x000fe200000000ff */
[----:B------:R-:W-:Y:S01]  /*6bc0*/  USHF.L.U32 UR10, UR43, 0x2, URZ ;  /* 0x000000022b0a7899 */ /* 0x000fe2000800063f */
[----:B------:R-:W-:Y:S01]  /*6bd0*/  F2FP.F16.F32.PACK_AB R9, R27, R9 ;  /* 0x000000091b09723e */ /* 0x000fe200000000ff */
[----:B------:R-:W-:Y:S01]  /*6be0*/  USHF.L.U64.HI UR11, UR43, 0x2, UR44 ;  /* 0x000000022b0b7899 */ /* 0x000fe2000801022c */
[----:B------:R-:W-:-:S02]  /*6bf0*/  F2FP.F16.F32.PACK_AB R10, R10, R172 ;  /* 0x000000ac0a0a723e */ /* 0x000fc400000000ff */
[----:B------:R-:W-:Y:S02]  /*6c00*/  F2FP.F16.F32.PACK_AB R11, R31, R11 ;  /* 0x0000000b1f0b723e */ /* 0x000fe400000000ff */
[----:B------:R-:W-:Y:S02]  /*6c10*/  F2FP.F16.F32.PACK_AB R48, R49, R48 ;  /* 0x000000303130723e */ /* 0x000fe400000000ff */
[----:B------:R-:W-:Y:S02]  /*6c20*/  F2FP.F16.F32.PACK_AB R12, R12, R158 ;  /* 0x0000009e0c0c723e */ /* 0x000fe400000000ff */
[----:B------:R-:W-:Y:S02]  /*6c30*/  F2FP.F16.F32.PACK_AB R13, R43, R13 ;  /* 0x0000000d2b0d723e */ /* 0x000fe400000000ff */
[----:B------:R-:W-:Y:S02]  /*6c40*/  F2FP.F16.F32.PACK_AB R14, R45, R14 ;  /* 0x0000000e2d0e723e */ /* 0x000fe400000000ff */
[----:B------:R-:W-:-:S02]  /*6c50*/  F2FP.F16.F32.PACK_AB R15, R47, R15 ;  /* 0x0000000f2f0f723e */ /* 0x000fc400000000ff */
[----:B------:R-:W-:Y:S02]  /*6c60*/  F2FP.F16.F32.PACK_AB R49, R51, R50 ;  /* 0x000000323331723e */ /* 0x000fe400000000ff */
[----:B------:R-:W-:Y:S01]  /*6c70*/  F2FP.F16.F32.PACK_AB R56, R57, R56 ;  /* 0x000000383938723e */ /* 0x000fe200000000ff */
[----:B------:R-:W-:Y:S01]  /*6c80*/  UMOV UR8, UR42 ;  /* 0x0000002a00087c82 */ /* 0x000fe20008000000 */
[----:B0-----:R-:W-:Y:S01]  /*6c90*/  UMOV UR9, UR4 ;  /* 0x0000000400097c82 */ /* 0x001fe20008000000 */
[----:B------:R-:W-:Y:S01]  /*6ca0*/  F2FP.F16.F32.PACK_AB R50, R53, R52 ;  /* 0x000000343532723e */ /* 0x000fe200000000ff */
[----:B------:R-:W-:Y:S01]  /*6cb0*/  IMAD.U32 R174, RZ, RZ, UR8 ;  /* 0x00000008ffae7e24 */ /* 0x000fe2000f8e00ff */
[----:B------:R-:W-:Y:S01]  /*6cc0*/  F2FP.F16.F32.PACK_AB R51, R55, R54 ;  /* 0x000000363733723e */ /* 0x000fe200000000ff */
[----:B------:R-:W-:Y:S01]  /*6cd0*/  IMAD.U32 R175, RZ, RZ, UR9 ;  /* 0x00000009ffaf7e24 */ /* 0x000fe2000f8e00ff */
[----:B------:R-:W-:Y:S01]  /*6ce0*/  F2FP.F16.F32.PACK_AB R57, R59, R58 ;  /* 0x0000003a3b39723e */ /* 0x000fe200000000ff */
[----:B------:R-:W-:Y:S01]  /*6cf0*/  ULDC.64 UR8, c[0x0][0xc00] ;  /* 0x0003000000087ab9 */ /* 0x000fe20000000a00 */
[----:B------:R-:W-:Y:S01]  /*6d00*/  F2FP.F16.F32.PACK_AB R64, R65, R64 ;  /* 0x000000404140723e */ /* 0x000fe200000000ff */
[----:B------:R-:W-:Y:S01]  /*6d10*/  IMAD.WIDE R126, R196, 0x2, R174 ;  /* 0x00000002c47e7825 */ /* 0x000fe200078e02ae */
[----:B------:R-:W-:Y:S01]  /*6d20*/  F2FP.F16.F32.PACK_AB R58, R61, R60 ;  /* 0x0000003c3d3a723e */ /* 0x000fe200000000ff */
[----:B------:R-:W-:Y:S01]  /*6d30*/  UISETP.NE.U32.AND UP0, UPT, UR8, URZ, UPT ;  /* 0x0000003f0800728c */ /* 0x000fe2000bf05070 */
[----:B------:R-:W-:Y:S01]  /*6d40*/  F2FP.F16.F32.PACK_AB R59, R63, R62 ;  /* 0x0000003e3f3b723e */ /* 0x000fe200000000ff */
[----:B------:R-:W-:Y:S01]  /*6d50*/  UIADD3 UR4, UP1, UR10, UR8, URZ ;  /* 0x000000080a047290 */ /* 0x000fe2000ff3e03f */
[C---:B------:R-:W-:Y:S01]  /*6d60*/  IADD3 R177, P1, R126.reuse, 0x20, RZ ;  /* 0x000000207eb17810 */ /* 0x040fe20007f3e0ff */
[----:B------:R-:W-:Y:S01]  /*6d70*/  UISETP.NE.AND.EX UP0, UPT, UR9, URZ, UPT, UP0 ;  /* 0x0000003f0900728c */ /* 0x000fe2000bf05300 */
[C---:B------:R-:W-:Y:S01]  /*6d80*/  LOP3.LUT R5, R126.reuse, 0x380, RZ, 0xc0, !PT ;  /* 0x000003807e057812 */ /* 0x040fe200078ec0ff */
[----:B------:R-:W-:Y:S01]  /*6d90*/  UIADD3.X UR7, UR11, UR9, URZ, UP1, !UPT ;  /* 0x000000090b077290 */ /* 0x000fe20008ffe43f */
[C---:B------:R-:W-:Y:S01]  /*6da0*/  IADD3 R179, P0, R126.reuse, 0x40, RZ ;  /* 0x000000407eb37810 */ /* 0x040fe20007f1e0ff */
[--C-:B------:R-:W-:Y:S01]  /*6db0*/  IMAD.X R25, RZ, RZ, R127.reuse, P1 ;  /* 0x000000ffff197224 */ /* 0x100fe200008e067f */
[C---:B------:R-:W-:Y:S01]  /*6dc0*/  IADD3 R181, P4, R126.reuse, 0x60, RZ ;  /* 0x000000607eb57810 */ /* 0x040fe20007f9e0ff */
[----:B------:R-:W-:Y:S01]  /*6dd0*/  ULDC.64 UR8, c[0x0][0xc08] ;  /* 0x0003020000087ab9 */ /* 0x000fe20000000a00 */
[C---:B------:R-:W-:Y:S01]  /*6de0*/  IADD3 R183, P3, R126.reuse, 0x2000, RZ ;  /* 0x000020007eb77810 */ /* 0x040fe20007f7e0ff */
[--C-:B------:R-:W-:Y:S01]  /*6df0*/  IMAD.X R29, RZ, RZ, R127.reuse, P0 ;  /* 0x000000ffff1d7224 */ /* 0x100fe200000e067f */
[C---:B------:R-:W-:Y:S01]  /*6e00*/  IADD3 R205, P6, R126.reuse, 0x2020, RZ ;  /* 0x000020207ecd7810 */ /* 0x040fe20007fde0ff */
[--C-:B------:R-:W-:Y:S01]  /*6e10*/  IMAD.X R33, RZ, RZ, R127.reuse, P4 ;  /* 0x000000ffff217224 */ /* 0x100fe200020e067f */
        /* <DEDUP_REMOVED lines=8> */
[----:B------:R-:W-:Y:S01]  /*6ea0*/  LOP3.LUT R24, R177, 0x380, RZ, 0xc0, !PT ;  /* 0x00000380b1187812 */ /* 0x000fe200078ec0ff */
[----:B------:R-:W-:Y:S01]  /*6eb0*/  IMAD.X R99, RZ, RZ, R127, P1 ;  /* 0x000000ffff637224 */ /* 0x000fe200008e067f */
[----:B------:R-:W-:-:S02]  /*6ec0*/  LOP3.LUT R28, R179, 0x380, RZ, 0xc0, !PT ;  /* 0x00000380b31c7812 */ /* 0x000fc400078ec0ff */
[----:B------:R-:W-:Y:S02]  /*6ed0*/  LOP3.LUT R36, R183, 0x380, RZ, 0xc0, !PT ;  /* 0x00000380b7247812 */ /* 0x000fe400078ec0ff */
[C---:B------:R-:W-:Y:S02]  /*6ee0*/  IADD3 R102, P0, R126.reuse, 0x4020, RZ ;  /* 0x000040207e667810 */ /* 0x040fe40007f1e0ff */
[C---:B------:R-:W-:Y:S02]  /*6ef0*/  IADD3 R106, P4, R126.reuse, 0x4040, RZ ;  /* 0x000040407e6a7810 */ /* 0x040fe40007f9e0ff */
        /* <DEDUP_REMOVED lines=10> */
[----:B------:R-:W-:Y:S01]  /*6fa0*/  LOP3.LUT R32, R181, 0x380, RZ, 0xc0, !PT ;  /* 0x00000380b5207812 */ /* 0x000fe200078ec0ff */
[--C-:B------:R-:W-:Y:S01]  /*6fb0*/  IMAD.X R123, RZ, RZ, R127.reuse, P2 ;  /* 0x000000ffff7b7224 */ /* 0x100fe200010e067f */
[----:B------:R-:W-:Y:S01]  /*6fc0*/  LOP3.LUT R126, R5, R126, RZ, 0x3c, !PT ;  /* 0x0000007e057e7212 */ /* 0x000fe200078e3cff */
[----:B------:R-:W-:Y:S01]  /*6fd0*/  IMAD.X R5, RZ, RZ, R127, P1 ;  /* 0x000000ffff057224 */ /* 0x000fe200008e067f */
[----:B------:R-:W-:-:S02]  /*6fe0*/  SHF.R.U64 R24, R24, 0x3, RZ ;  /* 0x0000000318187819 */ /* 0x000fc400000012ff */
[----:B------:R-:W-:Y:S02]  /*6ff0*/  SHF.R.U64 R28, R28, 0x3, RZ ;  /* 0x000000031c1c7819 */ /* 0x000fe400000012ff */
[----:B------:R-:W-:Y:S02]  /*7000*/  SHF.R.U64 R36, R36, 0x3, RZ ;  /* 0x0000000324247819 */ /* 0x000fe400000012ff */
[----:B------:R-:W-:Y:S02]  /*7010*/  LOP3.LUT R40, R205, 0x380, RZ, 0xc0, !PT ;  /* 0x00000380cd287812 */ /* 0x000fe400078ec0ff */
[----:B------:R-:W-:Y:S02]  /*7020*/  SHF.R.U64 R32, R32, 0x3, RZ ;  /* 0x0000000320207819 */ /* 0x000fe400000012ff */
[----:B------:R-:W-:Y:S02]  /*7030*/  LOP3.LUT R90, R207, 0x380, RZ, 0xc0, !PT ;  /* 0x00000380cf5a7812 */ /* 0x000fe400078ec0ff */
[----:B------:R-:W-:-:S02]  /*7040*/  LOP3.LUT R94, R209, 0x380, RZ, 0xc0, !PT ;  /* 0x00000380d15e7812 */ /* 0x000fc400078ec0ff */
[----:B------:R-:W-:Y:S02]  /*7050*/  MOV R126, R126 ;  /* 0x0000007e007e7202 */ /* 0x000fe40000000f00 */
[----:B------:R-:W-:Y:S02]  /*7060*/  LOP3.LUT R24, R24, R177, RZ, 0x3c, !PT ;  /* 0x000000b118187212 */ /* 0x000fe400078e3cff */
[----:B------:R-:W-:Y:S01]  /*7070*/  LOP3.LUT R98, R211, 0x380, RZ, 0xc0, !PT ;  /* 0x00000380d3627812 */ /* 0x000fe200078ec0ff */
[----:B------:R0:W-:Y:S01]  /*7080*/  STSM.16.M88.4 [R126], R8 ;  /* 0x000000087e007844 */ /* 0x0001e20000000200 */
[----:B------:R-:W-:Y:S02]  /*7090*/  LOP3.LUT R28, R28, R179, RZ, 0x3c, !PT ;  /* 0x000000b31c1c7212 */ /* 0x000fe400078e3cff */
[----:B------:R-:W-:Y:S02]  /*70a0*/  LOP3.LUT R36, R36, R183, RZ, 0x3c, !PT ;  /* 0x000000b724247212 */ /* 0x000fe400078e3cff */
[----:B------:R-:W-:-:S02]  /*70b0*/  SHF.R.U64 R40, R40, 0x3, RZ ;  /* 0x0000000328287819 */ /* 0x000fc400000012ff */
[----:B------:R-:W-:Y:S02]  /*70c0*/  LOP3.LUT R177, R102, 0x380, RZ, 0xc0, !PT ;  /* 0x0000038066b17812 */ /* 0x000fe400078ec0ff */
[----:B------:R-:W-:Y:S02]  /*70d0*/  LOP3.LUT R27, R6, 0x380, RZ, 0xc0, !PT ;  /* 0x00000380061b7812 */ /* 0x000fe400078ec0ff */
[----:B------:R-:W-:Y:S02]  /*70e0*/  LOP3.LUT R32, R32, R181, RZ, 0x3c, !PT ;  /* 0x000000b520207212 */ /* 0x000fe400078e3cff */
[----:B------:R-:W-:Y:S02]  /*70f0*/  SHF.R.U64 R90, R90, 0x3, RZ ;  /* 0x000000035a5a7819 */ /* 0x000fe400000012ff */
[----:B------:R-:W-:Y:S02]  /*7100*/  LOP3.LUT R179, R106, 0x380, RZ, 0xc0, !PT ;  /* 0x000003806ab37812 */ /* 0x000fe400078ec0ff */
[----:B------:R-:W-:-:S02]  /*7110*/  LOP3.LUT R183, R114, 0x380, RZ, 0xc0, !PT ;  /* 0x0000038072b77812 */ /* 0x000fc400078ec0ff */
[----:B------:R-:W-:Y:S02]  /*7120*/  SHF.R.U64 R94, R94, 0x3, RZ ;  /* 0x000000035e5e7819 */ /* 0x000fe400000012ff */
[----:B------:R-:W-:Y:S02]  /*7130*/  LOP3.LUT R181, R110, 0x380, RZ, 0xc0, !PT ;  /* 0x000003806eb57812 */ /* 0x000fe400078ec0ff */
[----:B------:R-:W-:Y:S02]  /*7140*/  SHF.R.U64 R98, R98, 0x3, RZ ;  /* 0x0000000362627819 */ /* 0x000fe400000012ff */
[----:B------:R-:W-:Y:S02]  /*7150*/  LOP3.LUT R40, R40, R205, RZ, 0x3c, !PT ;  /* 0x000000cd28287212 */ /* 0x000fe400078e3cff */
[----:B------:R-:W-:Y:S02]  /*7160*/  SHF.R.U64 R177, R177, 0x3, RZ ;  /* 0x00000003b1b17819 */ /* 0x000fe400000012ff */
[----:B------:R-:W-:-:S02]  /*7170*/  LOP3.LUT R118, R3, 0x380, RZ, 0xc0, !PT ;  /* 0x0000038003767812 */ /* 0x000fc400078ec0ff */
[----:B------:R-:W-:Y:S02]  /*7180*/  SHF.R.U64 R27, R27, 0x3, RZ ;  /* 0x000000031b1b7819 */ /* 0x000fe400000012ff */
[----:B------:R-:W-:Y:S02]  /*7190*/  MOV R31, R24 ;  /* 0x00000018001f7202 */ /* 0x000fe40000000f00 */
[----:B0-----:R-:W-:Y:S02]  /*71a0*/  F2FP.F16.F32.PACK_AB R8, R160, R165 ;  /* 0x000000a5a008723e */ /* 0x001fe400000000ff */
[----:B------:R-:W-:Y:S02]  /*71b0*/  F2FP.F16.F32.PACK_AB R9, R35, R34 ;  /* 0x000000222309723e */ /* 0x000fe400000000ff */
[----:B------:R-:W-:Y:S02]  /*71c0*/  F2FP.F16.F32.PACK_AB R10, R156, R162 ;  /* 0x000000a29c0a723e */ /* 0x000fe400000000ff */
[----:B------:R-:W-:-:S02]  /*71d0*/  F2FP.F16.F32.PACK_AB R11, R39, R38 ;  /* 0x00000026270b723e */ /* 0x000fc400000000ff */
[----:B------:R-:W-:Y:S02]  /*71e0*/  LOP3.LUT R90, R90, R207, RZ, 0x3c, !PT ;  /* 0x000000cf5a5a7212 */ /* 0x000fe400078e3cff */
[----:B------:R-:W-:Y:S01]  /*71f0*/  SHF.R.U64 R179, R179, 0x3, RZ ;  /* 0x00000003b3b37819 */ /* 0x000fe200000012ff */
[----:B------:R0:W-:Y:S01]  /*7200*/  STSM.16.M88.4 [R31], R8 ;  /* 0x000000081f007844 */ /* 0x0001e20000000200 */
[----:B------:R-:W-:Y:S02]  /*7210*/  SHF.R.U64 R183, R183, 0x3, RZ ;  /* 0x00000003b7b77819 */ /* 0x000fe400000012ff */
[----:B------:R-:W-:Y:S02]  /*7220*/  MOV R28, R28 ;  /* 0x0000001c001c7202 */ /* 0x000fe40000000f00 */
[----:B------:R-:W-:Y:S02]  /*7230*/  LOP3.LUT R94, R94, R209, RZ, 0x3c, !PT ;  /* 0x000000d15e5e7212 */ /* 0x000fe400078e3cff */
[----:B------:R-:W-:Y:S01]  /*7240*/  SHF.R.U64 R181, R181, 0x3, RZ ;  /* 0x00000003b5b57819 */ /* 0x000fe200000012ff */
[----:B------:R-:W-:Y:S01]  /*7250*/  STSM.16.M88.4 [R28], R12 ;  /* 0x0000000c1c007844 */ /* 0x000fe20000000200 */
[----:B------:R-:W-:-:S02]  /*7260*/  LOP3.LUT R127, R4, 0x380, RZ, 0xc0, !PT ;  /* 0x00000380047f7812 */ /* 0x000fc400078ec0ff */
[----:B------:R-:W-:Y:S02]  /*7270*/  MOV R32, R32 ;  /* 0x0000002000207202 */ /* 0x000fe40000000f00 */
[----:B------:R-:W-:Y:S02]  /*7280*/  LOP3.LUT R98, R98, R211, RZ, 0x3c, !PT ;  /* 0x000000d362627212 */ /* 0x000fe400078e3cff */
[----:B------:R-:W-:Y:S01]  /*7290*/  MOV R36, R36 ;  /* 0x0000002400247202 */ /* 0x000fe20000000f00 */
[----:B------:R-:W-:Y:S01]  /*72a0*/  STSM.16.M88.4 [R32], R48 ;  /* 0x0000003020007844 */ /* 0x000fe20000000200 */
[----:B------:R-:W-:Y:S02]  /*72b0*/  F2FP.F16.F32.PACK_AB R65, R67, R66 ;  /* 0x000000424341723e */ /* 0x000fe400000000ff */
[----:B------:R-:W-:Y:S01]  /*72c0*/  F2FP.F16.F32.PACK_AB R72, R73, R72 ;  /* 0x000000484948723e */ /* 0x000fe200000000ff */
[----:B------:R-:W-:Y:S01]  /*72d0*/  STSM.16.M88.4 [R36], R56 ;  /* 0x0000003824007844 */ /* 0x000fe20000000200 */
[----:B------:R-:W-:-:S02]  /*72e0*/  LOP3.LUT R102, R177, R102, RZ, 0x3c, !PT ;  /* 0x00000066b1667212 */ /* 0x000fc400078e3cff */
[----:B------:R-:W-:Y:S02]  /*72f0*/  SHF.R.U64 R118, R118, 0x3, RZ ;  /* 0x0000000376767819 */ /* 0x000fe400000012ff */
[----:B------:R-:W-:Y:S02]  /*7300*/  LOP3.LUT R122, R27, R6, RZ, 0x3c, !PT ;  /* 0x000000061b7a7212 */ /* 0x000fe400078e3cff */
[----:B------:R-:W-:Y:S02]  /*7310*/  MOV R40, R40 ;  /* 0x0000002800287202 */ /* 0x000fe40000000f00 */
[----:B------:R-:W-:Y:S02]  /*7320*/  F2FP.F16.F32.PACK_AB R66, R69, R68 ;  /* 0x000000444542723e */ /* 0x000fe400000000ff */
[----:B------:R-:W-:Y:S02]  /*7330*/  F2FP.F16.F32.PACK_AB R67, R71, R70 ;  /* 0x000000464743723e */ /* 0x000fe400000000ff */
[----:B------:R-:W-:-:S02]  /*7340*/  F2FP.F16.F32.PACK_AB R73, R75, R74 ;  /* 0x0000004a4b49723e */ /* 0x000fc400000000ff */
[----:B------:R-:W-:Y:S01]  /*7350*/  F2FP.F16.F32.PACK_AB R80, R81, R80 ;  /* 0x000000505150723e */ /* 0x000fe200000000ff */
[----:B------:R-:W-:Y:S01]  /*7360*/  STSM.16.M88.4 [R40], R64 ;  /* 0x0000004028007844 */ /* 0x000fe20000000200 */
[----:B------:R-:W-:Y:S02]  /*7370*/  LOP3.LUT R106, R179, R106, RZ, 0x3c, !PT ;  /* 0x0000006ab36a7212 */ /* 0x000fe400078e3cff */
[----:B------:R-:W-:Y:S02]  /*7380*/  LOP3.LUT R114, R183, R114, RZ, 0x3c, !PT ;  /* 0x00000072b7727212 */ /* 0x000fe400078e3cff */
[----:B------:R-:W-:Y:S02]  /*7390*/  MOV R27, R90 ;  /* 0x0000005a001b7202 */ /* 0x000fe40000000f00 */
[----:B------:R-:W-:Y:S02]  /*73a0*/  F2FP.F16.F32.PACK_AB R74, R77, R76 ;  /* 0x0000004c4d4a723e */ /* 0x000fe400000000ff */
[----:B------:R-:W-:-:S02]  /*73b0*/  F2FP.F16.F32.PACK_AB R75, R79, R78 ;  /* 0x0000004e4f4b723e */ /* 0x000fc400000000ff */
[----:B------:R-:W-:Y:S02]  /*73c0*/  F2FP.F16.F32.PACK_AB R81, R83, R82 ;  /* 0x000000525351723e */ /* 0x000fe400000000ff */
[----:B------:R-:W-:Y:S01]  /*73d0*/  LOP3.LUT R110, R181, R110, RZ, 0x3c, !PT ;  /* 0x0000006eb56e7212 */ /* 0x000fe200078e3cff */
[----:B------:R-:W-:Y:S01]  /*73e0*/  STSM.16.M88.4 [R27], R72 ;  /* 0x000000481b007844 */ /* 0x000fe20000000200 */
[----:B------:R-:W-:Y:S02]  /*73f0*/  SHF.R.U64 R127, R127, 0x3, RZ ;  /* 0x000000037f7f7819 */ /* 0x000fe400000012ff */
[----:B------:R-:W-:Y:S02]  /*7400*/  MOV R94, R94 ;  /* 0x0000005e005e7202 */ /* 0x000fe40000000f00 */
[----:B------:R-:W-:Y:S02]  /*7410*/  F2FP.F16.F32.PACK_AB R82, R85, R84 ;  /* 0x000000545552723e */ /* 0x000fe400000000ff */
[----:B------:R-:W-:-:S02]  /*7420*/  F2FP.F16.F32.PACK_AB R83, R87, R86 ;  /* 0x000000565753723e */ /* 0x000fc400000000ff */
[----:B------:R-:W-:Y:S02]  /*7430*/  F2FP.F16.F32.PACK_AB R88, R89, R88 ;  /* 0x000000585958723e */ /* 0x000fe400000000ff */
[----:B------:R-:W-:Y:S01]  /*7440*/  MOV R6, R98 ;  /* 0x0000006200067202 */ /* 0x000fe20000000f00 */
[----:B------:R-:W-:Y:S01]  /*7450*/  STSM.16.M88.4 [R94], R80 ;  /* 0x000000505e007844 */ /* 0x000fe20000000200 */
[----:B------:R-:W-:Y:S02]  /*7460*/  F2FP.F16.F32.PACK_AB R89, R26, R21 ;  /* 0x000000151a59723e */ /* 0x000fe400000000ff */
[----:B------:R-:W-:Y:S02]  /*7470*/  F2FP.F16.F32.PACK_AB R90, R93, R92 ;  /* 0x0000005c5d5a723e */ /* 0x000fe400000000ff */
[----:B------:R-:W-:Y:S02]  /*7480*/  F2FP.F16.F32.PACK_AB R91, R42, R30 ;  /* 0x0000001e2a5b723e */ /* 0x000fe400000000ff */
[----:B------:R-:W-:-:S02]  /*7490*/  F2FP.F16.F32.PACK_AB R96, R97, R96 ;  /* 0x000000606160723e */ /* 0x000fc400000000ff */
[----:B------:R-:W-:Y:S01]  /*74a0*/  LOP3.LUT R118, R118, R3, RZ, 0x3c, !PT ;  /* 0x0000000376767212 */ /* 0x000fe200078e3cff */
[----:B------:R-:W-:Y:S01]  /*74b0*/  STSM.16.M88.4 [R6], R88 ;  /* 0x0000005806007844 */ /* 0x000fe20000000200 */
[----:B------:R-:W-:Y:S02]  /*74c0*/  MOV R102, R102 ;  /* 0x0000006600667202 */ /* 0x000fe40000000f00 */
[----:B------:R-:W-:Y:S02]  /*74d0*/  F2FP.F16.F32.PACK_AB R97, R46, R44 ;  /* 0x0000002c2e61723e */ /* 0x000fe400000000ff */
[----:B------:R-:W-:Y:S02]  /*74e0*/  F2FP.F16.F32.PACK_AB R98, R101, R100 ;  /* 0x000000646562723e */ /* 0x000fe400000000ff */
[----:B------:R-:W-:Y:S02]  /*74f0*/  F2FP.F16.F32.PACK_AB R99, R154, R153 ;  /* 0x000000999a63723e */ /* 0x000fe400000000ff */
[----:B------:R-:W-:-:S02]  /*7500*/  MOV R106, R106 ;  /* 0x0000006a006a7202 */ /* 0x000fc40000000f00 */
[----:B------:R-:W-:Y:S01]  /*7510*/  MOV R3, R114 ;  /* 0x0000007200037202 */ /* 0x000fe20000000f00 */
[----:B------:R-:W-:Y:S01]  /*7520*/  STSM.16.M88.4 [R102], R96 ;  /* 0x0000006066007844 */ /* 0x000fe20000000200 */
[----:B------:R-:W-:Y:S02]  /*7530*/  F2FP.F16.F32.PACK_AB R156, R105, R104 ;  /* 0x00000068699c723e */ /* 0x000fe400000000ff */
[----:B------:R-:W-:Y:S02]  /*7540*/  F2FP.F16.F32.PACK_AB R157, R157, R155 ;  /* 0x0000009b9d9d723e */ /* 0x000fe400000000ff */
[----:B------:R-:W-:Y:S02]  /*7550*/  F2FP.F16.F32.PACK_AB R158, R109, R108 ;  /* 0x0000006c6d9e723e */ /* 0x000fe400000000ff */
[----:B------:R-:W-:Y:S02]  /*7560*/  F2FP.F16.F32.PACK_AB R159, R161, R159 ;  /* 0x0000009fa19f723e */ /* 0x000fe400000000ff */
[----:B------:R-:W-:-:S02]  /*7570*/  F2FP.F16.F32.PACK_AB R112, R113, R112 ;  /* 0x000000707170723e */ /* 0x000fc400000000ff */
[----:B------:R-:W-:Y:S01]  /*7580*/  LOP3.LUT R4, R127, R4, RZ, 0x3c, !PT ;  /* 0x000000047f047212 */ /* 0x000fe200078e3cff */
[----:B------:R-:W-:Y:S01]  /*7590*/  STSM.16.M88.4 [R106], R156 ;  /* 0x0000009c6a007844 */ /* 0x000fe20000000200 */
[----:B------:R-:W-:Y:S02]  /*75a0*/  MOV R110, R110 ;  /* 0x0000006e006e7202 */ /* 0x000fe40000000f00 */
[----:B------:R-:W-:Y:S02]  /*75b0*/  MOV R25, R122 ;  /* 0x0000007a00197202 */ /* 0x000fe40000000f00 */
[----:B------:R-:W-:Y:S02]  /*75c0*/  F2FP.F16.F32.PACK_AB R113, R164, R163 ;  /* 0x000000a3a471723e */ /* 0x000fe400000000ff */
[----:B------:R-:W-:Y:S02]  /*75d0*/  F2FP.F16.F32.PACK_AB R114, R117, R116 ;  /* 0x000000747572723e */ /* 0x000fe400000000ff */
[----:B------:R-:W-:-:S02]  /*75e0*/  F2FP.F16.F32.PACK_AB R115, R167, R166 ;  /* 0x000000a6a773723e */ /* 0x000fc400000000ff */
[----:B------:R-:W-:Y:S02]  /*75f0*/  F2FP.F16.F32.PACK_AB R120, R121, R120 ;  /* 0x000000787978723e */ /* 0x000fe400000000ff */
[----:B------:R-:W-:Y:S01]  /*7600*/  F2FP.F16.F32.PACK_AB R128, R129, R128 ;  /* 0x000000808180723e */ /* 0x000fe200000000ff */
[----:B------:R-:W-:Y:S01]  /*7610*/  STSM.16.M88.4 [R110], R112 ;  /* 0x000000706e007844 */ /* 0x000fe20000000200 */
[----:B------:R-:W-:Y:S02]  /*7620*/  F2FP.F16.F32.PACK_AB R121, R169, R168 ;  /* 0x000000a8a979723e */ /* 0x000fe400000000ff */
[----:B------:R-:W-:Y:S02]  /*7630*/  F2FP.F16.F32.PACK_AB R122, R125, R124 ;  /* 0x0000007c7d7a723e */ /* 0x000fe400000000ff */
[----:B------:R-:W-:Y:S02]  /*7640*/  F2FP.F16.F32.PACK_AB R123, R171, R170 ;  /* 0x000000aaab7b723e */ /* 0x000fe400000000ff */
[----:B------:R-:W-:-:S02]  /*7650*/  F2FP.F16.F32.PACK_AB R129, R131, R130 ;  /* 0x000000828381723e */ /* 0x000fc400000000ff */
[----:B------:R-:W-:Y:S01]  /*7660*/  F2FP.F16.F32.PACK_AB R136, R137, R136 ;  /* 0x000000888988723e */ /* 0x000fe200000000ff */
[----:B------:R1:W-:Y:S01]  /*7670*/  STSM.16.M88.4 [R3], R120 ;  /* 0x0000007803007844 */ /* 0x0003e20000000200 */
[----:B------:R-:W-:Y:S02]  /*7680*/  MOV R118, R118 ;  /* 0x0000007600767202 */ /* 0x000fe40000000f00 */
[----:B------:R-:W-:Y:S02]  /*7690*/  F2FP.F16.F32.PACK_AB R130, R133, R132 ;  /* 0x000000848582723e */ /* 0x000fe400000000ff */
[----:B------:R-:W-:Y:S02]  /*76a0*/  F2FP.F16.F32.PACK_AB R131, R135, R134 ;  /* 0x000000868783723e */ /* 0x000fe400000000ff */
[----:B------:R-:W-:Y:S02]  /*76b0*/  F2FP.F16.F32.PACK_AB R137, R139, R138 ;  /* 0x0000008a8b89723e */ /* 0x000fe400000000ff */
[----:B------:R-:W-:Y:S01]  /*76c0*/  F2FP.F16.F32.PACK_AB R144, R145, R144 ;  /* 0x000000909190723e */ /* 0x000fe200000000ff */
[----:B------:R-:W-:Y:S01]  /*76d0*/  STSM.16.M88.4 [R118], R128 ;  /* 0x0000008076007844 */ /* 0x000fe20000000200 */
[----:B------:R-:W-:-:S02]  /*76e0*/  F2FP.F16.F32.PACK_AB R138, R141, R140 ;  /* 0x0000008c8d8a723e */ /* 0x000fc400000000ff */
[----:B------:R-:W-:Y:S02]  /*76f0*/  F2FP.F16.F32.PACK_AB R139, R143, R142 ;  /* 0x0000008e8f8b723e */ /* 0x000fe400000000ff */
[----:B------:R-:W-:Y:S02]  /*7700*/  F2FP.F16.F32.PACK_AB R145, R147, R146 ;  /* 0x000000929391723e */ /* 0x000fe400000000ff */
[----:B------:R-:W-:Y:S01]  /*7710*/  MOV R24, R4 ;  /* 0x0000000400187202 */ /* 0x000fe20000000f00 */
[----:B------:R-:W-:Y:S01]  /*7720*/  STSM.16.M88.4 [R25], R136 ;  /* 0x0000008819007844 */ /* 0x000fe20000000200 */
[----:B------:R-:W-:Y:S01]  /*7730*/  F2FP.F16.F32.PACK_AB R146, R149, R148 ;  /* 0x000000949592723e */ /* 0x000fe200000000ff */
[----:B------:R-:W-:Y:S01]  /*7740*/  UISETP.NE.U32.AND UP1, UPT, UR8, URZ, UPT ;  /* 0x0000003f0800728c */ /* 0x000fe2000bf25070 */
[----:B------:R-:W-:Y:S01]  /*7750*/  F2FP.F16.F32.PACK_AB R147, R151, R150 ;  /* 0x000000969793723e */ /* 0x000fe200000000ff */
[----:B------:R-:W-:Y:S01]  /*7760*/  IMAD.U32 R4, RZ, RZ, UR4 ;  /* 0x00000004ff047e24 */ /* 0x000fe2000f8e00ff */
[----:B------:R-:W-:Y:S01]  /*7770*/  PLOP3.LUT P0, PT, PT, PT, UP0, 0x80, 0x0 ;  /* 0x000000000000781c */ /* 0x000fe20003f0f008 */
[----:B------:R-:W-:-:S02]  /*7780*/  IMAD.U32 R5, RZ, RZ, UR7 ;  /* 0x00000007ff057e24 */ /* 0x000fc4000f8e00ff */
[----:B------:R2:W-:Y:S01]  /*7790*/  STSM.16.M88.4 [R24], R144 ;  /* 0x0000009018007844 */ /* 0x0005e20000000200 */
[----:B------:R-:W-:Y:S01]  /*77a0*/  BAR.SYNC.DEFER_BLOCKING 0x1, 0x100 ;  /* 0x0044000000007b1d */ /* 0x000fe20000010000 */
[----:B------:R-:W-:-:S06]  /*77b0*/  UISETP.NE.AND.EX UP1, UPT, UR9, URZ, UPT, UP1 ;  /* 0x0000003f0900728c */ /* 0x000fcc000bf25310 */
[----:B------:R-:W-:-:S05]  /*77c0*/  PLOP3.LUT P6, PT, PT, PT, UP1, 0x80, 0x0 ;  /* 0x000000000000781c */ /* 0x000fca0003fcf018 */
[----:B------:R-:W-:-:S04]  /*77d0*/  @UP1 UIADD3 UR8, UP2, UR10, UR8, URZ ;  /* 0x000000080a081290 */ /* 0x000fc8000ff5e03f */
[----:B------:R-:W-:Y:S01]  /*77e0*/  @UP1 UIADD3.X UR9, UR11, UR9, URZ, UP2, !UPT ;  /* 0x000000090b091290 */ /* 0x000fe200097fe43f */
[----:B------:R-:W-:Y:S01]  /*77f0*/  ULDC UR4, c[0x0][0xa88] ;  /* 0x0002a20000047ab9 */ /* 0x000fe20000000800 */
[----:B0-----:R-:W-:Y:S02]  /*7800*/  IMAD.U32 R10, RZ, RZ, UR8 ;  /* 0x00000008ff0a7e24 */ /* 0x001fe4000f8e00ff */
[----:B-1----:R-:W-:Y:S01]  /*7810*/  IMAD.U32 R3, RZ, RZ, UR4 ;  /* 0x00000004ff037e24 */ /* 0x002fe2000f8e00ff */
[----:B------:R-:W3:Y:S01]  /*7820*/  @P0 LDG.E R6, desc[UR40][R4.64] ;  /* 0x0000002804060981 */ /* 0x000ee2000c1e1900 */
[----:B------:R-:W-:Y:S02]  /*7830*/  IMAD.U32 R11, RZ, RZ, UR9 ;  /* 0x00000009ff0b7e24 */ /* 0x000fe4000f8e00ff */
[----:B------:R-:W-:-:S03]  /*7840*/  IMAD R9, R191, 0x40, R2 ;  /* 0x00000040bf097824 */ /* 0x000fc600078e0202 */
[----:B------:R0:W5:Y:S01]  /*7850*/  @P6 LDG.E R3, desc[UR40][R10.64] ;  /* 0x000000280a036981 */ /* 0x000162000c1e1900 */
[----:B------:R-:W-:-:S03]  /*7860*/  IMAD.WIDE R174, R9, 0x2, R174 ;  /* 0x0000000209ae7825 */ /* 0x000fc600078e02ae */
[C---:B------:R-:W-:Y:S02]  /*7870*/  IADD3 R13, P2, R174.reuse, 0x1000, RZ ;  /* 0x00001000ae0d7810 */ /* 0x040fe40007f5e0ff */
[C---:B------:R-:W-:Y:S02]  /*7880*/  IADD3 R9, P1, R174.reuse, 0x2000, RZ ;  /* 0x00002000ae097810 */ /* 0x040fe40007f3e0ff */
[----:B------:R-:W-:Y:S02]  /*7890*/  P2R R8, PR, RZ, 0x4 ;  /* 0x00000004ff087803 */ /* 0x000fe40000000000 */
[C---:B------:R-:W-:Y:S02]  /*78a0*/  IADD3 R29, P2, R174.reuse, 0x3000, RZ ;  /* 0x00003000ae1d7810 */ /* 0x040fe40007f5e0ff */
[C---:B------:R-:W-:Y:S02]  /*78b0*/  IADD3 R33, P3, R174.reuse, 0x4000, RZ ;  /* 0x00004000ae217810 */ /* 0x040fe40007f7e0ff */
[----:B------:R-:W-:-:S02]  /*78c0*/  IADD3 R37, P4, R174, 0x5000, RZ ;  /* 0x00005000ae257810 */ /* 0x000fc40007f9e0ff */
[----:B------:R-:W-:Y:S02]  /*78d0*/  IADD3 R41, P5, R174, 0x6000, RZ ;  /* 0x00006000ae297810 */ /* 0x000fe40007fbe0ff */
[----:B------:R-:W-:Y:S02]  /*78e0*/  LOP3.LUT R12, R13, 0x380, RZ, 0xc0, !PT ;  /* 0x000003800d0c7812 */ /* 0x000fe400078ec0ff */
[----:B--2---:R-:W-:Y:S02]  /*78f0*/  LOP3.LUT R24, R9, 0x380, RZ, 0xc0, !PT ;  /* 0x0000038009187812 */ /* 0x004fe400078ec0ff */
[----:B------:R-:W-:Y:S02]  /*7900*/  LOP3.LUT R28, R29, 0x380, RZ, 0xc0, !PT ;  /* 0x000003801d1c7812 */ /* 0x000fe400078ec0ff */
[----:B------:R-:W-:Y:S02]  /*7910*/  LOP3.LUT R32, R33, 0x380, RZ, 0xc0, !PT ;  /* 0x0000038021207812 */ /* 0x000fe400078ec0ff */
[----:B------:R-:W-:-:S02]  /*7920*/  LOP3.LUT R36, R37, 0x380, RZ, 0xc0, !PT ;  /* 0x0000038025247812 */ /* 0x000fc400078ec0ff */
[----:B------:R-:W-:Y:S01]  /*7930*/  LOP3.LUT R40, R41, 0x380, RZ, 0xc0, !PT ;  /* 0x0000038029287812 */ /* 0x000fe200078ec0ff */
[----:B------:R-:W-:Y:S01]  /*7940*/  UMOV UR4, URZ ;  /* 0x0000003f00047c82 */ /* 0x000fe20008000000 */
[----:B------:R-:W-:Y:S02]  /*7950*/  SHF.R.U64 R12, R12, 0x3, RZ ;  /* 0x000000030c0c7819 */ /* 0x000fe400000012ff */
[----:B------:R-:W-:Y:S02]  /*7960*/  SHF.R.U64 R24, R24, 0x3, RZ ;  /* 0x0000000318187819 */ /* 0x000fe400000012ff */
[----:B------:R-:W-:Y:S02]  /*7970*/  SHF.R.U64 R28, R28, 0x3, RZ ;  /* 0x000000031c1c7819 */ /* 0x000fe400000012ff */
[----:B------:R-:W-:Y:S02]  /*7980*/  SHF.R.U64 R32, R32, 0x3, RZ ;  /* 0x0000000320207819 */ /* 0x000fe400000012ff */
[----:B------:R-:W-:-:S02]  /*7990*/  SHF.R.U64 R36, R36, 0x3, RZ ;  /* 0x0000000324247819 */ /* 0x000fc400000012ff */
[----:B------:R-:W-:Y:S02]  /*79a0*/  SHF.R.U64 R40, R40, 0x3, RZ ;  /* 0x0000000328287819 */ /* 0x000fe400000012ff */
[----:B------:R-:W-:Y:S02]  /*79b0*/  LOP3.LUT R12, R12, R13, RZ, 0x3c, !PT ;  /* 0x0000000d0c0c7212 */ /* 0x000fe400078e3cff */
[----:B------:R-:W-:Y:S02]  /*79c0*/  LOP3.LUT R24, R24, R9, RZ, 0x3c, !PT ;  /* 0x0000000918187212 */ /* 0x000fe400078e3cff */
[----:B------:R-:W-:Y:S02]  /*79d0*/  LOP3.LUT R28, R28, R29, RZ, 0x3c, !PT ;  /* 0x0000001d1c1c7212 */ /* 0x000fe400078e3cff */
[----:B------:R-:W-:Y:S02]  /*79e0*/  LOP3.LUT R32, R32, R33, RZ, 0x3c, !PT ;  /* 0x0000002120207212 */ /* 0x000fe400078e3cff */
[----:B------:R-:W-:-:S02]  /*79f0*/  LOP3.LUT R36, R36, R37, RZ, 0x3c, !PT ;  /* 0x0000002524247212 */ /* 0x000fc400078e3cff */
[----:B------:R-:W-:Y:S02]  /*7a00*/  LOP3.LUT R40, R40, R41, RZ, 0x3c, !PT ;  /* 0x0000002928287212 */ /* 0x000fe400078e3cff */
[----:B---3--:R-:W-:Y:S01]  /*7a10*/  @P0 R2UR UR4, R6 ;  /* 0x00000000060402ca */ /* 0x008fe200000e0000 */
[----:B0-----:R-:W-:-:S14]  /*7a20*/  @P6 BRA `(.L_x_423) ;  /* 0x0000000000106947 */ /* 0x001fdc0003800000 */
[----:B------:R-:W-:Y:S05]  /*7a30*/  @!P0 BRA `(.L_x_423) ;  /* 0x00000000000c8947 */ /* 0x000fea0003800000 */
[----:B------:R-:W2:Y:S04]  /*7a40*/  LDG.E R6, desc[UR40][R4.64] ;  /* 0x0000002804067981 */ /* 0x000ea8000c1e1900 */
[----:B-----5:R-:W2:Y:S02]  /*7a50*/  LDG.E R3, desc[UR40][R4.64+0x4] ;  /* 0x0000042804037981 */ /* 0x020ea4000c1e1900 */
[----:B--2---:R-:W-:-:S07]  /*7a60*/  IMAD.IADD R3, R3, 0x1, -R6 ;  /* 0x0000000103037824 */ /* 0x004fce00078e0a06 */
.L_x_423:
[----:B------:R-:W0:Y:S01]  /*7a70*/  SHFL.IDX PT, R4, R192, RZ, 0x1f ;  /* 0x00001fffc0047589 */ /* 0x000e2200000e0000 */
[----:B------:R-:W-:Y:S01]  /*7a80*/  ISETP.NE.AND P6, PT, R8, RZ, PT ;  /* 0x000000ff0800720c */ /* 0x000fe20003fc5270 */
        /* <DEDUP_REMOVED lines=9> */
[----:B------:R-:W-:Y:S01]  /*7b20*/  LOP3.LUT R48, R49, 0x380, RZ, 0xc0, !PT ;  /* 0x0000038031307812 */ /* 0x000fe200078ec0ff */
[--C-:B------:R-:W-:Y:S01]  /*7b30*/  IMAD.X R41, RZ, RZ, R175.reuse, P5 ;  /* 0x000000ffff297224 */ /* 0x100fe200028e06af */
[----:B------:R-:W-:Y:S01]  /*7b40*/  LOP3.LUT R52, R53, 0x380, RZ, 0xc0, !PT ;  /* 0x0000038035347812 */ /* 0x000fe200078ec0ff */
[----:B------:R-:W-:Y:S01]  /*7b50*/  USHF.R.S32.HI UR14, URZ, 0x1f, UR4 ;  /* 0x0000001f3f0e7899 */ /* 0x000fe20008011404 */
[----:B------:R-:W-:Y:S01]  /*7b60*/  SHF.R.U64 R48, R48, 0x3, RZ ;  /* 0x0000000330307819 */ /* 0x000fe200000012ff */
[----:B------:R-:W-:Y:S01]  /*7b70*/  USHF.R.S32.HI UR15, URZ, 0x1f, UR46 ;  /* 0x0000001f3f0f7899 */ /* 0x000fe2000801142e */
[----:B------:R-:W-:Y:S01]  /*7b80*/  SHF.R.U64 R44, R44, 0x3, RZ ;  /* 0x000000032c2c7819 */ /* 0x000fe200000012ff */
[----:B------:R-:W-:Y:S01]  /*7b90*/  USEL UR43, UR43, URZ, !UP0 ;  /* 0x0000003f2b2b7287 */ /* 0x000fe2000c000000 */
[----:B------:R-:W-:Y:S01]  /*7ba0*/  SHF.R.U64 R52, R52, 0x3, RZ ;  /* 0x0000000334347819 */ /* 0x000fe200000012ff */
[----:B------:R-:W-:Y:S01]  /*7bb0*/  USEL UR44, UR44, URZ, !UP0 ;  /* 0x0000003f2c2c7287 */ /* 0x000fe2000c000000 */
[----:B------:R-:W-:Y:S01]  /*7bc0*/  LOP3.LUT R48, R48, R49, RZ, 0x3c, !PT ;  /* 0x0000003130307212 */ /* 0x000fe200078e3cff */
[--C-:B------:R-:W-:Y:S01]  /*7bd0*/  IMAD.X R49, RZ, RZ, R175.reuse, P6 ;  /* 0x000000ffff317224 */ /* 0x100fe200030e06af */
[----:B------:R-:W-:Y:S01]  /*7be0*/  LOP3.LUT R44, R44, R45, RZ, 0x3c, !PT ;  /* 0x0000002d2c2c7212 */ /* 0x000fe200078e3cff */
[----:B------:R-:W-:Y:S01]  /*7bf0*/  IMAD.X R45, RZ, RZ, R175, P0 ;  /* 0x000000ffff2d7224 */ /* 0x000fe200000e06af */
[----:B0-----:R-:W-:-:S02]  /*7c00*/  ISETP.NE.AND P6, PT, R4, RZ, PT ;  /* 0x000000ff0400720c */ /* 0x001fc40003fc5270 */
[----:B------:R-:W-:Y:S01]  /*7c10*/  LOP3.LUT R52, R52, R53, RZ, 0x3c, !PT ;  /* 0x0000003534347212 */ /* 0x000fe200078e3cff */
[----:B------:R-:W-:Y:S01]  /*7c20*/  IMAD.X R53, RZ, RZ, R175, P1 ;  /* 0x000000ffff357224 */ /* 0x000fe200008e06af */
[C---:B------:R-:W-:Y:S02]  /*7c30*/  IADD3 R61, P2, R174.reuse, 0xa000, RZ ;  /* 0x0000a000ae3d7810 */ /* 0x040fe40007f5e0ff */
[C---:B------:R-:W-:Y:S02]  /*7c40*/  IADD3 R57, P3, R174.reuse, 0xb000, RZ ;  /* 0x0000b000ae397810 */ /* 0x040fe40007f7e0ff */
[C---:B------:R-:W-:Y:S02]  /*7c50*/  IADD3 R69, P4, R174.reuse, 0xc000, RZ ;  /* 0x0000c000ae457810 */ /* 0x040fe40007f9e0ff */
[C---:B------:R-:W-:Y:S02]  /*7c60*/  IADD3 R65, P5, R174.reuse, 0xd000, RZ ;  /* 0x0000d000ae417810 */ /* 0x040fe40007fbe0ff */
[----:B------:R-:W-:-:S02]  /*7c70*/  IADD3 R77, P0, R174, 0xe000, RZ ;  /* 0x0000e000ae4d7810 */ /* 0x000fc40007f1e0ff */
[----:B------:R-:W-:Y:S02]  /*7c80*/  IADD3 R5, P1, R174, 0xf000, RZ ;  /* 0x0000f000ae057810 */ /* 0x000fe40007f3e0ff */
[----:B------:R-:W-:Y:S02]  /*7c90*/  LOP3.LUT R60, R61, 0x380, RZ, 0xc0, !PT ;  /* 0x000003803d3c7812 */ /* 0x000fe400078ec0ff */
[----:B------:R-:W-:Y:S01]  /*7ca0*/  LOP3.LUT R56, R57, 0x380, RZ, 0xc0, !PT ;  /* 0x0000038039387812 */ /* 0x000fe200078ec0ff */
[----:B------:R-:W-:Y:S01]  /*7cb0*/  IMAD.X R73, RZ, RZ, R175, P1 ;  /* 0x000000ffff497224 */ /* 0x000fe200008e06af */
[----:B------:R-:W-:Y:S02]  /*7cc0*/  LOP3.LUT R68, R69, 0x380, RZ, 0xc0, !PT ;  /* 0x0000038045447812 */ /* 0x000fe400078ec0ff */
[----:B------:R-:W-:Y:S02]  /*7cd0*/  LOP3.LUT R64, R65, 0x380, RZ, 0xc0, !PT ;  /* 0x0000038041407812 */ /* 0x000fe400078ec0ff */
[----:B------:R-:W-:-:S02]  /*7ce0*/  LOP3.LUT R76, R77, 0x380, RZ, 0xc0, !PT ;  /* 0x000003804d4c7812 */ /* 0x000fc400078ec0ff */
[----:B------:R-:W-:Y:S02]  /*7cf0*/  LOP3.LUT R9, R174, 0x380, RZ, 0xc0, !PT ;  /* 0x00000380ae097812 */ /* 0x000fe400078ec0ff */
[----:B------:R-:W-:Y:S02]  /*7d00*/  LOP3.LUT R4, R5, 0x380, RZ, 0xc0, !PT ;  /* 0x0000038005047812 */ /* 0x000fe400078ec0ff */
[----:B------:R-:W-:Y:S02]  /*7d10*/  SHF.R.U64 R60, R60, 0x3, RZ ;  /* 0x000000033c3c7819 */ /* 0x000fe400000012ff */
[----:B------:R-:W-:Y:S02]  /*7d20*/  SHF.R.U64 R56, R56, 0x3, RZ ;  /* 0x0000000338387819 */ /* 0x000fe400000012ff */
[----:B------:R-:W-:Y:S02]  /*7d30*/  SHF.R.U64 R68, R68, 0x3, RZ ;  /* 0x0000000344447819 */ /* 0x000fe400000012ff */
[----:B------:R-:W-:-:S02]  /*7d40*/  SHF.R.U64 R64, R64, 0x3, RZ ;  /* 0x0000000340407819 */ /* 0x000fc400000012ff */
        /* <DEDUP_REMOVED lines=13> */
[----:B------:R-:W-:-:S02]  /*7e20*/  LOP3.LUT R174, R9, R174, RZ, 0x3c, !PT ;  /* 0x000000ae09ae7212 */ /* 0x000fc400078e3cff */
[----:B------:R-:W-:Y:S01]  /*7e30*/  LOP3.LUT R72, R4, R5, RZ, 0x3c, !PT ;  /* 0x0000000504487212 */ /* 0x000fe200078e3cff */
[----:B------:R-:W-:Y:S06]  /*7e40*/  @P6 BRA `(.L_x_424) ;  /* 0x0000000000c46947 */ /* 0x000fec0003800000 */
[----:B------:R-:W0:Y:S01]  /*7e50*/  LDC R10, c[0x0][0xbe8] ;  /* 0x0002fa00ff0a7b82 */ /* 0x000e220000000800 */
[----:B------:R-:W-:Y:S01]  /*7e60*/  IMAD.U32 R8, RZ, RZ, UR45 ;  /* 0x0000002dff087e24 */ /* 0x000fe2000f8e00ff */
[----:B------:R-:W-:Y:S01]  /*7e70*/  ULDC.64 UR10, c[0x0][0xb90] ;  /* 0x0002e400000a7ab9 */ /* 0x000fe20000000a00 */
[----:B------:R-:W-:Y:S01]  /*7e80*/  UMOV UR8, UR4 ;  /* 0x0000000400087c82 */ /* 0x000fe20008000000 */
[----:B------:R-:W-:Y:S01]  /*7e90*/  UIMAD UR7, UR15, UR10, URZ ;  /* 0x0000000a0f0772a4 */ /* 0x000fe2000f8e023f */
[----:B------:R-:W-:Y:S01]  /*7ea0*/  IMAD R8, R8, 0x40, R195 ;  /* 0x0000004008087824 */ /* 0x000fe200078e02c3 */
[----:B------:R-:W-:Y:S01]  /*7eb0*/  UMOV UR9, UR14 ;  /* 0x0000000e00097c82 */ /* 0x000fe20008000000 */
[----:B------:R-:W-:Y:S01]  /*7ec0*/  ULDC.64 UR12, c[0x0][0xb98] ;  /* 0x0002e600000c7ab9 */ /* 0x000fe20000000a00 */
[----:B------:R-:W-:Y:S01]  /*7ed0*/  UIMAD.WIDE.U32 UR8, UR46, UR10, UR8 ;  /* 0x0000000a2e0872a5 */ /* 0x000fe2000f8e0008 */
[----:B------:R-:W-:Y:S01]  /*7ee0*/  IMAD.MOV.U32 R4, RZ, RZ, R8 ;  /* 0x000000ffff047224 */ /* 0x000fe200078e0008 */
[----:B------:R-:W-:Y:S01]  /*7ef0*/  UIMAD UR7, UR46, UR11, UR7 ;  /* 0x0000000b2e0772a4 */ /* 0x000fe2000f8e0207 */
[----:B------:R-:W-:Y:S01]  /*7f00*/  IMAD.U32 R15, RZ, RZ, UR45 ;  /* 0x0000002dff0f7e24 */ /* 0x000fe2000f8e00ff */
[----:B------:R-:W-:-:S02]  /*7f10*/  UIMAD UR10, UR44, UR12, URZ ;  /* 0x0000000c2c0a72a4 */ /* 0x000fc4000f8e023f */
[----:B------:R-:W-:Y:S01]  /*7f20*/  UIADD3 UR9, UR9, UR7, URZ ;  /* 0x0000000709097290 */ /* 0x000fe2000fffe03f */
[----:B------:R-:W-:Y:S01]  /*7f30*/  IMAD R26, R15, 0x40, R16 ;  /* 0x000000400f1a7824 */ /* 0x000fe200078e0210 */
[----:B------:R-:W-:Y:S02]  /*7f40*/  UIMAD UR10, UR43, UR13, UR10 ;  /* 0x0000000d2b0a72a4 */ /* 0x000fe4000f8e020a */
[----:B------:R-:W-:Y:S01]  /*7f50*/  UIMAD.WIDE.U32 UR8, UR43, UR12, UR8 ;  /* 0x0000000c2b0872a5 */ /* 0x000fe2000f8e0008 */
[----:B0-----:R-:W-:Y:S01]  /*7f60*/  ISETP.NE.AND P0, PT, R10, 0x1, PT ;  /* 0x000000010a00780c */ /* 0x001fe20003f05270 */
[----:B-----5:R-:W-:-:S12]  /*7f70*/  IMAD R15, R3, R10, RZ ;  /* 0x0000000a030f7224 */ /* 0x020fd800078e02ff */
[----:B------:R-:W0:Y:S08]  /*7f80*/  @P0 LDC R5, c[0x0][0xbec] ;  /* 0x0002fb00ff050b82 */ /* 0x000e300000000800 */
[----:B------:R-:W1:Y:S01]  /*7f90*/  @P0 LDC R6, c[0x0][0xbf0] ;  /* 0x0002fc00ff060b82 */ /* 0x000e620000000800 */
[----:B0-----:R-:W-:-:S05]  /*7fa0*/  @P0 IMAD.HI.U32 R5, R8, R5, RZ ;  /* 0x0000000508050227 */ /* 0x001fca00078e00ff */
[----:B-1----:R-:W-:-:S04]  /*7fb0*/  @P0 SHF.R.U32.HI R4, RZ, R6, R5 ;  /* 0x00000006ff040219 */ /* 0x002fc80000011605 */
[--C-:B------:R-:W-:Y:S01]  /*7fc0*/  SHF.R.S32.HI R5, RZ, 0x1f, R4.reuse ;  /* 0x0000001fff057819 */ /* 0x100fe20000011404 */
[----:B------:R-:W-:Y:S01]  /*7fd0*/  IMAD.MOV R9, RZ, RZ, -R4 ;  /* 0x000000ffff097224 */ /* 0x000fe200078e0a04 */
[----:B------:R-:W-:-:S03]  /*7fe0*/  IADD3 R4, P0, R4, UR8, RZ ;  /* 0x0000000804047c10 */ /* 0x000fc6000ff1e0ff */
[----:B------:R-:W-:Y:S02]  /*7ff0*/  IMAD R9, R10, R9, R8 ;  /* 0x000000090a097224 */ /* 0x000fe400078e0208 */
[----:B------:R-:W-:-:S03]  /*8000*/  IMAD.U32 R8, RZ, RZ, UR10 ;  /* 0x0000000aff087e24 */ /* 0x000fc6000f8e00ff */
[----:B------:R-:W-:Y:S02]  /*8010*/  SHF.R.S32.HI R6, RZ, 0x1f, R9 ;  /* 0x0000001fff067819 */ /* 0x000fe40000011409 */
[----:B------:R-:W-:Y:S01]  /*8020*/  IADD3.X R5, R5, UR9, R8, P0, !PT ;  /* 0x0000000905057c10 */ /* 0x000fe200087fe408 */
[----:B------:R-:W-:Y:S02]  /*8030*/  ULDC.64 UR8, c[0x0][0xb88] ;  /* 0x0002e20000087ab9 */ /* 0x000fe40000000a00 */
[----:B------:R-:W-:Y:S02]  /*8040*/  IMAD R6, R6, UR8, RZ ;  /* 0x0000000806067c24 */ /* 0x000fe4000f8e02ff */
[----:B------:R-:W-:-:S04]  /*8050*/  IMAD.WIDE.U32 R4, R9, UR8, R4 ;  /* 0x0000000809047c25 */ /* 0x000fc8000f8e0004 */
[----:B------:R-:W-:Y:S01]  /*8060*/  IMAD R9, R9, UR9, R6 ;  /* 0x0000000909097c24 */ /* 0x000fe2000f8e0206 */
[----:B------:R-:W-:Y:S01]  /*8070*/  ULDC.64 UR8, c[0x0][0xb50] ;  /* 0x0002d40000087ab9 */ /* 0x000fe20000000a00 */
[----:B------:R-:W-:Y:S01]  /*8080*/  IMAD.MOV R6, RZ, RZ, -R18 ;  /* 0x000000ffff067224 */ /* 0x000fe200078e0a12 */
[----:B------:R-:W-:Y:S01]  /*8090*/  LEA R11, P0, R4, UR8, 0x2 ;  /* 0x00000008040b7c11 */ /* 0x000fe2000f8010ff */
[----:B------:R-:W-:-:S04]  /*80a0*/  IMAD.IADD R5, R5, 0x1, R9 ;  /* 0x0000000105057824 */ /* 0x000fc800078e0209 */
[----:B------:R-:W-:Y:S01]  /*80b0*/  SHFL.IDX PT, R8, R11, 0x1, 0x1c1f ;  /* 0x003c1f000b087f89 */ /* 0x000fe200000e0000 */
[----:B------:R-:W-:Y:S02]  /*80c0*/  LEA.HI.X R14, R4, UR9, R5, 0x2, P0 ;  /* 0x00000009040e7c11 */ /* 0x000fe400080f1405 */
[----:B------:R-:W-:Y:S01]  /*80d0*/  ISETP.NE.AND P0, PT, R17, R6, PT ;  /* 0x000000061100720c */ /* 0x000fe20003f05270 */
[----:B------:R-:W-:Y:S01]  /*80e0*/  SHFL.IDX PT, R4, R11, RZ, 0x1c1f ;  /* 0x001c1fff0b047589 */ /* 0x000fe200000e0000 */
[C---:B------:R-:W-:Y:S02]  /*80f0*/  VIADD R6, R26.reuse, 0x8 ;  /* 0x000000081a067836 */ /* 0x040fe40000000000 */
[-C--:B------:R-:W-:Y:S01]  /*8100*/  ISETP.GE.OR P1, PT, R26, R15.reuse, P0 ;  /* 0x0000000f1a00720c */ /* 0x080fe20000726670 */
[----:B------:R-:W0:Y:S02]  /*8110*/  SHFL.IDX PT, R5, R14, RZ, 0x1c1f ;  /* 0x001c1fff0e057589 */ /* 0x000e2400000e0000 */
[----:B------:R-:W-:-:S02]  /*8120*/  ISETP.GE.OR P0, PT, R6, R15, P0 ;  /* 0x0000000f0600720c */ /* 0x000fc40000706670 */
[----:B------:R-:W1:Y:S08]  /*8130*/  SHFL.IDX PT, R9, R14, 0x1, 0x1c1f ;  /* 0x003c1f000e097f89 */ /* 0x000e7000000e0000 */
[----:B0-----:R0:W-:Y:S04]  /*8140*/  @!P1 ST.E desc[UR40][R4.64], R20 ;  /* 0x0000001404009985 */ /* 0x0011e8000c101928 */
[----:B-1----:R0:W-:Y:S02]  /*8150*/  @!P0 ST.E desc[UR40][R8.64], R0 ;  /* 0x0000000008008985 */ /* 0x0021e4000c101928 */
.L_x_424:
[----:B------:R-:W1:Y:S01]  /*8160*/  LDC R82, c[0x0][0xbe8] ;  /* 0x0002fa00ff527b82 */ /* 0x000e620000000800 */
[----:B------:R-:W-:Y:S01]  /*8170*/  ULDC UR12, c[0x0][0xac8] ;  /* 0x0002b200000c7ab9 */ /* 0x000fe20000000800 */
[----:B------:R-:W-:Y:S01]  /*8180*/  ULDC.64 UR10, c[0x0][0xaa0] ;  /* 0x0002a800000a7ab9 */ /* 0x000fe20000000a00 */
[----:B------:R-:W-:Y:S01]  /*8190*/  ISETP.GE.AND P0, PT, R189, UR12, PT ;  /* 0x0000000cbd007c0c */ /* 0x000fe2000bf06270 */
[----:B0-----:R0:W5:Y:S01]  /*81a0*/  LD.E.128 R8, desc[UR40][R174.64] ;  /* 0x00000028ae087980 */ /* 0x001162000c101d00 */
[----:B------:R-:W-:Y:S02]  /*81b0*/  ISETP.GE.AND P1, PT, R2, UR12, PT ;  /* 0x0000000c02007c0c */ /* 0x000fe4000bf26270 */
[----:B------:R-:W-:Y:S01]  /*81c0*/  SEL R4, RZ, 0xffffffff, P0 ;  /* 0xffffffffff047807 */ /* 0x000fe20000000000 */
[----:B------:R-:W5:Y:S01]  /*81d0*/  LD.E.128 R12, desc[UR40][R12.64] ;  /* 0x000000280c0c7980 */ /* 0x000f62000c101d00 */
[----:B------:R-:W-:-:S03]  /*81e0*/  ISETP.GE.AND P0, PT, R188, UR12, PT ;  /* 0x0000000cbc007c0c */ /* 0x000fc6000bf06270 */
[----:B------:R-:W5:Y:S04]  /*81f0*/  LD.E.128 R24, desc[UR40][R24.64] ;  /* 0x0000002818187980 */ /* 0x000f68000c101d00 */
[----:B------:R-:W5:Y:S04]  /*8200*/  LD.E.128 R28, desc[UR40][R28.64] ;  /* 0x000000281c1c7980 */ /* 0x000f68000c101d00 */
[----:B------:R-:W5:Y:S01]  /*8210*/  LD.E.128 R32, desc[UR40][R32.64] ;  /* 0x0000002820207980 */ /* 0x000f62000c101d00 */
[----:B-1----:R-:W-:Y:S01]  /*8220*/  ISETP.NE.AND P2, PT, R82, 0x1, PT ;  /* 0x000000015200780c */ /* 0x002fe20003f45270 */
[----:B------:R-:W-:Y:S01]  /*8230*/  IMAD.SHL.U32 R5, R4, 0x2, RZ ;  /* 0x0000000204057824 */ /* 0x000fe200078e00ff */
[----:B------:R-:W-:Y:S01]  /*8240*/  SEL R0, RZ, 0x1, P1 ;  /* 0x00000001ff007807 */ /* 0x000fe20000800000 */
[----:B------:R-:W5:Y:S01]  /*8250*/  LD.E.128 R36, desc[UR40][R36.64] ;  /* 0x0000002824247980 */ /* 0x000f62000c101d00 */
[----:B------:R-:W-:-:S02]  /*8260*/  SEL R4, RZ, 0xffffffff, P0 ;  /* 0xffffffffff047807 */ /* 0x000fc40000000000 */
[----:B------:R-:W-:Y:S01]  /*8270*/  LOP3.LUT R0, R5, 0x2, R0, 0xe2, !PT ;  /* 0x0000000205007812 */ /* 0x000fe200078ee200 */
[----:B------:R-:W5:Y:S04]  /*8280*/  LD.E.128 R40, desc[UR40][R40.64] ;  /* 0x0000002828287980 */ /* 0x000f68000c101d00 */
[----:B------:R-:W5:Y:S02]  /*8290*/  LD.E.128 R44, desc[UR40][R44.64] ;  /* 0x000000282c2c7980 */ /* 0x000f64000c101d00 */
[----:B------:R-:W1:Y:S01]  /*82a0*/  @P2 LDC R21, c[0x0][0xbec] ;  /* 0x0002fb00ff152b82 */ /* 0x000e620000000800 */
[----:B------:R-:W-:Y:S01]  /*82b0*/  IMAD.SHL.U32 R5, R4, 0x4, RZ ;  /* 0x0000000404057824 */ /* 0x000fe200078e00ff */
[----:B------:R-:W-:Y:S01]  /*82c0*/  ISETP.GE.AND P0, PT, R187, UR12, PT ;  /* 0x0000000cbb007c0c */ /* 0x000fe2000bf06270 */
[----:B------:R-:W-:Y:S01]  /*82d0*/  UIMAD UR7, UR14, UR10, URZ ;  /* 0x0000000a0e0772a4 */ /* 0x000fe2000f8e023f */
[----:B------:R-:W5:Y:S04]  /*82e0*/  LD.E.128 R48, desc[UR40][R48.64] ;  /* 0x0000002830307980 */ /* 0x000f68000c101d00 */
[----:B------:R-:W2:Y:S01]  /*82f0*/  @P2 LDC R81, c[0x0][0xbf0] ;  /* 0x0002fc00ff512b82 */ /* 0x000ea20000000800 */
[----:B------:R-:W-:Y:S01]  /*8300*/  LOP3.LUT R4, R5, 0x4, R0, 0xe2, !PT ;  /* 0x0000000405047812 */ /* 0x000fe200078ee200 */
[----:B------:R-:W-:Y:S01]  /*8310*/  IMAD R0, R190, 0x20, R191 ;  /* 0x00000020be007824 */ /* 0x000fe200078e02bf */
[----:B------:R-:W-:Y:S01]  /*8320*/  SEL R5, RZ, 0xffffffff, P0 ;  /* 0xffffffffff057807 */ /* 0x000fe20000000000 */
[----:B------:R-:W-:Y:S01]  /*8330*/  IMAD.U32 R83, RZ, RZ, UR45 ;  /* 0x0000002dff537e24 */ /* 0x000fe2000f8e00ff */
[----:B------:R-:W-:Y:S01]  /*8340*/  UIMAD.WIDE.U32 UR8, UR4, UR10, URZ ;  /* 0x0000000a040872a5 */ /* 0x000fe2000f8e003f */
[----:B------:R-:W-:Y:S01]  /*8350*/  ISETP.GE.AND P0, PT, R186, UR12, PT ;  /* 0x0000000cba007c0c */ /* 0x000fe2000bf06270 */
[----:B------:R-:W-:Y:S01]  /*8360*/  UIMAD UR7, UR4, UR11, UR7 ;  /* 0x0000000b040772a4 */ /* 0x000fe2000f8e0207 */
[----:B------:R-:W-:Y:S01]  /*8370*/  IMAD.SHL.U32 R5, R5, 0x8, RZ ;  /* 0x0000000805057824 */ /* 0x000fe200078e00ff */
[----:B------:R-:W5:Y:S01]  /*8380*/  LD.E.128 R52, desc[UR40][R52.64] ;  /* 0x0000002834347980 */ /* 0x000f62000c101d00 */
[----:B------:R-:W-:Y:S01]  /*8390*/  ULDC.64 UR10, c[0x0][0xae8] ;  /* 0x0002ba00000a7ab9 */ /* 0x000fe20000000a00 */
[----:B------:R-:W-:Y:S01]  /*83a0*/  IMAD R80, R83, 0x40, R0 ;  /* 0x0000004053507824 */ /* 0x000fe200078e0200 */
[----:B------:R-:W-:Y:S01]  /*83b0*/  UIADD3 UR9, UR9, UR7, URZ ;  /* 0x0000000709097290 */ /* 0x000fe2000fffe03f */
[----:B------:R-:W-:Y:S01]  /*83c0*/  SEL R0, RZ, 0xffffffff, P0 ;  /* 0xffffffffff007807 */ /* 0x000fe20000000000 */
[----:B------:R-:W-:Y:S01]  /*83d0*/  UIMAD UR4, UR15, UR10, URZ ;  /* 0x0000000a0f0472a4 */ /* 0x000fe2000f8e023f */
[----:B------:R-:W-:Y:S01]  /*83e0*/  LOP3.LUT R4, R5, 0x8, R4, 0xe2, !PT ;  /* 0x0000000805047812 */ /* 0x000fe200078ee204 */
[----:B------:R-:W-:Y:S01]  /*83f0*/  UIMAD.WIDE.U32 UR8, UR46, UR10, UR8 ;  /* 0x0000000a2e0872a5 */ /* 0x000fe2000f8e0008 */
[----:B------:R-:W5:Y:S01]  /*8400*/  LD.E.128 R60, desc[UR40][R60.64] ;  /* 0x000000283c3c7980 */ /* 0x000f62000c101d00 */
[----:B------:R-:W-:Y:S01]  /*8410*/  UIMAD UR4, UR46, UR11, UR4 ;  /* 0x0000000b2e0472a4 */ /* 0x000fe2000f8e0204 */
[----:B------:R-:W-:-:S02]  /*8420*/  IMAD.SHL.U32 R5, R0, 0x10, RZ ;  /* 0x0000001000057824 */ /* 0x000fc400078e00ff */
[----:B-1----:R-:W-:Y:S01]  /*8430*/  @P2 IMAD.HI.U32 R0, R80, R21, RZ ;  /* 0x0000001550002227 */ /* 0x002fe200078e00ff */
[----:B------:R-:W-:Y:S01]  /*8440*/  ULDC.64 UR10, c[0x0][0xaf0] ;  /* 0x0002bc00000a7ab9 */ /* 0x000fe20000000a00 */
[----:B------:R-:W-:Y:S01]  /*8450*/  UIADD3 UR9, UR9, UR4, URZ ;  /* 0x0000000409097290 */ /* 0x000fe2000fffe03f */
[----:B------:R-:W5:Y:S01]  /*8460*/  LD.E.128 R56, desc[UR40][R56.64] ;  /* 0x0000002838387980 */ /* 0x000f62000c101d00 */
[----:B------:R-:W-:Y:S01]  /*8470*/  UIMAD UR4, UR44, UR10, URZ ;  /* 0x0000000a2c0472a4 */ /* 0x000fe2000f8e023f */
[----:B------:R-:W-:Y:S01]  /*8480*/  IMAD.MOV.U32 R21, RZ, RZ, R80 ;  /* 0x000000ffff157224 */ /* 0x000fe200078e0050 */
[----:B--2---:R-:W-:Y:S01]  /*8490*/  @P2 SHF.R.U32.HI R21, RZ, R81, R0 ;  /* 0x00000051ff152219 */ /* 0x004fe20000011600 */
[----:B------:R-:W-:Y:S01]  /*84a0*/  UIMAD.WIDE.U32 UR8, UR43, UR10, UR8 ;  /* 0x0000000a2b0872a5 */ /* 0x000fe2000f8e0008 */
[----:B------:R-:W5:Y:S01]  /*84b0*/  LD.E.128 R68, desc[UR40][R68.64] ;  /* 0x0000002844447980 */ /* 0x000f62000c101d00 */
[----:B------:R-:W-:Y:S01]  /*84c0*/  UIMAD UR4, UR43, UR11, UR4 ;  /* 0x0000000b2b0472a4 */ /* 0x000fe2000f8e0204 */
[----:B------:R-:W-:Y:S01]  /*84d0*/  ISETP.GE.AND P0, PT, R185, UR12, PT ;  /* 0x0000000cb9007c0c */ /* 0x000fe2000bf06270 */
[--C-:B------:R-:W-:Y:S01]  /*84e0*/  IMAD.MOV R81, RZ, RZ, -R21.reuse ;  /* 0x000000ffff517224 */ /* 0x100fe200078e0a15 */
[----:B------:R-:W-:Y:S01]  /*84f0*/  SHF.R.S32.HI R20, RZ, 0x1f, R21 ;  /* 0x0000001fff147819 */ /* 0x000fe20000011415 */
[----:B------:R-:W-:Y:S01]  /*8500*/  UIADD3 UR4, UR9, UR4, URZ ;  /* 0x0000000409047290 */ /* 0x000fe2000fffe03f */
[----:B------:R-:W-:Y:S01]  /*8510*/  LOP3.LUT R6, R5, 0x10, R4, 0xe2, !PT ;  /* 0x0000001005067812 */ /* 0x000fe200078ee204 */
[----:B------:R-:W-:Y:S01]  /*8520*/  IMAD.U32 R4, RZ, RZ, UR8 ;  /* 0x00000008ff047e24 */ /* 0x000fe2000f8e00ff */
[----:B------:R-:W-:Y:S01]  /*8530*/  SEL R0, RZ, 0xffffffff, P0 ;  /* 0xffffffffff007807 */ /* 0x000fe20000000000 */
[----:B------:R-:W-:Y:S01]  /*8540*/  IMAD.U32 R5, RZ, RZ, UR9 ;  /* 0x00000009ff057e24 */ /* 0x000fe2000f8e00ff */
[----:B------:R-:W-:Y:S01]  /*8550*/  ULDC.64 UR8, c[0x0][0xae0] ;  /* 0x0002b80000087ab9 */ /* 0x000fe20000000a00 */
[----:B------:R-:W-:Y:S01]  /*8560*/  IMAD R81, R82, R81, R80 ;  /* 0x0000005152517224 */ /* 0x000fe200078e0250 */
[----:B------:R-:W5:Y:S01]  /*8570*/  LD.E.128 R64, desc[UR40][R64.64] ;  /* 0x0000002840407980 */ /* 0x000f62000c101d00 */
[----:B------:R-:W-:-:S02]  /*8580*/  IMAD.U32 R5, RZ, RZ, UR4 ;  /* 0x00000004ff057e24 */ /* 0x000fc4000f8e00ff */
[----:B------:R-:W-:Y:S01]  /*8590*/  IMAD R20, R20, UR8, RZ ;  /* 0x0000000814147c24 */ /* 0x000fe2000f8e02ff */
[----:B------:R-:W-:Y:S01]  /*85a0*/  ISETP.GE.AND P0, PT, R194, UR12, PT ;  /* 0x0000000cc2007c0c */ /* 0x000fe2000bf06270 */
[----:B------:R-:W-:Y:S01]  /*85b0*/  IMAD.SHL.U32 R85, R0, 0x20, RZ ;  /* 0x0000002000557824 */ /* 0x000fe200078e00ff */
[----:B------:R-:W-:Y:S01]  /*85c0*/  SHF.R.S32.HI R0, RZ, 0x1f, R81 ;  /* 0x0000001fff007819 */ /* 0x000fe20000011451 */
[----:B------:R-:W5:Y:S01]  /*85d0*/  LD.E.128 R76, desc[UR40][R76.64] ;  /* 0x000000284c4c7980 */ /* 0x000f62000c101d00 */
[C---:B------:R-:W-:Y:S02]  /*85e0*/  IMAD R83, R21.reuse, UR9, R20 ;  /* 0x0000000915537c24 */ /* 0x040fe4000f8e0214 */
[----:B------:R-:W-:Y:S01]  /*85f0*/  IMAD.WIDE.U32 R4, R21, UR8, R4 ;  /* 0x0000000815047c25 */ /* 0x000fe2000f8e0004 */
[----:B------:R-:W5:Y:S01]  /*8600*/  LD.E.128 R72, desc[UR40][R72.64] ;  /* 0x0000002848487980 */ /* 0x000f62000c101d00 */
[----:B------:R-:W-:Y:S01]  /*8610*/  ULDC.64 UR8, c[0x0][0xad8] ;  /* 0x0002b60000087ab9 */ /* 0x000fe20000000a00 */
[----:B------:R-:W-:Y:S01]  /*8620*/  LOP3.LUT R6, R85, 0x20, R6, 0xe2, !PT ;  /* 0x0000002055067812 */ /* 0x000fe200078ee206 */
[----:B------:R-:W-:Y:S01]  /*8630*/  IMAD R0, R0, UR8, RZ ;  /* 0x0000000800007c24 */ /* 0x000fe2000f8e02ff */
[----:B------:R-:W-:Y:S01]  /*8640*/  @!PT LDS RZ, [RZ] ;  /* 0x00000000fffff984 */ /* 0x000fe20000000800 */
[----:B------:R-:W-:Y:S01]  /*8650*/  @!PT LDS RZ, [RZ] ;  /* 0x00000000fffff984 */ /* 0x000fe20000000800 */
[----:B------:R-:W-:Y:S01]  /*8660*/  @!PT LDS RZ, [RZ] ;  /* 0x00000000fffff984 */ /* 0x000fe20000000800 */
[----:B------:R-:W-:Y:S01]  /*8670*/  @!PT LDS RZ, [RZ] ;  /* 0x00000000fffff984 */ /* 0x000fe20000000800 */
[----:B------:R1:W-:Y:S06]  /*8680*/  MEMBAR.ALL.CTA ;  /* 0x0000000000007992 */ /* 0x0003ec0000008000 */
[----:B-1----:R-:W1:Y:S01]  /*8690*/  FENCE.VIEW.ASYNC.S ;  /* 0x00000000000073c6 */ /* 0x002e620000000000 */
[----:B------:R-:W-:Y:S01]  /*86a0*/  SEL R21, RZ, 0x40, P0 ;  /* 0x00000040ff157807 */ /* 0x000fe20000000000 */
[----:B------:R-:W-:Y:S01]  /*86b0*/  IMAD.U32 R20, RZ, RZ, UR45 ;  /* 0x0000002dff147e24 */ /* 0x000fe2000f8e00ff */
[----:B------:R-:W-:Y:S01]  /*86c0*/  ISETP.GE.AND P0, PT, R193, UR12, PT ;  /* 0x0000000cc1007c0c */ /* 0x000fe2000bf06270 */
[----:B------:R-:W-:Y:S01]  /*86d0*/  IMAD.IADD R5, R5, 0x1, R83 ;  /* 0x0000000105057824 */ /* 0x000fe200078e0253 */
[----:B------:R-:W-:Y:S01]  /*86e0*/  LOP3.LUT R6, R6, R21, RZ, 0xfc, !PT ;  /* 0x0000001506067212 */ /* 0x000fe200078efcff */
[----:B------:R-:W-:Y:S01]  /*86f0*/  IMAD R21, R81, UR9, R0 ;  /* 0x0000000951157c24 */ /* 0x000fe2000f8e0200 */
[----:B------:R-:W-:Y:S01]  /*8700*/  UIADD3 UR4, UR42, 0x28c20, URZ ;  /* 0x00028c202a047890 */ /* 0x000fe2000fffe03f */
[----:B-----5:R-:W-:Y:S01]  /*8710*/  IMAD R89, R3, R82, RZ ;  /* 0x0000005203597224 */ /* 0x020fe200078e02ff */
[----:B------:R-:W-:Y:S01]  /*8720*/  SEL R3, RZ, 0x80, P0 ;  /* 0x00000080ff037807 */ /* 0x000fe20000000000 */
[----:B------:R-:W-:Y:S01]  /*8730*/  IMAD R0, R20, 0x40, R191 ;  /* 0x0000004014007824 */ /* 0x000fe200078e02bf */
[----:B------:R-:W-:Y:S01]  /*8740*/  UPRMT UR4, URZ, 0x654, UR4 ;  /* 0x000006543f047896 */ /* 0x000fe20008000004 */
[----:B------:R-:W-:Y:S01]  /*8750*/  IMAD.WIDE.U32 R4, R81, UR8, R4 ;  /* 0x0000000851047c25 */ /* 0x000fe2000f8e0004 */
[----:B------:R-:W-:Y:S01]  /*8760*/  ULDC.64 UR8, c[0x0][0xa80] ;  /* 0x0002a00000087ab9 */ /* 0x000fe20000000a00 */
[----:B------:R-:W-:Y:S01]  /*8770*/  BSSY B1, `(.L_x_425) ;  /* 0x0000029000017945 */ /* 0x000fe20003800000 */
[----:B------:R-:W-:Y:S01]  /*8780*/  ISETP.GE.AND P0, PT, R0, R89, PT ;  /* 0x000000590000720c */ /* 0x000fe20003f06270 */
[----:B------:R-:W-:Y:S01]  /*8790*/  IMAD.IADD R5, R5, 0x1, R21 ;  /* 0x0000000105057824 */ /* 0x000fe200078e0215 */
[----:B------:R-:W-:-:S02]  /*87a0*/  LEA R86, P1, R4, UR8, 0x1 ;  /* 0x0000000804567c11 */ /* 0x000fc4000f8208ff */
[----:B------:R-:W-:Y:S02]  /*87b0*/  LOP3.LUT R3, R6, R3, RZ, 0xfc, !PT ;  /* 0x0000000306037212 */ /* 0x000fe400078efcff */
[----:B------:R-:W-:Y:S01]  /*87c0*/  LEA.HI.X R87, R4, UR9, R5, 0x1, P1 ;  /* 0x0000000904577c11 */ /* 0x000fe200088f0c05 */
[----:B-1----:R0:W1:Y:S01]  /*87d0*/  SHFL.IDX PT, R20, R86, RZ, 0x181f ;  /* 0x00181fff56147589 */ /* 0x00206200000e0000 */
[----:B------:R-:W-:Y:S03]  /*87e0*/  SYNCS.ARRIVE.TRANS64.RED.A1T0 RZ, [UR4], RZ ;  /* 0x000000ffffff79a7 */ /* 0x000fe60008100404 */
[----:B------:R0:W2:Y:S02]  /*87f0*/  SHFL.IDX PT, R21, R87, RZ, 0x181f ;  /* 0x00181fff57157589 */ /* 0x0000a400000e0000 */
        /* <DEDUP_REMOVED lines=9> */
[----:B------:R1:W-:Y:S01]  /*8890*/  @!P0 ST.E.128 desc[UR40][R4.64], R8 ;  /* 0x0000000804008985 */ /* 0x0003e2000c101d28 */
        /* <DEDUP_REMOVED lines=11> */
[-C--:B------:R-:W-:Y:S02]  /*8950*/  @!P1 LEA R8, P6, R185, R20.reuse, 0x1 ;  /* 0x00000014b9089211 */ /* 0x080fe400078c08ff */
[-C--:B------:R-:W-:Y:S02]  /*8960*/  @P0 LEA R10, P3, R194, R20.reuse, 0x1 ;  /* 0x00000014c20a0211 */ /* 0x080fe400078608ff */
        /* <DEDUP_REMOVED lines=9> */
.L_x_426:
[----:B------:R-:W-:Y:S05]  /*8a00*/  BSYNC B1 ;  /* 0x0000000000017941 */ /* 0x000fea0003800000 */
.L_x_425:
[----:B------:R-:W-:Y:S01]  /*8a10*/  VIADD R0, R0, 0x20 ;  /* 0x0000002000007836 */ /* 0x000fe20000000000 */
[----:B---3--:R4:W3:Y:S04]  /*8a20*/  SHFL.IDX PT, R9, R87, 0x1, 0x181f ;  /* 0x00381f0057097f89 */ /* 0x0088e800000e0000 */
[----:B------:R-:W-:Y:S01]  /*8a30*/  ISETP.GE.AND P0, PT, R0, R89, PT ;  /* 0x000000590000720c */ /* 0x000fe20003f06270 */
[----:B------:R4:W0:-:S12]  /*8a40*/  SHFL.IDX PT, R8, R86, 0x1, 0x181f ;  /* 0x00381f0056087f89 */ /* 0x00081800000e0000 */
[----:B----4-:R-:W-:Y:S05]  /*8a50*/  @P0 BRA `(.L_x_427) ;  /* 0x0000001000100947 */ /* 0x010fea0003800000 */
[----:B------:R-:W-:Y:S02]  /*8a60*/  ISETP.GE.AND P0, PT, R2, UR12, PT ;  /* 0x0000000c02007c0c */ /* 0x000fe4000bf06270 */
[----:B------:R-:W-:Y:S02]  /*8a70*/  ISETP.GE.AND P5, PT, R189, UR12, PT ;  /* 0x0000000cbd007c0c */ /* 0x000fe4000bfa6270 */
[----:B------:R-:W-:Y:S02]  /*8a80*/  ISETP.GE.AND P3, PT, R188, UR12, PT ;  /* 0x0000000cbc007c0c */ /* 0x000fe4000bf66270 */
[----:B------:R-:W-:Y:S02]  /*8a90*/  ISETP.GE.AND P2, PT, R187, UR12, PT ;  /* 0x0000000cbb007c0c */ /* 0x000fe4000bf46270 */
[----:B------:R-:W-:-:S05]  /*8aa0*/  ISETP.GE.AND P1, PT, R186, UR12, PT ;  /* 0x0000000cba007c0c */ /* 0x000fca000bf26270 */
[----:B0--3--:R-:W-:Y:S02]  /*8ab0*/  @!P0 IMAD.WIDE R4, R2, 0x2, R8 ;  /* 0x0000000202048825 */ /* 0x009fe400078e0208 */
[-C--:B------:R-:W-:Y:S02]  /*8ac0*/  @!P5 LEA R10, P4, R189, R8.reuse, 0x1 ;  /* 0x00000008bd0ad211 */ /* 0x080fe400078808ff */
[----:B-1----:R-:W-:Y:S01]  /*8ad0*/  @!P3 LEA R20, P6, R188, R8, 0x1 ;  /* 0x00000008bc14b211 */ /* 0x002fe200078c08ff */
[----:B------:R0:W-:Y:S01]  /*8ae0*/  @!P0 ST.E.128 desc[UR40][R4.64], R12 ;  /* 0x0000000c04008985 */ /* 0x0001e2000c101d28 */
[----:B------:R-:W-:Y:S02]  /*8af0*/  ISETP.GE.AND P0, PT, R185, UR12, PT ;  /* 0x0000000cb9007c0c */ /* 0x000fe4000bf06270 */
[----:B------:R-:W-:Y:S02]  /*8b00*/  @!P5 LEA.HI.X R11, R189, R9, R204, 0x1, P4 ;  /* 0x00000009bd0bd211 */ /* 0x000fe400020f0ccc */
[----:B------:R-:W-:-:S02]  /*8b10*/  LOP3.LUT P4, RZ, R6, 0x40, RZ, 0xc0, !PT ;  /* 0x0000004006ff7812 */ /* 0x000fc4000788c0ff */
[----:B--2---:R-:W-:Y:S01]  /*8b20*/  @!P3 LEA.HI.X R21, R188, R9, R203, 0x1, P6 ;  /* 0x00000009bc15b211 */ /* 0x004fe200030f0ccb */
[----:B------:R4:W-:Y:S01]  /*8b30*/  @!P5 ST.E.128 desc[UR40][R10.64], R28 ;  /* 0x0000001c0a00d985 */ /* 0x0009e2000c101d28 */
[----:B------:R-:W-:-:S03]  /*8b40*/  @!P2 LEA R24, P5, R187, R8, 0x1 ;  /* 0x00000008bb18a211 */ /* 0x000fc600078a08ff */
[----:B------:R4:W-:Y:S01]  /*8b50*/  @!P3 ST.E.128 desc[UR40][R20.64], R36 ;  /* 0x000000241400b985 */ /* 0x0009e2000c101d28 */
[----:B------:R-:W-:Y:S02]  /*8b60*/  @!P2 LEA.HI.X R25, R187, R9, R202, 0x1, P5 ;  /* 0x00000009bb19a211 */ /* 0x000fe400028f0cca */
[----:B0-----:R-:W-:-:S03]  /*8b70*/  @!P1 LEA R4, P6, R186, R8, 0x1 ;  /* 0x00000008ba049211 */ /* 0x001fc600078c08ff */
[----:B------:R4:W-:Y:S01]  /*8b80*/  @!P2 ST.E.128 desc[UR40][R24.64], R44 ;  /* 0x0000002c1800a985 */ /* 0x0009e2000c101d28 */
[CC--:B------:R-:W-:Y:S02]  /*8b90*/  @!P0 LEA R12, P3, R185.reuse, R8.reuse, 0x1 ;  /* 0x00000008b90c8211 */ /* 0x0c0fe400078608ff */
[----:B------:R-:W-:Y:S02]  /*8ba0*/  @P4 LEA R14, P5, R194, R8, 0x1 ;  /* 0x00000008c20e4211 */ /* 0x000fe400078a08ff */
[-C--:B------:R-:W-:Y:S02]  /*8bb0*/  @!P1 LEA.HI.X R5, R186, R9.reuse, R201, 0x1, P6 ;  /* 0x00000009ba059211 */ /* 0x080fe400030f0cc9 */
[-C--:B------:R-:W-:Y:S02]  /*8bc0*/  @!P0 LEA.HI.X R13, R185, R9.reuse, R200, 0x1, P3 ;  /* 0x00000009b90d8211 */ /* 0x080fe400018f0cc8 */
[----:B------:R-:W-:Y:S01]  /*8bd0*/  @P4 LEA.HI.X R15, R194, R9, R199, 0x1, P5 ;  /* 0x00000009c20f4211 */ /* 0x000fe200028f0cc7 */
[----:B------:R4:W-:Y:S04]  /*8be0*/  @!P1 ST.E.128 desc[UR40][R4.64], R52 ;  /* 0x0000003404009985 */ /* 0x0009e8000c101d28 */
[----:B------:R4:W-:Y:S01]  /*8bf0*/  @!P0 ST.E.128 desc[UR40][R12.64], R56 ;  /* 0x000000380c008985 */ /* 0x0009e2000c101d28 */
[----:B------:R-:W-:-:S03]  /*8c00*/  LOP3.LUT P0, RZ, R3, 0x80, RZ, 0xc0, !PT ;  /* 0x0000008003ff7812 */ /* 0x000fc6000780c0ff */
[----:B------:R4:W-:Y:S10]  /*8c10*/  @P4 ST.E.128 desc[UR40][R14.64], R64 ;  /* 0x000000400e004985 */ /* 0x0009f4000c101d28 */
[----:B------:R-:W-:Y:S05]  /*8c20*/  @!P0 BRA `(.L_x_427) ;  /* 0x0000000c009c8947 */ /* 0x000fea0003800000 */
[----:B----4-:R-:W-:-:S04]  /*8c30*/  LEA R4, P0, R193, R8, 0x1 ;  /* 0x00000008c1047211 */ /* 0x010fc800078008ff */
[----:B------:R-:W-:-:S05]  /*8c40*/  LEA.HI.X R5, R193, R9, R198, 0x1, P0 ;  /* 0x00000009c1057211 */ /* 0x000fca00000f0cc6 */
[----:B------:R0:W-:Y:S01]  /*8c50*/  ST.E.128 desc[UR40][R4.64], R72 ;  /* 0x0000004804007985 */ /* 0x0001e2000c101d28 */
[----:B------:R-:W-:Y:S05]  /*8c60*/  BRA `(.L_x_427) ;  /* 0x0000000c008c7947 */ /* 0x000fea0003800000 */
.L_x_422:
[----:B------:R-:W-:Y:S01]  /*8c70*/  ULDC.64 UR8, c[0x0][0xc00] ;  /* 0x0003000000087ab9 */ /* 0x000fe20000000a00 */
[----:B------:R-:W-:Y:S01]  /*8c80*/  ULDC UR4, c[0x0][0xa88] ;  /* 0x0002a20000047ab9 */ /* 0x000fe20000000800 */
[----:B------:R-:W-:Y:S01]  /*8c90*/  UISETP.NE.U32.AND UP0, UPT, UR8, URZ, UPT ;  /* 0x0000003f0800728c */ /* 0x000fe2000bf05070 */
[----:B------:R-:W0:Y:S03]  /*8ca0*/  LDC R13, c[0x0][0xbe8] ;  /* 0x0002fa00ff0d7b82 */ /* 0x000e260000000800 */
[----:B------:R-:W-:-:S03]  /*8cb0*/  UISETP.NE.AND.EX UP0, UPT, UR9, URZ, UPT, UP0 ;  /* 0x0000003f0900728c */ /* 0x000fc6000bf05300 */
[----:B------:R-:W-:Y:S02]  /*8cc0*/  ULDC.64 UR8, c[0x0][0xc00] ;  /* 0x0003000000087ab9 */ /* 0x000fe40000000a00 */
[----:B------:R-:W-:Y:S01]  /*8cd0*/  UIMAD.WIDE UR8, UR43, 0x4, UR8 ;  /* 0x000000042b0878a5 */ /* 0x000fe2000f8e0208 */
[----:B------:R-:W-:-:S05]  /*8ce0*/  PLOP3.LUT P1, PT, PT, PT, UP0, 0x80, 0x0 ;  /* 0x000000000000781c */ /* 0x000fca0003f2f008 */
[----:B------:R-:W-:Y:S02]  /*8cf0*/  IMAD.U32 R4, RZ, RZ, UR8 ;  /* 0x00000008ff047e24 */ /* 0x000fe4000f8e00ff */
[----:B------:R-:W-:Y:S01]  /*8d00*/  IMAD.U32 R5, RZ, RZ, UR9 ;  /* 0x00000009ff057e24 */ /* 0x000fe2000f8e00ff */
[----:B------:R-:W-:Y:S02]  /*8d10*/  ULDC.64 UR8, c[0x0][0xc08] ;  /* 0x0003020000087ab9 */ /* 0x000fe40000000a00 */
[----:B------:R-:W-:-:S03]  /*8d20*/  UISETP.NE.U32.AND UP1, UPT, UR8, URZ, UPT ;  /* 0x0000003f0800728c */ /* 0x000fc6000bf25070 */
[----:B------:R-:W2:Y:S01]  /*8d30*/  @P1 LDG.E R3, desc[UR40][R4.64] ;  /* 0x0000002804031981 */ /* 0x000ea2000c1e1900 */
[----:B------:R-:W-:Y:S01]  /*8d40*/  UISETP.NE.AND.EX UP1, UPT, UR9, URZ, UPT, UP1 ;  /* 0x0000003f0900728c */ /* 0x000fe2000bf25310 */
[----:B------:R-:W-:-:S05]  /*8d50*/  IMAD.U32 R0, RZ, RZ, UR4 ;  /* 0x00000004ff007e24 */ /* 0x000fca000f8e00ff */
[----:B------:R-:W-:-:S05]  /*8d60*/  PLOP3.LUT P2, PT, PT, PT, UP1, 0x80, 0x0 ;  /* 0x000000000000781c */ /* 0x000fca0003f4f018 */
[----:B------:R-:W-:Y:S02]  /*8d70*/  @UP1 ULDC.64 UR8, c[0x0][0xc08] ;  /* 0x0003020000081ab9 */ /* 0x000fe40000000a00 */
[----:B------:R-:W-:-:S06]  /*8d80*/  @UP1 UIMAD.WIDE UR8, UR43, 0x4, UR8 ;  /* 0x000000042b0818a5 */ /* 0x000fcc000f8e0208 */
[----:B------:R-:W-:Y:S02]  /*8d90*/  IMAD.U32 R8, RZ, RZ, UR8 ;  /* 0x00000008ff087e24 */ /* 0x000fe4000f8e00ff */
[----:B------:R-:W-:-:S05]  /*8da0*/  IMAD.U32 R9, RZ, RZ, UR9 ;  /* 0x00000009ff097e24 */ /* 0x000fca000f8e00ff */
[----:B------:R1:W5:Y:S01]  /*8db0*/  @P2 LDG.E R0, desc[UR40][R8.64] ;  /* 0x0000002808002981 */ /* 0x000362000c1e1900 */
[----:B------:R-:W-:Y:S01]  /*8dc0*/  UMOV UR4, URZ ;  /* 0x0000003f00047c82 */ /* 0x000fe20008000000 */
[----:B------:R-:W-:Y:S01]  /*8dd0*/  USHF.R.S32.HI UR11, URZ, 0x1f, UR46 ;  /* 0x0000001f3f0b7899 */ /* 0x000fe2000801142e */
[----:B------:R-:W-:Y:S02]  /*8de0*/  ISETP.GE.AND P0, PT, R197, 0x40, PT ;  /* 0x00000040c500780c */ /* 0x000fe40003f06270 */
[----:B--2---:R-:W-:-:S13]  /*8df0*/  @P1 R2UR UR4, R3 ;  /* 0x00000000030412ca */ /* 0x004fda00000e0000 */
[----:B------:R-:W-:Y:S01]  /*8e00*/  USHF.R.S32.HI UR10, URZ, 0x1f, UR4 ;  /* 0x0000001f3f0a7899 */ /* 0x000fe20008011404 */
[----:B01----:R-:W-:Y:S11]  /*8e10*/  @P2 BRA `(.L_x_428) ;  /* 0x0000000000102947 */ /* 0x003ff60003800000 */
[----:B------:R-:W-:Y:S05]  /*8e20*/  @!P1 BRA `(.L_x_428) ;  /* 0x00000000000c9947 */ /* 0x000fea0003800000 */
[----:B------:R-:W2:Y:S04]  /*8e30*/  LDG.E R3, desc[UR40][R4.64] ;  /* 0x0000002804037981 */ /* 0x000ea8000c1e1900 */
[----:B-----5:R-:W2:Y:S02]  /*8e40*/  LDG.E R0, desc[UR40][R4.64+0x4] ;  /* 0x0000042804007981 */ /* 0x020ea4000c1e1900 */
[----:B--2---:R-:W-:-:S07]  /*8e50*/  IMAD.IADD R0, R0, 0x1, -R3 ;  /* 0x0000000100007824 */ /* 0x004fce00078e0a03 */
.L_x_428:
[----:B------:R-:W-:Y:S01]  /*8e60*/  USEL UR43, UR43, URZ, !UP0 ;  /* 0x0000003f2b2b7287 */ /* 0x000fe2000c000000 */
[----:B------:R-:W-:Y:S01]  /*8e70*/  BSSY B1, `(.L_x_429) ;  /* 0x000002d000017945 */ /* 0x000fe20003800000 */
[----:B------:R-:W-:-:S03]  /*8e80*/  USEL UR44, UR44, URZ, !UP0 ;  /* 0x0000003f2c2c7287 */ /* 0x000fc6000c000000 */
[----:B------:R-:W-:Y:S09]  /*8e90*/  @P0 BRA `(.L_x_430) ;  /* 0x0000000000a80947 */ /* 0x000ff20003800000 */
[----:B------:R-:W0:Y:S01]  /*8ea0*/  S2R R4, SR_TID.X ;  /* 0x0000000000047919 */ /* 0x000e220000002100 */
[----:B------:R-:W1:Y:S01]  /*8eb0*/  LDC R6, c[0x0][0xbe8] ;  /* 0x0002fa00ff067b82 */ /* 0x000e620000000800 */
[----:B------:R-:W-:-:S04]  /*8ec0*/  IMAD.U32 R3, RZ, RZ, UR45 ;  /* 0x0000002dff037e24 */ /* 0x000fc8000f8e00ff */
[----:B0-----:R-:W-:Y:S02]  /*8ed0*/  IMAD R3, R3, 0x40, R4 ;  /* 0x0000004003037824 */ /* 0x001fe400078e0204 */
[----:B-1---5:R-:W-:Y:S02]  /*8ee0*/  IMAD R4, R0, R6, RZ ;  /* 0x0000000600047224 */ /* 0x022fe400078e02ff */
[----:B------:R-:W-:-:S05]  /*8ef0*/  VIADD R5, R3, 0xffffff80 ;  /* 0xffffff8003057836 */ /* 0x000fca0000000000 */
[----:B------:R-:W-:-:S13]  /*8f00*/  ISETP.GE.AND P0, PT, R5, R4, PT ;  /* 0x000000040500720c */ /* 0x000fda0003f06270 */
[----:B------:R-:W-:Y:S05]  /*8f10*/  @P0 BRA `(.L_x_430) ;  /* 0x0000000000880947 */ /* 0x000fea0003800000 */
[----:B------:R-:W-:Y:S01]  /*8f20*/  ISETP.NE.AND P0, PT, R6, 0x1, PT ;  /* 0x000000010600780c */ /* 0x000fe20003f05270 */
[----:B------:R-:W-:Y:S01]  /*8f30*/  ULDC.64 UR12, c[0x0][0xb90] ;  /* 0x0002e400000c7ab9 */ /* 0x000fe20000000a00 */
[----:B------:R-:W-:Y:S01]  /*8f40*/  UMOV UR8, UR4 ;  /* 0x0000000400087c82 */ /* 0x000fe20008000000 */
[----:B------:R-:W-:Y:S01]  /*8f50*/  UIMAD UR7, UR11, UR12, URZ ;  /* 0x0000000c0b0772a4 */ /* 0x000fe2000f8e023f */
[----:B------:R-:W-:Y:S02]  /*8f60*/  UMOV UR9, UR10 ;  /* 0x0000000a00097c82 */ /* 0x000fe40008000000 */
[----:B------:R-:W-:Y:S02]  /*8f70*/  UIMAD.WIDE.U32 UR8, UR46, UR12, UR8 ;  /* 0x0000000c2e0872a5 */ /* 0x000fe4000f8e0008 */
[----:B------:R-:W-:-:S03]  /*8f80*/  UIMAD UR7, UR46, UR13, UR7 ;  /* 0x0000000d2e0772a4 */ /* 0x000fc6000f8e0207 */
[----:B------:R-:W-:Y:S02]  /*8f90*/  ULDC.64 UR12, c[0x0][0xb98] ;  /* 0x0002e600000c7ab9 */ /* 0x000fe40000000a00 */
[----:B------:R-:W0:Y:S01]  /*8fa0*/  @P0 LDC R4, c[0x0][0xbec] ;  /* 0x0002fb00ff040b82 */ /* 0x000e220000000800 */
[----:B------:R-:W-:Y:S02]  /*8fb0*/  UIADD3 UR9, UR9, UR7, URZ ;  /* 0x0000000709097290 */ /* 0x000fe4000fffe03f */
[----:B------:R-:W-:Y:S02]  /*8fc0*/  UIMAD UR7, UR44, UR12, URZ ;  /* 0x0000000c2c0772a4 */ /* 0x000fe4000f8e023f */
[----:B------:R-:W-:Y:S02]  /*8fd0*/  UIMAD.WIDE.U32 UR8, UR43, UR12, UR8 ;  /* 0x0000000c2b0872a5 */ /* 0x000fe4000f8e0008 */
[----:B------:R-:W-:Y:S01]  /*8fe0*/  UIMAD UR7, UR43, UR13, UR7 ;  /* 0x0000000d2b0772a4 */ /* 0x000fe2000f8e0207 */
[----:B------:R-:W1:Y:S02]  /*8ff0*/  @P0 LDC R8, c[0x0][0xbf0] ;  /* 0x0002fc00ff080b82 */ /* 0x000e640000000800 */
[----:B------:R-:W-:Y:S01]  /*9000*/  ULDC.64 UR12, c[0x0][0xb88] ;  /* 0x0002e200000c7ab9 */ /* 0x000fe20000000a00 */
[----:B0-----:R-:W-:-:S04]  /*9010*/  @P0 IMAD.HI.U32 R3, R5, R4, RZ ;  /* 0x0000000405030227 */ /* 0x001fc800078e00ff */
[----:B------:R-:W-:Y:S01]  /*9020*/  IMAD.MOV.U32 R4, RZ, RZ, R5 ;  /* 0x000000ffff047224 */ /* 0x000fe200078e0005 */
[----:B-1----:R-:W-:Y:S01]  /*9030*/  @P0 SHF.R.U32.HI R4, RZ, R8, R3 ;  /* 0x00000008ff040219 */ /* 0x002fe20000011603 */
[----:B------:R-:W-:-:S04]  /*9040*/  IMAD.U32 R8, RZ, RZ, UR7 ;  /* 0x00000007ff087e24 */ /* 0x000fc8000f8e00ff */
[----:B------:R-:W-:-:S04]  /*9050*/  IMAD.MOV R3, RZ, RZ, -R4 ;  /* 0x000000ffff037224 */ /* 0x000fc800078e0a04 */
[----:B------:R-:W-:Y:S01]  /*9060*/  IMAD R3, R6, R3, R5 ;  /* 0x0000000306037224 */ /* 0x000fe200078e0205 */
[----:B------:R-:W-:Y:S02]  /*9070*/  SHF.R.S32.HI R5, RZ, 0x1f, R4 ;  /* 0x0000001fff057819 */ /* 0x000fe40000011404 */
[----:B------:R-:W-:Y:S02]  /*9080*/  IADD3 R4, P0, R4, UR8, RZ ;  /* 0x0000000804047c10 */ /* 0x000fe4000ff1e0ff */
[----:B------:R-:W-:Y:S02]  /*9090*/  SHF.R.S32.HI R6, RZ, 0x1f, R3 ;  /* 0x0000001fff067819 */ /* 0x000fe40000011403 */
[----:B------:R-:W-:Y:S01]  /*90a0*/  IADD3.X R5, R5, UR9, R8, P0, !PT ;  /* 0x0000000905057c10 */ /* 0x000fe200087fe408 */
[----:B------:R-:W-:Y:S02]  /*90b0*/  ULDC.64 UR8, c[0x0][0xb50] ;  /* 0x0002d40000087ab9 */ /* 0x000fe40000000a00 */
[----:B------:R-:W-:-:S02]  /*90c0*/  IMAD R6, R6, UR12, RZ ;  /* 0x0000000c06067c24 */ /* 0x000fc4000f8e02ff */
[----:B------:R-:W-:-:S04]  /*90d0*/  IMAD.WIDE.U32 R4, R3, UR12, R4 ;  /* 0x0000000c03047c25 */ /* 0x000fc8000f8e0004 */
[----:B------:R-:W-:Y:S01]  /*90e0*/  IMAD R9, R3, UR13, R6 ;  /* 0x0000000d03097c24 */ /* 0x000fe2000f8e0206 */
[----:B------:R-:W-:-:S03]  /*90f0*/  LEA R8, P0, R4, UR8, 0x2 ;  /* 0x0000000804087c11 */ /* 0x000fc6000f8010ff */
[----:B------:R-:W-:-:S05]  /*9100*/  IMAD.IADD R3, R5, 0x1, R9 ;  /* 0x0000000105037824 */ /* 0x000fca00078e0209 */
[----:B------:R-:W-:Y:S01]  /*9110*/  LEA.HI.X R9, R4, UR9, R3, 0x2, P0 ;  /* 0x0000000904097c11 */ /* 0x000fe200080f1403 */
[----:B------:R-:W-:-:S05]  /*9120*/  IMAD.MOV.U32 R3, RZ, RZ, -0x800000 ;  /* 0xff800000ff037424 */ /* 0x000fca00078e00ff */
[----:B------:R0:W-:Y:S02]  /*9130*/  STG.E desc[UR40][R8.64], R3 ;  /* 0x0000000308007986 */ /* 0x0001e4000c101928 */
.L_x_430:
[----:B------:R-:W-:Y:S05]  /*9140*/  BSYNC B1 ;  /* 0x0000000000017941 */ /* 0x000fea0003800000 */
.L_x_429:
[----:B------:R-:W-:Y:S01]  /*9150*/  ISETP.NE.AND P0, PT, R13, 0x1, PT ;  /* 0x000000010d00780c */ /* 0x000fe20003f05270 */
[----:B------:R-:W-:Y:S01]  /*9160*/  ULDC UR14, c[0x0][0xac8] ;  /* 0x0002b200000e7ab9 */ /* 0x000fe20000000800 */
[----:B------:R-:W-:Y:S01]  /*9170*/  ULDC.64 UR12, c[0x0][0xaa0] ;  /* 0x0002a800000c7ab9 */ /* 0x000fe20000000a00 */
[----:B------:R-:W-:Y:S01]  /*9180*/  ISETP.GE.AND P1, PT, R189, UR14, PT ;  /* 0x0000000ebd007c0c */ /* 0x000fe2000bf26270 */
[----:B------:R-:W-:Y:S01]  /*9190*/  UIMAD UR7, UR10, UR12, URZ ;  /* 0x0000000c0a0772a4 */ /* 0x000fe2000f8e023f */
[----:B------:R-:W-:Y:S01]  /*91a0*/  ISETP.GE.AND P2, PT, R2, UR14, PT ;  /* 0x0000000e02007c0c */ /* 0x000fe2000bf46270 */
[----:B------:R-:W-:Y:S01]  /*91b0*/  UIMAD.WIDE.U32 UR8, UR4, UR12, URZ ;  /* 0x0000000c040872a5 */ /* 0x000fe2000f8e003f */
[----:B------:R-:W-:Y:S01]  /*91c0*/  SEL R4, RZ, 0xffffffff, P1 ;  /* 0xffffffffff047807 */ /* 0x000fe20000800000 */
[----:B------:R-:W-:Y:S01]  /*91d0*/  UIMAD UR7, UR4, UR13, UR7 ;  /* 0x0000000d040772a4 */ /* 0x000fe2000f8e0207 */
[----:B0-----:R-:W-:Y:S01]  /*91e0*/  SEL R3, RZ, 0x1, P2 ;  /* 0x00000001ff037807 */ /* 0x001fe20001000000 */
[----:B------:R-:W-:Y:S01]  /*91f0*/  IMAD.U32 R8, RZ, RZ, UR45 ;  /* 0x0000002dff087e24 */ /* 0x000fe2000f8e00ff */
[----:B------:R-:W-:Y:S01]  /*9200*/  ULDC.64 UR12, c[0x0][0xae8] ;  /* 0x0002ba00000c7ab9 */ /* 0x000fe20000000a00 */
[----:B------:R-:W-:Y:S01]  /*9210*/  IMAD.SHL.U32 R4, R4, 0x2, RZ ;  /* 0x0000000204047824 */ /* 0x000fe200078e00ff */
[----:B------:R-:W0:Y:S01]  /*9220*/  @P0 LDC R5, c[0x0][0xbec] ;  /* 0x0002fb00ff050b82 */ /* 0x000e220000000800 */
[----:B------:R-:W-:Y:S01]  /*9230*/  ISETP.GE.AND P2, PT, R188, UR14, PT ;  /* 0x0000000ebc007c0c */ /* 0x000fe2000bf46270 */
[----:B------:R-:W-:Y:S01]  /*9240*/  UIADD3 UR9, UR9, UR7, URZ ;  /* 0x0000000709097290 */ /* 0x000fe2000fffe03f */
[----:B------:R-:W-:Y:S01]  /*9250*/  ISETP.GE.AND P1, PT, R187, UR14, PT ;  /* 0x0000000ebb007c0c */ /* 0x000fe2000bf26270 */
[----:B------:R-:W-:Y:S01]  /*9260*/  UIMAD UR4, UR11, UR12, URZ ;  /* 0x0000000c0b0472a4 */ /* 0x000fe2000f8e023f */
[----:B------:R-:W-:Y:S01]  /*9270*/  LOP3.LUT R4, R4, 0x2, R3, 0xe2, !PT ;  /* 0x0000000204047812 */ /* 0x000fe200078ee203 */
[----:B------:R-:W-:Y:S01]  /*9280*/  IMAD R3, R190, 0x20, R191 ;  /* 0x00000020be037824 */ /* 0x000fe200078e02bf */
[----:B------:R-:W-:Y:S01]  /*9290*/  SEL R6, RZ, 0xffffffff, P2 ;  /* 0xffffffffff067807 */ /* 0x000fe20001000000 */
[----:B------:R-:W1:Y:S01]  /*92a0*/  @P0 LDC R9, c[0x0][0xbf0] ;  /* 0x0002fc00ff090b82 */ /* 0x000e620000000800 */
[----:B------:R-:W-:Y:S01]  /*92b0*/  UIMAD UR4, UR46, UR13, UR4 ;  /* 0x0000000d2e0472a4 */ /* 0x000fe2000f8e0204 */
[----:B------:R-:W-:Y:S01]  /*92c0*/  IMAD R8, R8, 0x40, R3 ;  /* 0x0000004008087824 */ /* 0x000fe200078e0203 */
[----:B------:R-:W-:Y:S01]  /*92d0*/  UIMAD.WIDE.U32 UR8, UR46, UR12, UR8 ;  /* 0x0000000c2e0872a5 */ /* 0x000fe2000f8e0008 */
[----:B------:R-:W-:Y:S01]  /*92e0*/  IMAD.SHL.U32 R15, R6, 0x4, RZ ;  /* 0x00000004060f7824 */ /* 0x000fe200078e00ff */
[----:B------:R-:W-:Y:S01]  /*92f0*/  ULDC.64 UR10, c[0x0][0xaf0] ;  /* 0x0002bc00000a7ab9 */ /* 0x000fe20000000a00 */
[----:B------:R-:W-:Y:S01]  /*9300*/  SEL R11, RZ, 0xffffffff, P1 ;  /* 0xffffffffff0b7807 */ /* 0x000fe20000800000 */
[----:B------:R-:W-:Y:S01]  /*9310*/  UIADD3 UR9, UR9, UR4, URZ ;  /* 0x0000000409097290 */ /* 0x000fe2000fffe03f */
[----:B------:R-:W-:Y:S01]  /*9320*/  IMAD.MOV.U32 R3, RZ, RZ, R8 ;  /* 0x000000ffff037224 */ /* 0x000fe200078e0008 */
[----:B------:R-:W-:Y:S01]  /*9330*/  UIMAD UR4, UR44, UR10, URZ ;  /* 0x0000000a2c0472a4 */ /* 0x000fe2000f8e023f */
[----:B------:R-:W-:Y:S01]  /*9340*/  LOP3.LUT R10, R15, 0x4, R4, 0xe2, !PT ;  /* 0x000000040f0a7812 */ /* 0x000fe200078ee204 */
[----:B------:R-:W-:Y:S01]  /*9350*/  UIMAD.WIDE.U32 UR8, UR43, UR10, UR8 ;  /* 0x0000000a2b0872a5 */ /* 0x000fe2000f8e0008 */
[----:B------:R-:W-:Y:S01]  /*9360*/  IMAD.SHL.U32 R11, R11, 0x8, RZ ;  /* 0x000000080b0b7824 */ /* 0x000fe200078e00ff */
[----:B------:R-:W-:Y:S01]  /*9370*/  UIMAD UR4, UR43, UR11, UR4 ;  /* 0x0000000b2b0472a4 */ /* 0x000fe2000f8e0204 */
[----:B-----5:R-:W-:Y:S01]  /*9380*/  IMAD R27, R0, R13, RZ ;  /* 0x0000000d001b7224 */ /* 0x020fe200078e02ff */
[----:B------:R-:W-:Y:S01]  /*9390*/  ISETP.GE.AND P2, PT, R193, UR14, PT ;  /* 0x0000000ec1007c0c */ /* 0x000fe2000bf46270 */
[----:B0-----:R-:W-:Y:S01]  /*93a0*/  @P0 IMAD.HI.U32 R6, R8, R5, RZ ;  /* 0x0000000508060227 */ /* 0x001fe200078e00ff */
[----:B------:R-:W-:Y:S01]  /*93b0*/  UIADD3 UR4, UR9, UR4, URZ ;  /* 0x0000000409047290 */ /* 0x000fe2000fffe03f */
[----:B------:R-:W-:Y:S01]  /*93c0*/  LOP3.LUT R10, R11, 0x8, R10, 0xe2, !PT ;  /* 0x000000080b0a7812 */ /* 0x000fe200078ee20a */
[----:B------:R-:W-:Y:S01]  /*93d0*/  BSSY B1, `(.L_x_431) ;  /* 0x0000048000017945 */ /* 0x000fe20003800000 */
[----:B------:R-:W-:-:S02]  /*93e0*/  IMAD.U32 R4, RZ, RZ, UR8 ;  /* 0x00000008ff047e24 */ /* 0x000fc4000f8e00ff */
[----:B------:R-:W-:Y:S01]  /*93f0*/  IMAD.U32 R5, RZ, RZ, UR9 ;  /* 0x00000009ff057e24 */ /* 0x000fe2000f8e00ff */
[----:B------:R-:W-:Y:S01]  /*9400*/  ULDC.64 UR8, c[0x0][0xae0] ;  /* 0x0002b80000087ab9 */ /* 0x000fe20000000a00 */
[----:B-1----:R-:W-:Y:S01]  /*9410*/  @P0 SHF.R.U32.HI R3, RZ, R9, R6 ;  /* 0x00000009ff030219 */ /* 0x002fe20000011606 */
[----:B------:R-:W-:Y:S01]  /*9420*/  IMAD.U32 R5, RZ, RZ, UR4 ;  /* 0x00000004ff057e24 */ /* 0x000fe2000f8e00ff */
[----:B------:R-:W-:Y:S02]  /*9430*/  ISETP.GE.AND P0, PT, R186, UR14, PT ;  /* 0x0000000eba007c0c */ /* 0x000fe4000bf06270 */
[--C-:B------:R-:W-:Y:S01]  /*9440*/  SHF.R.S32.HI R6, RZ, 0x1f, R3.reuse ;  /* 0x0000001fff067819 */ /* 0x100fe20000011403 */
[----:B------:R-:W-:Y:S01]  /*9450*/  IMAD.MOV R9, RZ, RZ, -R3 ;  /* 0x000000ffff097224 */ /* 0x000fe200078e0a03 */
[----:B------:R-:W-:Y:S01]  /*9460*/  SEL R11, RZ, 0xffffffff, P0 ;  /* 0xffffffffff0b7807 */ /* 0x000fe20000000000 */
[----:B------:R-:W-:Y:S01]  /*9470*/  IMAD.WIDE.U32 R4, R3, UR8, R4 ;  /* 0x0000000803047c25 */ /* 0x000fe2000f8e0004 */
[----:B------:R-:W-:-:S03]  /*9480*/  ISETP.GE.AND P0, PT, R185, UR14, PT ;  /* 0x0000000eb9007c0c */ /* 0x000fc6000bf06270 */
[----:B------:R-:W-:Y:S02]  /*9490*/  IMAD R6, R6, UR8, RZ ;  /* 0x0000000806067c24 */ /* 0x000fe4000f8e02ff */
[----:B------:R-:W-:Y:S01]  /*94a0*/  IMAD R9, R13, R9, R8 ;  /* 0x000000090d097224 */ /* 0x000fe200078e0208 */
[----:B------:R-:W-:Y:S01]  /*94b0*/  SEL R8, RZ, 0xffffffff, P0 ;  /* 0xffffffffff087807 */ /* 0x000fe20000000000 */
[----:B------:R-:W-:Y:S01]  /*94c0*/  IMAD.SHL.U32 R15, R11, 0x10, RZ ;  /* 0x000000100b0f7824 */ /* 0x000fe200078e00ff */
[----:B------:R-:W-:Y:S01]  /*94d0*/  ISETP.GE.AND P0, PT, R194, UR14, PT ;  /* 0x0000000ec2007c0c */ /* 0x000fe2000bf06270 */
[----:B------:R-:W-:Y:S01]  /*94e0*/  IMAD R11, R3, UR9, R6 ;  /* 0x00000009030b7c24 */ /* 0x000fe2000f8e0206 */
[----:B------:R-:W-:Y:S01]  /*94f0*/  SHF.R.S32.HI R3, RZ, 0x1f, R9 ;  /* 0x0000001fff037819 */ /* 0x000fe20000011409 */
[----:B------:R-:W-:Y:S01]  /*9500*/  ULDC.64 UR8, c[0x0][0xad8] ;  /* 0x0002b60000087ab9 */ /* 0x000fe20000000a00 */
[----:B------:R-:W-:Y:S01]  /*9510*/  IMAD.U32 R6, RZ, RZ, UR45 ;  /* 0x0000002dff067e24 */ /* 0x000fe2000f8e00ff */
[----:B------:R-:W-:Y:S01]  /*9520*/  LOP3.LUT R10, R15, 0x10, R10, 0xe2, !PT ;  /* 0x000000100f0a7812 */ /* 0x000fe200078ee20a */
[----:B------:R-:W-:-:S02]  /*9530*/  IMAD.IADD R5, R5, 0x1, R11 ;  /* 0x0000000105057824 */ /* 0x000fc400078e020b */
[----:B------:R-:W-:Y:S02]  /*9540*/  IMAD R0, R3, UR8, RZ ;  /* 0x0000000803007c24 */ /* 0x000fe4000f8e02ff */
[----:B------:R-:W-:-:S04]  /*9550*/  IMAD.WIDE.U32 R4, R9, UR8, R4 ;  /* 0x0000000809047c25 */ /* 0x000fc8000f8e0004 */
[----:B------:R-:W-:Y:S01]  /*9560*/  IMAD R3, R9, UR9, R0 ;  /* 0x0000000909037c24 */ /* 0x000fe2000f8e0200 */
[----:B------:R-:W-:Y:S01]  /*9570*/  SEL R9, RZ, 0x40, P0 ;  /* 0x00000040ff097807 */ /* 0x000fe20000000000 */
[----:B------:R-:W-:Y:S01]  /*9580*/  IMAD R0, R6, 0x40, R191 ;  /* 0x0000004006007824 */ /* 0x000fe200078e02bf */
[----:B------:R-:W-:Y:S01]  /*9590*/  ULDC.64 UR8, c[0x0][0xa80] ;  /* 0x0002a00000087ab9 */ /* 0x000fe20000000a00 */
[----:B------:R-:W-:Y:S01]  /*95a0*/  IMAD.SHL.U32 R15, R8, 0x20, RZ ;  /* 0x00000020080f7824 */ /* 0x000fe200078e00ff */
[----:B------:R-:W-:Y:S01]  /*95b0*/  LEA R6, P1, R4, UR8, 0x1 ;  /* 0x0000000804067c11 */ /* 0x000fe2000f8208ff */
[----:B------:R-:W-:Y:S01]  /*95c0*/  IMAD.IADD R3, R5, 0x1, R3 ;  /* 0x0000000105037824 */ /* 0x000fe200078e0203 */
[----:B------:R-:W-:Y:S02]  /*95d0*/  ISETP.GE.AND P0, PT, R0, R27, PT ;  /* 0x0000001b0000720c */ /* 0x000fe40003f06270 */
[----:B------:R-:W-:Y:S01]  /*95e0*/  LOP3.LUT R10, R15, 0x20, R10, 0xe2, !PT ;  /* 0x000000200f0a7812 */ /* 0x000fe200078ee20a */
[----:B------:R0:W1:Y:S01]  /*95f0*/  SHFL.IDX PT, R8, R6, RZ, 0x181f ;  /* 0x00181fff06087589 */ /* 0x00006200000e0000 */
[----:B------:R-:W-:-:S02]  /*9600*/  LEA.HI.X R3, R4, UR9, R3, 0x1, P1 ;  /* 0x0000000904037c11 */ /* 0x000fc400088f0c03 */
[----:B------:R-:W-:Y:S02]  /*9610*/  LOP3.LUT R24, R10, R9, RZ, 0xfc, !PT ;  /* 0x000000090a187212 */ /* 0x000fe400078efcff */
[----:B------:R-:W-:Y:S01]  /*9620*/  SEL R5, RZ, 0x80, P2 ;  /* 0x00000080ff057807 */ /* 0x000fe20001000000 */
[----:B------:R0:W2:Y:S03]  /*9630*/  SHFL.IDX PT, R9, R3, RZ, 0x181f ;  /* 0x00181fff03097589 */ /* 0x0000a600000e0000 */
[----:B------:R-:W-:Y:S01]  /*9640*/  LOP3.LUT R25, R24, R5, RZ, 0xfc, !PT ;  /* 0x0000000518197212 */ /* 0x000fe200078efcff */
[----:B------:R-:W-:Y:S06]  /*9650*/  @P0 BRA `(.L_x_432) ;  /* 0x00000000007c0947 */ /* 0x000fec0003800000 */
[----:B------:R-:W-:Y:S02]  /*9660*/  ISETP.GE.AND P2, PT, R189, UR14, PT ;  /* 0x0000000ebd007c0c */ /* 0x000fe4000bf46270 */
[----:B------:R-:W-:Y:S02]  /*9670*/  ISETP.GE.AND P1, PT, R2, UR14, PT ;  /* 0x0000000e02007c0c */ /* 0x000fe4000bf26270 */
[----:B------:R-:W-:Y:S02]  /*9680*/  ISETP.GE.AND P5, PT, R188, UR14, PT ;  /* 0x0000000ebc007c0c */ /* 0x000fe4000bfa6270 */
[----:B------:R-:W-:-:S07]  /*9690*/  ISETP.GE.AND P3, PT, R187, UR14, PT ;  /* 0x0000000ebb007c0c */ /* 0x000fce000bf66270 */
[CC--:B-1----:R-:W-:Y:S02]  /*96a0*/  @!P2 LEA R10, P0, R189.reuse, R8.reuse, 0x1 ;  /* 0x00000008bd0aa211 */ /* 0x0c2fe400078008ff */
[----:B--2---:R-:W-:Y:S02]  /*96b0*/  @!P1 IMAD.WIDE R4, R2, 0x2, R8 ;  /* 0x0000000202049825 */ /* 0x004fe400078e0208 */
[----:B------:R-:W-:Y:S02]  /*96c0*/  @!P2 LEA.HI.X R11, R189, R9, R204, 0x1, P0 ;  /* 0x00000009bd0ba211 */ /* 0x000fe400000f0ccc */
[----:B------:R-:W-:Y:S01]  /*96d0*/  @!P5 LEA R12, P4, R188, R8, 0x1 ;  /* 0x00000008bc0cd211 */ /* 0x000fe200078808ff */
[----:B------:R-:W-:Y:S01]  /*96e0*/  @!P1 ST.E.128 desc[UR40][R4.64], RZ ;  /* 0x000000ff04009985 */ /* 0x000fe2000c101d28 */
[----:B------:R-:W-:Y:S02]  /*96f0*/  ISETP.GE.AND P1, PT, R185, UR14, PT ;  /* 0x0000000eb9007c0c */ /* 0x000fe4000bf26270 */
[----:B------:R-:W-:Y:S01]  /*9700*/  LOP3.LUT P0, RZ, R24, 0x40, RZ, 0xc0, !PT ;  /* 0x0000004018ff7812 */ /* 0x000fe2000780c0ff */
[----:B------:R1:W-:Y:S01]  /*9710*/  @!P2 ST.E.128 desc[UR40][R10.64], RZ ;  /* 0x000000ff0a00a985 */ /* 0x0003e2000c101d28 */
[----:B------:R-:W-:-:S02]  /*9720*/  ISETP.GE.AND P2, PT, R186, UR14, PT ;  /* 0x0000000eba007c0c */ /* 0x000fc4000bf46270 */
[-C--:B------:R-:W-:Y:S02]  /*9730*/  @!P5 LEA.HI.X R13, R188, R9.reuse, R203, 0x1, P4 ;  /* 0x00000009bc0dd211 */ /* 0x080fe400020f0ccb */
[----:B------:R-:W-:Y:S02]  /*9740*/  LOP3.LUT P4, RZ, R25, 0x80, RZ, 0xc0, !PT ;  /* 0x0000008019ff7812 */ /* 0x000fe4000788c0ff */
[CC--:B------:R-:W-:Y:S01]  /*9750*/  @!P3 LEA R14, P6, R187.reuse, R8.reuse, 0x1 ;  /* 0x00000008bb0eb211 */ /* 0x0c0fe200078c08ff */
[----:B------:R3:W-:Y:S03]  /*9760*/  @!P5 ST.E.128 desc[UR40][R12.64], RZ ;  /* 0x000000ff0c00d985 */ /* 0x0007e6000c101d28 */
[----:B------:R-:W-:Y:S02]  /*9770*/  @!P3 LEA.HI.X R15, R187, R9, R202, 0x1, P6 ;  /* 0x00000009bb0fb211 */ /* 0x000fe400030f0cca */
[----:B-1----:R-:W-:-:S02]  /*9780*/  @!P1 LEA R10, P6, R185, R8, 0x1 ;  /* 0x00000008b90a9211 */ /* 0x002fc400078c08ff */
[-C--:B------:R-:W-:Y:S01]  /*9790*/  @!P2 LEA R4, P5, R186, R8.reuse, 0x1 ;  /* 0x00000008ba04a211 */ /* 0x080fe200078a08ff */
[----:B------:R3:W-:Y:S01]  /*97a0*/  @!P3 ST.E.128 desc[UR40][R14.64], RZ ;  /* 0x000000ff0e00b985 */ /* 0x0007e2000c101d28 */
[-C--:B------:R-:W-:Y:S02]  /*97b0*/  @P0 LEA R20, P3, R194, R8.reuse, 0x1 ;  /* 0x00000008c2140211 */ /* 0x080fe400078608ff */
[-C--:B------:R-:W-:Y:S02]  /*97c0*/  @!P2 LEA.HI.X R5, R186, R9.reuse, R201, 0x1, P5 ;  /* 0x00000009ba05a211 */ /* 0x080fe400028f0cc9 */
[----:B------:R-:W-:Y:S02]  /*97d0*/  @P4 LEA R8, P5, R193, R8, 0x1 ;  /* 0x00000008c1084211 */ /* 0x000fe400078a08ff */
[-C--:B------:R-:W-:Y:S01]  /*97e0*/  @!P1 LEA.HI.X R11, R185, R9.reuse, R200, 0x1, P6 ;  /* 0x00000009b90b9211 */ /* 0x080fe200030f0cc8 */
[----:B------:R3:W-:Y:S01]  /*97f0*/  @!P2 ST.E.128 desc[UR40][R4.64], RZ ;  /* 0x000000ff0400a985 */ /* 0x0007e2000c101d28 */
[----:B------:R-:W-:-:S02]  /*9800*/  @P0 LEA.HI.X R21, R194, R9, R199, 0x1, P3 ;  /* 0x00000009c2150211 */ /* 0x000fc400018f0cc7 */
[----:B------:R-:W-:Y:S01]  /*9810*/  @P4 LEA.HI.X R9, R193, R9, R198, 0x1, P5 ;  /* 0x00000009c1094211 */ /* 0x000fe200028f0cc6 */
[----:B------:R3:W-:Y:S04]  /*9820*/  @!P1 ST.E.128 desc[UR40][R10.64], RZ ;  /* 0x000000ff0a009985 */ /* 0x0007e8000c101d28 */
[----:B------:R3:W-:Y:S04]  /*9830*/  @P0 ST.E.128 desc[UR40][R20.64], RZ ;  /* 0x000000ff14000985 */ /* 0x0007e8000c101d28 */
[----:B------:R3:W-:Y:S02]  /*9840*/  @P4 ST.E.128 desc[UR40][R8.64], RZ ;  /* 0x000000ff08004985 */ /* 0x0007e4000c101d28 */
.L_x_432:
[----:B------:R-:W-:Y:S05]  /*9850*/  BSYNC B1 ;  /* 0x0000000000017941 */ /* 0x000fea0003800000 */
.L_x_431:
[----:B------:R-:W-:Y:S01]  /*9860*/  VIADD R0, R0, 0x20 ;  /* 0x0000002000007836 */ /* 0x000fe20000000000 */
[----:B--23--:R2:W3:Y:S04]  /*9870*/  SHFL.IDX PT, R9, R3, 0x1, 0x181f ;  /* 0x00381f0003097f89 */ /* 0x00c4e800000e0000 */
        /* <DEDUP_REMOVED lines=12> */
[----:B------:R1:W-:Y:S01]  /*9940*/  @!P3 ST.E.128 desc[UR40][R4.64], RZ ;  /* 0x000000ff0400b985 */ /* 0x0003e2000c101d28 */
[----:B------:R-:W-:Y:S02]  /*9950*/  ISETP.GE.AND P3, PT, R186, UR14, PT ;  /* 0x0000000eba007c0c */ /* 0x000fe4000bf66270 */
[----:B------:R-:W-:Y:S01]  /*9960*/  @!P5 LEA.HI.X R13, R188, R9, R203, 0x1, P0 ;  /* 0x00000009bc0dd211 */ /* 0x000fe200000f0ccb */
[----:B------:R2:W-:Y:S01]  /*9970*/  @!P2 ST.E.128 desc[UR40][R10.64], RZ ;  /* 0x000000ff0a00a985 */ /* 0x0005e2000c101d28 */
[----:B------:R-:W-:-:S02]  /*9980*/  ISETP.GE.AND P2, PT, R185, UR14, PT ;  /* 0x0000000eb9007c0c */ /* 0x000fc4000bf46270 */
[----:B------:R-:W-:Y:S01]  /*9990*/  LOP3.LUT P0, RZ, R25, 0x80, RZ, 0xc0, !PT ;  /* 0x0000008019ff7812 */ /* 0x000fe2000780c0ff */
[----:B------:R2:W-:Y:S01]  /*99a0*/  @!P5 ST.E.128 desc[UR40][R12.64], RZ ;  /* 0x000000ff0c00d985 */ /* 0x0005e2000c101d28 */
[----:B------:R-:W-:-:S04]  /*99b0*/  @!P4 LEA R14, P6, R187, R8, 0x1 ;  /* 0x00000008bb0ec211 */ /* 0x000fc800078c08ff */
[----:B------:R-:W-:Y:S02]  /*99c0*/  @!P4 LEA.HI.X R15, R187, R9, R202, 0x1, P6 ;  /* 0x00000009bb0fc211 */ /* 0x000fe400030f0cca */
[----:B------:R-:W-:-:S03]  /*99d0*/  @!P3 LEA R20, P5, R186, R8, 0x1 ;  /* 0x00000008ba14b211 */ /* 0x000fc600078a08ff */
[----:B------:R2:W-:Y:S01]  /*99e0*/  @!P4 ST.E.128 desc[UR40][R14.64], RZ ;  /* 0x000000ff0e00c985 */ /* 0x0005e2000c101d28 */
[-C--:B-1----:R-:W-:Y:S02]  /*99f0*/  @!P2 LEA R4, P6, R185, R8.reuse, 0x1 ;  /* 0x00000008b904a211 */ /* 0x082fe400078c08ff */
        /* <DEDUP_REMOVED lines=10> */
.L_x_427:
[----:B------:R-:W-:Y:S05]  /*9aa0*/  BSYNC B0 ;  /* 0x0000000000007941 */ /* 0x000fea0003800000 */
.L_x_421:
[----:B------:R-:W-:Y:S02]  /*9ab0*/  ULDC UR4, c[0x0][0xc3c] ;  /* 0x00030f0000047ab9 */ /* 0x000fe40000000800 */
[----:B------:R-:W-:-:S13]  /*9ac0*/  ISETP.GE.AND P0, PT, R7, UR4, PT ;  /* 0x0000000407007c0c */ /* 0x000fda000bf06270 */
[----:B------:R-:W-:Y:S05]  /*9ad0*/  @!P0 BRA `(.L_x_433) ;  /* 0xffffff74005c8947 */ /* 0x000fea000383ffff */
[----:B------:R-:W-:Y:S05]  /*9ae0*/  EXIT ;  /* 0x000000000000794d */ /* 0x000fea0003800000 */
.L_x_388:
[----:B------:R-:W-:-:S08]  /*9af0*/  NOP ;  /* 0x0000000000007918 */ /* 0x000fd00000000000 */
[----:B------:R-:W0:-:S00]  /*9b00*/  USETMAXREG.DEALLOC.CTAPOOL 0x18 ;  /* 0x00000018000079c8 */ /* 0x000e0000080e0500 */
[----:B0-----:R-:W-:-:S06]  /*9b10*/  LOP3.LUT R0, R0, 0x3, RZ, 0xc0, !PT ;  /* 0x0000000300007812 */ /* 0x001fcc00078ec0ff */
[----:B------:R-:W0:Y:S02]  /*9b20*/  SHFL.IDX PT, R0, R0, RZ, 0x1f ;  /* 0x00001fff00007589 */ /* 0x000e2400000e0000 */
[----:B0-----:R-:W-:Y:S01]  /*9b30*/  ISETP.NE.AND P0, PT, R0, RZ, PT ;  /* 0x000000ff0000720c */ /* 0x001fe20003f05270 */
[----:B------:R-:W-:-:S03]  /*9b40*/  IMAD.MOV.U32 R0, RZ, RZ, RZ ;  /* 0x000000ffff007224 */ /* 0x000fc600078e00ff */
[----:B------:R-:W-:-:S05]  /*9b50*/  P2R R2, PR, RZ, 0x1 ;  /* 0x00000001ff027803 */ /* 0x000fca0000000000 */
[----:B------:R0:W-:Y:S04]  /*9b60*/  STL [R1+0x58], R2 ;  /* 0x0000580201007387 */ /* 0x0001e80000100800 */
[----:B------:R-:W-:Y:S05]  /*9b70*/  @!P0 BRA `(.L_x_434) ;  /* 0x00000000001c8947 */ /* 0x000fea0003800000 */
[----:B------:R-:W1:Y:S08]  /*9b80*/  S2UR UR5, SR_CgaCtaId ;  /* 0x00000000000579c3 */ /* 0x000e700000008800 */
[----:B------:R-:W-:Y:S06]  /*9b90*/  BAR.SYNC.DEFER_BLOCKING 0x5, 0x180 ;  /* 0x0146000000007b1d */ /* 0x000fec0000010000 */
[----:B------:R-:W-:-:S02]  /*9ba0*/  UMOV UR4, 0x400 ;  /* 0x0000040000047882 */ /* 0x000fc40000000000 */
[----:B-1----:R-:W-:-:S09]  /*9bb0*/  ULEA UR4, UR5, UR4, 0x18 ;  /* 0x0000000405047291 */ /* 0x002fd2000f8ec03f */
[----:B------:R-:W1:Y:S01]  /*9bc0*/  LDS.128 R16, [UR4+0x28cd0] ;  /* 0x028cd004ff107984 */ /* 0x000e620008000c00 */
[----:B------:R-:W-:Y:S06]  /*9bd0*/  BAR.ARV 0x4, 0x180 ;  /* 0x0106000000007b1d */ /* 0x000fec0000002000 */
[----:B------:R-:W-:Y:S05]  /*9be0*/  BRA `(.L_x_435) ;  /* 0x0000000400fc7947 */ /* 0x000fea0003800000 */
.L_x_434:
[----:B0-----:R-:W0:Y:S01]  /*9bf0*/  S2R R2, SR_TID.X ;  /* 0x0000000000027919 */ /* 0x001e220000002100 */
[----:B------:R-:W-:Y:S01]  /*9c00*/  ULDC UR4, c[0x0][0xc3c] ;  /* 0x00030f0000047ab9 */ /* 0x000fe20000000800 */
[----:B------:R-:W1:Y:S01]  /*9c10*/  S2UR UR6, SR_CTAID.X ;  /* 0x00000000000679c3 */ /* 0x000e620000002500 */
[----:B------:R-:W-:Y:S01]  /*9c20*/  ULDC UR5, c[0x0][0xc38] ;  /* 0x00030e0000057ab9 */ /* 0x000fe20000000800 */
[----:B0-----:R-:W-:-:S04]  /*9c30*/  LOP3.LUT R5, R2, 0x1f, RZ, 0xc0, !PT ;  /* 0x0000001f02057812 */ /* 0x001fc800078ec0ff */
[----:B------:R-:W-:-:S04]  /*9c40*/  ISETP.NE.AND P0, PT, R5, 0x1f, PT ;  /* 0x0000001f0500780c */ /* 0x000fc80003f05270 */
[----:B------:R-:W-:-:S13]  /*9c50*/  ISETP.GE.OR P1, PT, R5, UR4, !P0 ;  /* 0x0000000405007c0c */ /* 0x000fda000c726670 */
[----:B------:R-:W0:Y:S02]  /*9c60*/  @!P1 LDC.64 R2, c[0x0][0xc80] ;  /* 0x00032000ff029b82 */ /* 0x000e240000000a00 */
[----:B0-----:R-:W-:-:S05]  /*9c70*/  @!P1 IMAD.WIDE.U32 R2, R5, 0x4, R2 ;  /* 0x0000000405029825 */ /* 0x001fca00078e0002 */
[----:B------:R-:W2:Y:S01]  /*9c80*/  @!P1 LDG.E R0, desc[UR40][R2.64] ;  /* 0x0000002802009981 */ /* 0x000ea2000c1e1900 */
[C---:B------:R-:W-:Y:S01]  /*9c90*/  ISETP.NE.AND P1, PT, R5.reuse, RZ, PT ;  /* 0x000000ff0500720c */ /* 0x040fe20003f25270 */
[----:B------:R-:W-:Y:S01]  /*9ca0*/  UMOV UR4, URZ ;  /* 0x0000003f00047c82 */ /* 0x000fe20008000000 */
[C---:B------:R-:W-:Y:S01]  /*9cb0*/  ISETP.GE.U32.AND P2, PT, R5.reuse, 0x2, PT ;  /* 0x000000020500780c */ /* 0x040fe20003f46070 */
[----:B------:R-:W-:Y:S01]  /*9cc0*/  IMAD.MOV.U32 R16, RZ, RZ, RZ ;  /* 0x000000ffff107224 */ /* 0x000fe200078e00ff */
[C---:B------:R-:W-:Y:S02]  /*9cd0*/  ISETP.GE.U32.AND P3, PT, R5.reuse, 0x4, PT ;  /* 0x000000040500780c */ /* 0x040fe40003f66070 */
[C---:B------:R-:W-:Y:S02]  /*9ce0*/  ISETP.GE.U32.AND P4, PT, R5.reuse, 0x8, PT ;  /* 0x000000080500780c */ /* 0x040fe40003f86070 */
[----:B------:R-:W-:Y:S01]  /*9cf0*/  ISETP.GE.U32.AND P5, PT, R5, 0x10, PT ;  /* 0x000000100500780c */ /* 0x000fe20003fa6070 */
[----:B--2---:R-:W0:Y:S02]  /*9d00*/  SHFL.UP PT, R4, R0, 0x1, RZ ;  /* 0x0420000000047989 */ /* 0x004e2400000e00ff */
[----:B0-----:R-:W-:-:S05]  /*9d10*/  SEL R7, R4, RZ, P1 ;  /* 0x000000ff04077207 */ /* 0x001fca0000800000 */
[----:B------:R-:W-:-:S05]  /*9d20*/  IMAD.IADD R7, R0, 0x1, R7 ;  /* 0x0000000100077824 */ /* 0x000fca00078e0207 */
[----:B------:R-:W0:Y:S02]  /*9d30*/  SHFL.UP PT, R4, R7, 0x2, RZ ;  /* 0x0440000007047989 */ /* 0x000e2400000e00ff */
        /* <DEDUP_REMOVED lines=11> */
[----:B------:R-:W0:Y:S02]  /*9df0*/  SHFL.IDX PT, R4, R2, 0x1f, 0x1f ;  /* 0x03e01f0002047f89 */ /* 0x000e2400000e0000 */
[----:B0-----:R-:W-:-:S04]  /*9e00*/  IMAD R4, R4, UR5, RZ ;  /* 0x0000000504047c24 */ /* 0x001fc8000f8e02ff */
[----:B------:R-:W-:Y:S01]  /*9e10*/  IMAD.MOV.U32 R7, RZ, RZ, R4 ;  /* 0x000000ffff077224 */ /* 0x000fe200078e0004 */
[----:B-1----:R-:W-:-:S13]  /*9e20*/  ISETP.GT.AND P6, PT, R4, UR6, PT ;  /* 0x0000000604007c0c */ /* 0x002fda000bfc4270 */
[----:B------:R-:W-:Y:S05]  /*9e30*/  @P6 BRA `(.L_x_436) ;  /* 0x0000000000a06947 */ /* 0x000fea0003800000 */
[----:B------:R-:W0:Y:S01]  /*9e40*/  LDC R6, c[0x0][0xc3c] ;  /* 0x00030f00ff067b82 */ /* 0x000e220000000800 */
[----:B------:R-:W-:Y:S01]  /*9e50*/  IMAD.MOV.U32 R4, RZ, RZ, R7 ;  /* 0x000000ffff047224 */ /* 0x000fe200078e0007 */
[----:B------:R-:W-:Y:S01]  /*9e60*/  UMOV UR4, URZ ;  /* 0x0000003f00047c82 */ /* 0x000fe20008000000 */
[----:B------:R-:W-:Y:S01]  /*9e70*/  ULDC UR7, c[0x0][0xc3c] ;  /* 0x00030f0000077ab9 */ /* 0x000fe20000000800 */
[----:B------:R-:W-:-:S05]  /*9e80*/  ULDC UR5, c[0x0][0xc38] ;  /* 0x00030e0000057ab9 */ /* 0x000fca0000000800 */
.L_x_440:
[----:B------:R-:W-:Y:S01]  /*9e90*/  UIADD3 UR4, UR4, 0x1f, URZ ;  /* 0x0000001f04047890 */ /* 0x000fe2000fffe03f */
[----:B------:R-:W-:-:S05]  /*9ea0*/  IMAD.U32 R19, RZ, RZ, UR7 ;  /* 0x00000007ff137e24 */ /* 0x000fca000f8e00ff */
[----:B0-----:R-:W-:-:S13]  /*9eb0*/  ISETP.LE.AND P6, PT, R6, UR4, PT ;  /* 0x0000000406007c0c */ /* 0x001fda000bfc3270 */
[----:B------:R-:W-:Y:S05]  /*9ec0*/  @P6 BRA `(.L_x_437) ;  /* 0x0000000400206947 */ /* 0x000fea0003800000 */
[----:B------:R-:W-:Y:S01]  /*9ed0*/  VIADD R7, R5, UR4 ;  /* 0x0000000405077c36 */ /* 0x000fe20008000000 */
[----:B------:R-:W-:Y:S01]  /*9ee0*/  BSSY B0, `(.L_x_438) ;  /* 0x0000007000007945 */ /* 0x000fe20003800000 */
[----:B------:R-:W-:-:S03]  /*9ef0*/  IMAD.MOV.U32 R0, RZ, RZ, RZ ;  /* 0x000000ffff007224 */ /* 0x000fc600078e00ff */
[----:B------:R-:W-:-:S13]  /*9f00*/  ISETP.GE.OR P6, PT, R7, R6, !P0 ;  /* 0x000000060700720c */ /* 0x000fda00047c6670 */
[----:B------:R-:W-:Y:S05]  /*9f10*/  @P6 BRA `(.L_x_439) ;  /* 0x00000000000c6947 */ /* 0x000fea0003800000 */
[----:B------:R-:W0:Y:S02]  /*9f20*/  LDC.64 R2, c[0x0][0xc80] ;  /* 0x00032000ff027b82 */ /* 0x000e240000000a00 */
[----:B0-----:R-:W-:-:S05]  /*9f30*/  IMAD.WIDE R2, R7, 0x4, R2 ;  /* 0x0000000407027825 */ /* 0x001fca00078e0202 */
[----:B------:R0:W5:Y:S02]  /*9f40*/  LDG.E R0, desc[UR40][R2.64] ;  /* 0x0000002802007981 */ /* 0x000164000c1e1900 */
.L_x_439:
[----:B------:R-:W-:Y:S05]  /*9f50*/  BSYNC B0 ;  /* 0x0000000000007941 */ /* 0x000fea0003800000 */
.L_x_438:
[----:B0----5:R-:W0:Y:S02]  /*9f60*/  SHFL.UP PT, R2, R0, 0x1, RZ ;  /* 0x0420000000027989 */ /* 0x021e2400000e00ff */
        /* <DEDUP_REMOVED lines=16> */
[----:B------:R-:W-:-:S05]  /*a070*/  IMAD.IADD R4, R3, 0x1, R4 ;  /* 0x0000000103047824 */ /* 0x000fca00078e0204 */
[----:B------:R-:W-:-:S13]  /*a080*/  ISETP.GT.AND P6, PT, R4, UR6, PT ;  /* 0x0000000604007c0c */ /* 0x000fda000bfc4270 */
[----:B------:R-:W-:Y:S05]  /*a090*/  @!P6 BRA `(.L_x_440) ;  /* 0xfffffffc007ce947 */ /* 0x000fea000383ffff */
[----:B------:R-:W-:Y:S02]  /*a0a0*/  IMAD.MOV.U32 R2, RZ, RZ, R9 ;  /* 0x000000ffff027224 */ /* 0x000fe400078e0009 */
[----:B------:R-:W-:-:S07]  /*a0b0*/  IMAD.MOV.U32 R7, RZ, RZ, R3 ;  /* 0x000000ffff077224 */ /* 0x000fce00078e0003 */
.L_x_436:
[----:B------:R-:W-:-:S04]  /*a0c0*/  IMAD.IADD R7, R4, 0x1, -R7 ;  /* 0x0000000104077824 */ /* 0x000fc800078e0a07 */
[----:B------:R-:W-:-:S05]  /*a0d0*/  IMAD R3, R2, UR5, R7 ;  /* 0x0000000502037c24 */ /* 0x000fca000f8e0207 */
[----:B------:R-:W-:-:S13]  /*a0e0*/  ISETP.GT.AND P0, PT, R3, UR6, PT ;  /* 0x0000000603007c0c */ /* 0x000fda000bf04270 */
[----:B------:R-:W-:-:S04]  /*a0f0*/  VOTE.ANY R6, PT, !P0 ;  /* 0x0000000000067806 */ /* 0x000fc800040e0100 */
[----:B------:R-:W0:Y:S01]  /*a100*/  POPC R19, R6 ;  /* 0x0000000600137309 */ /* 0x000e220000000000 */
[----:B------:R-:W-:Y:S01]  /*a110*/  ISETP.NE.AND P0, PT, R6, RZ, PT ;  /* 0x000000ff0600720c */ /* 0x000fe20003f05270 */
[----:B0-----:R-:W0:Y:S02]  /*a120*/  SHFL.IDX PT, R0, R0, R19, 0x1f ;  /* 0x00001f1300007589 */ /* 0x001e2400000e0000 */
[----:B0-----:R-:W-:-:S04]  /*a130*/  IABS R4, R0 ;  /* 0x0000000000047213 */ /* 0x001fc80000000000 */
[----:B------:R-:W0:Y:S08]  /*a140*/  I2F.RP R8, R4 ;  /* 0x0000000400087306 */ /* 0x000e300000209400 */
[----:B0-----:R-:W0:Y:S02]  /*a150*/  MUFU.RCP R8, R8 ;  /* 0x0000000800087308 */ /* 0x001e240000001000 */
[----:B0-----:R-:W-:-:S06]  /*a160*/  VIADD R3, R8, 0xffffffe ;  /* 0x0ffffffe08037836 */ /* 0x001fcc0000000000 */
[----:B------:R-:W0:Y:S02]  /*a170*/  F2I.FTZ.U32.TRUNC.NTZ R3, R3 ;  /* 0x0000000300037305 */ /* 0x000e24000021f000 */
[----:B0-----:R-:W-:Y:S01]  /*a180*/  IMAD.MOV R11, RZ, RZ, -R3 ;  /* 0x000000ffff0b7224 */ /* 0x001fe200078e0a03 */
[----:B------:R-:W-:Y:S06]  /*a190*/  @!P0 BRA `(.L_x_441) ;  /* 0x0000000000088947 */ /* 0x000fec0003800000 */
[----:B------:R-:W-:-:S05]  /*a1a0*/  VIADD R9, R19, 0xffffffff ;  /* 0xffffffff13097836 */ /* 0x000fca0000000000 */
[----:B------:R0:W1:Y:S02]  /*a1b0*/  SHFL.IDX PT, R16, R2, R9, 0x1f ;  /* 0x00001f0902107589 */ /* 0x00006400000e0000 */
.L_x_441:
[----:B-1----:R-:W-:Y:S01]  /*a1c0*/  IMAD R16, R16, UR5, R7 ;  /* 0x0000000510107c24 */ /* 0x002fe2000f8e0207 */
[----:B------:R-:W-:Y:S01]  /*a1d0*/  IABS R6, R0 ;  /* 0x0000000000067213 */ /* 0x000fe20000000000 */
[----:B------:R-:W-:Y:S02]  /*a1e0*/  IMAD R7, R11, R4, RZ ;  /* 0x000000040b077224 */ /* 0x000fe400078e02ff */
[----:B0-----:R-:W-:Y:S02]  /*a1f0*/  IMAD.MOV.U32 R2, RZ, RZ, RZ ;  /* 0x000000ffff027224 */ /* 0x001fe400078e00ff */
[----:B------:R-:W-:Y:S02]  /*a200*/  IMAD.MOV R6, RZ, RZ, -R6 ;  /* 0x000000ffff067224 */ /* 0x000fe400078e0a06 */
[----:B------:R-:W-:Y:S01]  /*a210*/  IMAD.HI.U32 R2, R3, R7, R2 ;  /* 0x0000000703027227 */ /* 0x000fe200078e0002 */
[----:B------:R-:W-:-:S03]  /*a220*/  IADD3 R7, -R16, UR6, RZ ;  /* 0x0000000610077c10 */ /* 0x000fc6000fffe1ff */
[----:B------:R-:W-:Y:S01]  /*a230*/  VIADD R19, R19, UR4 ;  /* 0x0000000413137c36 */ /* 0x000fe20008000000 */
[----:B------:R-:W-:-:S05]  /*a240*/  IABS R3, R7 ;  /* 0x0000000700037213 */ /* 0x000fca0000000000 */
[----:B------:R-:W-:-:S04]  /*a250*/  IMAD.HI.U32 R2, R2, R3, RZ ;  /* 0x0000000302027227 */ /* 0x000fc800078e00ff */
[----:B------:R-:W-:-:S05]  /*a260*/  IMAD R3, R2, R6, R3 ;  /* 0x0000000602037224 */ /* 0x000fca00078e0203 */
[----:B------:R-:W-:-:S13]  /*a270*/  ISETP.GT.U32.AND P1, PT, R4, R3, PT ;  /* 0x000000030400720c */ /* 0x000fda0003f24070 */
[----:B------:R-:W-:Y:S02]  /*a280*/  @!P1 IMAD.IADD R3, R3, 0x1, -R4 ;  /* 0x0000000103039824 */ /* 0x000fe400078e0a04 */
[----:B------:R-:W-:Y:S01]  /*a290*/  @!P1 VIADD R2, R2, 0x1 ;  /* 0x0000000102029836 */ /* 0x000fe20000000000 */
[----:B------:R-:W-:Y:S02]  /*a2a0*/  ISETP.NE.AND P1, PT, R0, RZ, PT ;  /* 0x000000ff0000720c */ /* 0x000fe40003f25270 */
[----:B------:R-:W-:Y:S02]  /*a2b0*/  ISETP.GE.U32.AND P0, PT, R3, R4, PT ;  /* 0x000000040300720c */ /* 0x000fe40003f06070 */
[----:B------:R-:W-:-:S04]  /*a2c0*/  LOP3.LUT R3, R7, R0, RZ, 0x3c, !PT ;  /* 0x0000000007037212 */ /* 0x000fc800078e3cff */
[----:B------:R-:W-:-:S07]  /*a2d0*/  ISETP.GE.AND P2, PT, R3, RZ, PT ;  /* 0x000000ff0300720c */ /* 0x000fce0003f46270 */
[----:B------:R-:W-:-:S06]  /*a2e0*/  @P0 VIADD R2, R2, 0x1 ;  /* 0x0000000102020836 */ /* 0x000fcc0000000000 */
[----:B------:R-:W-:Y:S01]  /*a2f0*/  @!P2 IMAD.MOV R2, RZ, RZ, -R2 ;  /* 0x000000ffff02a224 */ /* 0x000fe200078e0a02 */
[----:B------:R-:W-:-:S05]  /*a300*/  @!P1 LOP3.LUT R2, RZ, R0, RZ, 0x33, !PT ;  /* 0x00000000ff029212 */ /* 0x000fca00078e33ff */
[--C-:B------:R-:W-:Y:S02]  /*a310*/  IMAD.MOV R17, RZ, RZ, -R2.reuse ;  /* 0x000000ffff117224 */ /* 0x100fe400078e0a02 */
[----:B------:R-:W-:Y:S02]  /*a320*/  IMAD.MOV.U32 R18, RZ, RZ, R2 ;  /* 0x000000ffff127224 */ /* 0x000fe400078e0002 */
[----:B------:R-:W-:Y:S01]  /*a330*/  IMAD R17, R0, R17, R7 ;  /* 0x0000001100117224 */ /* 0x000fe200078e0207 */
[----:B------:R-:W-:Y:S06]  /*a340*/  BRA `(.L_x_442) ;  /* 0x00000000000c7947 */ /* 0x000fec0003800000 */
.L_x_437:
[----:B------:R-:W-:Y:S02]  /*a350*/  IMAD.MOV.U32 R17, RZ, RZ, RZ ;  /* 0x000000ffff117224 */ /* 0x000fe400078e00ff */
[----:B------:R-:W-:Y:S02]  /*a360*/  IMAD.U32 R16, RZ, RZ, UR6 ;  /* 0x00000006ff107e24 */ /* 0x000fe4000f8e00ff */
[----:B------:R-:W-:-:S07]  /*a370*/  IMAD.MOV.U32 R18, RZ, RZ, RZ ;  /* 0x000000ffff127224 */ /* 0x000fce00078e00ff */
.L_x_442:
[----:B------:R-:W-:-:S13]  /*a380*/  ISETP.NE.AND P0, PT, R5, RZ, PT ;  /* 0x000000ff0500720c */ /* 0x000fda0003f05270 */
[----:B------:R-:W0:Y:S01]  /*a390*/  @!P0 S2R R3, SR_CgaCtaId ;  /* 0x0000000000038919 */ /* 0x000e220000008800 */
[----:B------:R-:W-:-:S04]  /*a3a0*/  @!P0 MOV R0, 0x400 ;  /* 0x0000040000008802 */ /* 0x000fc80000000f00 */
[----:B0-----:R-:W-:-:S05]  /*a3b0*/  @!P0 LEA R0, R3, R0, 0x18 ;  /* 0x0000000003008211 */ /* 0x001fca00078ec0ff */
[----:B------:R0:W-:Y:S01]  /*a3c0*/  @!P0 STS.128 [R0+0x28cd0], R16 ;  /* 0x028cd01000008388 */ /* 0x0001e20000000c00 */
[----:B------:R-:W-:Y:S06]  /*a3d0*/  BAR.ARV 0x5, 0x180 ;  /* 0x0146000000007b1d */ /* 0x000fec0000002000 */
.L_x_435:
[----:B0-----:R-:W-:Y:S01]  /*a3e0*/  IMAD.MOV.U32 R0, RZ, RZ, 0x1 ;  /* 0x00000001ff007424 */ /* 0x001fe200078e00ff */
[----:B------:R0:W-:Y:S01]  /*a3f0*/  STL [R1+0x3c], RZ ;  /* 0x00003cff01007387 */ /* 0x0001e20000100800 */
[----:B------:R-:W-:Y:S02]  /*a400*/  ULDC UR4, c[0x0][0xc3c] ;  /* 0x00030f0000047ab9 */ /* 0x000fe40000000800 */
[----:B-1----:R-:W-:Y:S01]  /*a410*/  ISETP.GE.AND P0, PT, R19, UR4, PT ;  /* 0x0000000413007c0c */ /* 0x002fe2000bf06270 */
[----:B------:R0:W-:Y:S04]  /*a420*/  STL [R1+0x10], R0 ;  /* 0x0000100001007387 */ /* 0x0001e80000100800 */
[----:B------:R0:W-:Y:S08]  /*a430*/  STL [R1+0x8], RZ ;  /* 0x000008ff01007387 */ /* 0x0001f00000100800 */
[----:B0-----:R-:W-:Y:S05]  /*a440*/  @P0 BRA `(.L_x_443) ;  /* 0x0000005c00e40947 */ /* 0x001fea0003800000 */
[----:B------:R-:W0:Y:S01]  /*a450*/  S2R R5, SR_TID.X ;  /* 0x0000000000057919 */ /* 0x000e220000002100 */
[----:B------:R-:W1:Y:S01]  /*a460*/  S2UR UR5, SR_CgaCtaId ;  /* 0x00000000000579c3 */ /* 0x000e620000008800 */
[----:B------:R-:W-:Y:S01]  /*a470*/  UMOV UR4, 0x400 ;  /* 0x0000040000047882 */ /* 0x000fe20000000000 */
[----:B------:R-:W-:Y:S01]  /*a480*/  BSSY B8, `(.L_x_443) ;  /* 0x00005f5000087945 */ /* 0x000fe20003800000 */
[----:B------:R-:W-:Y:S01]  /*a490*/  ULDC UR37, c[0x0][0xc] ;  /* 0x0000030000257ab9 */ /* 0x000fe20000000800 */
[----:B------:R-:W-:Y:S01]  /*a4a0*/  ULDC.64 UR38, c[0x0][0x198] ;  /* 0x0000660000267ab9 */ /* 0x000fe20000000a00 */
[----:B-1----:R-:W-:Y:S01]  /*a4b0*/  ULEA UR4, UR5, UR4, 0x18 ;  /* 0x0000000405047291 */ /* 0x002fe2000f8ec03f */
[C---:B0-----:R-:W-:Y:S01]  /*a4c0*/  IMAD.SHL.U32 R0, R5.reuse, 0x8, RZ ;  /* 0x0000000805007824 */ /* 0x041fe200078e00ff */
[----:B------:R-:W-:-:S04]  /*a4d0*/  LOP3.LUT R4, R5, 0x7f, RZ, 0xc0, !PT ;  /* 0x0000007f05047812 */ /* 0x000fc800078ec0ff */
[----:B------:R-:W-:-:S04]  /*a4e0*/  LOP3.LUT R2, R0, 0x1f8, RZ, 0xc0, !PT ;  /* 0x000001f800027812 */ /* 0x000fc800078ec0ff */
[----:B------:R-:W-:Y:S01]  /*a4f0*/  LOP3.LUT R3, R2, 0x38, R5, 0x78, !PT ;  /* 0x0000003802037812 */ /* 0x000fe200078e7805 */
[----:B------:R-:W-:-:S05]  /*a500*/  IMAD.SHL.U32 R2, R4, 0x8, RZ ;  /* 0x0000000804027824 */ /* 0x000fca00078e00ff */
[----:B------:R-:W-:Y:S01]  /*a510*/  LOP3.LUT R2, R3, 0x200, R2, 0xf8, !PT ;  /* 0x0000020003027812 */ /* 0x000fe200078ef802 */
[----:B------:R-:W-:Y:S01]  /*a520*/  IMAD.SHL.U32 R3, R5, 0x10, RZ ;  /* 0x0000001005037824 */ /* 0x000fe200078e00ff */
[----:B------:R-:W-:Y:S01]  /*a530*/  SHF.R.U32.HI R5, RZ, 0x3, R4 ;  /* 0x00000003ff057819 */ /* 0x000fe20000011604 */
[----:B------:R-:W-:-:S03]  /*a540*/  IMAD.U32 R4, RZ, RZ, UR4 ;  /* 0x00000004ff047e24 */ /* 0x000fc6000f8e00ff */
[----:B------:R-:W-:Y:S01]  /*a550*/  LOP3.LUT R0, R5, 0x70, R3, 0xf8, !PT ;  /* 0x0000007005007812 */ /* 0x000fe200078ef803 */
[----:B------:R-:W-:Y:S01]  /*a560*/  IMAD R2, R2, 0x2, R4 ;  /* 0x0000000202027824 */ /* 0x000fe200078e0204 */
[----:B------:R0:W-:Y:S01]  /*a570*/  STL [R1+0x4], R4 ;  /* 0x0000040401007387 */ /* 0x0001e20000100800 */
[----:B------:R-:W-:-:S03]  /*a580*/  IMAD.MOV.U32 R0, RZ, RZ, 0x1 ;  /* 0x00000001ff007424 */ /* 0x000fc600078e00ff */
[----:B------:R0:W-:Y:S04]  /*a590*/  STL [R1+0x50], R2 ;  /* 0x0000500201007387 */ /* 0x0001e80000100800 */
[----:B------:R0:W-:Y:S04]  /*a5a0*/  STL [R1+0x8], RZ ;  /* 0x000008ff01007387 */ /* 0x0001e80000100800 */
[----:B------:R0:W-:Y:S04]  /*a5b0*/  STL [R1+0x10], R0 ;  /* 0x0000100001007387 */ /* 0x0001e80000100800 */
[----:B------:R0:W-:Y:S02]  /*a5c0*/  STL [R1+0x3c], RZ ;  /* 0x00003cff01007387 */ /* 0x0001e40000100800 */
.L_x_561:
[----:B012---:R-:W0:Y:S02]  /*a5d0*/  LDC.64 R2, c[0x0][0xc88] ;  /* 0x00032200ff027b82 */ /* 0x007e240000000a00 */
[----:B0-----:R-:W-:-:S05]  /*a5e0*/  IMAD.WIDE R2, R19, 0x4, R2 ;  /* 0x0000000413027825 */ /* 0x001fca00078e0202 */
[----:B------:R-:W2:Y:S01]  /*a5f0*/  LDG.E R11, desc[UR40][R2.64] ;  /* 0x00000028020b7981 */ /* 0x000ea2000c1e1900 */
[----:B------:R-:W-:Y:S05]  /*a600*/  YIELD ;  /* 0x0000000000007946 */ /* 0x000fea0003800000 */
[----:B------:R-:W-:Y:S01]  /*a610*/  ULDC.64 UR4, c[0x0][0xa28] ;  /* 0x00028a0000047ab9 */ /* 0x000fe20000000a00 */
[----:B---3--:R-:W-:Y:S01]  /*a620*/  IMAD.MOV.U32 R0, RZ, RZ, RZ ;  /* 0x000000ffff007224 */ /* 0x008fe200078e00ff */
[----:B------:R-:W-:Y:S01]  /*a630*/  ISETP.NE.U32.AND P0, PT, RZ, UR4, PT ;  /* 0x00000004ff007c0c */ /* 0x000fe2000bf05070 */
[----:B------:R-:W-:Y:S01]  /*a640*/  IMAD.MOV.U32 R6, RZ, RZ, RZ ;  /* 0x000000ffff067224 */ /* 0x000fe200078e00ff */
[----:B------:R-:W-:Y:S01]  /*a650*/  ULDC.64 UR6, c[0x0][0xa18] ;  /* 0x0002860000067ab9 */ /* 0x000fe20000000a00 */
[----:B------:R-:W-:Y:S01]  /*a660*/  ULDC.64 UR8, c[0x0][0xa08] ;  /* 0x0002820000087ab9 */ /* 0x000fe20000000a00 */
[----:B------:R-:W-:-:S02]  /*a670*/  ISETP.NE.AND.EX P0, PT, RZ, UR5, PT, P0 ;  /* 0x00000005ff007c0c */ /* 0x000fc4000bf05300 */
[----:B--2---:R-:W-:Y:S01]  /*a680*/  SHF.R.S32.HI R4, RZ, 0x1f, R11 ;  /* 0x0000001fff047819 */ /* 0x004fe2000001140b */
[----:B------:R-:W-:-:S10]  /*a690*/  IMAD.SHL.U32 R10, R11, 0x4, RZ ;  /* 0x000000040b0a7824 */ /* 0x000fd400078e00ff */
[C---:B------:R-:W-:Y:S01]  /*a6a0*/  @P0 LEA R2, P1, R11.reuse, UR4, 0x2 ;  /* 0x000000040b020c11 */ /* 0x040fe2000f8210ff */
[----:B------:R-:W-:Y:S03]  /*a6b0*/  STL [R1+0x20], R11 ;  /* 0x0000200b01007387 */ /* 0x000fe60000100800 */
[C-C-:B------:R-:W-:Y:S01]  /*a6c0*/  @P0 LEA.HI.X R3, R11.reuse, UR5, R4.reuse, 0x2, P1 ;  /* 0x000000050b030c11 */ /* 0x140fe200088f1404 */
[----:B------:R-:W-:Y:S01]  /*a6d0*/  ULDC.64 UR4, c[0x0][0xa00] ;  /* 0x0002800000047ab9 */ /* 0x000fe20000000a00 */
[----:B------:R-:W-:Y:S01]  /*a6e0*/  SHF.L.U64.HI R9, R11, 0x2, R4 ;  /* 0x000000020b097819 */ /* 0x000fe20000010204 */
[----:B------:R0:W-:Y:S01]  /*a6f0*/  STL [R1+0x34], R4 ;  /* 0x0000340401007387 */ /* 0x0001e20000100800 */
[----:B------:R-:W-:-:S03]  /*a700*/  ISETP.NE.U32.AND P1, PT, RZ, UR4, PT ;  /* 0x00000004ff007c0c */ /* 0x000fc6000bf25070 */
[----:B-----5:R1:W5:Y:S01]  /*a710*/  @P0 LDG.E R0, desc[UR40][R2.64] ;  /* 0x0000002802000981 */ /* 0x020362000c1e1900 */
[----:B------:R-:W-:Y:S01]  /*a720*/  ISETP.NE.AND.EX P1, PT, RZ, UR5, PT, P1 ;  /* 0x00000005ff007c0c */ /* 0x000fe2000bf25310 */
[----:B------:R-:W-:Y:S01]  /*a730*/  IMAD.MOV.U32 R8, RZ, RZ, RZ ;  /* 0x000000ffff087224 */ /* 0x000fe200078e00ff */
[----:B------:R-:W-:Y:S01]  /*a740*/  ISETP.NE.U32.AND P2, PT, RZ, UR6, PT ;  /* 0x00000006ff007c0c */ /* 0x000fe2000bf45070 */
[----:B------:R-:W-:Y:S01]  /*a750*/  STL [R1], R10 ;  /* 0x0000000a01007387 */ /* 0x000fe20000100800 */
[----:B------:R-:W-:Y:S02]  /*a760*/  ISETP.NE.U32.AND P0, PT, RZ, UR8, PT ;  /* 0x00000008ff007c0c */ /* 0x000fe4000bf05070 */
[----:B------:R-:W-:Y:S01]  /*a770*/  ISETP.NE.AND.EX P2, PT, RZ, UR7, PT, P2 ;  /* 0x00000007ff007c0c */ /* 0x000fe2000bf45320 */
[----:B------:R-:W-:Y:S01]  /*a780*/  STL [R1+0x14], R9 ;  /* 0x0000140901007387 */ /* 0x000fe20000100800 */
[----:B------:R-:W-:Y:S02]  /*a790*/  ISETP.NE.AND.EX P0, PT, RZ, UR9, PT, P0 ;  /* 0x00000009ff007c0c */ /* 0x000fe4000bf05300 */
[----:B-1----:R-:W-:-:S02]  /*a7a0*/  IADD3 R2, P3, R10, UR4, RZ ;  /* 0x000000040a027c10 */ /* 0x002fc4000ff7e0ff */
[----:B0-----:R-:W-:Y:S02]  /*a7b0*/  IADD3 R4, P4, R10, UR8, RZ ;  /* 0x000000080a047c10 */ /* 0x001fe4000ff9e0ff */
[C---:B------:R-:W-:Y:S01]  /*a7c0*/  IADD3.X R3, R9.reuse, UR5, RZ, P3, !PT ;  /* 0x0000000509037c10 */ /* 0x040fe20009ffe4ff */
[----:B------:R-:W-:Y:S01]  /*a7d0*/  ULDC UR4, c[0x0][0x288] ;  /* 0x0000a20000047ab9 */ /* 0x000fe20000000800 */
[----:B------:R-:W-:-:S03]  /*a7e0*/  IADD3.X R5, R9, UR9, RZ, P4, !PT ;  /* 0x0000000909057c10 */ /* 0x000fc6000a7fe4ff */
[----:B------:R-:W2:Y:S01]  /*a7f0*/  @P1 LDG.E R6, desc[UR40][R2.64] ;  /* 0x0000002802061981 */ /* 0x000ea2000c1e1900 */
[----:B------:R-:W-:Y:S01]  /*a800*/  IMAD.U32 R12, RZ, RZ, UR4 ;  /* 0x00000004ff0c7e24 */ /* 0x000fe2000f8e00ff */
[----:B------:R-:W-:Y:S02]  /*a810*/  ULDC.64 UR4, c[0x0][0x418] ;  /* 0x0001060000047ab9 */ /* 0x000fe40000000a00 */
[----:B------:R-:W5:Y:S04]  /*a820*/  @P0 LDG.E R8, desc[UR40][R4.64] ;  /* 0x0000002804080981 */ /* 0x000f68000c1e1900 */
[----:B--2---:R0:W-:Y:S02]  /*a830*/  STL [R1+0x2c], R6 ;  /* 0x00002c0601007387 */ /* 0x0041e40000100800 */
[----:B0-----:R-:W-:-:S04]  /*a840*/  @P2 IADD3 R6, P3, R10, UR6, RZ ;  /* 0x000000060a062c10 */ /* 0x001fc8000ff7e0ff */
[----:B------:R-:W-:-:S05]  /*a850*/  @P2 IADD3.X R7, R9, UR7, RZ, P3, !PT ;  /* 0x0000000709072c10 */ /* 0x000fca0009ffe4ff */
[----:B------:R0:W2:Y:S01]  /*a860*/  @P2 LDG.E R12, desc[UR40][R6.64] ;  /* 0x00000028060c2981 */ /* 0x0000a2000c1e1900 */
[----:B------:R-:W-:-:S03]  /*a870*/  UISETP.NE.U32.AND UP0, UPT, UR4, URZ, UPT ;  /* 0x0000003f0400728c */ /* 0x000fc6000bf05070 */
[----:B------:R-:W-:Y:S01]  /*a880*/  ULDC UR4, c[0x0][0x424] ;  /* 0x0001090000047ab9 */ /* 0x000fe20000000800 */
[----:B------:R-:W-:-:S03]  /*a890*/  UISETP.NE.AND.EX UP0, UPT, UR5, URZ, UPT, UP0 ;  /* 0x0000003f0500728c */ /* 0x000fc6000bf05300 */
[----:B------:R-:W-:Y:S01]  /*a8a0*/  ULDC UR5, c[0x0][0x2f0] ;  /* 0x0000bc0000057ab9 */ /* 0x000fe20000000800 */
[----:B------:R-:W-:-:S04]  /*a8b0*/  USEL UR4, UR4, 0x1, UP0 ;  /* 0x0000000104047887 */ /* 0x000fc80008000000 */
[----:B------:R-:W-:-:S06]  /*a8c0*/  UIMAD UR4, UR4, UR5, URZ ;  /* 0x00000005040472a4 */ /* 0x000fcc000f8e023f */
[----:B0-----:R-:W-:Y:S01]  /*a8d0*/  IMAD.U32 R6, RZ, RZ, UR4 ;  /* 0x00000004ff067e24 */ /* 0x001fe2000f8e00ff */
[----:B--2---:R0:W-:Y:S01]  /*a8e0*/  STL [R1+0x38], R12 ;  /* 0x0000380c01007387 */ /* 0x0041e20000100800 */
[----:B------:R-:W-:Y:S05]  /*a8f0*/  @P2 BRA `(.L_x_444) ;  /* 0x0000000000142947 */ /* 0x000fea0003800000 */
[----:B------:R-:W-:Y:S05]  /*a900*/  @!P1 BRA `(.L_x_444) ;  /* 0x0000000000109947 */ /* 0x000fea0003800000 */
[----:B------:R-:W2:Y:S04]  /*a910*/  LDG.E R7, desc[UR40][R2.64] ;  /* 0x0000002802077981 */ /* 0x000ea8000c1e1900 */
[----:B------:R-:W2:Y:S02]  /*a920*/  LDG.E R2, desc[UR40][R2.64+0x4] ;  /* 0x0000042802027981 */ /* 0x000ea4000c1e1900 */
[----:B--2---:R-:W-:-:S05]  /*a930*/  IMAD.IADD R2, R2, 0x1, -R7 ;  /* 0x0000000102027824 */ /* 0x004fca00078e0a07 */
[----:B------:R1:W-:Y:S02]  /*a940*/  STL [R1+0x38], R2 ;  /* 0x0000380201007387 */ /* 0x0003e40000100800 */
.L_x_444:
[----:B-1----:R-:W-:Y:S01]  /*a950*/  IMAD.MOV.U32 R2, RZ, RZ, R11 ;  /* 0x000000ffff027224 */ /* 0x002fe200078e000b */
[----:B------:R-:W-:Y:S01]  /*a960*/  ULDC.64 UR4, c[0x0][0xa20] ;  /* 0x0002880000047ab9 */ /* 0x000fe20000000a00 */
[----:B-----5:R-:W-:Y:S01]  /*a970*/  IMAD.IADD R3, R8, 0x1, R0 ;  /* 0x0000000108037824 */ /* 0x020fe200078e0200 */
[----:B------:R-:W-:Y:S02]  /*a980*/  ISETP.NE.U32.AND P1, PT, RZ, UR4, PT ;  /* 0x00000004ff007c0c */ /* 0x000fe4000bf25070 */
[----:B------:R1:W-:Y:S02]  /*a990*/  STL [R1+0xc], R2 ;  /* 0x00000c0201007387 */ /* 0x0003e40000100800 */
[----:B------:R-:W-:Y:S02]  /*a9a0*/  ISETP.NE.AND.EX P1, PT, RZ, UR5, PT, P1 ;  /* 0x00000005ff007c0c */ /* 0x000fe4000bf25310 */
[----:B------:R1:W-:Y:S11]  /*a9b0*/  STL [R1+0x1c], R3 ;  /* 0x00001c0301007387 */ /* 0x0003f60000100800 */
[----:B-1----:R-:W-:Y:S05]  /*a9c0*/  @!P1 BRA `(.L_x_445) ;  /* 0x0000000000109947 */ /* 0x002fea0003800000 */
[----:B------:R-:W-:-:S04]  /*a9d0*/  IADD3 R6, P0, R10, UR4, RZ ;  /* 0x000000040a067c10 */ /* 0x000fc8000ff1e0ff */
[----:B------:R-:W-:-:S05]  /*a9e0*/  IADD3.X R7, R9, UR5, RZ, P0, !PT ;  /* 0x0000000509077c10 */ /* 0x000fca00087fe4ff */
[----:B------:R1:W5:Y:S01]  /*a9f0*/  LDG.E R6, desc[UR40][R6.64] ;  /* 0x0000002806067981 */ /* 0x000362000c1e1900 */
[----:B------:R-:W-:Y:S05]  /*aa00*/  BRA `(.L_x_446) ;  /* 0x0000000000107947 */ /* 0x000fea0003800000 */
.L_x_445:
[----:B------:R-:W-:Y:S05]  /*aa10*/  @!P0 BRA `(.L_x_446) ;  /* 0x00000000000c8947 */ /* 0x000fea0003800000 */
[----:B------:R-:W2:Y:S04]  /*aa20*/  LDG.E R6, desc[UR40][R4.64] ;  /* 0x0000002804067981 */ /* 0x000ea8000c1e1900 */
[----:B------:R-:W2:Y:S02]  /*aa30*/  LDG.E R4, desc[UR40][R4.64+0x4] ;  /* 0x0000042804047981 */ /* 0x000ea4000c1e1900 */
[----:B--2---:R-:W-:-:S07]  /*aa40*/  IMAD.IADD R6, R4, 0x1, -R6 ;  /* 0x0000000104067824 */ /* 0x004fce00078e0a06 */
.L_x_446:
[----:B-----5:R-:W-:Y:S01]  /*aa50*/  IMAD.IADD R3, R6, 0x1, -R0 ;  /* 0x0000000106037824 */ /* 0x020fe200078e0a00 */
[----:B------:R-:W-:Y:S03]  /*aa60*/  BSSY B7, `(.L_x_447) ;  /* 0x00004f4000077945 */ /* 0x000fe60003800000 */
[C---:B------:R-:W-:Y:S01]  /*aa70*/  VIADD R0, R3.reuse, 0x3f ;  /* 0x0000003f03007836 */ /* 0x040fe20000000000 */
[----:B------:R2:W-:Y:S01]  /*aa80*/  STL [R1+0x30], R3 ;  /* 0x0000300301007387 */ /* 0x0005e20000100800 */
[----:B------:R-:W-:-:S03]  /*aa90*/  ISETP.GT.AND P0, PT, R3, RZ, PT ;  /* 0x000000ff0300720c */ /* 0x000fc60003f04270 */
[----:B------:R-:W-:-:S04]  /*aaa0*/  SHF.R.S32.HI R2, RZ, 0x1f, R0 ;  /* 0x0000001fff027819 */ /* 0x000fc80000011400 */
[----:B------:R-:W-:-:S04]  /*aab0*/  LEA.HI R2, R2, R0, RZ, 0x6 ;  /* 0x0000000002027211 */ /* 0x000fc800078f30ff */
[----:B------:R-:W-:-:S05]  /*aac0*/  SHF.R.S32.HI R0, RZ, 0x6, R2 ;  /* 0x00000006ff007819 */ /* 0x000fca0000011402 */
[----:B------:R2:W-:Y:S01]  /*aad0*/  STL [R1+0x28], R0 ;  /* 0x0000280001007387 */ /* 0x0005e20000100800 */
[----:B------:R-:W-:Y:S05]  /*aae0*/  @P0 BRA `(.L_x_448) ;  /* 0x0000000000440947 */ /* 0x000fea0003800000 */
[----:B--2---:R-:W2:Y:S02]  /*aaf0*/  S2R R3, SR_TID.X ;  /* 0x0000000000037919 */ /* 0x004ea40000002100 */
[----:B--2---:R-:W-:-:S04]  /*ab00*/  LOP3.LUT R3, R3, 0x7f, RZ, 0xc0, !PT ;  /* 0x0000007f03037812 */ /* 0x004fc800078ec0ff */
[----:B------:R-:W-:-:S13]  /*ab10*/  ISETP.NE.AND P0, PT, R3, RZ, PT ;  /* 0x000000ff0300720c */ /* 0x000fda0003f05270 */
[----:B------:R-:W-:Y:S05]  /*ab20*/  @P0 BRA `(.L_x_449) ;  /* 0x0000004c009c0947 */ /* 0x000fea0003800000 */
[----:B------:R-:W2:Y:S01]  /*ab30*/  S2R R5, SR_LANEID ;  /* 0x0000000000057919 */ /* 0x000ea20000000000 */
[----:B------:R-:W-:Y:S01]  /*ab40*/  VOTEU.ANY UR4, UPT, PT ;  /* 0x0000000000047886 */ /* 0x000fe200038e0100 */
[----:B------:R-:W3:Y:S01]  /*ab50*/  LDC.64 R2, c[0x0][0xc60] ;  /* 0x00031800ff027b82 */ /* 0x000ee20000000a00 */
[----:B------:R-:W2:Y:S02]  /*ab60*/  FLO.U32 R0, UR4 ;  /* 0x0000000400007d00 */ /* 0x000ea400080e0000 */
[----:B--2---:R-:W-:-:S06]  /*ab70*/  ISETP.EQ.U32.AND P0, PT, R0, R5, PT ;  /* 0x000000050000720c */ /* 0x004fcc0003f02070 */
[----:B------:R-:W3:Y:S07]  /*ab80*/  POPC R5, UR4 ;  /* 0x0000000400057d09 */ /* 0x000eee0008000000 */
[----:B---3--:R-:W2:Y:S01]  /*ab90*/  @P0 ATOMG.E.ADD.STRONG.GPU PT, R3, desc[UR40][R2.64], R5 ;  /* 0x00000005020309a8 */ /* 0x008ea200081ee1e8 */
[----:B------:R-:W3:Y:S02]  /*aba0*/  S2R R4, SR_LTMASK ;  /* 0x0000000000047919 */ /* 0x000ee40000003900 */
[----:B---3--:R-:W-:-:S04]  /*abb0*/  LOP3.LUT R4, R4, UR4, RZ, 0xc0, !PT ;  /* 0x0000000404047c12 */ /* 0x008fc8000f8ec0ff */
[----:B-1----:R-:W1:Y:S01]  /*abc0*/  POPC R7, R4 ;  /* 0x0000000400077309 */ /* 0x002e620000000000 */
[----:B--2---:R-:W1:Y:S02]  /*abd0*/  SHFL.IDX PT, R0, R3, R0, 0x1f ;  /* 0x00001f0003007589 */ /* 0x004e6400000e0000 */
[----:B-1----:R-:W-:Y:S01]  /*abe0*/  IADD3 R16, R0, UR37, R7 ;  /* 0x0000002500107c10 */ /* 0x002fe2000fffe007 */
[----:B------:R-:W-:Y:S06]  /*abf0*/  BRA `(.L_x_449) ;  /* 0x0000004c00687947 */ /* 0x000fec0003800000 */
.L_x_448:
[----:B--2---:R-:W2:Y:S01]  /*ac00*/  LDL R0, [R1+0x4] ;  /* 0x0000040001007983 */ /* 0x004ea20000100800 */
[----:B------:R-:W-:Y:S01]  /*ac10*/  BSSY B6, `(.L_x_450) ;  /* 0x0000014000067945 */ /* 0x000fe20003800000 */
[----:B--2---:R-:W-:-:S05]  /*ac20*/  VIADD R0, R0, 0x22400 ;  /* 0x0002240000007836 */ /* 0x004fca0000000000 */
[----:B------:R-:W-:-:S13]  /*ac30*/  LOP3.LUT P0, RZ, R0, 0x3ff, RZ, 0xc0, !PT ;  /* 0x000003ff00ff7812 */ /* 0x000fda000780c0ff */
        /* <DEDUP_REMOVED lines=9> */
[----:B-1----:R-:W-:-:S02]  /*acd0*/  IMAD.U32 R7, RZ, RZ, UR9 ;  /* 0x00000009ff077e24 */ /* 0x002fc4000f8e00ff */
[----:B------:R-:W-:Y:S02]  /*ace0*/  IMAD.U32 R10, RZ, RZ, UR4 ;  /* 0x00000004ff0a7e24 */ /* 0x000fe4000f8e00ff */
[----:B------:R-:W-:Y:S02]  /*acf0*/  IMAD.U32 R11, RZ, RZ, UR5 ;  /* 0x00000005ff0b7e24 */ /* 0x000fe4000f8e00ff */
[----:B------:R-:W-:Y:S02]  /*ad00*/  IMAD.MOV.U32 R8, RZ, RZ, 0x70 ;  /* 0x00000070ff087424 */ /* 0x000fe400078e00ff */
[----:B0-----:R-:W-:Y:S02]  /*ad10*/  IMAD.MOV.U32 R12, RZ, RZ, 0x1 ;  /* 0x00000001ff0c7424 */ /* 0x001fe400078e00ff */
[----:B------:R-:W-:-:S07]  /*ad20*/  IMAD.MOV.U32 R13, RZ, RZ, RZ ;  /* 0x000000ffff0d7224 */ /* 0x000fce00078e00ff */
[----:B------:R-:W-:-:S07]  /*ad30*/  LEPC R20, `(.L_x_451) ;  /* 0x000000001014794e */ /* 0x000fce0000000000 */
[----:B--2---:R-:W-:Y:S05]  /*ad40*/  CALL.ABS.NOINC R2 ;  /* 0x0000000002007343 */ /* 0x004fea0003c00000 */
.L_x_451:
[----:B------:R-:W-:Y:S05]  /*ad50*/  BSYNC B6 ;  /* 0x0000000000067941 */ /* 0x000fea0003800000 */
.L_x_450:
[----:B------:R-:W2:Y:S01]  /*ad60*/  LDL R2, [R1+0x4] ;  /* 0x0000040001027983 */ /* 0x000ea20000100800 */
        /* <DEDUP_REMOVED lines=8> */
[----:B------:R2:W3:Y:S01]  /*adf0*/  LDC.64 R2, c[0x4][R0] ;  /* 0x0100000000027b82 */ /* 0x0004e20000000a00 */
[----:B------:R-:W-:Y:S02]  /*ae00*/  IMAD.U32 R4, RZ, RZ, UR6 ;  /* 0x00000006ff047e24 */ /* 0x000fe4000f8e00ff */
[----:B------:R-:W-:Y:S02]  /*ae10*/  IMAD.U32 R5, RZ, RZ, UR7 ;  /* 0x00000007ff057e24 */ /* 0x000fe4000f8e00ff */
[----:B------:R-:W-:Y:S02]  /*ae20*/  IMAD.U32 R6, RZ, RZ, UR8 ;  /* 0x00000008ff067e24 */ /* 0x000fe4000f8e00ff */
[----:B-1----:R-:W-:-:S02]  /*ae30*/  IMAD.U32 R7, RZ, RZ, UR9 ;  /* 0x00000009ff077e24 */ /* 0x002fc4000f8e00ff */
[----:B------:R-:W-:Y:S02]  /*ae40*/  IMAD.U32 R10, RZ, RZ, UR4 ;  /* 0x00000004ff0a7e24 */ /* 0x000fe4000f8e00ff */
[----:B------:R-:W-:Y:S02]  /*ae50*/  IMAD.U32 R11, RZ, RZ, UR5 ;  /* 0x00000005ff0b7e24 */ /* 0x000fe4000f8e00ff */
[----:B------:R-:W-:Y:S02]  /*ae60*/  IMAD.MOV.U32 R8, RZ, RZ, 0x70 ;  /* 0x00000070ff087424 */ /* 0x000fe400078e00ff */
[----:B0-----:R-:W-:Y:S02]  /*ae70*/  IMAD.MOV.U32 R12, RZ, RZ, 0x1 ;  /* 0x00000001ff0c7424 */ /* 0x001fe400078e00ff */
[----:B--2---:R-:W-:-:S07]  /*ae80*/  IMAD.MOV.U32 R13, RZ, RZ, RZ ;  /* 0x000000ffff0d7224 */ /* 0x004fce00078e00ff */
[----:B------:R-:W-:-:S07]  /*ae90*/  LEPC R20, `(.L_x_454) ;  /* 0x000000001014794e */ /* 0x000fce0000000000 */
[----:B---3--:R-:W-:Y:S05]  /*aea0*/  CALL.ABS.NOINC R2 ;  /* 0x0000000002007343 */ /* 0x008fea0003c00000 */
.L_x_454:
[----:B------:R-:W-:Y:S01]  /*aeb0*/  MOV R2, 0x0 ;  /* 0x0000000000027802 */ /* 0x000fe20000000f00 */
        /* <DEDUP_REMOVED lines=15> */
.L_x_453:
[----:B------:R-:W-:Y:S05]  /*afb0*/  BSYNC B6 ;  /* 0x0000000000067941 */ /* 0x000fea0003800000 */
.L_x_452:
[----:B------:R-:W2:Y:S01]  /*afc0*/  LDL.LU R2, [R1] ;  /* 0x0000000001027983 */ /* 0x000ea20000300800 */
[----:B------:R-:W-:-:S03]  /*afd0*/  ULDC.64 UR4, c[0x0][0x9f8] ;  /* 0x00027e0000047ab9 */ /* 0x000fc60000000a00 */
[----:B------:R-:W3:Y:S04]  /*afe0*/  LDL.LU R4, [R1+0x14] ;  /* 0x0000140001047983 */ /* 0x000ee80000300800 */
[----:B-1----:R-:W4:Y:S01]  /*aff0*/  LDL R7, [R1+0xc] ;  /* 0x00000c0001077983 */ /* 0x002f220000100800 */
[----:B------:R-:W-:-:S03]  /*b000*/  ISETP.NE.U32.AND P0, PT, RZ, UR4, PT ;  /* 0x00000004ff007c0c */ /* 0x000fc6000bf05070 */
[----:B------:R-:W5:Y:S01]  /*b010*/  LDL R0, [R1+0x28] ;  /* 0x0000280001007983 */ /* 0x000f620000100800 */
[----:B------:R-:W-:-:S13]  /*b020*/  ISETP.NE.AND.EX P0, PT, RZ, UR5, PT, P0 ;  /* 0x00000005ff007c0c */ /* 0x000fda000bf05300 */
[----:B--2---:R-:W-:-:S04]  /*b030*/  @P0 IADD3 R2, P1, R2, UR4, RZ ;  /* 0x0000000402020c10 */ /* 0x004fc8000ff3e0ff */
[----:B---3--:R-:W-:Y:S01]  /*b040*/  @P0 IADD3.X R3, R4, UR5, RZ, P1, !PT ;  /* 0x0000000504030c10 */ /* 0x008fe20008ffe4ff */
[----:B------:R-:W-:-:S04]  /*b050*/  ULDC.64 UR4, c[0x0][0xa08] ;  /* 0x0002820000047ab9 */ /* 0x000fc80000000a00 */
[----:B----4-:R1:W2:Y:S01]  /*b060*/  @P0 LDG.E R7, desc[UR40][R2.64] ;  /* 0x0000002802070981 */ /* 0x0102a2000c1e1900 */
[----:B-----5:R-:W-:Y:S01]  /*b070*/  VIADD R9, R0, 0xffffffff ;  /* 0xffffffff00097836 */ /* 0x020fe20000000000 */
[----:B-1----:R-:W1:Y:S01]  /*b080*/  LDC.64 R2, c[0x0][0x418] ;  /* 0x00010600ff027b82 */ /* 0x002e620000000a00 */
[----:B--2---:R-:W-:Y:S01]  /*b090*/  SHF.R.S32.HI R8, RZ, 0x1f, R7 ;  /* 0x0000001fff087819 */ /* 0x004fe20000011407 */
[----:B------:R2:W-:Y:S04]  /*b0a0*/  @P0 STL [R1+0xc], R7 ;  /* 0x00000c0701000387 */ /* 0x0005e80000100800 */
[----:B------:R2:W-:Y:S04]  /*b0b0*/  STL [R1+0x24], R9 ;  /* 0x0000240901007387 */ /* 0x0005e80000100800 */
[----:B------:R2:W-:Y:S01]  /*b0c0*/  STL [R1+0x14], R8 ;  /* 0x0000140801007387 */ /* 0x0005e20000100800 */
[----:B-1----:R-:W-:Y:S01]  /*b0d0*/  LOP3.LUT P0, RZ, R2, UR4, RZ, 0xfc, !PT ;  /* 0x0000000402ff7c12 */ /* 0x002fe2000f80fcff */
[----:B------:R-:W-:-:S03]  /*b0e0*/  UMOV UR4, 0xffffffff ;  /* 0xffffffff00047882 */ /* 0x000fc60000000000 */
[----:B------:R-:W-:-:S04]  /*b0f0*/  LOP3.LUT P0, RZ, R3, UR5, RZ, 0xfc, P0 ;  /* 0x0000000503ff7c12 */ /* 0x000fc8000800fcff */
[----:B------:R-:W-:Y:S01]  /*b100*/  SEL R0, R7, RZ, !P0 ;  /* 0x000000ff07007207 */ /* 0x000fe20004000000 */
[----:B--2---:R-:W-:Y:S08]  /*b110*/  BRA.DIV UR4, `(.L_x_455) ;  /* 0x0000005a04407947 */ /* 0x004ff0000b800000 */
[----:B------:R-:W1:Y:S02]  /*b120*/  S2R R4, SR_TID.X ;  /* 0x0000000000047919 */ /* 0x000e640000002100 */
[----:B-1----:R-:W-:-:S04]  /*b130*/  SHF.R.U32.HI R4, RZ, 0x5, R4 ;  /* 0x00000005ff047819 */ /* 0x002fc80000011604 */
[----:B------:R-:W-:-:S05]  /*b140*/  LOP3.LUT R4, R4, 0x3, RZ, 0xc0, !PT ;  /* 0x0000000304047812 */ /* 0x000fca00078ec0ff */
[----:B------:R1:W2:Y:S02]  /*b150*/  SHFL.IDX PT, R14, R4, RZ, 0x1f ;  /* 0x00001fff040e7589 */ /* 0x0002a400000e0000 */
.L_x_578:
[----:B------:R-:W-:Y:S01]  /*b160*/  PLOP3.LUT P1, PT, PT, PT, PT, 0x8, 0x0 ;  /* 0x000000000000781c */ /* 0x000fe20003f2e170 */
[----:B------:R3:W-:Y:S01]  /*b170*/  STL [R1], R0 ;  /* 0x0000000001007387 */ /* 0x0007e20000100800 */
[----:B--2---:R-:W-:Y:S02]  /*b180*/  ISETP.NE.AND P0, PT, R14, RZ, PT ;  /* 0x000000ff0e00720c */ /* 0x004fe40003f05270 */
[----:B---3--:R-:W-:-:S05]  /*b190*/  P2R R0, PR, RZ, 0x2 ;  /* 0x00000002ff007803 */ /* 0x008fca0000000000 */
[----:B------:R2:W-:Y:S06]  /*b1a0*/  STL [R1+0x18], R0 ;  /* 0x0000180001007387 */ /* 0x0005ec0000100800 */
[----:B------:R-:W-:Y:S05]  /*b1b0*/  @P0 BRA `(.L_x_456) ;  /* 0x00000004001c0947 */ /* 0x000fea0003800000 */
[----:B------:R-:W-:-:S03]  /*b1c0*/  UMOV UR4, 0xffffffff ;  /* 0xffffffff00047882 */ /* 0x000fc60000000000 */
[----:B------:R-:W-:Y:S05]  /*b1d0*/  BRA.DIV UR4, `(.L_x_457) ;  /* 0x0000005a04447947 */ /* 0x000fea000b800000 */
[----:B------:R-:W-:-:S13]  /*b1e0*/  ELECT P6, URZ, PT ;  /* 0x00000000003f782f */ /* 0x000fda00038c0000 */
.L_x_581:
[----:B------:R-:W-:Y:S05]  /*b1f0*/  @!P6 BRA `(.L_x_456) ;  /* 0x00000004000ce947 */ /* 0x000fea0003800000 */
[----:B------:R3:W-:Y:S01]  /*b200*/  STL [R1+0x40], R9 ;  /* 0x0000400901007387 */ /* 0x0007e20000100800 */
[----:B------:R-:W-:-:S04]  /*b210*/  ISETP.NE.U32.AND P0, PT, R2, RZ, PT ;  /* 0x000000ff0200720c */ /* 0x000fc80003f05070 */
[----:B------:R-:W-:-:S13]  /*b220*/  ISETP.NE.AND.EX P0, PT, R3, RZ, PT, P0 ;  /* 0x000000ff0300720c */ /* 0x000fda0003f05300 */
[----:B---3--:R-:W-:Y:S05]  /*b230*/  @!P0 BRA `(.L_x_458) ;  /* 0x0000000000508947 */ /* 0x008fea0003800000 */
[----:B------:R-:W3:Y:S01]  /*b240*/  LDC R6, c[0x0][0x43c] ;  /* 0x00010f00ff067b82 */ /* 0x000ee20000000800 */
[----:B--2---:R-:W-:Y:S01]  /*b250*/  IMAD.MOV.U32 R0, RZ, RZ, R9 ;  /* 0x000000ffff007224 */ /* 0x004fe200078e0009 */
[----:B------:R-:W-:Y:S01]  /*b260*/  ULDC.64 UR4, c[0x0][0x428] ;  /* 0x00010a0000047ab9 */ /* 0x000fe20000000a00 */
[----:B---3--:R-:W-:-:S13]  /*b270*/  ISETP.NE.AND P0, PT, R6, 0x1, PT ;  /* 0x000000010600780c */ /* 0x008fda0003f05270 */
[----:B-1----:R-:W1:Y:S02]  /*b280*/  @P0 LDC.64 R4, c[0x0][0x440] ;  /* 0x00011000ff040b82 */ /* 0x002e640000000a00 */
[----:B-1----:R-:W-:-:S05]  /*b290*/  @P0 IMAD.HI.U32 R4, R9, R4, RZ ;  /* 0x0000000409040227 */ /* 0x002fca00078e00ff */
        /* <DEDUP_REMOVED lines=8> */
[----:B-1----:R-:W-:-:S04]  /*b320*/  IMAD R6, R8, UR4, RZ ;  /* 0x0000000408067c24 */ /* 0x002fc8000f8e02ff */
[----:B------:R-:W-:-:S04]  /*b330*/  IMAD R0, R7, UR5, R6 ;  /* 0x0000000507007c24 */ /* 0x000fc8000f8e0206 */
[----:B------:R-:W-:-:S05]  /*b340*/  IMAD.IADD R0, R5, 0x1, R0 ;  /* 0x0000000105007824 */ /* 0x000fca00078e0200 */
[----:B------:R-:W-:-:S05]  /*b350*/  LEA.HI.X R3, R4, R3, R0, 0x2, P0 ;  /* 0x0000000304037211 */ /* 0x000fca00000f1400 */
[----:B------:R-:W2:Y:S04]  /*b360*/  LDG.E R0, desc[UR40][R2.64] ;  /* 0x0000002802007981 */ /* 0x000ea8000c1e1900 */
[----:B--2---:R3:W-:Y:S02]  /*b370*/  STL [R1], R0 ;  /* 0x0000000001007387 */ /* 0x0047e40000100800 */
.L_x_458:
[----:B------:R-:W4:Y:S04]  /*b380*/  LDL R7, [R1+0x4] ;  /* 0x0000040001077983 */ /* 0x000f280000100800 */
[----:B--23--:R-:W4:Y:S04]  /*b390*/  LDL R0, [R1+0x8] ;  /* 0x0000080001007983 */ /* 0x00cf280000100800 */
[----:B------:R-:W2:Y:S01]  /*b3a0*/  LDL R2, [R1+0x10] ;  /* 0x0000100001027983 */ /* 0x000ea20000100800 */
[----:B----4-:R-:W-:Y:S01]  /*b3b0*/  IMAD R0, R0, 0x8, R7 ;  /* 0x0000000800007824 */ /* 0x010fe200078e0207 */
[----:B--2---:R-:W-:-:S04]  /*b3c0*/  SHF.L.U32 R2, R2, 0x1f, RZ ;  /* 0x0000001f02027819 */ /* 0x004fc800000006ff */
[----:B------:R-:W2:Y:S02]  /*b3d0*/  SYNCS.PHASECHK.TRANS64.TRYWAIT P0, [R0+URZ+0x28c40], R2 ;  /* 0x028c4002000075a7 */ /* 0x000ea4000800017f */
[----:B--2---:R-:W-:Y:S05]  /*b3e0*/  @!P0 BRA `(.L_x_459) ;  /* 0x0000005400e08947 */ /* 0x004fea0003800000 */
.L_x_582:
[----:B------:R-:W3:Y:S02]  /*b3f0*/  S2R R3, SR_TID.X ;  /* 0x0000000000037919 */ /* 0x000ee40000002100 */
[----:B---3--:R-:W-:-:S04]  /*b400*/  LOP3.LUT R3, R3, 0x7f, RZ, 0xc0, !PT ;  /* 0x0000007f03037812 */ /* 0x008fc800078ec0ff */
[----:B------:R-:W-:-:S13]  /*b410*/  ISETP.NE.AND P0, PT, R3, RZ, PT ;  /* 0x000000ff0300720c */ /* 0x000fda0003f05270 */
[----:B------:R-:W-:Y:S05]  /*b420*/  @P0 BRA `(.L_x_460) ;  /* 0x00000000001c0947 */ /* 0x000fea0003800000 */
[----:B------:R-:W3:Y:S01]  /*b430*/  S2R R3, SR_TID.X ;  /* 0x0000000000037919 */ /* 0x000ee20000002100 */
[----:B--2---:R-:W-:-:S04]  /*b440*/  IMAD.MOV.U32 R2, RZ, RZ, 0x2000 ;  /* 0x00002000ff027424 */ /* 0x004fc800078e00ff */
[----:B------:R4:W-:Y:S01]  /*b450*/  SYNCS.ARRIVE.TRANS64 RZ, [R0+URZ+0x28c30], R2 ;  /* 0x028c300200ff79a7 */ /* 0x0009e2000800003f */
[----:B---3--:R-:W-:-:S04]  /*b460*/  LOP3.LUT R3, R3, 0x1f, RZ, 0xc0, !PT ;  /* 0x0000001f03037812 */ /* 0x008fc800078ec0ff */
[----:B------:R-:W-:-:S13]  /*b470*/  ISETP.NE.AND P0, PT, R3, RZ, PT ;  /* 0x000000ff0300720c */ /* 0x000fda0003f05270 */
[----:B----4-:R-:W-:Y:S05]  /*b480*/  @!P0 BRA `(.L_x_460) ;  /* 0x0000000000048947 */ /* 0x010fea0003800000 */
[----:B------:R-:W-:Y:S01]  /*b490*/  BPT.TRAP 0x1 ;  /* 0x000000040000795c */ /* 0x000fe20000300000 */
.L_x_460:
[----:B------:R-:W3:Y:S04]  /*b4a0*/  LDL R5, [R1+0x4] ;  /* 0x0000040001057983 */ /* 0x000ee80000100800 */
[----:B-1----:R-:W3:Y:S04]  /*b4b0*/  LDL R4, [R1+0x8] ;  /* 0x0000080001047983 */ /* 0x002ee80000100800 */
[----:B------:R-:W4:Y:S04]  /*b4c0*/  LDL R6, [R1+0x40] ;  /* 0x0000400001067983 */ /* 0x000f280000100800 */
[----:B------:R-:W5:Y:S04]  /*b4d0*/  LDL R3, [R1+0x1c] ;  /* 0x00001c0001037983 */ /* 0x000f680000100800 */
[----:B--2---:R-:W2:Y:S01]  /*b4e0*/  LDL R2, [R1] ;  /* 0x0000000001027983 */ /* 0x004ea20000100800 */
[----:B------:R-:W-:Y:S01]  /*b4f0*/  R2UR UR9, R0 ;  /* 0x00000000000972ca */ /* 0x000fe200000e0000 */
[----:B------:R-:W-:Y:S01]  /*b500*/  UIADD3 UR6, UP0, UR38, 0x370, URZ ;  /* 0x0000037026067890 */ /* 0x000fe2000ff1e03f */
[----:B------:R-:W-:-:S02]  /*b510*/  R2UR UR12, R18 ;  /* 0x00000000120c72ca */ /* 0x000fc400000e0000 */
[----:B------:R-:W-:Y:S01]  /*b520*/  PLOP3.LUT P0, PT, PT, PT, PT, 0x80, 0x0 ;  /* 0x000000000000781c */ /* 0x000fe20003f0f070 */
[----:B------:R-:W-:-:S08]  /*b530*/  UIADD3.X UR7, URZ, UR39, URZ, UP0, !UPT ;  /* 0x000000273f077290 */ /* 0x000fd000087fe43f */
[----:B------:R-:W-:Y:S01]  /*b540*/  UIADD3 UR9, UR9, 0x28c30, URZ ;  /* 0x00028c3009097890 */ /* 0x000fe2000fffe03f */
[----:B------:R-:W-:Y:S01]  /*b550*/  UMOV UR5, 0x14f00000 ;  /* 0x14f0000000057882 */ /* 0x000fe20000000000 */
[----:B------:R-:W-:Y:S01]  /*b560*/  UMOV UR10, URZ ;  /* 0x0000003f000a7c82 */ /* 0x000fe20008000000 */
[----:B---3--:R-:W-:Y:S01]  /*b570*/  IMAD R0, R4, 0x2000, R5 ;  /* 0x0000200004007824 */ /* 0x008fe200078e0205 */
[----:B----4-:R-:W-:-:S04]  /*b580*/  R2UR UR11, R6 ;  /* 0x00000000060b72ca */ /* 0x010fc800000e0000 */
[----:B------:R-:W-:Y:S02]  /*b590*/  R2UR UR8, R0 ;  /* 0x00000000000872ca */ /* 0x000fe400000e0000 */
[----:B-----5:R-:W-:Y:S02]  /*b5a0*/  R2UR UR4, R3 ;  /* 0x00000000030472ca */ /* 0x020fe400000e0000 */
[----:B--2---:R-:W-:Y:S02]  /*b5b0*/  R2UR UR13, R2 ;  /* 0x00000000020d72ca */ /* 0x004fe400000e0000 */
[----:B------:R-:W-:-:S07]  /*b5c0*/  P2R R0, PR, RZ, 0x1 ;  /* 0x00000001ff007803 */ /* 0x000fce0000000000 */
[----:B------:R-:W-:Y:S02]  /*b5d0*/  UIADD3 UR8, UR8, 0x22400, URZ ;  /* 0x0002240008087890 */ /* 0x000fe4000fffe03f */
[----:B------:R-:W-:Y:S01]  /*b5e0*/  ULEA UR11, UR11, UR4, 0x6 ;  /* 0x000000040b0b7291 */ /* 0x000fe2000f8e303f */
[----:B------:R3:W-:Y:S02]  /*b5f0*/  STL [R1+0x18], R0 ;  /* 0x0000180001007387 */ /* 0x0007e40000100800 */
[----:B------:R-:W-:-:S06]  /*b600*/  UMOV UR4, 0x0 ;  /* 0x0000000000047882 */ /* 0x000fcc0000000000 */
[----:B------:R3:W-:Y:S01]  /*b610*/  UTMALDG.4D [UR8], [UR6], desc[UR4] ;  /* 0x00000408060075b4 */ /* 0x0007e20008019000 */
[----:B------:R-:W-:Y:S02]  /*b620*/  NOP ;  /* 0x0000000000007918 */ /* 0x000fe40000000000 */
.L_x_456:
[----:B------:R-:W4:Y:S04]  /*b630*/  LDL R2, [R1+0x4] ;  /* 0x0000040001027983 */ /* 0x000f280000100800 */
[----:B------:R-:W2:Y:S04]  /*b640*/  LDL.LU R3, [R1+0x2c] ;  /* 0x00002c0001037983 */ /* 0x000ea80000300800 */
[----:B------:R-:W5:Y:S04]  /*b650*/  LDL.LU R5, [R1+0x20] ;  /* 0x0000200001057983 */ /* 0x000f680000300800 */
[----:B-1----:R-:W5:Y:S01]  /*b660*/  LDL.LU R4, [R1+0x34] ;  /* 0x0000340001047983 */ /* 0x002f620000300800 */
[----:B------:R-:W-:Y:S05]  /*b670*/  WARPSYNC.ALL ;  /* 0x0000000000007948 */ /* 0x000fea0003800000 */
[----:B---3--:R-:W-:Y:S01]  /*b680*/  ULDC.64 UR4, c[0x0][0x298] ;  /* 0x0000a60000047ab9 */ /* 0x008fe20000000a00 */
[----:B------:R-:W-:Y:S01]  /*b690*/  ULDC.64 UR6, c[0x0][0xa00] ;  /* 0x0002800000067ab9 */ /* 0x000fe20000000a00 */
[----:B------:R-:W-:Y:S01]  /*b6a0*/  BSSY B6, `(.L_x_461) ;  /* 0x0000024000067945 */ /* 0x000fe20003800000 */
[----:B------:R-:W-:Y:S01]  /*b6b0*/  BAR.SYNC.DEFER_BLOCKING 0x8, 0x100 ;  /* 0x0204000000007b1d */ /* 0x000fe20000010000 */
[----:B------:R-:W-:-:S04]  /*b6c0*/  ISETP.NE.U32.AND P0, PT, RZ, UR6, PT ;  /* 0x00000006ff007c0c */ /* 0x000fc8000bf05070 */
[----:B------:R-:W-:Y:S01]  /*b6d0*/  ISETP.NE.AND.EX P0, PT, RZ, UR7, PT, P0 ;  /* 0x00000007ff007c0c */ /* 0x000fe2000bf05300 */
[----:B----4-:R-:W-:Y:S01]  /*b6e0*/  VIADD R2, R2, 0x20400 ;  /* 0x0002040002027836 */ /* 0x010fe20000000000 */
[----:B--2---:R-:W-:-:S04]  /*b6f0*/  SHF.R.S32.HI R0, RZ, 0x1f, R3 ;  /* 0x0000001fff007819 */ /* 0x004fc80000011403 */
[----:B------:R-:W-:Y:S02]  /*b700*/  LOP3.LUT P1, RZ, R2, 0x3ff, RZ, 0xc0, !PT ;  /* 0x000003ff02ff7812 */ /* 0x000fe4000782c0ff */
[----:B-----5:R-:W-:Y:S01]  /*b710*/  SEL R5, R5, RZ, !P0 ;  /* 0x000000ff05057207 */ /* 0x020fe20004000000 */
[----:B------:R-:W-:Y:S01]  /*b720*/  IMAD R0, R0, UR4, RZ ;  /* 0x0000000400007c24 */ /* 0x000fe2000f8e02ff */
[----:B------:R-:W-:-:S03]  /*b730*/  SEL R4, R4, RZ, !P0 ;  /* 0x000000ff04047207 */ /* 0x000fc60004000000 */
[C---:B------:R-:W-:Y:S02]  /*b740*/  IMAD R0, R3.reuse, UR5, R0 ;  /* 0x0000000503007c24 */ /* 0x040fe4000f8e0200 */
[----:B------:R-:W-:-:S05]  /*b750*/  IMAD.WIDE.U32 R2, R3, UR4, RZ ;  /* 0x0000000403027c25 */ /* 0x000fca000f8e00ff */
[----:B------:R1:W-:Y:S04]  /*b760*/  STL.64 [R1+0x48], R2 ;  /* 0x0000480201007387 */ /* 0x0003e80000100a00 */
[----:B------:R2:W-:Y:S04]  /*b770*/  STL [R1+0x20], R5 ;  /* 0x0000200501007387 */ /* 0x0005e80000100800 */
[----:B------:R2:W-:Y:S01]  /*b780*/  STL [R1+0x54], R4 ;  /* 0x0000540401007387 */ /* 0x0005e20000100800 */
[----:B-1----:R-:W-:Y:S01]  /*b790*/  IMAD.IADD R2, R3, 0x1, R0 ;  /* 0x0000000103027824 */ /* 0x002fe200078e0200 */
[----:B------:R-:W-:-:S05]  /*b7a0*/  SHF.R.S32.HI R0, RZ, 0x1f, R18 ;  /* 0x0000001fff007819 */ /* 0x000fca0000011412 */
[----:B------:R2:W-:Y:S04]  /*b7b0*/  STL [R1+0x34], R0 ;  /* 0x0000340001007387 */ /* 0x0005e80000100800 */
[----:B------:R2:W-:Y:S01]  /*b7c0*/  STL [R1+0x2c], R2 ;  /* 0x00002c0201007387 */ /* 0x0005e20000100800 */
[----:B------:R-:W-:Y:S05]  /*b7d0*/  @!P1 BRA `(.L_x_462) ;  /* 0x0000000000409947 */ /* 0x000fea0003800000 */
[----:B--2---:R-:W-:Y:S01]  /*b7e0*/  MOV R2, 0x0 ;  /* 0x0000000000027802 */ /* 0x004fe20000000f00 */
        /* <DEDUP_REMOVED lines=11> */
[----:B0-----:R-:W-:Y:S02]  /*b8a0*/  IMAD.MOV.U32 R12, RZ, RZ, 0x1 ;  /* 0x00000001ff0c7424 */ /* 0x001fe400078e00ff */
[----:B------:R-:W-:-:S07]  /*b8b0*/  IMAD.MOV.U32 R13, RZ, RZ, RZ ;  /* 0x000000ffff0d7224 */ /* 0x000fce00078e00ff */
[----:B------:R-:W-:-:S07]  /*b8c0*/  LEPC R20, `(.L_x_462) ;  /* 0x000000001014794e */ /* 0x000fce0000000000 */
[----:B-1----:R-:W-:Y:S05]  /*b8d0*/  CALL.ABS.NOINC R2 ;  /* 0x0000000002007343 */ /* 0x002fea0003c00000 */
.L_x_462:
[----:B------:R-:W-:Y:S05]  /*b8e0*/  BSYNC B6 ;  /* 0x0000000000067941 */ /* 0x000fea0003800000 */
.L_x_461:
[----:B--2---:R-:W2:Y:S01]  /*b8f0*/  LDL.LU R5, [R1+0x2c] ;  /* 0x00002c0001057983 */ /* 0x004ea20000300800 */
[----:B------:R-:W-:Y:S01]  /*b900*/  ULDC.64 UR4, c[0x0][0x2d8] ;  /* 0x0000b60000047ab9 */ /* 0x000fe20000000a00 */
[----:B------:R-:W1:Y:S01]  /*b910*/  LDC R7, c[0x0][0x448] ;  /* 0x00011200ff077b82 */ /* 0x000e620000000800 */
[----:B------:R-:W-:Y:S01]  /*b920*/  ULDC UR6, c[0x0][0x2b8] ;  /* 0x0000ae0000067ab9 */ /* 0x000fe20000000800 */
[----:B------:R-:W2:Y:S04]  /*b930*/  LDL.LU.64 R2, [R1+0x48] ;  /* 0x0000480001027983 */ /* 0x000ea80000300a00 */
[----:B------:R-:W3:Y:S04]  /*b940*/  LDL.LU R0, [R1+0x34] ;  /* 0x0000340001007983 */ /* 0x000ee80000300800 */
[----:B------:R-:W4:Y:S04]  /*b950*/  LDL.LU R6, [R1+0x54] ;  /* 0x0000540001067983 */ /* 0x000f280000300800 */
[----:B------:R-:W4:Y:S04]  /*b960*/  LDL.LU R4, [R1+0x20] ;  /* 0x0000200001047983 */ /* 0x000f280000300800 */
[----:B------:R0:W5:Y:S01]  /*b970*/  LDL R9, [R1+0x50] ;  /* 0x0000500001097983 */ /* 0x0001620000100800 */
[----:B-1----:R-:W-:Y:S01]  /*b980*/  ISETP.NE.AND P0, PT, R7, 0x1, PT ;  /* 0x000000010700780c */ /* 0x002fe20003f05270 */
[----:B------:R-:W1:Y:S02]  /*b990*/  S2R R8, SR_TID.X ;  /* 0x0000000000087919 */ /* 0x000e640000002100 */
[C---:B-1----:R-:W-:Y:S01]  /*b9a0*/  IMAD.SHL.U32 R10, R8.reuse, 0x8, RZ ;  /* 0x00000008080a7824 */ /* 0x042fe200078e00ff */
[----:B------:R-:W-:-:S04]  /*b9b0*/  LOP3.LUT R8, R8, 0x7f, RZ, 0xc0, !PT ;  /* 0x0000007f08087812 */ /* 0x000fc800078ec0ff */
[----:B------:R-:W-:Y:S02]  /*b9c0*/  LOP3.LUT R10, R10, 0x38, RZ, 0xc0, !PT ;  /* 0x000000380a0a7812 */ /* 0x000fe400078ec0ff */
[----:B------:R-:W-:Y:S01]  /*b9d0*/  SHF.R.U32.HI R8, RZ, 0x3, R8 ;  /* 0x00000003ff087819 */ /* 0x000fe20000011608 */
[----:B--2---:R-:W-:Y:S02]  /*b9e0*/  IMAD.MOV.U32 R3, RZ, RZ, R5 ;  /* 0x000000ffff037224 */ /* 0x004fe400078e0005 */
[----:B------:R-:W1:Y:S01]  /*b9f0*/  S2R R5, SR_TID.X ;  /* 0x0000000000057919 */ /* 0x000e620000002100 */
[----:B---3--:R-:W-:Y:S02]  /*ba00*/  IMAD R0, R0, UR4, RZ ;  /* 0x0000000400007c24 */ /* 0x008fe4000f8e02ff */
[----:B------:R-:W-:-:S04]  /*ba10*/  IMAD.WIDE.U32 R2, R18, UR4, R2 ;  /* 0x0000000412027c25 */ /* 0x000fc8000f8e0002 */
[----:B------:R-:W-:Y:S01]  /*ba20*/  IMAD R0, R18, UR5, R0 ;  /* 0x0000000512007c24 */ /* 0x000fe2000f8e0200 */
[----:B------:R-:W-:-:S03]  /*ba30*/  ULDC.64 UR4, c[0x0][0x2e0] ;  /* 0x0000b80000047ab9 */ /* 0x000fc60000000a00 */
[----:B------:R-:W-:Y:S02]  /*ba40*/  IMAD.IADD R3, R3, 0x1, R0 ;  /* 0x0000000103037824 */ /* 0x000fe400078e0200 */
[----:B----4-:R-:W-:Y:S02]  /*ba50*/  IMAD R0, R6, UR4, RZ ;  /* 0x0000000406007c24 */ /* 0x010fe4000f8e02ff */
[C---:B------:R-:W-:Y:S01]  /*ba60*/  IMAD.WIDE.U32 R2, R4.reuse, UR4, R2 ;  /* 0x0000000404027c25 */ /* 0x040fe2000f8e0002 */
[----:B------:R-:W2:Y:S03]  /*ba70*/  @P0 LDC R6, c[0x0][0x450] ;  /* 0x00011400ff060b82 */ /* 0x000ea60000000800 */
[----:B------:R-:W-:Y:S01]  /*ba80*/  IMAD R0, R4, UR5, R0 ;  /* 0x0000000504007c24 */ /* 0x000fe2000f8e0200 */
[----:B------:R-:W-:Y:S01]  /*ba90*/  ULDC.64 UR4, c[0x0][0x2d0] ;  /* 0x0000b40000047ab9 */ /* 0x000fe20000000a00 */
[----:B------:R-:W3:Y:S02]  /*baa0*/  S2R R4, SR_TID.X ;  /* 0x0000000000047919 */ /* 0x000ee40000002100 */
[----:B------:R-:W-:Y:S01]  /*bab0*/  IMAD.IADD R3, R3, 0x1, R0 ;  /* 0x0000000103037824 */ /* 0x000fe200078e0200 */
[----:B-1----:R-:W-:-:S04]  /*bac0*/  LOP3.LUT R5, R5, 0x7f, RZ, 0xc0, !PT ;  /* 0x0000007f05057812 */ /* 0x002fc800078ec0ff */
[----:B------:R-:W-:Y:S01]  /*bad0*/  SHF.R.U32.HI R5, RZ, 0x3, R5 ;  /* 0x00000003ff057819 */ /* 0x000fe20000011605 */
[----:B---3--:R-:W-:-:S05]  /*bae0*/  IMAD.SHL.U32 R4, R4, 0x10, RZ ;  /* 0x0000001004047824 */ /* 0x008fca00078e00ff */
[----:B------:R-:W-:Y:S02]  /*baf0*/  LOP3.LUT R4, R5, 0x70, R4, 0xf8, !PT ;  /* 0x0000007005047812 */ /* 0x000fe400078ef804 */
[----:B------:R-:W1:Y:S03]  /*bb00*/  @P0 LDC R5, c[0x0][0x44c] ;  /* 0x00011300ff050b82 */ /* 0x000e660000000800 */
[----:B------:R-:W-:-:S04]  /*bb10*/  IMAD R0, R17, 0x40, R4 ;  /* 0x0000004011007824 */ /* 0x000fc800078e0204 */
[----:B------:R-:W-:Y:S02]  /*bb20*/  IMAD.MOV.U32 R4, RZ, RZ, R0 ;  /* 0x000000ffff047224 */ /* 0x000fe400078e0000 */
[----:B-1----:R-:W-:-:S05]  /*bb30*/  @P0 IMAD.HI.U32 R5, R0, R5, RZ ;  /* 0x0000000500050227 */ /* 0x002fca00078e00ff */
[----:B--2---:R-:W-:-:S05]  /*bb40*/  @P0 SHF.R.U32.HI R4, RZ, R6, R5 ;  /* 0x00000006ff040219 */ /* 0x004fca0000011605 */
[----:B------:R-:W-:-:S04]  /*bb50*/  IMAD.MOV R5, RZ, RZ, -R4 ;  /* 0x000000ffff057224 */ /* 0x000fc800078e0a04 */
[----:B------:R-:W-:Y:S01]  /*bb60*/  IMAD R0, R7, R5, R0 ;  /* 0x0000000507007224 */ /* 0x000fe200078e0200 */
[----:B------:R-:W-:Y:S01]  /*bb70*/  SHF.R.S32.HI R5, RZ, 0x1f, R4 ;  /* 0x0000001fff057819 */ /* 0x000fe20000011404 */
[----:B------:R-:W-:-:S04]  /*bb80*/  IMAD.WIDE.U32 R2, R4, UR4, R2 ;  /* 0x0000000404027c25 */ /* 0x000fc8000f8e0002 */
[----:B------:R-:W-:-:S04]  /*bb90*/  IMAD R5, R5, UR4, RZ ;  /* 0x0000000405057c24 */ /* 0x000fc8000f8e02ff */
[----:B------:R-:W-:Y:S01]  /*bba0*/  IMAD R4, R4, UR5, R5 ;  /* 0x0000000504047c24 */ /* 0x000fe2000f8e0205 */
[----:B------:R-:W-:-:S03]  /*bbb0*/  ULDC.64 UR4, c[0x0][0x2c8] ;  /* 0x0000b20000047ab9 */ /* 0x000fc60000000a00 */
[----:B------:R-:W-:Y:S01]  /*bbc0*/  IMAD.IADD R3, R3, 0x1, R4 ;  /* 0x0000000103037824 */ /* 0x000fe200078e0204 */
[----:B------:R-:W-:-:S05]  /*bbd0*/  SHF.R.S32.HI R4, RZ, 0x1f, R0 ;  /* 0x0000001fff047819 */ /* 0x000fca0000011400 */
[----:B------:R-:W-:Y:S02]  /*bbe0*/  IMAD R6, R4, UR4, RZ ;  /* 0x0000000404067c24 */ /* 0x000fe4000f8e02ff */
[----:B------:R-:W-:-:S04]  /*bbf0*/  IMAD.WIDE.U32 R4, R0, UR4, R2 ;  /* 0x0000000400047c25 */ /* 0x000fc8000f8e0002 */
[----:B------:R-:W-:Y:S01]  /*bc00*/  IMAD R0, R0, UR5, R6 ;  /* 0x0000000500007c24 */ /* 0x000fe2000f8e0206 */
[----:B------:R-:W-:Y:S02]  /*bc10*/  ULDC.64 UR4, c[0x0][0x280] ;  /* 0x0000a00000047ab9 */ /* 0x000fe40000000a00 */
[----:B------:R-:W-:Y:S01]  /*bc20*/  LEA R3, P1, R4, UR4, 0x1 ;  /* 0x0000000404037c11 */ /* 0x000fe2000f8208ff */
[----:B------:R-:W-:Y:S01]  /*bc30*/  IMAD.IADD R0, R5, 0x1, R0 ;  /* 0x0000000105007824 */ /* 0x000fe200078e0200 */
[----:B------:R-:W-:Y:S01]  /*bc40*/  UMOV UR4, 0xffffffff ;  /* 0xffffffff00047882 */ /* 0x000fe20000000000 */
[----:B------:R-:W-:-:S03]  /*bc50*/  ISETP.GE.AND P0, PT, R10, UR6, PT ;  /* 0x000000060a007c0c */ /* 0x000fc6000bf06270 */
[----:B------:R-:W-:Y:S01]  /*bc60*/  LEA.HI.X R2, R4, UR5, R0, 0x1, P1 ;  /* 0x0000000504027c11 */ /* 0x000fe200088f0c00 */
[----:B0-----:R-:W-:Y:S09]  /*bc70*/  BRA.DIV UR4, `(.L_x_463) ;  /* 0x0000004e04d07947 */ /* 0x001ff2000b800000 */
[----:B------:R-:W2:Y:S01]  /*bc80*/  LDL.LU R5, [R1+0x38] ;  /* 0x0000380001057983 */ /* 0x000ea20000300800 */
[----:B------:R-:W-:-:S03]  /*bc90*/  IMAD R17, R17, 0x40, R8 ;  /* 0x0000004011117824 */ /* 0x000fc600078e0208 */
[----:B------:R-:W-:Y:S04]  /*bca0*/  SHFL.IDX PT, R4, R2, RZ, 0x181f ;  /* 0x00181fff02047589 */ /* 0x000fe800000e0000 */
[----:B------:R-:W-:Y:S01]  /*bcb0*/  SHFL.IDX PT, R6, R2, 0x1, 0x181f ;  /* 0x00381f0002067f89 */ /* 0x000fe200000e0000 */
[----:B--2---:R-:W-:-:S03]  /*bcc0*/  IMAD R0, R5, R7, RZ ;  /* 0x0000000705007224 */ /* 0x004fc600078e02ff */
[----:B------:R-:W0:Y:S02]  /*bcd0*/  SHFL.IDX PT, R5, R3, RZ, 0x181f ;  /* 0x00181fff03057589 */ /* 0x000e2400000e0000 */
[----:B------:R-:W-:-:S13]  /*bce0*/  ISETP.GE.AND P1, PT, R17, R0, PT ;  /* 0x000000001100720c */ /* 0x000fda0003f26270 */
[----:B0-----:R-:W-:-:S05]  /*bcf0*/  @!P1 LEA R5, P2, R10, R5, 0x1 ;  /* 0x000000050a059211 */ /* 0x001fca00078408ff */
[----:B------:R-:W-:-:S05]  /*bd00*/  @!P1 IMAD.X R4, RZ, RZ, R4, P2 ;  /* 0x000000ffff049224 */ /* 0x000fca00010e0604 */
[----:B------:R-:W-:-:S04]  /*bd10*/  @!P1 LOP3.LUT R5, R5, R4, RZ, 0x3c, !PT ;  /* 0x0000000405059212 */ /* 0x000fc800078e3cff */
[----:B------:R-:W-:-:S04]  /*bd20*/  @!P1 LOP3.LUT R4, R5, R4, RZ, 0x3c, !PT ;  /* 0x0000000405049212 */ /* 0x000fc800078e3cff */
[----:B------:R-:W-:-:S05]  /*bd30*/  @!P1 LOP3.LUT R5, R5, R4, RZ, 0x3c, !PT ;  /* 0x0000000405059212 */ /* 0x000fca00078e3cff */
[----:B-----5:R0:W-:Y:S02]  /*bd40*/  @!P1 LDGSTS.E.BYPASS.LTC128B.128 [R9+0x20400], desc[UR40][R4.64], !P0 ;  /* 0x2040000004099fae */ /* 0x0201e4000c101d68 */
[----:B0-----:R-:W-:-:S05]  /*bd50*/  VIADD R4, R17, 0x10 ;  /* 0x0000001011047836 */ /* 0x001fca0000000000 */
[----:B------:R-:W-:Y:S02]  /*bd60*/  ISETP.GE.AND P1, PT, R4, R0, PT ;  /* 0x000000000400720c */ /* 0x000fe40003f26270 */
[----:B------:R-:W0:Y:S11]  /*bd70*/  SHFL.IDX PT, R4, R3, 0x1, 0x181f ;  /* 0x00381f0003047f89 */ /* 0x000e3600000e0000 */
[----:B0-----:R-:W-:-:S05]  /*bd80*/  @!P1 LEA R5, P2, R10, R4, 0x1 ;  /* 0x000000040a059211 */ /* 0x001fca00078408ff */
[----:B------:R-:W-:Y:S02]  /*bd90*/  @!P1 IMAD.X R4, RZ, RZ, R6, P2 ;  /* 0x000000ffff049224 */ /* 0x000fe400010e0606 */
[----:B------:R-:W-:Y:S03]  /*bda0*/  SHFL.IDX PT, R6, R2, 0x2, 0x181f ;  /* 0x00581f0002067f89 */ /* 0x000fe600000e0000 */
[----:B------:R-:W-:-:S04]  /*bdb0*/  @!P1 LOP3.LUT R5, R5, R4, RZ, 0x3c, !PT ;  /* 0x0000000405059212 */ /* 0x000fc800078e3cff */
[----:B------:R-:W-:-:S04]  /*bdc0*/  @!P1 LOP3.LUT R4, R5, R4, RZ, 0x3c, !PT ;  /* 0x0000000405049212 */ /* 0x000fc800078e3cff */
[----:B------:R-:W-:-:S05]  /*bdd0*/  @!P1 LOP3.LUT R5, R5, R4, RZ, 0x3c, !PT ;  /* 0x0000000405059212 */ /* 0x000fca00078e3cff */
[----:B------:R0:W-:Y:S02]  /*bde0*/  @!P1 LDGSTS.E.BYPASS.LTC128B.128 [R9+0x20c00], desc[UR40][R4.64], !P0 ;  /* 0x20c0000004099fae */ /* 0x0001e4000c101d68 */
[----:B0-----:R-:W-:-:S05]  /*bdf0*/  VIADD R4, R17, 0x20 ;  /* 0x0000002011047836 */ /* 0x001fca0000000000 */
[----:B------:R-:W-:Y:S02]  /*be00*/  ISETP.GE.AND P1, PT, R4, R0, PT ;  /* 0x000000000400720c */ /* 0x000fe40003f26270 */
[----:B------:R-:W0:Y:S04]  /*be10*/  SHFL.IDX PT, R4, R3, 0x2, 0x181f ;  /* 0x00581f0003047f89 */ /* 0x000e2800000e0000 */
[----:B------:R-:W1:Y:S07]  /*be20*/  SHFL.IDX PT, R3, R3, 0x3, 0x181f ;  /* 0x00781f0003037f89 */ /* 0x000e6e00000e0000 */
[----:B0-----:R-:W-:-:S05]  /*be30*/  @!P1 LEA R5, P2, R10, R4, 0x1 ;  /* 0x000000040a059211 */ /* 0x001fca00078408ff */
[----:B------:R-:W-:-:S05]  /*be40*/  @!P1 IMAD.X R4, RZ, RZ, R6, P2 ;  /* 0x000000ffff049224 */ /* 0x000fca00010e0606 */
[----:B------:R-:W-:-:S04]  /*be50*/  @!P1 LOP3.LUT R5, R5, R4, RZ, 0x3c, !PT ;  /* 0x0000000405059212 */ /* 0x000fc800078e3cff */
[----:B------:R-:W-:-:S04]  /*be60*/  @!P1 LOP3.LUT R4, R5, R4, RZ, 0x3c, !PT ;  /* 0x0000000405049212 */ /* 0x000fc800078e3cff */
[----:B------:R-:W-:-:S05]  /*be70*/  @!P1 LOP3.LUT R5, R5, R4, RZ, 0x3c, !PT ;  /* 0x0000000405059212 */ /* 0x000fca00078e3cff */
[----:B------:R0:W-:Y:S04]  /*be80*/  @!P1 LDGSTS.E.BYPASS.LTC128B.128 [R9+0x21400], desc[UR40][R4.64], !P0 ;  /* 0x2140000004099fae */ /* 0x0001e8000c101d68 */
[----:B01----:R0:W2:Y:S02]  /*be90*/  SHFL.IDX PT, R4, R2, 0x3, 0x181f ;  /* 0x00781f0002047f89 */ /* 0x0030a400000e0000 */
.L_x_591:
[----:B------:R1:W5:Y:S01]  /*bea0*/  LDL R8, [R1+0x4] ;  /* 0x0000040001087983 */ /* 0x0003620000100800 */
[----:B------:R-:W-:-:S05]  /*beb0*/  VIADD R17, R17, 0x30 ;  /* 0x0000003011117836 */ /* 0x000fca0000000000 */
[----:B------:R-:W-:-:S13]  /*bec0*/  ISETP.GE.AND P1, PT, R17, R0, PT ;  /* 0x000000001100720c */ /* 0x000fda0003f26270 */
[----:B0-----:R-:W-:-:S05]  /*bed0*/  @!P1 LEA R2, P2, R10, R3, 0x1 ;  /* 0x000000030a029211 */ /* 0x001fca00078408ff */
[----:B--2---:R-:W-:-:S05]  /*bee0*/  @!P1 IMAD.X R3, RZ, RZ, R4, P2 ;  /* 0x000000ffff039224 */ /* 0x004fca00010e0604 */
[----:B------:R-:W-:Y:S01]  /*bef0*/  @!PT LDS RZ, [RZ] ;  /* 0x00000000fffff984 */ /* 0x000fe20000000800 */
[----:B------:R-:W-:Y:S01]  /*bf00*/  @!PT LDS RZ, [RZ] ;  /* 0x00000000fffff984 */ /* 0x000fe20000000800 */
[----:B------:R-:W-:Y:S01]  /*bf10*/  @!PT LDS RZ, [RZ] ;  /* 0x00000000fffff984 */ /* 0x000fe20000000800 */
[----:B------:R1:W-:Y:S01]  /*bf20*/  @!P1 LDGSTS.E.BYPASS.LTC128B.128 [R9+0x21c00], desc[UR40][R2.64], !P0 ;  /* 0x21c0000002099fae */ /* 0x0003e2000c101d68 */
[----:B------:R-:W-:Y:S01]  /*bf30*/  PLOP3.LUT P0, PT, PT, PT, PT, 0x80, 0x0 ;  /* 0x000000000000781c */ /* 0x000fe20003f0f070 */
[----:B------:R-:W-:-:S12]  /*bf40*/  NOP ;  /* 0x0000000000007918 */ /* 0x000fd80000000000 */
.L_x_464:
[----:B-1----:R-:W2:Y:S01]  /*bf50*/  LDL R2, [R1+0x4] ;  /* 0x0000040001027983 */ /* 0x002ea20000100800 */
[----:B------:R-:W-:Y:S02]  /*bf60*/  PLOP3.LUT P1, PT, P1, P0, PT, 0xa2, 0x0 ;  /* 0x000000000000781c */ /* 0x000fe40000f21472 */
[----:B--2---:R-:W-:-:S08]  /*bf70*/  @P0 R2UR P1, UR4, R2 ;  /* 0x00000000020402ca */ /* 0x004fd00000020000 */
[----:B------:R-:W-:-:S05]  /*bf80*/  @P0 PLOP3.LUT P0, PT, P1, PT, PT, 0x80, 0x0 ;  /* 0x000000000000081c */ /* 0x000fca0000f0f070 */
[----:B------:R-:W-:Y:S01]  /*bf90*/  @!P1 SYNCS.ARRIVE.TRANS64.RED.A0T1 RZ, [UR4+0x28c00], RZ ;  /* 0x028c00ffffff99a7 */ /* 0x000fe20008200404 */
[----:B------:R-:W-:Y:S07]  /*bfa0*/  @!P1 ARRIVES.LDGSTSBAR.64.TRANSCNT [UR4+0x28c00] ;  /* 0x028c0000ff0099b0 */ /* 0x000fee0008000a84 */
[----:B------:R-:W-:Y:S05]  /*bfb0*/  @P0 BRA.U.ANY `(.L_x_464) ;  /* 0xfffffffd00e40947 */ /* 0x000fea000393ffff */
[----:B------:R-:W2:Y:S02]  /*bfc0*/  LDL.LU R3, [R1+0x3c] ;  /* 0x00003c0001037983 */ /* 0x000ea40000300800 */
[----:B--2---:R-:W-:-:S05]  /*bfd0*/  VIADD R3, R3, 0x1 ;  /* 0x0000000103037836 */ /* 0x004fca0000000000 */
[----:B------:R0:W-:Y:S01]  /*bfe0*/  STL [R1+0x3c], R3 ;  /* 0x00003c0301007387 */ /* 0x0001e20000100800 */
[----:B------:R-:W-:-:S04]  /*bff0*/  LEA.HI R0, R3, R3, RZ, 0x1 ;  /* 0x0000000303007211 */ /* 0x000fc800078f08ff */
[----:B------:R-:W-:-:S05]  /*c000*/  LOP3.LUT R0, R0, 0xfffffffe, RZ, 0xc0, !PT ;  /* 0xfffffffe00007812 */ /* 0x000fca00078ec0ff */
[----:B------:R-:W-:-:S05]  /*c010*/  IMAD.IADD R0, R3, 0x1, -R0 ;  /* 0x0000000103007824 */ /* 0x000fca00078e0a00 */
[----:B------:R-:W-:Y:S01]  /*c020*/  SHF.L.U32 R0, R0, 0x1f, RZ ;  /* 0x0000001f00007819 */ /* 0x000fe200000006ff */
[----:B------:R-:W-:Y:S01]  /*c030*/  NOP ;  /* 0x0000000000007918 */ /* 0x000fe20000000000 */
[----:B------:R0:W-:Y:S01]  /*c040*/  SYNCS.ARRIVE.TRANS64.A1T0 RZ, [R2+URZ+0x28c00], RZ ;  /* 0x028c00ff02ff79a7 */ /* 0x0001e2000810003f */
[----:B------:R-:W-:Y:S01]  /*c050*/  BSSY B0, `(.L_x_465) ;  /* 0x0000003000007945 */ /* 0x000fe20003800000 */
[----:B------:R-:W1:Y:S03]  /*c060*/  SYNCS.PHASECHK.TRANS64.TRYWAIT P0, [R2+URZ+0x28c20], R0 ;  /* 0x028c2000020075a7 */ /* 0x000e66000800017f */
[----:B01----:R-:W-:Y:S05]  /*c070*/  @!P0 BRA `(.L_x_466) ;  /* 0x0000005000188947 */ /* 0x003fea0003800000 */
.L_x_592:
[----:B------:R-:W-:Y:S05]  /*c080*/  BSYNC B0 ;  /* 0x0000000000007941 */ /* 0x000fea0003800000 */
.L_x_465:
[----:B0-----:R-:W2:Y:S01]  /*c090*/  LDL R2, [R1+0x18] ;  /* 0x0000180001027983 */ /* 0x001ea20000100800 */
[----:B------:R-:W-:Y:S01]  /*c0a0*/  BSSY B0, `(.L_x_467) ;  /* 0x00000a3000007945 */ /* 0x000fe20003800000 */
[----:B--2---:R-:W-:-:S13]  /*c0b0*/  ISETP.NE.AND P0, PT, R2, RZ, PT ;  /* 0x000000ff0200720c */ /* 0x004fda0003f05270 */
[----:B------:R-:W-:Y:S05]  /*c0c0*/  @!P0 BRA `(.L_x_468) ;  /* 0x0000000800808947 */ /* 0x000fea0003800000 */
[----:B------:R-:W2:Y:S04]  /*c0d0*/  LDL R3, [R1+0x4] ;  /* 0x0000040001037983 */ /* 0x000ea80000100800 */
[----:B------:R-:W3:Y:S01]  /*c0e0*/  LDL R4, [R1+0x10] ;  /* 0x0000100001047983 */ /* 0x000ee20000100800 */
[----:B------:R-:W0:Y:S01]  /*c0f0*/  S2R R2, SR_TID.X ;  /* 0x0000000000027919 */ /* 0x000e220000002100 */
[----:B--2---:R-:W-:Y:S02]  /*c100*/  IMAD.MOV.U32 R5, RZ, RZ, R3 ;  /* 0x000000ffff057224 */ /* 0x004fe400078e0003 */
[----:B------:R-:W2:Y:S01]  /*c110*/  LDL R3, [R1+0x8] ;  /* 0x0000080001037983 */ /* 0x000ea20000100800 */
[----:B---3--:R-:W-:Y:S01]  /*c120*/  SHF.L.U32 R0, R4, 0x1f, RZ ;  /* 0x0000001f04007819 */ /* 0x008fe200000006ff */
[----:B------:R-:W-:Y:S01]  /*c130*/  BSSY B1, `(.L_x_469) ;  /* 0x0000006000017945 */ /* 0x000fe20003800000 */
[----:B0-----:R-:W-:-:S04]  /*c140*/  LOP3.LUT R2, R2, 0x7f, RZ, 0xc0, !PT ;  /* 0x0000007f02027812 */ /* 0x001fc800078ec0ff */
[----:B------:R-:W-:Y:S01]  /*c150*/  ISETP.NE.AND P1, PT, R2, RZ, PT ;  /* 0x000000ff0200720c */ /* 0x000fe20003f25270 */
[----:B--2---:R-:W-:-:S04]  /*c160*/  IMAD R3, R3, 0x8, R5 ;  /* 0x0000000803037824 */ /* 0x004fc800078e0205 */
[----:B------:R-:W0:Y:S02]  /*c170*/  SYNCS.PHASECHK.TRANS64.TRYWAIT P0, [R3+URZ+0x28c60], R0 ;  /* 0x028c6000030075a7 */ /* 0x000e24000800017f */
[----:B0-----:R-:W-:Y:S06]  /*c180*/  @!P0 BRA `(.L_x_470) ;  /* 0x0000004c00ec8947 */ /* 0x001fec0003800000 */
.L_x_593:
[----:B------:R-:W-:Y:S05]  /*c190*/  BSYNC B1 ;  /* 0x0000000000017941 */ /* 0x000fea0003800000 */
.L_x_469:
        /* <DEDUP_REMOVED lines=9> */
.L_x_472:
[----:B------:R-:W-:Y:S05]  /*c230*/  BSYNC B1 ;  /* 0x0000000000017941 */ /* 0x000fea0003800000 */
.L_x_471:
[----:B------:R-:W2:Y:S04]  /*c240*/  LDL R5, [R1+0x4] ;  /* 0x0000040001057983 */ /* 0x000ea80000100800 */
[----:B------:R-:W2:Y:S04]  /*c250*/  LDL R2, [R1+0x8] ;  /* 0x0000080001027983 */ /* 0x000ea80000100800 */
[----:B------:R-:W3:Y:S04]  /*c260*/  LDL R4, [R1+0x1c] ;  /* 0x00001c0001047983 */ /* 0x000ee80000100800 */
[----:B0-----:R-:W3:Y:S01]  /*c270*/  LDL R0, [R1+0x40] ;  /* 0x0000400001007983 */ /* 0x001ee20000100800 */
[----:B------:R-:W-:Y:S01]  /*c280*/  UIADD3 UR4, UP0, UR38, 0x470, URZ ;  /* 0x0000047026047890 */ /* 0x000fe2000ff1e03f */
[----:B------:R-:W-:Y:S01]  /*c290*/  VIADD R3, R3, 0x28c50 ;  /* 0x00028c5003037836 */ /* 0x000fe20000000000 */
[----:B------:R-:W-:Y:S01]  /*c2a0*/  PLOP3.LUT P0, PT, PT, PT, PT, 0x80, 0x0 ;  /* 0x000000000000781c */ /* 0x000fe20003f0f070 */
[----:B------:R-:W-:Y:S01]  /*c2b0*/  UMOV UR6, 0x0 ;  /* 0x0000000000067882 */ /* 0x000fe20000000000 */
[----:B------:R-:W-:Y:S01]  /*c2c0*/  UIADD3.X UR5, URZ, UR39, URZ, UP0, !UPT ;  /* 0x000000273f057290 */ /* 0x000fe200087fe43f */
[----:B------:R-:W-:Y:S01]  /*c2d0*/  UMOV UR7, 0x14f00000 ;  /* 0x14f0000000077882 */ /* 0x000fe20000000000 */
[----:B------:R-:W-:Y:S01]  /*c2e0*/  UMOV UR10, URZ ;  /* 0x0000003f000a7c82 */ /* 0x000fe20008000000 */
[----:B--2---:R-:W-:-:S02]  /*c2f0*/  IMAD R2, R2, 0x10000, R5 ;  /* 0x0001000002027824 */ /* 0x004fc400078e0205 */
[----:B---3--:R-:W-:Y:S02]  /*c300*/  IMAD R0, R0, 0x40, R4 ;  /* 0x0000004000007824 */ /* 0x008fe400078e0204 */
[----:B------:R-:W-:-:S07]  /*c310*/  VIADD R4, R2, 0x400 ;  /* 0x0000040002047836 */ /* 0x000fce0000000000 */
.L_x_473:
[----:B------:R-:W2:Y:S01]  /*c320*/  LDL R5, [R1] ;  /* 0x0000000001057983 */ /* 0x000ea20000100800 */
[----:B------:R-:W-:-:S13]  /*c330*/  @P0 ELECT P1, URZ, PT ;  /* 0x00000000003f082f */ /* 0x000fda0003820000 */
[----:B------:R-:W-:Y:S02]  /*c340*/  @P1 R2UR UR12, R18 ;  /* 0x00000000120c12ca */ /* 0x000fe400000e0000 */
[----:B------:R-:W-:Y:S02]  /*c350*/  @P1 R2UR UR11, R0 ;  /* 0x00000000000b12ca */ /* 0x000fe400000e0000 */
[----:B------:R-:W-:Y:S02]  /*c360*/  @P1 R2UR UR9, R3 ;  /* 0x00000000030912ca */ /* 0x000fe400000e0000 */
[----:B------:R-:W-:Y:S02]  /*c370*/  @P1 R2UR UR8, R4 ;  /* 0x00000000040812ca */ /* 0x000fe400000e0000 */
[----:B------:R-:W-:Y:S02]  /*c380*/  @P1 PLOP3.LUT P0, PT, P1, PT, PT, 0x8, 0x0 ;  /* 0x000000000000181c */ /* 0x000fe40000f0e170 */
[----:B--2---:R-:W-:-:S02]  /*c390*/  @P1 R2UR UR13, R5 ;  /* 0x00000000050d12ca */ /* 0x004fc400000e0000 */
[----:B------:R-:W-:-:S11]  /*c3a0*/  PLOP3.LUT P1, PT, PT, PT, PT, 0x8, 0x0 ;  /* 0x000000000000781c */ /* 0x000fd60003f2e170 */
[----:B------:R0:W-:Y:S02]  /*c3b0*/  UTMALDG.4D [UR8], [UR4], desc[UR6] ;  /* 0x00000608040075b4 */ /* 0x0001e40008019000 */
[----:B0-----:R-:W-:Y:S05]  /*c3c0*/  @P0 BRA.U.ANY `(.L_x_473) ;  /* 0xfffffffd00d40947 */ /* 0x001fea000393ffff */
[----:B------:R-:W-:Y:S01]  /*c3d0*/  PLOP3.LUT P0, PT, PT, PT, PT, 0x80, 0x0 ;  /* 0x000000000000781c */ /* 0x000fe20003f0f070 */
[----:B------:R-:W-:Y:S01]  /*c3e0*/  VIADD R4, R2, 0x2400 ;  /* 0x0000240002047836 */ /* 0x000fe20000000000 */
[----:B------:R-:W-:Y:S01]  /*c3f0*/  UMOV UR6, 0x0 ;  /* 0x0000000000067882 */ /* 0x000fe20000000000 */
[----:B------:R-:W-:Y:S01]  /*c400*/  UMOV UR7, 0x14f00000 ;  /* 0x14f0000000077882 */ /* 0x000fe20000000000 */
[----:B------:R-:W-:-:S09]  /*c410*/  UMOV UR10, 0x40 ;  /* 0x00000040000a7882 */ /* 0x000fd20000000000 */
.L_x_474:
        /* <DEDUP_REMOVED lines=16> */
.L_x_475:
        /* <DEDUP_REMOVED lines=16> */
.L_x_476:
        /* <DEDUP_REMOVED lines=16> */
.L_x_477:
        /* <DEDUP_REMOVED lines=16> */
.L_x_478:
        /* <DEDUP_REMOVED lines=16> */
.L_x_479:
        /* <DEDUP_REMOVED lines=16> */
.L_x_480:
        /* <DEDUP_REMOVED lines=11> */
.L_x_468:
[----:B------:R-:W-:Y:S05]  /*cad0*/  BSYNC B0 ;  /* 0x0000000000007941 */ /* 0x000fea0003800000 */
.L_x_467:
[----:B------:R-:W2:Y:S01]  /*cae0*/  LDL.LU R4, [R1+0x30] ;  /* 0x0000300001047983 */ /* 0x000ea20000300800 */
[----:B------:R-:W-:Y:S01]  /*caf0*/  BSSY B0, `(.L_x_481) ;  /* 0x00002cf000007945 */ /* 0x000fe20003800000 */
[----:B--2---:R-:W-:-:S13]  /*cb00*/  ISETP.GE.AND P0, PT, R4, 0x41, PT ;  /* 0x000000410400780c */ /* 0x004fda0003f06270 */
[----:B------:R-:W-:Y:S05]  /*cb10*/  @!P0 BRA `(.L_x_482) ;  /* 0x0000002c00308947 */ /* 0x000fea0003800000 */
[----:B------:R-:W2:Y:S01]  /*cb20*/  LDL R4, [R1+0x28] ;  /* 0x0000280001047983 */ /* 0x000ea20000100800 */
[----:B------:R-:W-:Y:S01]  /*cb30*/  IMAD.MOV.U32 R0, RZ, RZ, 0x1 ;  /* 0x00000001ff007424 */ /* 0x000fe200078e00ff */
[----:B------:R-:W-:Y:S01]  /*cb40*/  BSSY B2, `(.L_x_483) ;  /* 0x00000f3000027945 */ /* 0x000fe20003800000 */
[----:B--2---:R-:W-:-:S05]  /*cb50*/  IMAD.MOV R6, RZ, RZ, -R4 ;  /* 0x000000ffff067224 */ /* 0x004fca00078e0a04 */
[----:B------:R-:W-:-:S05]  /*cb60*/  VIADDMNMX R6, R6, R0, 0xffffffff, !PT ;  /* 0xffffffff06067446 */ /* 0x000fca0007800100 */
[----:B------:R-:W-:-:S05]  /*cb70*/  IMAD.IADD R0, R4, 0x1, R6 ;  /* 0x0000000104007824 */ /* 0x000fca00078e0206 */
[----:B------:R-:W-:-:S04]  /*cb80*/  LOP3.LUT R0, R0, 0x1, RZ, 0xc0, !PT ;  /* 0x0000000100007812 */ /* 0x000fc800078ec0ff */
[----:B------:R-:W-:Y:S01]  /*cb90*/  ISETP.NE.U32.AND P0, PT, R0, 0x1, PT ;  /* 0x000000010000780c */ /* 0x000fe20003f05070 */
[----:B------:R-:W-:-:S12]  /*cba0*/  VIADD R0, R4, 0xfffffffe ;  /* 0xfffffffe04007836 */ /* 0x000fd80000000000 */
[----:B------:R-:W-:Y:S05]  /*cbb0*/  @P0 BRA `(.L_x_484) ;  /* 0x0000000c00ac0947 */ /* 0x000fea0003800000 */
[----:B------:R-:W2:Y:S04]  /*cbc0*/  LDL R5, [R1+0x18] ;  /* 0x0000180001057983 */ /* 0x000ea80000100800 */
[----:B------:R-:W3:Y:S04]  /*cbd0*/  LDL.LU R4, [R1+0x8] ;  /* 0x0000080001047983 */ /* 0x000ee80000300800 */
[----:B------:R-:W4:Y:S01]  /*cbe0*/  LDL.LU R7, [R1+0x10] ;  /* 0x0000100001077983 */ /* 0x000f220000300800 */
[----:B------:R-:W-:Y:S01]  /*cbf0*/  BSSY B1, `(.L_x_485) ;  /* 0x00000e5000017945 */ /* 0x000fe20003800000 */
[----:B--2---:R-:W-:Y:S01]  /*cc00*/  ISETP.NE.AND P2, PT, R5, RZ, PT ;  /* 0x000000ff0500720c */ /* 0x004fe20003f45270 */
[----:B---3--:R-:W-:-:S05]  /*cc10*/  VIADD R2, R4, 0x1 ;  /* 0x0000000104027836 */ /* 0x008fca0000000000 */
[----:B------:R-:W-:-:S04]  /*cc20*/  ISETP.NE.AND P0, PT, R2, 0x2, PT ;  /* 0x000000020200780c */ /* 0x000fc80003f05270 */
[----:B------:R-:W-:Y:S02]  /*cc30*/  SEL R3, RZ, 0x1, P0 ;  /* 0x00000001ff037807 */ /* 0x000fe40000000000 */
[----:B-----5:R-:W-:Y:S02]  /*cc40*/  SEL R8, R2, RZ, P0 ;  /* 0x000000ff02087207 */ /* 0x020fe40000000000 */
[----:B----4-:R-:W-:-:S05]  /*cc50*/  LOP3.LUT R7, R7, R3, RZ, 0x3c, !PT ;  /* 0x0000000307077212 */ /* 0x010fca00078e3cff */
[----:B------:R0:W-:Y:S04]  /*cc60*/  STL [R1+0x10], R7 ;  /* 0x0000100701007387 */ /* 0x0001e80000100800 */
[----:B------:R0:W-:Y:S01]  /*cc70*/  STL [R1+0x8], R8 ;  /* 0x0000080801007387 */ /* 0x0001e20000100800 */
[----:B------:R-:W-:Y:S05]  /*cc80*/  @!P2 BRA `(.L_x_486) ;  /* 0x0000000c006ca947 */ /* 0x000fea0003800000 */
[----:B------:R-:W-:Y:S02]  /*cc90*/  ULDC.64 UR4, c[0x0][0x418] ;  /* 0x0001060000047ab9 */ /* 0x000fe40000000a00 */
[----:B------:R-:W-:-:S04]  /*cca0*/  ISETP.NE.U32.AND P0, PT, RZ, UR4, PT ;  /* 0x00000004ff007c0c */ /* 0x000fc8000bf05070 */
[----:B------:R-:W-:-:S13]  /*ccb0*/  ISETP.NE.AND.EX P0, PT, RZ, UR5, PT, P0 ;  /* 0x00000005ff007c0c */ /* 0x000fda000bf05300 */
[----:B------:R-:W-:Y:S05]  /*ccc0*/  @!P0 BRA `(.L_x_487) ;  /* 0x0000000000508947 */ /* 0x000fea0003800000 */
[----:B------:R-:W2:Y:S01]  /*ccd0*/  LDL R10, [R1+0x14] ;  /* 0x00001400010a7983 */ /* 0x000ea20000100800 */
[----:B------:R-:W1:Y:S01]  /*cce0*/  LDC R5, c[0x0][0x43c] ;  /* 0x00010f00ff057b82 */ /* 0x000e620000000800 */
[----:B------:R-:W-:Y:S02]  /*ccf0*/  ULDC.64 UR6, c[0x0][0x428] ;  /* 0x00010a0000067ab9 */ /* 0x000fe40000000a00 */
[----:B------:R-:W3:Y:S01]  /*cd00*/  LDL R9, [R1+0xc] ;  /* 0x00000c0001097983 */ /* 0x000ee20000100800 */
        /* <DEDUP_REMOVED lines=10> */
[----:B------:R-:W-:-:S04]  /*cdb0*/  IMAD.WIDE.U32 R2, R9, UR6, R2 ;  /* 0x0000000609027c25 */ /* 0x000fc8000f8e0002 */
[----:B------:R-:W-:Y:S01]  /*cdc0*/  IMAD.IADD R3, R4, 0x1, R3 ;  /* 0x0000000104037824 */ /* 0x000fe200078e0203 */
[----:B------:R-:W-:-:S04]  /*cdd0*/  LEA R4, P0, R2, UR4, 0x2 ;  /* 0x0000000402047c11 */ /* 0x000fc8000f8010ff */
[----:B------:R-:W-:-:S05]  /*cde0*/  LEA.HI.X R5, R2, UR5, R3, 0x2, P0 ;  /* 0x0000000502057c11 */ /* 0x000fca00080f1403 */
[----:B------:R-:W2:Y:S04]  /*cdf0*/  LDG.E R2, desc[UR40][R4.64] ;  /* 0x0000002804027981 */ /* 0x000ea8000c1e1900 */
[----:B--2---:R1:W-:Y:S02]  /*ce00*/  STL [R1], R2 ;  /* 0x0000000201007387 */ /* 0x0043e40000100800 */
.L_x_487:
[----:B-1----:R-:W2:Y:S01]  /*ce10*/  LDL R2, [R1+0x4] ;  /* 0x0000040001027983 */ /* 0x002ea20000100800 */
[----:B------:R-:W1:Y:S02]  /*ce20*/  S2R R3, SR_TID.X ;  /* 0x0000000000037919 */ /* 0x000e640000002100 */
[----:B-1----:R-:W-:Y:S01]  /*ce30*/  LOP3.LUT R4, R3, 0x7f, RZ, 0xc0, !PT ;  /* 0x0000007f03047812 */ /* 0x002fe200078ec0ff */
[----:B------:R-:W-:Y:S03]  /*ce40*/  BSSY B3, `(.L_x_488) ;  /* 0x0000006000037945 */ /* 0x000fe60003800000 */
[----:B------:R-:W-:Y:S01]  /*ce50*/  ISETP.NE.AND P1, PT, R4, RZ, PT ;  /* 0x000000ff0400720c */ /* 0x000fe20003f25270 */
[----:B--2---:R-:W-:Y:S01]  /*ce60*/  IMAD R3, R8, 0x8, R2 ;  /* 0x0000000808037824 */ /* 0x004fe200078e0202 */
[----:B------:R-:W-:-:S04]  /*ce70*/  SHF.L.U32 R2, R7, 0x1f, RZ ;  /* 0x0000001f07027819 */ /* 0x000fc800000006ff */
[----:B------:R-:W1:Y:S02]  /*ce80*/  SYNCS.PHASECHK.TRANS64.TRYWAIT P0, [R3+URZ+0x28c40], R2 ;  /* 0x028c4002030075a7 */ /* 0x000e64000800017f */
[----:B-1----:R-:W-:Y:S05]  /*ce90*/  @!P0 BRA `(.L_x_489) ;  /* 0x0000004000bc8947 */ /* 0x002fea0003800000 */
.L_x_594:
[----:B------:R-:W-:Y:S05]  /*cea0*/  BSYNC B3 ;  /* 0x0000000000037941 */ /* 0x000fea0003800000 */
.L_x_488:
[----:B------:R-:W-:Y:S04]  /*ceb0*/  BSSY B3, `(.L_x_490) ;  /* 0x0000009000037945 */ /* 0x000fe80003800000 */
[----:B------:R-:W-:Y:S05]  /*cec0*/  @P1 BRA `(.L_x_491) ;  /* 0x00000000001c1947 */ /* 0x000fea0003800000 */
[----:B------:R-:W2:Y:S02]  /*ced0*/  S2R R4, SR_TID.X ;  /* 0x0000000000047919 */ /* 0x000ea40000002100 */
[----:B--2---:R-:W-:Y:S01]  /*cee0*/  LOP3.LUT R5, R4, 0x1f, RZ, 0xc0, !PT ;  /* 0x0000001f04057812 */ /* 0x004fe200078ec0ff */
[----:B------:R-:W-:-:S03]  /*cef0*/  IMAD.MOV.U32 R4, RZ, RZ, 0x2000 ;  /* 0x00002000ff047424 */ /* 0x000fc600078e00ff */
[----:B------:R-:W-:Y:S01]  /*cf00*/  ISETP.NE.AND P0, PT, R5, RZ, PT ;  /* 0x000000ff0500720c */ /* 0x000fe20003f05270 */
[----:B------:R2:W-:-:S12]  /*cf10*/  SYNCS.ARRIVE.TRANS64 RZ, [R3+URZ+0x28c30], R4 ;  /* 0x028c300403ff79a7 */ /* 0x0005d8000800003f */
[----:B--2---:R-:W-:Y:S05]  /*cf20*/  @!P0 BRA `(.L_x_491) ;  /* 0x0000000000048947 */ /* 0x004fea0003800000 */
[----:B------:R-:W-:Y:S01]  /*cf30*/  BPT.TRAP 0x1 ;  /* 0x000000040000795c */ /* 0x000fe20000300000 */
.L_x_491:
[----:B------:R-:W-:Y:S05]  /*cf40*/  BSYNC B3 ;  /* 0x0000000000037941 */ /* 0x000fea0003800000 */
.L_x_490:
[----:B0-----:R-:W2:Y:S04]  /*cf50*/  LDL R8, [R1+0x4] ;  /* 0x0000040001087983 */ /* 0x001ea80000100800 */
[----:B------:R-:W2:Y:S04]  /*cf60*/  LDL R4, [R1+0x8] ;  /* 0x0000080001047983 */ /* 0x000ea80000100800 */
[----:B------:R-:W3:Y:S01]  /*cf70*/  LDL R5, [R1+0x1c] ;  /* 0x00001c0001057983 */ /* 0x000ee20000100800 */
[----:B------:R-:W-:Y:S01]  /*cf80*/  IMAD.MOV.U32 R7, RZ, RZ, RZ ;  /* 0x000000ffff077224 */ /* 0x000fe200078e00ff */
[----:B------:R-:W-:Y:S01]  /*cf90*/  UIADD3 UR4, UP0, UR38, 0x370, URZ ;  /* 0x0000037026047890 */ /* 0x000fe2000ff1e03f */
[----:B------:R-:W-:Y:S01]  /*cfa0*/  PLOP3.LUT P0, PT, PT, PT, PT, 0x80, 0x0 ;  /* 0x000000000000781c */ /* 0x000fe20003f0f070 */
[----:B------:R-:W-:Y:S01]  /*cfb0*/  UMOV UR6, 0x0 ;  /* 0x0000000000067882 */ /* 0x000fe20000000000 */
[----:B------:R-:W-:Y:S01]  /*cfc0*/  UMOV UR7, 0x14f00000 ;  /* 0x14f0000000077882 */ /* 0x000fe20000000000 */
[----:B------:R-:W-:Y:S01]  /*cfd0*/  R2UR UR10, R7 ;  /* 0x00000000070a72ca */ /* 0x000fe200000e0000 */
[----:B------:R-:W-:Y:S01]  /*cfe0*/  UIADD3.X UR5, URZ, UR39, URZ, UP0, !UPT ;  /* 0x000000273f057290 */ /* 0x000fe200087fe43f */
[----:B--2---:R-:W-:-:S02]  /*cff0*/  IMAD R4, R4, 0x2000, R8 ;  /* 0x0000200004047824 */ /* 0x004fc400078e0208 */
[----:B---3--:R-:W-:Y:S02]  /*d000*/  IMAD R0, R0, 0x40, R5 ;  /* 0x0000004000007824 */ /* 0x008fe400078e0205 */
[----:B------:R-:W-:Y:S02]  /*d010*/  VIADD R4, R4, 0x22400 ;  /* 0x0002240004047836 */ /* 0x000fe40000000000 */
[----:B------:R-:W-:-:S07]  /*d020*/  VIADD R5, R3, 0x28c30 ;  /* 0x00028c3003057836 */ /* 0x000fce0000000000 */
.L_x_492:
        /* <DEDUP_REMOVED lines=11> */
[----:B------:R-:W0:Y:S01]  /*d0e0*/  SYNCS.PHASECHK.TRANS64.TRYWAIT P0, [R3+URZ+0x28c60], R2 ;  /* 0x028c6002030075a7 */ /* 0x000e22000800017f */
[----:B------:R-:W-:Y:S04]  /*d0f0*/  BSSY B3, `(.L_x_493) ;  /* 0x0000002000037945 */ /* 0x000fe80003800000 */
[----:B0-----:R-:W-:Y:S05]  /*d100*/  @!P0 BRA `(.L_x_494) ;  /* 0x0000004000348947 */ /* 0x001fea0003800000 */
.L_x_595:
[----:B------:R-:W-:Y:S05]  /*d110*/  BSYNC B3 ;  /* 0x0000000000037941 */ /* 0x000fea0003800000 */
.L_x_493:
        /* <DEDUP_REMOVED lines=11> */
.L_x_496:
[----:B------:R-:W-:Y:S05]  /*d1d0*/  BSYNC B3 ;  /* 0x0000000000037941 */ /* 0x000fea0003800000 */
.L_x_495:
[----:B------:R-:W2:Y:S04]  /*d1e0*/  LDL R4, [R1+0x4] ;  /* 0x0000040001047983 */ /* 0x000ea80000100800 */
[----:B01----:R-:W2:Y:S01]  /*d1f0*/  LDL R2, [R1+0x8] ;  /* 0x0000080001027983 */ /* 0x003ea20000100800 */
[----:B------:R-:W-:Y:S01]  /*d200*/  R2UR UR10, R7 ;  /* 0x00000000070a72ca */ /* 0x000fe200000e0000 */
[----:B------:R-:W-:Y:S01]  /*d210*/  UIADD3 UR4, UP0, UR38, 0x470, URZ ;  /* 0x0000047026047890 */ /* 0x000fe2000ff1e03f */
[----:B------:R-:W-:Y:S01]  /*d220*/  R2UR UR6, R8 ;  /* 0x00000000080672ca */ /* 0x000fe200000e0000 */
[----:B------:R-:W-:Y:S01]  /*d230*/  VIADD R3, R3, 0x28c50 ;  /* 0x00028c5003037836 */ /* 0x000fe20000000000 */
[----:B------:R-:W-:Y:S01]  /*d240*/  R2UR UR7, R9 ;  /* 0x00000000090772ca */ /* 0x000fe200000e0000 */
[----:B------:R-:W-:Y:S01]  /*d250*/  UIADD3.X UR5, URZ, UR39, URZ, UP0, !UPT ;  /* 0x000000273f057290 */ /* 0x000fe200087fe43f */
[----:B------:R-:W-:Y:S01]  /*d260*/  PLOP3.LUT P0, PT, PT, PT, PT, 0x80, 0x0 ;  /* 0x000000000000781c */ /* 0x000fe20003f0f070 */
[----:B--2---:R-:W-:-:S04]  /*d270*/  IMAD R2, R2, 0x10000, R4 ;  /* 0x0001000002027824 */ /* 0x004fc800078e0204 */
[----:B------:R-:W-:-:S08]  /*d280*/  VIADD R4, R2, 0x400 ;  /* 0x0000040002047836 */ /* 0x000fd00000000000 */
.L_x_497:
        /* <DEDUP_REMOVED lines=11> */
[----:B------:R-:W-:Y:S01]  /*d340*/  R2UR UR6, R8 ;  /* 0x00000000080672ca */ /* 0x000fe200000e0000 */
[----:B------:R-:W-:Y:S01]  /*d350*/  VIADD R4, R2, 0x2400 ;  /* 0x0000240002047836 */ /* 0x000fe20000000000 */
[----:B------:R-:W-:Y:S01]  /*d360*/  R2UR UR7, R9 ;  /* 0x00000000090772ca */ /* 0x000fe200000e0000 */
[----:B------:R-:W-:Y:S01]  /*d370*/  UMOV UR10, 0x40 ;  /* 0x00000040000a7882 */ /* 0x000fe20000000000 */
[----:B------:R-:W-:-:S13]  /*d380*/  PLOP3.LUT P0, PT, PT, PT, PT, 0x80, 0x0 ;  /* 0x000000000000781c */ /* 0x000fda0003f0f070 */
.L_x_498:
        /* <DEDUP_REMOVED lines=16> */
.L_x_499:
        /* <DEDUP_REMOVED lines=16> */
.L_x_500:
        /* <DEDUP_REMOVED lines=16> */
.L_x_501:
        /* <DEDUP_REMOVED lines=16> */
.L_x_502:
        /* <DEDUP_REMOVED lines=16> */
.L_x_503:
        /* <DEDUP_REMOVED lines=16> */
.L_x_504:
        /* <DEDUP_REMOVED lines=10> */
[----:B-1----:R-:W-:Y:S05]  /*da30*/  @P0 BRA.U.ANY `(.L_x_504) ;  /* 0xfffffffd00d40947 */ /* 0x002fea000393ffff */
.L_x_486:
[----:B------:R-:W-:Y:S05]  /*da40*/  BSYNC B1 ;  /* 0x0000000000017941 */ /* 0x000fea0003800000 */
.L_x_485:
[----:B------:R-:W2:Y:S02]  /*da50*/  LDL.LU R4, [R1+0x28] ;  /* 0x0000280001047983 */ /* 0x000ea40000300800 */
[----:B--2---:R-:W-:-:S07]  /*da60*/  VIADD R0, R4, 0xfffffffd ;  /* 0xfffffffd04007836 */ /* 0x004fce0000000000 */
.L_x_484:
[----:B------:R-:W-:Y:S05]  /*da70*/  BSYNC B2 ;  /* 0x0000000000027941 */ /* 0x000fea0003800000 */
.L_x_483:
[----:B------:R-:W2:Y:S01]  /*da80*/  LDL.LU R2, [R1+0x24] ;  /* 0x0000240001027983 */ /* 0x000ea20000300800 */
[----:B------:R-:W-:-:S05]  /*da90*/  IMAD.MOV R6, RZ, RZ, -R6 ;  /* 0x000000ffff067224 */ /* 0x000fca00078e0a06 */
[----:B--2---:R-:W-:-:S13]  /*daa0*/  ISETP.NE.AND P0, PT, R2, R6, PT ;  /* 0x000000060200720c */ /* 0x004fda0003f05270 */
[----:B------:R-:W-:Y:S05]  /*dab0*/  @!P0 BRA `(.L_x_482) ;  /* 0x0000001c00488947 */ /* 0x000fea0003800000 */
.L_x_545:
[----:B------:R-:W2:Y:S04]  /*dac0*/  LDL R4, [R1+0x18] ;  /* 0x0000180001047983 */ /* 0x000ea80000100800 */
[----:B------:R-:W3:Y:S04]  /*dad0*/  LDL.LU R3, [R1+0x8] ;  /* 0x0000080001037983 */ /* 0x000ee80000300800 */
[----:B------:R-:W4:Y:S01]  /*dae0*/  LDL.LU R2, [R1+0x10] ;  /* 0x0000100001027983 */ /* 0x000f220000300800 */
[----:B------:R-:W-:Y:S05]  /*daf0*/  YIELD ;  /* 0x0000000000007946 */ /* 0x000fea0003800000 */
[----:B------:R-:W-:Y:S01]  /*db00*/  BSSY B1, `(.L_x_505) ;  /* 0x00000e2000017945 */ /* 0x000fe20003800000 */
[----:B--2---:R-:W-:Y:S01]  /*db10*/  ISETP.NE.AND P1, PT, R4, RZ, PT ;  /* 0x000000ff0400720c */ /* 0x004fe20003f25270 */
[----:B---3--:R-:W-:-:S05]  /*db20*/  VIADD R6, R3, 0x1 ;  /* 0x0000000103067836 */ /* 0x008fca0000000000 */
[----:B------:R-:W-:-:S04]  /*db30*/  ISETP.NE.AND P0, PT, R6, 0x2, PT ;  /* 0x000000020600780c */ /* 0x000fc80003f05270 */
[----:B0-----:R-:W-:Y:S02]  /*db40*/  SEL R7, RZ, 0x1, P0 ;  /* 0x00000001ff077807 */ /* 0x001fe40000000000 */
[----:B------:R-:W-:Y:S02]  /*db50*/  SEL R6, R6, RZ, P0 ;  /* 0x000000ff06067207 */ /* 0x000fe40000000000 */
[----:B----4-:R-:W-:Y:S01]  /*db60*/  LOP3.LUT R7, R2, R7, RZ, 0x3c, !PT ;  /* 0x0000000702077212 */ /* 0x010fe200078e3cff */
[----:B------:R-:W-:Y:S06]  /*db70*/  @!P1 BRA `(.L_x_506) ;  /* 0x0000000c00689947 */ /* 0x000fec0003800000 */
[----:B------:R-:W-:Y:S01]  /*db80*/  ULDC.64 UR4, c[0x0][0x418] ;  /* 0x0001060000047ab9 */ /* 0x000fe20000000a00 */
[----:B-----5:R-:W-:Y:S01]  /*db90*/  IMAD.MOV.U32 R8, RZ, RZ, R0 ;  /* 0x000000ffff087224 */ /* 0x020fe200078e0000 */
[----:B------:R-:W-:-:S04]  /*dba0*/  ISETP.NE.U32.AND P0, PT, RZ, UR4, PT ;  /* 0x00000004ff007c0c */ /* 0x000fc8000bf05070 */
[----:B------:R-:W-:-:S13]  /*dbb0*/  ISETP.NE.AND.EX P0, PT, RZ, UR5, PT, P0 ;  /* 0x00000005ff007c0c */ /* 0x000fda000bf05300 */
[----:B------:R-:W-:Y:S05]  /*dbc0*/  @!P0 BRA `(.L_x_507) ;  /* 0x0000000000508947 */ /* 0x000fea0003800000 */
[----:B------:R-:W2:Y:S01]  /*dbd0*/  LDL R9, [R1+0x14] ;  /* 0x0000140001097983 */ /* 0x000ea20000100800 */
[----:B------:R-:W0:Y:S01]  /*dbe0*/  LDC R8, c[0x0][0x43c] ;  /* 0x00010f00ff087b82 */ /* 0x000e220000000800 */
[----:B------:R-:W-:Y:S02]  /*dbf0*/  ULDC.64 UR6, c[0x0][0x428] ;  /* 0x00010a0000067ab9 */ /* 0x000fe40000000a00 */
[----:B------:R-:W3:Y:S01]  /*dc00*/  LDL R5, [R1+0xc] ;  /* 0x00000c0001057983 */ /* 0x000ee20000100800 */
        /* <DEDUP_REMOVED lines=16> */
.L_x_507:
[----:B0-----:R-:W2:Y:S01]  /*dd10*/  LDL R2, [R1+0x4] ;  /* 0x0000040001027983 */ /* 0x001ea20000100800 */
[----:B------:R-:W0:Y:S01]  /*dd20*/  S2R R3, SR_TID.X ;  /* 0x0000000000037919 */ /* 0x000e220000002100 */
[----:B------:R-:W-:Y:S01]  /*dd30*/  BSSY B2, `(.L_x_508) ;  /* 0x0000007000027945 */ /* 0x000fe20003800000 */
[----:B0-----:R-:W-:-:S04]  /*dd40*/  LOP3.LUT R3, R3, 0x7f, RZ, 0xc0, !PT ;  /* 0x0000007f03037812 */ /* 0x001fc800078ec0ff */
[----:B------:R-:W-:Y:S01]  /*dd50*/  ISETP.NE.AND P1, PT, R3, RZ, PT ;  /* 0x000000ff0300720c */ /* 0x000fe20003f25270 */
[----:B--2---:R-:W-:Y:S01]  /*dd60*/  IMAD R4, R6, 0x8, R2 ;  /* 0x0000000806047824 */ /* 0x004fe200078e0202 */
[----:B------:R-:W-:-:S04]  /*dd70*/  SHF.L.U32 R2, R7, 0x1f, RZ ;  /* 0x0000001f07027819 */ /* 0x000fc800000006ff */
[----:B------:R-:W0:Y:S02]  /*dd80*/  SYNCS.PHASECHK.TRANS64.TRYWAIT P0, [R4+URZ+0x28c40], R2 ;  /* 0x028c4002040075a7 */ /* 0x000e24000800017f */
[----:B0-----:R-:W-:Y:S05]  /*dd90*/  @!P0 BRA `(.L_x_509) ;  /* 0x0000003400248947 */ /* 0x001fea0003800000 */
.L_x_596:
[----:B------:R-:W-:Y:S05]  /*dda0*/  BSYNC B2 ;  /* 0x0000000000027941 */ /* 0x000fea0003800000 */
.L_x_508:
[----:B------:R-:W-:Y:S04]  /*ddb0*/  BSSY B2, `(.L_x_510) ;  /* 0x0000009000027945 */ /* 0x000fe80003800000 */
[----:B------:R-:W-:Y:S05]  /*ddc0*/  @P1 BRA `(.L_x_511) ;  /* 0x00000000001c1947 */ /* 0x000fea0003800000 */
[----:B------:R-:W1:Y:S02]  /*ddd0*/  S2R R3, SR_TID.X ;  /* 0x0000000000037919 */ /* 0x000e640000002100 */
[----:B-1----:R-:W-:Y:S01]  /*dde0*/  LOP3.LUT R5, R3, 0x1f, RZ, 0xc0, !PT ;  /* 0x0000001f03057812 */ /* 0x002fe200078ec0ff */
[----:B------:R-:W-:-:S03]  /*ddf0*/  IMAD.MOV.U32 R3, RZ, RZ, 0x2000 ;  /* 0x00002000ff037424 */ /* 0x000fc600078e00ff */
[----:B------:R-:W-:Y:S01]  /*de00*/  ISETP.NE.AND P0, PT, R5, RZ, PT ;  /* 0x000000ff0500720c */ /* 0x000fe20003f05270 */
[----:B------:R1:W-:-:S12]  /*de10*/  SYNCS.ARRIVE.TRANS64 RZ, [R4+URZ+0x28c30], R3 ;  /* 0x028c300304ff79a7 */ /* 0x0003d8000800003f */
[----:B-1----:R-:W-:Y:S05]  /*de20*/  @!P0 BRA `(.L_x_511) ;  /* 0x0000000000048947 */ /* 0x002fea0003800000 */
[----:B------:R-:W-:Y:S01]  /*de30*/  BPT.TRAP 0x1 ;  /* 0x000000040000795c */ /* 0x000fe20000300000 */
.L_x_511:
[----:B------:R-:W-:Y:S05]  /*de40*/  BSYNC B2 ;  /* 0x0000000000027941 */ /* 0x000fea0003800000 */
.L_x_510:
        /* <DEDUP_REMOVED lines=13> */
.L_x_512:
        /* <DEDUP_REMOVED lines=11> */
[----:B------:R-:W1:Y:S01]  /*dfd0*/  SYNCS.PHASECHK.TRANS64.TRYWAIT P0, [R4+URZ+0x28c60], R2 ;  /* 0x028c6002040075a7 */ /* 0x000e62000800017f */
[----:B------:R-:W-:Y:S04]  /*dfe0*/  BSSY B2, `(.L_x_513) ;  /* 0x0000002000027945 */ /* 0x000fe80003800000 */
[----:B-1----:R-:W-:Y:S05]  /*dff0*/  @!P0 BRA `(.L_x_514) ;  /* 0x0000003000a08947 */ /* 0x002fea0003800000 */
.L_x_597:
[----:B------:R-:W-:Y:S05]  /*e000*/  BSYNC B2 ;  /* 0x0000000000027941 */ /* 0x000fea0003800000 */
.L_x_513:
[----:B------:R-:W-:Y:S01]  /*e010*/  BSSY B2, `(.L_x_515) ;  /* 0x000000b000027945 */ /* 0x000fe20003800000 */
[----:B01----:R-:W-:Y:S02]  /*e020*/  IMAD.MOV.U32 R2, RZ, RZ, 0x0 ;  /* 0x00000000ff027424 */ /* 0x003fe400078e00ff */
[----:B------:R-:W-:Y:S01]  /*e030*/  IMAD.MOV.U32 R3, RZ, RZ, 0x14f00000 ;  /* 0x14f00000ff037424 */ /* 0x000fe200078e00ff */
[----:B------:R-:W-:Y:S06]  /*e040*/  @P1 BRA `(.L_x_516) ;  /* 0x00000000001c1947 */ /* 0x000fec0003800000 */
[----:B------:R-:W0:Y:S02]  /*e050*/  S2R R5, SR_TID.X ;  /* 0x0000000000057919 */ /* 0x000e240000002100 */
[----:B0-----:R-:W-:Y:S01]  /*e060*/  LOP3.LUT R10, R5, 0x1f, RZ, 0xc0, !PT ;  /* 0x0000001f050a7812 */ /* 0x001fe200078ec0ff */
[----:B------:R-:W-:-:S03]  /*e070*/  IMAD.MOV.U32 R5, RZ, RZ, 0x10000 ;  /* 0x00010000ff057424 */ /* 0x000fc600078e00ff */
[----:B------:R-:W-:Y:S01]  /*e080*/  ISETP.NE.AND P0, PT, R10, RZ, PT ;  /* 0x000000ff0a00720c */ /* 0x000fe20003f05270 */
[----:B------:R0:W-:-:S12]  /*e090*/  SYNCS.ARRIVE.TRANS64 RZ, [R4+URZ+0x28c50], R5 ;  /* 0x028c500504ff79a7 */ /* 0x0001d8000800003f */
[----:B0-----:R-:W-:Y:S05]  /*e0a0*/  @!P0 BRA `(.L_x_516) ;  /* 0x0000000000048947 */ /* 0x001fea0003800000 */
[----:B------:R-:W-:Y:S01]  /*e0b0*/  BPT.TRAP 0x1 ;  /* 0x000000040000795c */ /* 0x000fe20000300000 */
.L_x_516:
[----:B------:R-:W-:Y:S05]  /*e0c0*/  BSYNC B2 ;  /* 0x0000000000027941 */ /* 0x000fea0003800000 */
.L_x_515:
[----:B------:R-:W2:Y:S01]  /*e0d0*/  LDL R5, [R1+0x4] ;  /* 0x0000040001057983 */ /* 0x000ea20000100800 */
        /* <DEDUP_REMOVED lines=9> */
.L_x_517:
        /* <DEDUP_REMOVED lines=16> */
.L_x_518:
        /* <DEDUP_REMOVED lines=16> */
.L_x_519:
        /* <DEDUP_REMOVED lines=16> */
.L_x_520:
        /* <DEDUP_REMOVED lines=16> */
.L_x_521:
        /* <DEDUP_REMOVED lines=16> */
.L_x_522:
        /* <DEDUP_REMOVED lines=16> */
.L_x_523:
        /* <DEDUP_REMOVED lines=16> */
.L_x_524:
        /* <DEDUP_REMOVED lines=11> */
.L_x_506:
[----:B------:R-:W-:Y:S05]  /*e920*/  BSYNC B1 ;  /* 0x0000000000017941 */ /* 0x000fea0003800000 */
.L_x_505:
[----:B------:R-:W2:Y:S01]  /*e930*/  LDL R2, [R1+0x18] ;  /* 0x0000180001027983 */ /* 0x000ea20000100800 */
[----:B------:R-:W-:Y:S01]  /*e940*/  VIADD R6, R6, 0x1 ;  /* 0x0000000106067836 */ /* 0x000fe20000000000 */
[----:B------:R-:W-:Y:S04]  /*e950*/  BSSY B1, `(.L_x_525) ;  /* 0x00000e5000017945 */ /* 0x000fe80003800000 */
[----:B------:R-:W-:-:S04]  /*e960*/  ISETP.NE.AND P0, PT, R6, 0x2, PT ;  /* 0x000000020600780c */ /* 0x000fc80003f05270 */
[----:B-----5:R-:W-:Y:S02]  /*e970*/  SEL R8, R6, RZ, P0 ;  /* 0x000000ff06087207 */ /* 0x020fe40000000000 */
[----:B--2---:R-:W-:Y:S02]  /*e980*/  ISETP.NE.AND P2, PT, R2, RZ, PT ;  /* 0x000000ff0200720c */ /* 0x004fe40003f45270 */
[----:B------:R-:W-:-:S04]  /*e990*/  SEL R2, RZ, 0x1, P0 ;  /* 0x00000001ff027807 */ /* 0x000fc80000000000 */
[----:B------:R-:W-:-:S05]  /*e9a0*/  LOP3.LUT R7, R7, R2, RZ, 0x3c, !PT ;  /* 0x0000000207077212 */ /* 0x000fca00078e3cff */
[----:B------:R0:W-:Y:S04]  /*e9b0*/  STL [R1+0x10], R7 ;  /* 0x0000100701007387 */ /* 0x0001e80000100800 */
[----:B------:R0:W-:Y:S01]  /*e9c0*/  STL [R1+0x8], R8 ;  /* 0x0000080801007387 */ /* 0x0001e20000100800 */
[----:B------:R-:W-:Y:S05]  /*e9d0*/  @!P2 BRA `(.L_x_526) ;  /* 0x0000000c0070a947 */ /* 0x000fea0003800000 */
[----:B------:R-:W-:Y:S01]  /*e9e0*/  ULDC.64 UR4, c[0x0][0x418] ;  /* 0x0001060000047ab9 */ /* 0x000fe20000000a00 */
[----:B------:R-:W-:Y:S01]  /*e9f0*/  VIADD R6, R0, 0xffffffff ;  /* 0xffffffff00067836 */ /* 0x000fe20000000000 */
        /* <DEDUP_REMOVED lines=23> */
.L_x_527:
[----:B-1----:R-:W2:Y:S01]  /*eb70*/  LDL R2, [R1+0x4] ;  /* 0x0000040001027983 */ /* 0x002ea20000100800 */
[----:B------:R-:W1:Y:S01]  /*eb80*/  S2R R3, SR_TID.X ;  /* 0x0000000000037919 */ /* 0x000e620000002100 */
[----:B------:R-:W-:Y:S01]  /*eb90*/  BSSY B2, `(.L_x_528) ;  /* 0x0000007000027945 */ /* 0x000fe20003800000 */
[----:B-1----:R-:W-:-:S04]  /*eba0*/  LOP3.LUT R3, R3, 0x7f, RZ, 0xc0, !PT ;  /* 0x0000007f03037812 */ /* 0x002fc800078ec0ff */
[----:B------:R-:W-:Y:S01]  /*ebb0*/  ISETP.NE.AND P1, PT, R3, RZ, PT ;  /* 0x000000ff0300720c */ /* 0x000fe20003f25270 */
[----:B--2---:R-:W-:Y:S01]  /*ebc0*/  IMAD R4, R8, 0x8, R2 ;  /* 0x0000000808047824 */ /* 0x004fe200078e0202 */
[----:B------:R-:W-:-:S04]  /*ebd0*/  SHF.L.U32 R2, R7, 0x1f, RZ ;  /* 0x0000001f07027819 */ /* 0x000fc800000006ff */
[----:B------:R-:W1:Y:S02]  /*ebe0*/  SYNCS.PHASECHK.TRANS64.TRYWAIT P0, [R4+URZ+0x28c40], R2 ;  /* 0x028c4002040075a7 */ /* 0x000e64000800017f */
[----:B-1----:R-:W-:Y:S05]  /*ebf0*/  @!P0 BRA `(.L_x_529) ;  /* 0x0000002400b48947 */ /* 0x002fea0003800000 */
.L_x_598:
[----:B------:R-:W-:Y:S05]  /*ec00*/  BSYNC B2 ;  /* 0x0000000000027941 */ /* 0x000fea0003800000 */
.L_x_528:
        /* <DEDUP_REMOVED lines=9> */
.L_x_531:
[----:B------:R-:W-:Y:S05]  /*eca0*/  BSYNC B2 ;  /* 0x0000000000027941 */ /* 0x000fea0003800000 */
.L_x_530:
        /* <DEDUP_REMOVED lines=14> */
.L_x_532:
        /* <DEDUP_REMOVED lines=14> */
.L_x_599:
[----:B------:R-:W-:Y:S05]  /*ee70*/  BSYNC B2 ;  /* 0x0000000000027941 */ /* 0x000fea0003800000 */
.L_x_533:
        /* <DEDUP_REMOVED lines=11> */
.L_x_536:
[----:B------:R-:W-:Y:S05]  /*ef30*/  BSYNC B2 ;  /* 0x0000000000027941 */ /* 0x000fea0003800000 */
.L_x_535:
[----:B------:R-:W2:Y:S04]  /*ef40*/  LDL R8, [R1+0x4] ;  /* 0x0000040001087983 */ /* 0x000ea80000100800 */
        /* <DEDUP_REMOVED lines=10> */
.L_x_537:
        /* <DEDUP_REMOVED lines=16> */
.L_x_538:
        /* <DEDUP_REMOVED lines=16> */
.L_x_539:
        /* <DEDUP_REMOVED lines=16> */
.L_x_540:
        /* <DEDUP_REMOVED lines=16> */
.L_x_541:
        /* <DEDUP_REMOVED lines=16> */
.L_x_542:
        /* <DEDUP_REMOVED lines=16> */
.L_x_543:
        /* <DEDUP_REMOVED lines=16> */
.L_x_544:
        /* <DEDUP_REMOVED lines=11> */
.L_x_526:
[----:B------:R-:W-:Y:S05]  /*f7a0*/  BSYNC B1 ;  /* 0x0000000000017941 */ /* 0x000fea0003800000 */
.L_x_525:
[C---:B------:R-:W-:Y:S01]  /*f7b0*/  ISETP.GT.AND P0, PT, R0.reuse, 0x1, PT ;  /* 0x000000010000780c */ /* 0x040fe20003f04270 */
[----:B------:R-:W-:-:S12]  /*f7c0*/  VIADD R0, R0, 0xfffffffe ;  /* 0xfffffffe00007836 */ /* 0x000fd80000000000 */
[----:B------:R-:W-:Y:S05]  /*f7d0*/  @P0 BRA `(.L_x_545) ;  /* 0xffffffe000b80947 */ /* 0x000fea000383ffff */
.L_x_482:
[----:B------:R-:W-:Y:S05]  /*f7e0*/  BSYNC B0 ;  /* 0x0000000000007941 */ /* 0x000fea0003800000 */
.L_x_481:
[----:B------:R-:W2:Y:S04]  /*f7f0*/  LDL.LU R4, [R1+0x8] ;  /* 0x0000080001047983 */ /* 0x000ea80000300800 */
[----:B------:R-:W3:Y:S01]  /*f800*/  LDL.LU R3, [R1+0x10] ;  /* 0x0000100001037983 */ /* 0x000ee20000300800 */
[----:B------:R-:W1:Y:S01]  /*f810*/  S2R R2, SR_TID.X ;  /* 0x0000000000027919 */ /* 0x000e620000002100 */
[----:B------:R-:W-:Y:S01]  /*f820*/  BSSY B0, `(.L_x_546) ;  /* 0x0000015000007945 */ /* 0x000fe20003800000 */
[----:B-1----:R-:W-:-:S04]  /*f830*/  LOP3.LUT R2, R2, 0x7f, RZ, 0xc0, !PT ;  /* 0x0000007f02027812 */ /* 0x002fc800078ec0ff */
[----:B------:R-:W-:Y:S01]  /*f840*/  ISETP.NE.AND P1, PT, R2, RZ, PT ;  /* 0x000000ff0200720c */ /* 0x000fe20003f25270 */
[----:B--2---:R-:W-:-:S05]  /*f850*/  VIADD R0, R4, 0x1 ;  /* 0x0000000104007836 */ /* 0x004fca0000000000 */
[----:B------:R-:W-:-:S04]  /*f860*/  ISETP.NE.AND P0, PT, R0, 0x2, PT ;  /* 0x000000020000780c */ /* 0x000fc80003f05270 */
[----:B------:R-:W-:-:S04]  /*f870*/  SEL R2, RZ, 0x1, P0 ;  /* 0x00000001ff027807 */ /* 0x000fc80000000000 */
[----:B---3--:R-:W-:-:S05]  /*f880*/  LOP3.LUT R3, R3, R2, RZ, 0x3c, !PT ;  /* 0x0000000203037212 */ /* 0x008fca00078e3cff */
[----:B------:R1:W-:Y:S01]  /*f890*/  STL [R1+0x10], R3 ;  /* 0x0000100301007387 */ /* 0x0003e20000100800 */
[----:B------:R-:W-:Y:S05]  /*f8a0*/  @P1 BRA `(.L_x_547) ;  /* 0x0000000000301947 */ /* 0x000fea0003800000 */
[----:B------:R-:W2:Y:S01]  /*f8b0*/  S2R R5, SR_LANEID ;  /* 0x0000000000057919 */ /* 0x000ea20000000000 */
[----:B------:R-:W-:Y:S01]  /*f8c0*/  VOTEU.ANY UR4, UPT, PT ;  /* 0x0000000000047886 */ /* 0x000fe200038e0100 */
[----:B-1----:R-:W1:Y:S01]  /*f8d0*/  LDC.64 R2, c[0x0][0xc60] ;  /* 0x00031800ff027b82 */ /* 0x002e620000000a00 */
[----:B------:R-:W2:Y:S02]  /*f8e0*/  FLO.U32 R4, UR4 ;  /* 0x0000000400047d00 */ /* 0x000ea400080e0000 */
[----:B--2---:R-:W-:-:S06]  /*f8f0*/  ISETP.EQ.U32.AND P1, PT, R4, R5, PT ;  /* 0x000000050400720c */ /* 0x004fcc0003f22070 */
[----:B------:R-:W1:Y:S07]  /*f900*/  POPC R5, UR4 ;  /* 0x0000000400057d09 */ /* 0x000e6e0008000000 */
[----:B-1----:R-:W2:Y:S01]  /*f910*/  @P1 ATOMG.E.ADD.STRONG.GPU PT, R3, desc[UR40][R2.64], R5 ;  /* 0x00000005020319a8 */ /* 0x002ea200081ee1e8 */
[----:B------:R-:W1:Y:S02]  /*f920*/  S2R R6, SR_LTMASK ;  /* 0x0000000000067919 */ /* 0x000e640000003900 */
[----:B-1----:R-:W-:-:S04]  /*f930*/  LOP3.LUT R6, R6, UR4, RZ, 0xc0, !PT ;  /* 0x0000000406067c12 */ /* 0x002fc8000f8ec0ff */
[----:B0-----:R-:W0:Y:S01]  /*f940*/  POPC R7, R6 ;  /* 0x0000000600077309 */ /* 0x001e220000000000 */
[----:B--2---:R-:W0:Y:S02]  /*f950*/  SHFL.IDX PT, R4, R3, R4, 0x1f ;  /* 0x00001f0403047589 */ /* 0x004e2400000e0000 */
[----:B0-----:R-:W-:-:S07]  /*f960*/  IADD3 R16, R4, UR37, R7 ;  /* 0x0000002504107c10 */ /* 0x001fce000fffe007 */
.L_x_547:
[----:B------:R-:W-:Y:S05]  /*f970*/  BSYNC B0 ;  /* 0x0000000000007941 */ /* 0x000fea0003800000 */
.L_x_546:
[----:B------:R-:W-:-:S05]  /*f980*/  SEL R0, R0, RZ, P0 ;  /* 0x000000ff00007207 */ /* 0x000fca0000000000 */
[----:B------:R2:W-:Y:S02]  /*f990*/  STL [R1+0x8], R0 ;  /* 0x0000080001007387 */ /* 0x0005e40000100800 */
.L_x_449:
[----:B------:R-:W-:Y:S05]  /*f9a0*/  BSYNC B7 ;  /* 0x0000000000077941 */ /* 0x000fea0003800000 */
.L_x_447:
[----:B--2---:R-:W2:Y:S02]  /*f9b0*/  LDL R0, [R1+0x58] ;  /* 0x0000580001007983 */ /* 0x004ea40000100800 */
[----:B--2---:R-:W-:-:S13]  /*f9c0*/  ISETP.NE.AND P0, PT, R0, RZ, PT ;  /* 0x000000ff0000720c */ /* 0x004fda0003f05270 */
[----:B------:R-:W-:Y:S05]  /*f9d0*/  @!P0 BRA `(.L_x_548) ;  /* 0x0000000000288947 */ /* 0x000fea0003800000 */
[----:B------:R-:W-:Y:S05]  /*f9e0*/  WARPSYNC.ALL ;  /* 0x0000000000007948 */ /* 0x000fea0003800000 */
[----:B------:R-:W2:Y:S08]  /*f9f0*/  S2UR UR5, SR_CgaCtaId ;  /* 0x00000000000579c3 */ /* 0x000eb00000008800 */
[----:B------:R-:W-:Y:S06]  /*fa00*/  BAR.SYNC.DEFER_BLOCKING 0x5, 0x180 ;  /* 0x0146000000007b1d */ /* 0x000fec0000010000 */
[----:B------:R-:W-:-:S02]  /*fa10*/  UMOV UR4, 0x400 ;  /* 0x0000040000047882 */ /* 0x000fc40000000000 */
[----:B--2---:R-:W-:-:S06]  /*fa20*/  ULEA UR4, UR5, UR4, 0x18 ;  /* 0x0000000405047291 */ /* 0x004fcc000f8ec03f */
[----:B------:R-:W-:-:S05]  /*fa30*/  IMAD.U32 R0, RZ, RZ, UR4 ;  /* 0x00000004ff007e24 */ /* 0x000fca000f8e00ff */
[----:B------:R3:W4:Y:S04]  /*fa40*/  LDS.128 R16, [R0+0x28cd0] ;  /* 0x028cd00000107984 */ /* 0x0007280000000c00 */
[----:B------:R3:W-:Y:S01]  /*fa50*/  STL [R1+0x4], R0 ;  /* 0x0000040001007387 */ /* 0x0007e20000100800 */
[----:B------:R-:W-:Y:S06]  /*fa60*/  BAR.ARV 0x4, 0x180 ;  /* 0x0106000000007b1d */ /* 0x000fec0000002000 */
[----:B------:R-:W-:Y:S05]  /*fa70*/  BRA `(.L_x_549) ;  /* 0x0000000800487947 */ /* 0x000fea0003800000 */
.L_x_548:
[----:B------:R-:W2:Y:S01]  /*fa80*/  S2R R0, SR_TID.X ;  /* 0x0000000000007919 */ /* 0x000ea20000002100 */
[----:B------:R-:W-:Y:S01]  /*fa90*/  UMOV UR4, 0xffffffff ;  /* 0xffffffff00047882 */ /* 0x000fe20000000000 */
[----:B--2---:R-:W-:-:S04]  /*faa0*/  LOP3.LUT R6, R0, 0x1f, RZ, 0xc0, !PT ;  /* 0x0000001f00067812 */ /* 0x004fc800078ec0ff */
[----:B------:R-:W-:Y:S01]  /*fab0*/  ISETP.NE.AND P0, PT, R6, 0x1f, PT ;  /* 0x0000001f0600780c */ /* 0x000fe20003f05270 */
[----:B------:R-:W-:-:S12]  /*fac0*/  BRA.DIV UR4, `(.L_x_550) ;  /* 0x0000001a04287947 */ /* 0x000fd8000b800000 */
[----:B------:R-:W-:Y:S01]  /*fad0*/  IMAD.IADD R5, R19, 0x1, R6 ;  /* 0x0000000113057824 */ /* 0x000fe200078e0206 */
[----:B------:R-:W-:-:S04]  /*fae0*/  ULDC UR4, c[0x0][0xc3c] ;  /* 0x00030f0000047ab9 */ /* 0x000fc80000000800 */
[----:B------:R-:W-:-:S13]  /*faf0*/  ISETP.GE.OR P1, PT, R5, UR4, !P0 ;  /* 0x0000000405007c0c */ /* 0x000fda000c726670 */
[----:B-1----:R-:W1:Y:S02]  /*fb00*/  @!P1 LDC.64 R2, c[0x0][0xc80] ;  /* 0x00032000ff029b82 */ /* 0x002e640000000a00 */
[----:B-1----:R-:W-:-:S06]  /*fb10*/  @!P1 IMAD.WIDE R2, R5, 0x4, R2 ;  /* 0x0000000405029825 */ /* 0x002fcc00078e0202 */
[----:B------:R1:W2:Y:S01]  /*fb20*/  @!P1 LDG.E R3, desc[UR40][R2.64] ;  /* 0x0000002802039981 */ /* 0x0002a2000c1e1900 */
[C---:B------:R-:W-:Y:S02]  /*fb30*/  ISETP.GE.U32.AND P2, PT, R6.reuse, 0x2, PT ;  /* 0x000000020600780c */ /* 0x040fe40003f46070 */
[C---:B------:R-:W-:Y:S01]  /*fb40*/  ISETP.GE.U32.AND P3, PT, R6.reuse, 0x4, PT ;  /* 0x000000040600780c */ /* 0x040fe20003f66070 */
[----:B------:R-:W-:Y:S01]  /*fb50*/  SHFL.IDX PT, R0, R16, RZ, 0x1f ;  /* 0x00001fff10007589 */ /* 0x000fe200000e0000 */
[C---:B------:R-:W-:Y:S02]  /*fb60*/  ISETP.GE.U32.AND P4, PT, R6.reuse, 0x8, PT ;  /* 0x000000080600780c */ /* 0x040fe40003f86070 */
[C---:B------:R-:W-:Y:S01]  /*fb70*/  ISETP.GE.U32.AND P5, PT, R6.reuse, 0x10, PT ;  /* 0x000000100600780c */ /* 0x040fe20003fa6070 */
[----:B------:R-:W-:Y:S01]  /*fb80*/  SHFL.IDX PT, R4, R16, 0x1, 0x1f ;  /* 0x00201f0010047f89 */ /* 0x000fe200000e0000 */
[----:B-1----:R-:W-:Y:S02]  /*fb90*/  IMAD.MOV.U32 R2, RZ, RZ, RZ ;  /* 0x000000ffff027224 */ /* 0x002fe400078e00ff */
[----:B--2---:R-:W-:Y:S01]  /*fba0*/  @!P1 IMAD.MOV.U32 R2, RZ, RZ, R3 ;  /* 0x000000ffff029224 */ /* 0x004fe200078e0003 */
[----:B------:R-:W-:-:S04]  /*fbb0*/  ISETP.NE.AND P1, PT, R6, RZ, PT ;  /* 0x000000ff0600720c */ /* 0x000fc80003f25270 */
[----:B------:R-:W1:Y:S02]  /*fbc0*/  SHFL.UP PT, R14, R2, 0x1, RZ ;  /* 0x04200000020e7989 */ /* 0x000e6400000e00ff */
[----:B-1----:R-:W-:-:S05]  /*fbd0*/  SEL R5, R14, RZ, P1 ;  /* 0x000000ff0e057207 */ /* 0x002fca0000800000 */
[----:B------:R-:W-:-:S05]  /*fbe0*/  IMAD.IADD R3, R2, 0x1, R5 ;  /* 0x0000000102037824 */ /* 0x000fca00078e0205 */
        /* <DEDUP_REMOVED lines=12> */
[----:B------:R1:W2:Y:S02]  /*fcb0*/  SHFL.IDX PT, R14, R3, 0x1f, 0x1f ;  /* 0x03e01f00030e7f89 */ /* 0x0002a400000e0000 */
.L_x_609:
[----:B------:R-:W-:Y:S02]  /*fcc0*/  ULDC UR4, c[0x0][0xc38] ;  /* 0x00030e0000047ab9 */ /* 0x000fe40000000800 */
[----:B------:R-:W-:-:S04]  /*fcd0*/  IMAD.U32 R16, RZ, RZ, UR4 ;  /* 0x00000004ff107e24 */ /* 0x000fc8000f8e00ff */
[----:B--2---:R-:W-:-:S04]  /*fce0*/  IMAD R6, R14, R16, RZ ;  /* 0x000000100e067224 */ /* 0x004fc800078e02ff */
[----:B------:R-:W-:-:S05]  /*fcf0*/  IMAD.IADD R4, R4, 0x1, R6 ;  /* 0x0000000104047824 */ /* 0x000fca00078e0206 */
[----:B------:R-:W-:-:S13]  /*fd00*/  ISETP.GT.AND P6, PT, R4, R0, PT ;  /* 0x000000000400720c */ /* 0x000fda0003fc4270 */
[----:B------:R-:W-:Y:S05]  /*fd10*/  @P6 BRA `(.L_x_551) ;  /* 0x00000000009c6947 */ /* 0x000fea0003800000 */
.L_x_556:
[----:B------:R-:W2:Y:S01]  /*fd20*/  LDC R6, c[0x0][0xc3c] ;  /* 0x00030f00ff067b82 */ /* 0x000ea20000000800 */
[----:B------:R-:W-:-:S05]  /*fd30*/  VIADD R19, R19, 0x1f ;  /* 0x0000001f13137836 */ /* 0x000fca0000000000 */
[----:B--2---:R-:W-:-:S13]  /*fd40*/  ISETP.GE.AND P6, PT, R19, R6, PT ;  /* 0x000000061300720c */ /* 0x004fda0003fc6270 */
[----:B------:R-:W-:Y:S05]  /*fd50*/  @P6 BRA `(.L_x_552) ;  /* 0x0000000400446947 */ /* 0x000fea0003800000 */
[----:B------:R-:W2:Y:S01]  /*fd60*/  S2R R2, SR_TID.X ;  /* 0x0000000000027919 */ /* 0x000ea20000002100 */
[----:B------:R-:W-:Y:S01]  /*fd70*/  BSSY B0, `(.L_x_553) ;  /* 0x0000009000007945 */ /* 0x000fe20003800000 */
[----:B--2---:R-:W-:-:S05]  /*fd80*/  LOP3.LUT R2, R2, 0x1f, RZ, 0xc0, !PT ;  /* 0x0000001f02027812 */ /* 0x004fca00078ec0ff */
[----:B------:R-:W-:Y:S02]  /*fd90*/  IMAD.IADD R5, R19, 0x1, R2 ;  /* 0x0000000113057824 */ /* 0x000fe400078e0202 */
[----:B------:R-:W-:-:S03]  /*fda0*/  IMAD.MOV.U32 R2, RZ, RZ, RZ ;  /* 0x000000ffff027224 */ /* 0x000fc600078e00ff */
[----:B------:R-:W-:-:S13]  /*fdb0*/  ISETP.GE.OR P6, PT, R5, R6, !P0 ;  /* 0x000000060500720c */ /* 0x000fda00047c6670 */
[----:B------:R-:W-:Y:S05]  /*fdc0*/  @P6 BRA `(.L_x_554) ;  /* 0x00000000000c6947 */ /* 0x000fea0003800000 */
[----:B-1----:R-:W1:Y:S02]  /*fdd0*/  LDC.64 R2, c[0x0][0xc80] ;  /* 0x00032000ff027b82 */ /* 0x002e640000000a00 */
[----:B-1----:R-:W-:-:S06]  /*fde0*/  IMAD.WIDE R2, R5, 0x4, R2 ;  /* 0x0000000405027825 */ /* 0x002fcc00078e0202 */
[----:B------:R2:W5:Y:S02]  /*fdf0*/  LDG.E R2, desc[UR40][R2.64] ;  /* 0x0000002802027981 */ /* 0x000564000c1e1900 */
.L_x_554:
[----:B------:R-:W-:Y:S05]  /*fe00*/  BSYNC B0 ;  /* 0x0000000000007941 */ /* 0x000fea0003800000 */
.L_x_553:
[----:B------:R-:W-:-:S03]  /*fe10*/  UMOV UR4, 0xffffffff ;  /* 0xffffffff00047882 */ /* 0x000fc60000000000 */
[----:B------:R-:W-:Y:S05]  /*fe20*/  BRA.DIV UR4, `(.L_x_555) ;  /* 0x0000001a04747947 */ /* 0x000fea000b800000 */
[----:B-----5:R-:W1:Y:S02]  /*fe30*/  SHFL.UP PT, R14, R2, 0x1, RZ ;  /* 0x04200000020e7989 */ /* 0x020e6400000e00ff */
[----:B-12---:R-:W-:-:S05]  /*fe40*/  SEL R3, R14, RZ, P1 ;  /* 0x000000ff0e037207 */ /* 0x006fca0000800000 */
        /* <DEDUP_REMOVED lines=14> */
.L_x_617:
[----:B------:R-:W-:Y:S02]  /*ff30*/  ULDC UR4, c[0x0][0xc38] ;  /* 0x00030e0000047ab9 */ /* 0x000fe40000000800 */
[----:B------:R-:W-:-:S04]  /*ff40*/  IMAD.U32 R16, RZ, RZ, UR4 ;  /* 0x00000004ff107e24 */ /* 0x000fc8000f8e00ff */
[----:B--2---:R-:W-:-:S04]  /*ff50*/  IMAD R6, R14, R16, RZ ;  /* 0x000000100e067224 */ /* 0x004fc800078e02ff */
[----:B------:R-:W-:-:S05]  /*ff60*/  IMAD.IADD R4, R6, 0x1, R4 ;  /* 0x0000000106047824 */ /* 0x000fca00078e0204 */
[----:B------:R-:W-:-:S13]  /*ff70*/  ISETP.GT.AND P6, PT, R4, R0, PT ;  /* 0x000000000400720c */ /* 0x000fda0003fc4270 */
[----:B------:R-:W-:Y:S05]  /*ff80*/  @!P6 BRA `(.L_x_556) ;  /* 0xfffffffc0064e947 */ /* 0x000fea000383ffff */
.L_x_551:
[----:B------:R-:W-:Y:S01]  /*ff90*/  IMAD.IADD R6, R4, 0x1, -R6 ;  /* 0x0000000104067824 */ /* 0x000fe200078e0a06 */
[----:B------:R-:W-:-:S03]  /*ffa0*/  UMOV UR4, 0xffffffff ;  /* 0xffffffff00047882 */ /* 0x000fc60000000000 */
[----:B------:R-:W-:-:S05]  /*ffb0*/  IMAD R5, R3, R16, R6 ;  /* 0x0000001003057224 */ /* 0x000fca00078e0206 */
[----:B------:R-:W-:Y:S01]  /*ffc0*/  ISETP.GT.AND P6, PT, R5, R0, PT ;  /* 0x000000000500720c */ /* 0x000fe20003fc4270 */
[----:B------:R-:W-:-:S12]  /*ffd0*/  BRA.DIV UR4, `(.L_x_557) ;  /* 0x0000001a04c87947 */ /* 0x000fd8000b800000 */
[----:B------:R-:W-:-:S04]  /*ffe0*/  VOTE.ANY R5, PT, !P6 ;  /* 0x0000000000057806 */ /* 0x000fc800070e0100 */
[----:B------:R-:W2:Y:S02]  /*fff0*/  POPC R4, R5 ;  /* 0x0000000500047309 */ /* 0x000ea40000000000 */
[----:B--2---:R2:W3:Y:S02]  /*10000*/  SHFL.IDX PT, R17, R2, R4, 0x1f ;  /* 0x00001f0402117589 */ /* 0x0044e400000e0000 */
.L_x_621:
[----:B------:R-:W-:Y:S01]  /*10010*/  ISETP.NE.AND P0, PT, R5, RZ, PT ;  /* 0x000000ff0500720c */ /* 0x000fe20003f05270 */
[----:B------:R-:W-:-:S12]  /*10020*/  IMAD.MOV.U32 R14, RZ, RZ, RZ ;  /* 0x000000ffff0e7224 */ /* 0x000fd800078e00ff */
[----:B------:R-:W-:Y:S05]  /*10030*/  @!P0 BRA `(.L_x_558) ;  /* 0x0000000000108947 */ /* 0x000fea0003800000 */
[----:B------:R-:W-:Y:S01]  /*10040*/  UMOV UR4, 0xffffffff ;  /* 0xffffffff00047882 */ /* 0x000fe20000000000 */
[----:B0-----:R-:W-:Y:S02]  /*10050*/  VIADD R12, R4, 0xffffffff ;  /* 0xffffffff040c7836 */ /* 0x001fe40000000000 */
[----:B------:R-:W-:Y:S05]  /*10060*/  BRA.DIV UR4, `(.L_x_559) ;  /* 0x0000001a04ec7947 */ /* 0x000fea000b800000 */
[----:B------:R4:W0:Y:S02]  /*10070*/  SHFL.IDX PT, R14, R3, R12, 0x1f ;  /* 0x00001f0c030e7589 */ /* 0x00082400000e0000 */
.L_x_558:
[----:B---3--:R-:W-:Y:S01]  /*10080*/  IABS R5, R17 ;  /* 0x0000001100057213 */ /* 0x008fe20000000000 */
[----:B0-----:R-:W-:Y:S02]  /*10090*/  IMAD R16, R14, R16, R6 ;  /* 0x000000100e107224 */ /* 0x001fe400078e0206 */
[----:B------:R-:W-:Y:S01]  /*100a0*/  IMAD.IADD R19, R4, 0x1, R19 ;  /* 0x0000000104137824 */ /* 0x000fe200078e0213 */
[----:B------:R-:W0:Y:S01]  /*100b0*/  I2F.RP R7, R5 ;  /* 0x0000000500077306 */ /* 0x000e220000209400 */
[----:B------:R-:W-:-:S07]  /*100c0*/  IMAD.IADD R0, R0, 0x1, -R16 ;  /* 0x0000000100007824 */ /* 0x000fce00078e0a10 */
[----:B0-----:R-:W0:Y:S02]  /*100d0*/  MUFU.RCP R7, R7 ;  /* 0x0000000700077308 */ /* 0x001e240000001000 */
[----:B0----5:R-:W-:-:S06]  /*100e0*/  VIADD R8, R7, 0xffffffe ;  /* 0x0ffffffe07087836 */ /* 0x021fcc0000000000 */
[----:B-1--4-:R-:W2:Y:S02]  /*100f0*/  F2I.FTZ.U32.TRUNC.NTZ R3, R8 ;  /* 0x0000000800037305 */ /* 0x012ea4000021f000 */
[----:B--2---:R-:W-:-:S04]  /*10100*/  IMAD.MOV R2, RZ, RZ, -R3 ;  /* 0x000000ffff027224 */ /* 0x004fc800078e0a03 */
[----:B------:R-:W-:Y:S02]  /*10110*/  IMAD R6, R2, R5, RZ ;  /* 0x0000000502067224 */ /* 0x000fe400078e02ff */
[----:B------:R-:W-:-:S04]  /*10120*/  IMAD.MOV.U32 R2, RZ, RZ, RZ ;  /* 0x000000ffff027224 */ /* 0x000fc800078e00ff */
[----:B------:R-:W-:Y:S01]  /*10130*/  IMAD.HI.U32 R2, R3, R6, R2 ;  /* 0x0000000603027227 */ /* 0x000fe200078e0002 */
[----:B------:R-:W-:Y:S02]  /*10140*/  IABS R6, R17 ;  /* 0x0000001100067213 */ /* 0x000fe40000000000 */
[----:B------:R-:W-:-:S03]  /*10150*/  IABS R3, R0 ;  /* 0x0000000000037213 */ /* 0x000fc60000000000 */
[----:B------:R-:W-:Y:S02]  /*10160*/  IMAD.MOV R6, RZ, RZ, -R6 ;  /* 0x000000ffff067224 */ /* 0x000fe400078e0a06 */
[----:B------:R-:W-:-:S04]  /*10170*/  IMAD.HI.U32 R2, R2, R3, RZ ;  /* 0x0000000302027227 */ /* 0x000fc800078e00ff */
[----:B------:R-:W-:Y:S01]  /*10180*/  IMAD R6, R2, R6, R3 ;  /* 0x0000000602067224 */ /* 0x000fe200078e0203 */
[----:B------:R-:W-:-:S04]  /*10190*/  LOP3.LUT R3, R0, R17, RZ, 0x3c, !PT ;  /* 0x0000001100037212 */ /* 0x000fc800078e3cff */
[----:B------:R-:W-:Y:S02]  /*101a0*/  ISETP.GT.U32.AND P1, PT, R5, R6, PT ;  /* 0x000000060500720c */ /* 0x000fe40003f24070 */
[----:B------:R-:W-:-:S11]  /*101b0*/  ISETP.GE.AND P2, PT, R3, RZ, PT ;  /* 0x000000ff0300720c */ /* 0x000fd60003f46270 */
[----:B------:R-:W-:Y:S02]  /*101c0*/  @!P1 IMAD.IADD R6, R6, 0x1, -R5 ;  /* 0x0000000106069824 */ /* 0x000fe400078e0a05 */
[----:B------:R-:W-:Y:S01]  /*101d0*/  @!P1 VIADD R2, R2, 0x1 ;  /* 0x0000000102029836 */ /* 0x000fe20000000000 */
[----:B------:R-:W-:Y:S02]  /*101e0*/  ISETP.NE.AND P1, PT, R17, RZ, PT ;  /* 0x000000ff1100720c */ /* 0x000fe40003f25270 */
[----:B------:R-:W-:-:S13]  /*101f0*/  ISETP.GE.U32.AND P0, PT, R6, R5, PT ;  /* 0x000000050600720c */ /* 0x000fda0003f06070 */
[----:B------:R-:W-:-:S04]  /*10200*/  @P0 VIADD R2, R2, 0x1 ;  /* 0x0000000102020836 */ /* 0x000fc80000000000 */
[----:B------:R-:W-:Y:S01]  /*10210*/  @!P2 IMAD.MOV R2, RZ, RZ, -R2 ;  /* 0x000000ffff02a224 */ /* 0x000fe200078e0a02 */
[----:B------:R-:W-:-:S05]  /*10220*/  @!P1 LOP3.LUT R2, RZ, R17, RZ, 0x33, !PT ;  /* 0x00000011ff029212 */ /* 0x000fca00078e33ff */
[--C-:B------:R-:W-:Y:S02]  /*10230*/  IMAD.MOV R3, RZ, RZ, -R2.reuse ;  /* 0x000000ffff037224 */ /* 0x100fe400078e0a02 */
[----:B------:R-:W-:Y:S02]  /*10240*/  IMAD.MOV.U32 R18, RZ, RZ, R2 ;  /* 0x000000ffff127224 */ /* 0x000fe400078e0002 */
[----:B------:R-:W-:Y:S01]  /*10250*/  IMAD R17, R17, R3, R0 ;  /* 0x0000000311117224 */ /* 0x000fe200078e0200 */
[----:B------:R-:W-:Y:S06]  /*10260*/  BRA `(.L_x_560) ;  /* 0x00000000001c7947 */ /* 0x000fec0003800000 */
.L_x_552:
[----:B------:R-:W-:Y:S01]  /*10270*/  UMOV UR4, URZ ;  /* 0x0000003f00047c82 */ /* 0x000fe20008000000 */
[----:B------:R-:W-:Y:S01]  /*10280*/  UMOV UR5, URZ ;  /* 0x0000003f00057c82 */ /* 0x000fe20008000000 */
[----:B------:R-:W-:Y:S01]  /*10290*/  ULDC UR6, c[0x0][0xc3c] ;  /* 0x00030f0000067ab9 */ /* 0x000fe20000000800 */
[----:B------:R-:W-:Y:S02]  /*102a0*/  IMAD.MOV.U32 R16, RZ, RZ, R0 ;  /* 0x000000ffff107224 */ /* 0x000fe400078e0000 */
[----:B------:R-:W-:Y:S02]  /*102b0*/  IMAD.U32 R17, RZ, RZ, UR4 ;  /* 0x00000004ff117e24 */ /* 0x000fe4000f8e00ff */
[----:B------:R-:W-:Y:S02]  /*102c0*/  IMAD.U32 R18, RZ, RZ, UR5 ;  /* 0x00000005ff127e24 */ /* 0x000fe4000f8e00ff */
[----:B------:R-:W-:-:S07]  /*102d0*/  IMAD.U32 R19, RZ, RZ, UR6 ;  /* 0x00000006ff137e24 */ /* 0x000fce000f8e00ff */
.L_x_560:
[----:B------:R2:W3:Y:S01]  /*102e0*/  LDL R2, [R1+0x4] ;  /* 0x0000040001027983 */ /* 0x0004e20000100800 */
[----:B------:R-:W4:Y:S01]  /*102f0*/  S2R R0, SR_TID.X ;  /* 0x0000000000007919 */ /* 0x000f220000002100 */
[----:B------:R-:W-:Y:S05]  /*10300*/  WARPSYNC.ALL ;  /* 0x0000000000007948 */ /* 0x000fea0003800000 */
[----:B----4-:R-:W-:Y:S01]  /*10310*/  LOP3.LUT R0, R0, 0x1f, RZ, 0xc0, !PT ;  /* 0x0000001f00007812 */ /* 0x010fe200078ec0ff */
[----:B------:R-:W-:Y:S03]  /*10320*/  BAR.SYNC.DEFER_BLOCKING 0x4, 0x180 ;  /* 0x0106000000007b1d */ /* 0x000fe60000010000 */
[----:B------:R-:W-:-:S13]  /*10330*/  ISETP.NE.AND P0, PT, R0, RZ, PT ;  /* 0x000000ff0000720c */ /* 0x000fda0003f05270 */
[----:B-1----:R-:W3:Y:S01]  /*10340*/  @!P0 S2R R3, SR_CgaCtaId ;  /* 0x0000000000038919 */ /* 0x002ee20000008800 */
[----:B------:R-:W-:-:S04]  /*10350*/  @!P0 MOV R0, 0x400 ;  /* 0x0000040000008802 */ /* 0x000fc80000000f00 */
[----:B---3--:R-:W-:-:S05]  /*10360*/  @!P0 LEA R2, R3, R0, 0x18 ;  /* 0x0000000003028211 */ /* 0x008fca00078ec0ff */
[----:B------:R2:W-:Y:S04]  /*10370*/  @!P0 STS.128 [R2+0x28cd0], R16 ;  /* 0x028cd01002008388 */ /* 0x0005e80000000c00 */
[----:B------:R2:W-:Y:S01]  /*10380*/  @!P0 STL [R1+0x4], R2 ;  /* 0x0000040201008387 */ /* 0x0005e20000100800 */
[----:B------:R-:W-:Y:S06]  /*10390*/  BAR.ARV 0x5, 0x180 ;  /* 0x0146000000007b1d */ /* 0x000fec0000002000 */
.L_x_549:
[----:B------:R-:W-:Y:S02]  /*103a0*/  ULDC UR4, c[0x0][0xc3c] ;  /* 0x00030f0000047ab9 */ /* 0x000fe40000000800 */
[----:B----4-:R-:W-:-:S13]  /*103b0*/  ISETP.GE.AND P0, PT, R19, UR4, PT ;  /* 0x0000000413007c0c */ /* 0x010fda000bf06270 */
[----:B------:R-:W-:Y:S05]  /*103c0*/  @!P0 BRA `(.L_x_561) ;  /* 0xffffffa000808947 */ /* 0x000fea000383ffff */
[----:B------:R-:W-:Y:S05]  /*103d0*/  BSYNC B8 ;  /* 0x0000000000087941 */ /* 0x000fea0003800000 */
.L_x_443:
[----:B---3--:R-:W3:Y:S01]  /*103e0*/  LDL.LU R0, [R1+0x3c] ;  /* 0x00003c0001007983 */ /* 0x008ee20000300800 */
[----:B------:R-:W-:Y:S01]  /*103f0*/  BSSY B0, `(.L_x_562) ;  /* 0x000000b000007945 */ /* 0x000fe20003800000 */
[----:B------:R-:W4:Y:S01]  /*10400*/  S2R R5, SR_CgaCtaId ;  /* 0x0000000000057919 */ /* 0x000f220000008800 */
[----:B---3--:R-:W-:-:S05]  /*10410*/  VIADD R0, R0, 0x1 ;  /* 0x0000000100007836 */ /* 0x008fca0000000000 */
[----:B--2---:R-:W-:-:S04]  /*10420*/  LEA.HI R2, R0, R0, RZ, 0x1 ;  /* 0x0000000000027211 */ /* 0x004fc800078f08ff */
[----:B-1----:R-:W-:-:S05]  /*10430*/  LOP3.LUT R3, R2, 0xfffffffe, RZ, 0xc0, !PT ;  /* 0xfffffffe02037812 */ /* 0x002fca00078ec0ff */
[----:B------:R-:W-:Y:S01]  /*10440*/  IMAD.IADD R3, R0, 0x1, -R3 ;  /* 0x0000000100037824 */ /* 0x000fe200078e0a03 */
[----:B------:R-:W-:-:S04]  /*10450*/  MOV R0, 0x400 ;  /* 0x0000040000007802 */ /* 0x000fc80000000f00 */
[----:B----4-:R-:W-:Y:S02]  /*10460*/  LEA R0, R5, R0, 0x18 ;  /* 0x0000000005007211 */ /* 0x010fe400078ec0ff */
[----:B------:R-:W-:-:S04]  /*10470*/  SHF.L.U32 R3, R3, 0x1f, RZ ;  /* 0x0000001f03037819 */ /* 0x000fc800000006ff */
[----:B------:R-:W1:Y:S02]  /*10480*/  SYNCS.PHASECHK.TRANS64.TRYWAIT P0, [R0+URZ+0x28c20], R3 ;  /* 0x028c2003000075a7 */ /* 0x000e64000800017f */
[----:B-1----:R-:W-:Y:S05]  /*10490*/  @!P0 BRA `(.L_x_563) ;  /* 0x0000001800048947 */ /* 0x002fea0003800000 */
.L_x_624:
[----:B------:R-:W-:Y:S05]  /*104a0*/  BSYNC B0 ;  /* 0x0000000000007941 */ /* 0x000fea0003800000 */
.L_x_562:
[----:B------:R-:W-:-:S03]  /*104b0*/  UMOV UR4, 0xffffffff ;  /* 0xffffffff00047882 */ /* 0x000fc60000000000 */
[----:B------:R-:W-:Y:S05]  /*104c0*/  BRA.DIV UR4, `(.L_x_564) ;  /* 0x0000001a040c7947 */ /* 0x000fea000b800000 */
[----:B------:R-:W2:Y:S02]  /*104d0*/  S2R R2, SR_TID.X ;  /* 0x0000000000027919 */ /* 0x000ea40000002100 */
[----:B--2---:R-:W-:-:S04]  /*104e0*/  SHF.R.U32.HI R2, RZ, 0x5, R2 ;  /* 0x00000005ff027819 */ /* 0x004fc80000011602 */
[----:B------:R-:W-:-:S05]  /*104f0*/  LOP3.LUT R2, R2, 0x3, RZ, 0xc0, !PT ;  /* 0x0000000302027812 */ /* 0x000fca00078ec0ff */
[----:B------:R2:W3:Y:S02]  /*10500*/  SHFL.IDX PT, R14, R2, RZ, 0x1f ;  /* 0x00001fff020e7589 */ /* 0x0004e400000e0000 */
.L_x_627:
[----:B---3--:R-:W-:Y:S01]  /*10510*/  ISETP.NE.AND P0, PT, R14, RZ, PT ;  /* 0x000000ff0e00720c */ /* 0x008fe20003f05270 */
[----:B------:R-:W-:-:S12]  /*10520*/  BSSY B0, `(.L_x_565) ;  /* 0x0000027000007945 */ /* 0x000fd80003800000 */
[----:B------:R-:W-:Y:S05]  /*10530*/  @P0 BRA `(.L_x_566) ;  /* 0x0000000000940947 */ /* 0x000fea0003800000 */
[----:B------:R-:W-:-:S03]  /*10540*/  UMOV UR4, 0xffffffff ;  /* 0xffffffff00047882 */ /* 0x000fc60000000000 */
[----:B------:R-:W-:Y:S05]  /*10550*/  BRA.DIV UR4, `(.L_x_567) ;  /* 0x0000001a041c7947 */ /* 0x000fea000b800000 */
[----:B------:R-:W-:-:S13]  /*10560*/  ELECT P6, URZ, PT ;  /* 0x00000000003f782f */ /* 0x000fda00038c0000 */
.L_x_630:
[----:B------:R-:W-:Y:S05]  /*10570*/  @!P6 BRA `(.L_x_566) ;  /* 0x000000000084e947 */ /* 0x000fea0003800000 */
[----:B------:R-:W-:-:S06]  /*10580*/  ULOP3.LUT UR4, UR36, 0x2, URZ, 0xfc, !UPT ;  /* 0x0000000224047892 */ /* 0x000fcc000f8efc3f */
[----:B--2---:R-:W-:-:S05]  /*10590*/  IMAD.U32 R2, RZ, RZ, UR4 ;  /* 0x00000004ff027e24 */ /* 0x004fca000f8e00ff */
[----:B------:R-:W-:-:S13]  /*105a0*/  ISETP.NE.AND P2, PT, R2, 0x3, PT ;  /* 0x000000030200780c */ /* 0x000fda0003f45270 */
[----:B------:R-:W-:Y:S05]  /*105b0*/  @!P2 BRA `(.L_x_568) ;  /* 0x000000000004a947 */ /* 0x000fea0003800000 */
[----:B------:R-:W-:Y:S01]  /*105c0*/  BPT.TRAP 0x1 ;  /* 0x000000040000795c */ /* 0x000fe20000300000 */
.L_x_568:
[----:B-1----:R-:W2:Y:S04]  /*105d0*/  LDL R3, [R1+0x8] ;  /* 0x0000080001037983 */ /* 0x002ea80000100800 */
[----:B0-----:R-:W3:Y:S01]  /*105e0*/  LDL.LU R7, [R1+0x10] ;  /* 0x0000100001077983 */ /* 0x001ee20000300800 */
[----:B------:R-:W-:-:S04]  /*105f0*/  VIADD R2, R0, 0x28c40 ;  /* 0x00028c4000027836 */ /* 0x000fc80000000000 */
[C---:B--2---:R-:W-:Y:S02]  /*10600*/  IMAD R6, R3.reuse, 0x8, R2 ;  /* 0x0000000803067824 */ /* 0x044fe400078e0202 */
[----:B------:R-:W-:Y:S01]  /*10610*/  VIADD R3, R3, 0x1 ;  /* 0x0000000103037836 */ /* 0x000fe20000000000 */
[----:B---3--:R-:W-:-:S04]  /*10620*/  SHF.L.U32 R5, R7, 0x1f, RZ ;  /* 0x0000001f07057819 */ /* 0x008fc800000006ff */
[C---:B------:R-:W-:Y:S01]  /*10630*/  ISETP.NE.AND P1, PT, R3.reuse, 0x2, PT ;  /* 0x000000020300780c */ /* 0x040fe20003f25270 */
[----:B------:R-:W0:Y:S03]  /*10640*/  SYNCS.PHASECHK.TRANS64.TRYWAIT P0, [R6+URZ], R5 ;  /* 0x00000005060075a7 */ /* 0x000e26000800017f */
[----:B------:R-:W-:Y:S02]  /*10650*/  SEL R4, RZ, 0x1, P1 ;  /* 0x00000001ff047807 */ /* 0x000fe40000800000 */
[----:B------:R-:W-:Y:S02]  /*10660*/  SEL R3, R3, RZ, P1 ;  /* 0x000000ff03037207 */ /* 0x000fe40000800000 */
[----:B------:R-:W-:-:S03]  /*10670*/  LOP3.LUT R4, R7, R4, RZ, 0x3c, !PT ;  /* 0x0000000407047212 */ /* 0x000fc600078e3cff */
[----:B------:R-:W-:Y:S01]  /*10680*/  IMAD R7, R3, 0x8, R2 ;  /* 0x0000000803077824 */ /* 0x000fe200078e0202 */
[----:B------:R-:W-:Y:S01]  /*10690*/  SHF.L.U32 R2, R4, 0x1f, RZ ;  /* 0x0000001f04027819 */ /* 0x000fe200000006ff */
[----:B0-----:R-:W-:Y:S06]  /*106a0*/  @!P0 BRA `(.L_x_569) ;  /* 0x0000001400e88947 */ /* 0x001fec0003800000 */
.L_x_631:
[----:B------:R-:W1:Y:S02]  /*106b0*/  SYNCS.PHASECHK.TRANS64.TRYWAIT P0, [R7+URZ], R2 ;  /* 0x00000002070075a7 */ /* 0x000e64000800017f */
[----:B-1----:R-:W-:Y:S05]  /*106c0*/  @!P0 BRA `(.L_x_570) ;  /* 0x0000001400f48947 */ /* 0x002fea0003800000 */
.L_x_632:
[----:B------:R-:W-:Y:S05]  /*106d0*/  @!P2 BRA `(.L_x_571) ;  /* 0x000000000004a947 */ /* 0x000fea0003800000 */
[----:B------:R-:W-:Y:S01]  /*106e0*/  BPT.TRAP 0x1 ;  /* 0x000000040000795c */ /* 0x000fe20000300000 */
.L_x_571:
[----:B------:R-:W2:Y:S01]  /*106f0*/  LDL.LU R4, [R1+0x8] ;  /* 0x0000080001047983 */ /* 0x000ea20000300800 */
[----:B------:R-:W-:-:S04]  /*10700*/  VIADD R0, R0, 0x28c60 ;  /* 0x00028c6000007836 */ /* 0x000fc80000000000 */
[----:B--2---:R-:W-:-:S04]  /*10710*/  IMAD R4, R4, 0x8, R0 ;  /* 0x0000000804047824 */ /* 0x004fc800078e0200 */
[----:B------:R-:W2:Y:S02]  /*10720*/  SYNCS.PHASECHK.TRANS64.TRYWAIT P0, [R4+URZ], R5 ;  /* 0x00000005040075a7 */ /* 0x000ea4000800017f */
[----:B--2---:R-:W-:Y:S05]  /*10730*/  @!P0 BRA `(.L_x_572) ;  /* 0x0000001400ec8947 */ /* 0x004fea0003800000 */
.L_x_633:
[----:B------:R-:W-:-:S07]  /*10740*/  IMAD R3, R3, 0x8, R0 ;  /* 0x0000000803037824 */ /* 0x000fce00078e0200 */
.L_x_573:
[----:B---3--:R3:W4:Y:S02]  /*10750*/  SYNCS.PHASECHK.TRANS64.TRYWAIT P0, [R3+URZ], R2 ;  /* 0x00000002030075a7 */ /* 0x008724000800017f */
[----:B----4-:R-:W-:Y:S05]  /*10760*/  @!P0 NANOSLEEP.SYNCS 0x989680 ;  /* 0x009896800000895d */ /* 0x010fea0003900000 */
[----:B------:R-:W4:Y:S02]  /*10770*/  @!P0 SYNCS.PHASECHK.TRANS64 P0, [R3+URZ], R2 ;  /* 0x00000002030085a7 */ /* 0x000f24000800007f */
[----:B----4-:R-:W-:Y:S05]  /*10780*/  @!P0 BRA `(.L_x_573) ;  /* 0xfffffffc00f08947 */ /* 0x010fea000383ffff */
.L_x_566:
[----:B------:R-:W-:Y:S05]  /*10790*/  BSYNC B0 ;  /* 0x0000000000007941 */ /* 0x000fea0003800000 */
.L_x_565:
[----:B------:R-:W-:Y:S05]  /*107a0*/  EXIT ;  /* 0x000000000000794d */ /* 0x000fea0003800000 */
.L_x_394:
[----:B0-----:R-:W-:-:S04]  /*107b0*/  IMAD.U32 R3, RZ, RZ, UR16 ;  /* 0x00000010ff037e24 */ /* 0x001fc8000f8e00ff */
[----:B------:R0:W1:Y:S03]  /*107c0*/  SYNCS.PHASECHK.TRANS64.TRYWAIT P0, [R3+URZ+0x28c50], R0 ;  /* 0x028c5000030075a7 */ /* 0x000066000800017f */
[----:B-1----:R-:W-:Y:S05]  /*107d0*/  @!P0 NANOSLEEP.SYNCS 0x989680 ;  /* 0x009896800000895d */ /* 0x002fea0003900000 */
[----:B------:R-:W1:Y:S02]  /*107e0*/  @!P0 SYNCS.PHASECHK.TRANS64 P0, [R3+URZ+0x28c50], R0 ;  /* 0x028c5000030085a7 */ /* 0x000e64000800007f */
[----:B-1----:R-:W-:Y:S05]  /*107f0*/  @!P0 BRA `(.L_x_394) ;  /* 0xfffffffc00ec8947 */ /* 0x002fea000383ffff */
[----:B------:R-:W-:Y:S05]  /*10800*/  BRA `(.L_x_574) ;  /* 0xffffff1000487947 */ /* 0x000fea000383ffff */
.L_x_399:
[----:B-1----:R-:W-:-:S04]  /*10810*/  IMAD.U32 R3, RZ, RZ, UR6 ;  /* 0x00000006ff037e24 */ /* 0x002fc8000f8e00ff */
[----:B------:R1:W2:Y:S03]  /*10820*/  SYNCS.PHASECHK.TRANS64.TRYWAIT P0, [R3+URZ+0x28c50], R0 ;  /* 0x028c5000030075a7 */ /* 0x0002a6000800017f */
[----:B--2---:R-:W-:Y:S05]  /*10830*/  @!P0 NANOSLEEP.SYNCS 0x989680 ;  /* 0x009896800000895d */ /* 0x004fea0003900000 */
[----:B------:R-:W2:Y:S02]  /*10840*/  @!P0 SYNCS.PHASECHK.TRANS64 P0, [R3+URZ+0x28c50], R0 ;  /* 0x028c5000030085a7 */ /* 0x000ea4000800007f */
[----:B--2---:R-:W-:Y:S05]  /*10850*/  @!P0 BRA `(.L_x_399) ;  /* 0xfffffffc00ec8947 */ /* 0x004fea000383ffff */
[----:B------:R-:W-:Y:S05]  /*10860*/  BRA `(.L_x_398) ;  /* 0xffffff1c00547947 */ /* 0x000fea000383ffff */
.L_x_402:
[----:B0-----:R-:W-:-:S04]  /*10870*/  IMAD.U32 R3, RZ, RZ, UR42 ;  /* 0x0000002aff037e24 */ /* 0x001fc8000f8e00ff */
[----:B------:R0:W1:Y:S03]  /*10880*/  SYNCS.PHASECHK.TRANS64.TRYWAIT P1, [R3+URZ+0x28c00], R0 ;  /* 0x028c0000030075a7 */ /* 0x000066000802017f */
[----:B-1----:R-:W-:Y:S05]  /*10890*/  @!P1 NANOSLEEP.SYNCS 0x989680 ;  /* 0x009896800000995d */ /* 0x002fea0003900000 */
[----:B------:R-:W1:Y:S02]  /*108a0*/  @!P1 SYNCS.PHASECHK.TRANS64 P1, [R3+URZ+0x28c00], R0 ;  /* 0x028c0000030095a7 */ /* 0x000e64000802007f */
[----:B-1----:R-:W-:Y:S05]  /*108b0*/  @!P1 BRA `(.L_x_402) ;  /* 0xfffffffc00ec9947 */ /* 0x002fea000383ffff */
[----:B------:R-:W-:Y:S05]  /*108c0*/  BRA `(.L_x_575) ;  /* 0xffffff2800b47947 */ /* 0x000fea000383ffff */
.L_x_406:
[----:B--2---:R2:W3:Y:S02]  /*108d0*/  SYNCS.PHASECHK.TRANS64.TRYWAIT P1, [R7+URZ+0x28c30], R8 ;  /* 0x028c3008070075a7 */ /* 0x0044e4000802017f */
[----:B---3--:R-:W-:Y:S05]  /*108e0*/  @!P1 NANOSLEEP.SYNCS 0x989680 ;  /* 0x009896800000995d */ /* 0x008fea0003900000 */
[----:B------:R-:W3:Y:S02]  /*108f0*/  @!P1 SYNCS.PHASECHK.TRANS64 P1, [R7+URZ+0x28c30], R8 ;  /* 0x028c3008070095a7 */ /* 0x000ee4000802007f */
[----:B---3--:R-:W-:Y:S05]  /*10900*/  @!P1 BRA `(.L_x_406) ;  /* 0xfffffffc00f09947 */ /* 0x008fea000383ffff */
[----:B------:R-:W-:Y:S05]  /*10910*/  BRA `(.L_x_405) ;  /* 0xffffff2800d07947 */ /* 0x000fea000383ffff */
.L_x_410:
[----:B----4-:R4:W0:Y:S02]  /*10920*/  SYNCS.PHASECHK.TRANS64.TRYWAIT P2, [R7+URZ+0x28c50], R8 ;  /* 0x028c5008070075a7 */ /* 0x010824000804017f */
[----:B0-----:R-:W-:Y:S05]  /*10930*/  @!P2 NANOSLEEP.SYNCS 0x989680 ;  /* 0x009896800000a95d */ /* 0x001fea0003900000 */
[----:B------:R-:W0:Y:S02]  /*10940*/  @!P2 SYNCS.PHASECHK.TRANS64 P2, [R7+URZ+0x28c50], R8 ;  /* 0x028c50080700a5a7 */ /* 0x000e24000804007f */
[----:B0-----:R-:W-:Y:S05]  /*10950*/  @!P2 BRA `(.L_x_410) ;  /* 0xfffffffc00f0a947 */ /* 0x001fea000383ffff */
[----:B------:R-:W-:Y:S05]  /*10960*/  BRA `(.L_x_409) ;  /* 0xffffff3800e07947 */ /* 0x000fea000383ffff */
.L_x_415:
[----:B--2---:R-:W-:-:S04]  /*10970*/  IMAD.U32 R3, RZ, RZ, UR22 ;  /* 0x00000016ff037e24 */ /* 0x004fc8000f8e00ff */
[----:B------:R2:W3:Y:S03]  /*10980*/  SYNCS.PHASECHK.TRANS64.TRYWAIT P3, [R3+URZ+0x28c30], R8 ;  /* 0x028c3008030075a7 */ /* 0x0004e6000806017f */
[----:B---3--:R-:W-:Y:S05]  /*10990*/  @!P3 NANOSLEEP.SYNCS 0x989680 ;  /* 0x009896800000b95d */ /* 0x008fea0003900000 */
[----:B------:R-:W3:Y:S02]  /*109a0*/  @!P3 SYNCS.PHASECHK.TRANS64 P3, [R3+URZ+0x28c30], R8 ;  /* 0x028c30080300b5a7 */ /* 0x000ee4000806007f */
[----:B---3--:R-:W-:Y:S05]  /*109b0*/  @!P3 BRA `(.L_x_415) ;  /* 0xfffffffc00ecb947 */ /* 0x008fea000383ffff */
[----:B------:R-:W-:Y:S05]  /*109c0*/  BRA `(.L_x_414) ;  /* 0xffffff3c00b87947 */ /* 0x000fea000383ffff */
.L_x_419:
[----:B--2---:R2:W4:Y:S02]  /*109d0*/  SYNCS.PHASECHK.TRANS64.TRYWAIT P3, [R171+URZ+0x28c50], R8 ;  /* 0x028c5008ab0075a7 */ /* 0x004524000806017f */
[----:B----4-:R-:W-:Y:S05]  /*109e0*/  @!P3 NANOSLEEP.SYNCS 0x989680 ;  /* 0x009896800000b95d */ /* 0x010fea0003900000 */
[----:B------:R-:W4:Y:S02]  /*109f0*/  @!P3 SYNCS.PHASECHK.TRANS64 P3, [R171+URZ+0x28c50], R8 ;  /* 0x028c5008ab00b5a7 */ /* 0x000f24000806007f */
[----:B----4-:R-:W-:Y:S05]  /*10a00*/  @!P3 BRA `(.L_x_419) ;  /* 0xfffffffc00f0b947 */ /* 0x010fea000383ffff */
[----:B------:R-:W-:Y:S05]  /*10a10*/  BRA `(.L_x_418) ;  /* 0xffffff5000ec7947 */ /* 0x000fea000383ffff */
.L_x_455:
[----:B------:R-:W1:Y:S01]  /*10a20*/  S2R R4, SR_TID.X ;  /* 0x0000000000047919 */ /* 0x000e620000002100 */
[----:B------:R-:W-:Y:S01]  /*10a30*/  BSSY B0, `(.L_x_576) ;  /* 0x000000a000007945 */ /* 0x000fe20003800000 */
[----:B0-----:R-:W-:Y:S02]  /*10a40*/  IMAD.MOV.U32 R12, RZ, RZ, RZ ;  /* 0x000000ffff0c7224 */ /* 0x001fe400078e00ff */
[----:B------:R-:W-:Y:S02]  /*10a50*/  IMAD.MOV.U32 R11, RZ, RZ, 0x1f ;  /* 0x0000001fff0b7424 */ /* 0x000fe400078e00ff */
[----:B------:R-:W-:Y:S01]  /*10a60*/  IMAD.MOV.U32 R15, RZ, RZ, -0x1 ;  /* 0xffffffffff0f7424 */ /* 0x000fe200078e00ff */
[----:B-1----:R-:W-:-:S04]  /*10a70*/  SHF.R.U32.HI R4, RZ, 0x5, R4 ;  /* 0x00000005ff047819 */ /* 0x002fc80000011604 */
[----:B------:R-:W-:-:S05]  /*10a80*/  LOP3.LUT R4, R4, 0x3, RZ, 0xc0, !PT ;  /* 0x0000000304047812 */ /* 0x000fca00078ec0ff */
[----:B------:R-:W-:-:S07]  /*10a90*/  IMAD.MOV.U32 R13, RZ, RZ, R4 ;  /* 0x000000ffff0d7224 */ /* 0x000fce00078e0004 */
[----:B------:R-:W-:Y:S05]  /*10aa0*/  WARPSYNC.COLLECTIVE R15, `(.L_x_577) ;  /* 0x000000000f087348 */ /* 0x000fea0003c00000 */
[----:B------:R0:W1:Y:S02]  /*10ab0*/  SHFL.IDX P6, R14, R13, R12, R11 ;  /* 0x0000000c0d0e7389 */ /* 0x00006400000c000b */
[----:B01----:R-:W-:Y:S01]  /*10ac0*/  ENDCOLLECTIVE ;  /* 0x000000000000791b */ /* 0x003fe20003800000 */
.L_x_577:
[----:B------:R-:W-:Y:S05]  /*10ad0*/  BSYNC B0 ;  /* 0x0000000000007941 */ /* 0x000fea0003800000 */
.L_x_576:
[----:B------:R-:W-:Y:S05]  /*10ae0*/  BRA `(.L_x_578) ;  /* 0xffffffa4009c7947 */ /* 0x000fea000383ffff */
.L_x_457:
[----:B------:R-:W-:Y:S01]  /*10af0*/  BSSY B0, `(.L_x_579) ;  /* 0x0000006000007945 */ /* 0x000fe20003800000 */
[----:B------:R-:W-:-:S07]  /*10b00*/  IMAD.MOV.U32 R15, RZ, RZ, -0x1 ;  /* 0xffffffffff0f7424 */ /* 0x000fce00078e00ff */
[----:B012---:R-:W-:Y:S05]  /*10b10*/  WARPSYNC.COLLECTIVE R15, `(.L_x_580) ;  /* 0x000000000f0c7348 */ /* 0x007fea0003c00000 */
[----:B------:R-:W-:Y:S02]  /*10b20*/  ELECT P6, UR62, PT ;  /* 0x00000000003e782f */ /* 0x000fe400038c0000 */
[----:B------:R-:W-:Y:S01]  /*10b30*/  MOV R14, UR62 ;  /* 0x0000003e000e7c02 */ /* 0x000fe20008000f00 */
[----:B012---:R-:W-:Y:S10]  /*10b40*/  ENDCOLLECTIVE ;  /* 0x000000000000791b */ /* 0x007ff40003800000 */
.L_x_580:
[----:B------:R-:W-:Y:S05]  /*10b50*/  BSYNC B0 ;  /* 0x0000000000007941 */ /* 0x000fea0003800000 */
.L_x_579:
[----:B------:R-:W-:Y:S05]  /*10b60*/  BRA `(.L_x_581) ;  /* 0xffffffa400a07947 */ /* 0x000fea000383ffff */
.L_x_459:
[----:B--2---:R2:W3:Y:S02]  /*10b70*/  SYNCS.PHASECHK.TRANS64.TRYWAIT P0, [R0+URZ+0x28c40], R2 ;  /* 0x028c4002000075a7 */ /* 0x0044e4000800017f */
[----:B---3--:R-:W-:Y:S05]  /*10b80*/  @!P0 NANOSLEEP.SYNCS 0x989680 ;  /* 0x009896800000895d */ /* 0x008fea0003900000 */
[----:B------:R-:W3:Y:S02]  /*10b90*/  @!P0 SYNCS.PHASECHK.TRANS64 P0, [R0+URZ+0x28c40], R2 ;  /* 0x028c4002000085a7 */ /* 0x000ee4000800007f */
[----:B---3--:R-:W-:Y:S05]  /*10ba0*/  @!P0 BRA `(.L_x_459) ;  /* 0xfffffffc00f08947 */ /* 0x008fea000383ffff */
[----:B------:R-:W-:Y:S05]  /*10bb0*/  BRA `(.L_x_582) ;  /* 0xffffffa8000c7947 */ /* 0x000fea000383ffff */
.L_x_463:
[----:B------:R-:W2:Y:S01]  /*10bc0*/  LDL.LU R11, [R1+0x38] ;  /* 0x00003800010b7983 */ /* 0x000ea20000300800 */
[----:B------:R-:W-:Y:S02]  /*10bd0*/  IMAD.MOV.U32 R13, RZ, RZ, R2 ;  /* 0x000000ffff0d7224 */ /* 0x000fe400078e0002 */
[----:B------:R-:W-:Y:S02]  /*10be0*/  IMAD.MOV.U32 R12, RZ, RZ, RZ ;  /* 0x000000ffff0c7224 */ /* 0x000fe400078e00ff */
[----:B------:R-:W-:Y:S02]  /*10bf0*/  IMAD.MOV.U32 R15, RZ, RZ, -0x1 ;  /* 0xffffffffff0f7424 */ /* 0x000fe400078e00ff */
[----:B------:R-:W-:Y:S02]  /*10c00*/  IMAD R17, R17, 0x40, R8 ;  /* 0x0000004011117824 */ /* 0x000fe400078e0208 */
[----:B--2---:R-:W-:Y:S02]  /*10c10*/  IMAD R0, R11, R7, RZ ;  /* 0x000000070b007224 */ /* 0x004fe400078e02ff */
[----:B------:R-:W-:-:S02]  /*10c20*/  IMAD.MOV.U32 R11, RZ, RZ, 0x181f ;  /* 0x0000181fff0b7424 */ /* 0x000fc400078e00ff */
[C---:B------:R-:W-:Y:S01]  /*10c30*/  VIADD R7, R17.reuse, 0x10 ;  /* 0x0000001011077836 */ /* 0x040fe20000000000 */
[----:B------:R-:W-:-:S13]  /*10c40*/  ISETP.GE.AND P1, PT, R17, R0, PT ;  /* 0x000000001100720c */ /* 0x000fda0003f26270 */
[----:B-----5:R-:W-:Y:S05]  /*10c50*/  WARPSYNC.COLLECTIVE R15, `(.L_x_583) ;  /* 0x000000000f087348 */ /* 0x020fea0003c00000 */
[----:B------:R0:W1:Y:S02]  /*10c60*/  SHFL.IDX P6, R14, R13, R12, R11 ;  /* 0x0000000c0d0e7389 */ /* 0x00006400000c000b */
[----:B01---5:R-:W-:Y:S01]  /*10c70*/  ENDCOLLECTIVE ;  /* 0x000000000000791b */ /* 0x023fe20003800000 */
.L_x_583:
[----:B------:R-:W-:Y:S02]  /*10c80*/  IMAD.MOV.U32 R13, RZ, RZ, R3 ;  /* 0x000000ffff0d7224 */ /* 0x000fe400078e0003 */
[----:B------:R-:W-:-:S07]  /*10c90*/  IMAD.MOV.U32 R4, RZ, RZ, R14 ;  /* 0x000000ffff047224 */ /* 0x000fce00078e000e */
[----:B------:R-:W-:Y:S05]  /*10ca0*/  WARPSYNC.COLLECTIVE R15, `(.L_x_584) ;  /* 0x000000000f087348 */ /* 0x000fea0003c00000 */
[----:B------:R0:W1:Y:S02]  /*10cb0*/  SHFL.IDX P6, R14, R13, R12, R11 ;  /* 0x0000000c0d0e7389 */ /* 0x00006400000c000b */
[----:B01----:R-:W-:Y:S01]  /*10cc0*/  ENDCOLLECTIVE ;  /* 0x000000000000791b */ /* 0x003fe20003800000 */
.L_x_584:
[----:B------:R-:W-:Y:S02]  /*10cd0*/  IMAD.MOV.U32 R13, RZ, RZ, R2 ;  /* 0x000000ffff0d7224 */ /* 0x000fe400078e0002 */
[----:B------:R-:W-:Y:S02]  /*10ce0*/  IMAD.MOV.U32 R12, RZ, RZ, 0x1 ;  /* 0x00000001ff0c7424 */ /* 0x000fe400078e00ff */
[----:B------:R-:W-:-:S07]  /*10cf0*/  IMAD.MOV.U32 R5, RZ, RZ, R14 ;  /* 0x000000ffff057224 */ /* 0x000fce00078e000e */
[----:B------:R-:W-:Y:S05]  /*10d00*/  WARPSYNC.COLLECTIVE R15, `(.L_x_585) ;  /* 0x000000000f087348 */ /* 0x000fea0003c00000 */
[----:B------:R0:W1:Y:S02]  /*10d10*/  SHFL.IDX P6, R14, R13, R12, R11 ;  /* 0x0000000c0d0e7389 */ /* 0x00006400000c000b */
[----:B01----:R-:W-:Y:S01]  /*10d20*/  ENDCOLLECTIVE ;  /* 0x000000000000791b */ /* 0x003fe20003800000 */
.L_x_585:
        /* <DEDUP_REMOVED lines=10> */
.L_x_586:
        /* <DEDUP_REMOVED lines=11> */
.L_x_587:
        /* <DEDUP_REMOVED lines=10> */
.L_x_588:
[----:B------:R-:W-:Y:S01]  /*10f20*/  @!PT LDS RZ, [RZ] ;  /* 0x00000000fffff984 */ /* 0x000fe20000000800 */
[----:B------:R-:W-:Y:S01]  /*10f30*/  @!PT LDS RZ, [RZ] ;  /* 0x00000000fffff984 */ /* 0x000fe20000000800 */
[----:B------:R-:W-:Y:S01]  /*10f40*/  @!PT LDS RZ, [RZ] ;  /* 0x00000000fffff984 */ /* 0x000fe20000000800 */
[----:B------:R0:W-:Y:S01]  /*10f50*/  @!P1 LDGSTS.E.BYPASS.LTC128B.128 [R9+0x20c00], desc[UR40][R4.64], !P0 ;  /* 0x20c0000004099fae */ /* 0x0001e2000c101d68 */
[----:B------:R-:W-:Y:S02]  /*10f60*/  IMAD.MOV.U32 R13, RZ, RZ, R2 ;  /* 0x000000ffff0d7224 */ /* 0x000fe400078e0002 */
[----:B0-----:R-:W-:Y:S02]  /*10f70*/  VIADD R4, R17, 0x20 ;  /* 0x0000002011047836 */ /* 0x001fe40000000000 */
[----:B------:R-:W-:-:S03]  /*10f80*/  IMAD.MOV.U32 R12, RZ, RZ, 0x3 ;  /* 0x00000003ff0c7424 */ /* 0x000fc600078e00ff */
[----:B------:R-:W-:Y:S01]  /*10f90*/  ISETP.GE.AND P1, PT, R4, R0, PT ;  /* 0x000000000400720c */ /* 0x000fe20003f26270 */
[----:B------:R-:W-:-:S12]  /*10fa0*/  IMAD.MOV.U32 R4, RZ, RZ, R14 ;  /* 0x000000ffff047224 */ /* 0x000fd800078e000e */
[----:B------:R-:W-:Y:S05]  /*10fb0*/  WARPSYNC.COLLECTIVE R15, `(.L_x_589) ;  /* 0x000000000f087348 */ /* 0x000fea0003c00000 */
[----:B------:R0:W1:Y:S02]  /*10fc0*/  SHFL.IDX P6, R14, R13, R12, R11 ;  /* 0x0000000c0d0e7389 */ /* 0x00006400000c000b */
[----:B01----:R-:W-:Y:S01]  /*10fd0*/  ENDCOLLECTIVE ;  /* 0x000000000000791b */ /* 0x003fe20003800000 */
.L_x_589:
[----:B------:R-:W-:-:S05]  /*10fe0*/  @!P1 LEA R5, P2, R10, R4, 0x1 ;  /* 0x000000040a059211 */ /* 0x000fca00078408ff */
[----:B------:R-:W-:Y:S02]  /*10ff0*/  @!P1 IMAD.X R4, RZ, RZ, R6, P2 ;  /* 0x000000ffff049224 */ /* 0x000fe400010e0606 */
[----:B------:R-:W-:-:S03]  /*11000*/  IMAD.MOV.U32 R13, RZ, RZ, R3 ;  /* 0x000000ffff0d7224 */ /* 0x000fc600078e0003 */
[----:B------:R-:W-:-:S04]  /*11010*/  @!P1 LOP3.LUT R5, R5, R4, RZ, 0x3c, !PT ;  /* 0x0000000405059212 */ /* 0x000fc800078e3cff */
        /* <DEDUP_REMOVED lines=10> */
.L_x_590:
[----:B------:R-:W-:Y:S01]  /*110c0*/  IMAD.MOV.U32 R3, RZ, RZ, R14 ;  /* 0x000000ffff037224 */ /* 0x000fe200078e000e */
[----:B------:R-:W-:Y:S06]  /*110d0*/  BRA `(.L_x_591) ;  /* 0xffffffac00707947 */ /* 0x000fec000383ffff */
.L_x_466:
[----:B0-----:R-:W2:Y:S02]  /*110e0*/  LDL R2, [R1+0x4] ;  /* 0x0000040001027983 */ /* 0x001ea40000100800 */
[----:B--2---:R0:W1:Y:S02]  /*110f0*/  SYNCS.PHASECHK.TRANS64.TRYWAIT P0, [R2+URZ+0x28c20], R0 ;  /* 0x028c2000020075a7 */ /* 0x004064000800017f */
[----:B-1----:R-:W-:Y:S05]  /*11100*/  @!P0 NANOSLEEP.SYNCS 0x989680 ;  /* 0x009896800000895d */ /* 0x002fea0003900000 */
[----:B------:R-:W1:Y:S02]  /*11110*/  @!P0 SYNCS.PHASECHK.TRANS64 P0, [R2+URZ+0x28c20], R0 ;  /* 0x028c2000020085a7 */ /* 0x000e64000800007f */
[----:B-1----:R-:W-:Y:S05]  /*11120*/  @!P0 BRA `(.L_x_466) ;  /* 0xfffffffc00ec8947 */ /* 0x002fea000383ffff */
[----:B------:R-:W-:Y:S05]  /*11130*/  BRA `(.L_x_592) ;  /* 0xffffffac00d07947 */ /* 0x000fea000383ffff */
.L_x_470:
[----:B0-----:R0:W1:Y:S02]  /*11140*/  SYNCS.PHASECHK.TRANS64.TRYWAIT P0, [R3+URZ+0x28c60], R0 ;  /* 0x028c6000030075a7 */ /* 0x001064000800017f */
[----:B-1----:R-:W-:Y:S05]  /*11150*/  @!P0 NANOSLEEP.SYNCS 0x989680 ;  /* 0x009896800000895d */ /* 0x002fea0003900000 */
[----:B------:R-:W1:Y:S02]  /*11160*/  @!P0 SYNCS.PHASECHK.TRANS64 P0, [R3+URZ+0x28c60], R0 ;  /* 0x028c6000030085a7 */ /* 0x000e64000800007f */
[----:B-1----:R-:W-:Y:S05]  /*11170*/  @!P0 BRA `(.L_x_470) ;  /* 0xfffffffc00f08947 */ /* 0x002fea000383ffff */
[----:B------:R-:W-:Y:S05]  /*11180*/  BRA `(.L_x_593) ;  /* 0xffffffb000007947 */ /* 0x000fea000383ffff */
.L_x_489:
[----:B-1----:R1:W2:Y:S02]  /*11190*/  SYNCS.PHASECHK.TRANS64.TRYWAIT P0, [R3+URZ+0x28c40], R2 ;  /* 0x028c4002030075a7 */ /* 0x0022a4000800017f */
[----:B--2---:R-:W-:Y:S05]  /*111a0*/  @!P0 NANOSLEEP.SYNCS 0x989680 ;  /* 0x009896800000895d */ /* 0x004fea0003900000 */
[----:B------:R-:W2:Y:S02]  /*111b0*/  @!P0 SYNCS.PHASECHK.TRANS64 P0, [R3+URZ+0x28c40], R2 ;  /* 0x028c4002030085a7 */ /* 0x000ea4000800007f */
[----:B--2---:R-:W-:Y:S05]  /*111c0*/  @!P0 BRA `(.L_x_489) ;  /* 0xfffffffc00f08947 */ /* 0x004fea000383ffff */
[----:B------:R-:W-:Y:S05]  /*111d0*/  BRA `(.L_x_594) ;  /* 0xffffffbc00307947 */ /* 0x000fea000383ffff */
.L_x_494:
[----:B0-----:R0:W2:Y:S02]  /*111e0*/  SYNCS.PHASECHK.TRANS64.TRYWAIT P0, [R3+URZ+0x28c60], R2 ;  /* 0x028c6002030075a7 */ /* 0x0010a4000800017f */
[----:B--2---:R-:W-:Y:S05]  /*111f0*/  @!P0 NANOSLEEP.SYNCS 0x989680 ;  /* 0x009896800000895d */ /* 0x004fea0003900000 */
[----:B------:R-:W2:Y:S02]  /*11200*/  @!P0 SYNCS.PHASECHK.TRANS64 P0, [R3+URZ+0x28c60], R2 ;  /* 0x028c6002030085a7 */ /* 0x000ea4000800007f */
[----:B--2---:R-:W-:Y:S05]  /*11210*/  @!P0 BRA `(.L_x_494) ;  /* 0xfffffffc00f08947 */ /* 0x004fea000383ffff */
[----:B------:R-:W-:Y:S05]  /*11220*/  BRA `(.L_x_595) ;  /* 0xffffffbc00b87947 */ /* 0x000fea000383ffff */
.L_x_509:
[----:B0-----:R0:W1:Y:S02]  /*11230*/  SYNCS.PHASECHK.TRANS64.TRYWAIT P0, [R4+URZ+0x28c40], R2 ;  /* 0x028c4002040075a7 */ /* 0x001064000800017f */
[----:B-1----:R-:W-:Y:S05]  /*11240*/  @!P0 NANOSLEEP.SYNCS 0x989680 ;  /* 0x009896800000895d */ /* 0x002fea0003900000 */
[----:B------:R-:W1:Y:S02]  /*11250*/  @!P0 SYNCS.PHASECHK.TRANS64 P0, [R4+URZ+0x28c40], R2 ;  /* 0x028c4002040085a7 */ /* 0x000e64000800007f */
[----:B-1----:R-:W-:Y:S05]  /*11260*/  @!P0 BRA `(.L_x_509) ;  /* 0xfffffffc00f08947 */ /* 0x002fea000383ffff */
[----:B------:R-:W-:Y:S05]  /*11270*/  BRA `(.L_x_596) ;  /* 0xffffffc800c87947 */ /* 0x000fea000383ffff */
.L_x_514:
[----:B-1----:R1:W2:Y:S02]  /*11280*/  SYNCS.PHASECHK.TRANS64.TRYWAIT P0, [R4+URZ+0x28c60], R2 ;  /* 0x028c6002040075a7 */ /* 0x0022a4000800017f */
[----:B--2---:R-:W-:Y:S05]  /*11290*/  @!P0 NANOSLEEP.SYNCS 0x989680 ;  /* 0x009896800000895d */ /* 0x004fea0003900000 */
[----:B------:R-:W2:Y:S02]  /*112a0*/  @!P0 SYNCS.PHASECHK.TRANS64 P0, [R4+URZ+0x28c60], R2 ;  /* 0x028c6002040085a7 */ /* 0x000ea4000800007f */
[----:B--2---:R-:W-:Y:S05]  /*112b0*/  @!P0 BRA `(.L_x_514) ;  /* 0xfffffffc00f08947 */ /* 0x004fea000383ffff */
[----:B------:R-:W-:Y:S05]  /*112c0*/  BRA `(.L_x_597) ;  /* 0xffffffcc004c7947 */ /* 0x000fea000383ffff */
.L_x_529:
[----:B-1----:R1:W2:Y:S02]  /*112d0*/  SYNCS.PHASECHK.TRANS64.TRYWAIT P0, [R4+URZ+0x28c40], R2 ;  /* 0x028c4002040075a7 */ /* 0x0022a4000800017f */
[----:B--2---:R-:W-:Y:S05]  /*112e0*/  @!P0 NANOSLEEP.SYNCS 0x989680 ;  /* 0x009896800000895d */ /* 0x004fea0003900000 */
[----:B------:R-:W2:Y:S02]  /*112f0*/  @!P0 SYNCS.PHASECHK.TRANS64 P0, [R4+URZ+0x28c40], R2 ;  /* 0x028c4002040085a7 */ /* 0x000ea4000800007f */
[----:B--2---:R-:W-:Y:S05]  /*11300*/  @!P0 BRA `(.L_x_529) ;  /* 0xfffffffc00f08947 */ /* 0x004fea000383ffff */
[----:B------:R-:W-:Y:S05]  /*11310*/  BRA `(.L_x_598) ;  /* 0xffffffd800387947 */ /* 0x000fea000383ffff */
.L_x_534:
[----:B0-----:R0:W2:Y:S02]  /*11320*/  SYNCS.PHASECHK.TRANS64.TRYWAIT P0, [R4+URZ+0x28c60], R2 ;  /* 0x028c6002040075a7 */ /* 0x0010a4000800017f */
[----:B--2---:R-:W-:Y:S05]  /*11330*/  @!P0 NANOSLEEP.SYNCS 0x989680 ;  /* 0x009896800000895d */ /* 0x004fea0003900000 */
[----:B------:R-:W2:Y:S02]  /*11340*/  @!P0 SYNCS.PHASECHK.TRANS64 P0, [R4+URZ+0x28c60], R2 ;  /* 0x028c6002040085a7 */ /* 0x000ea4000800007f */
[----:B--2---:R-:W-:Y:S05]  /*11350*/  @!P0 BRA `(.L_x_534) ;  /* 0xfffffffc00f08947 */ /* 0x004fea000383ffff */
[----:B------:R-:W-:Y:S05]  /*11360*/  BRA `(.L_x_599) ;  /* 0xffffffd800c07947 */ /* 0x000fea000383ffff */
.L_x_550:
[----:B------:R-:W-:Y:S01]  /*11370*/  BSSY B0, `(.L_x_600) ;  /* 0x0000008000007945 */ /* 0x000fe20003800000 */
[----:B------:R-:W-:Y:S02]  /*11380*/  IMAD.MOV.U32 R13, RZ, RZ, R16 ;  /* 0x000000ffff0d7224 */ /* 0x000fe400078e0010 */
[----:B0-----:R-:W-:Y:S02]  /*11390*/  IMAD.MOV.U32 R12, RZ, RZ, RZ ;  /* 0x000000ffff0c7224 */ /* 0x001fe400078e00ff */
[----:B------:R-:W-:Y:S02]  /*113a0*/  IMAD.MOV.U32 R11, RZ, RZ, 0x1f ;  /* 0x0000001fff0b7424 */ /* 0x000fe400078e00ff */
[----:B------:R-:W-:-:S07]  /*113b0*/  IMAD.MOV.U32 R15, RZ, RZ, -0x1 ;  /* 0xffffffffff0f7424 */ /* 0x000fce00078e00ff */
[----:B-1---5:R-:W-:Y:S05]  /*113c0*/  WARPSYNC.COLLECTIVE R15, `(.L_x_601) ;  /* 0x000000000f087348 */ /* 0x022fea0003c00000 */
[----:B------:R0:W2:Y:S02]  /*113d0*/  SHFL.IDX P6, R14, R13, R12, R11 ;  /* 0x0000000c0d0e7389 */ /* 0x0000a400000c000b */
[----:B012--5:R-:W-:Y:S01]  /*113e0*/  ENDCOLLECTIVE ;  /* 0x000000000000791b */ /* 0x027fe20003800000 */
.L_x_601:
[----:B------:R-:W-:Y:S05]  /*113f0*/  BSYNC B0 ;  /* 0x0000000000007941 */ /* 0x000fea0003800000 */
.L_x_600:
[----:B------:R-:W-:Y:S02]  /*11400*/  IMAD.MOV.U32 R13, RZ, RZ, R16 ;  /* 0x000000ffff0d7224 */ /* 0x000fe400078e0010 */
[----:B------:R-:W-:Y:S02]  /*11410*/  IMAD.MOV.U32 R12, RZ, RZ, 0x1 ;  /* 0x00000001ff0c7424 */ /* 0x000fe400078e00ff */
[----:B------:R-:W-:Y:S02]  /*11420*/  IMAD.MOV.U32 R11, RZ, RZ, 0x1f ;  /* 0x0000001fff0b7424 */ /* 0x000fe400078e00ff */
[----:B------:R-:W-:Y:S02]  /*11430*/  IMAD.MOV.U32 R15, RZ, RZ, -0x1 ;  /* 0xffffffffff0f7424 */ /* 0x000fe400078e00ff */
[----:B------:R-:W-:Y:S02]  /*11440*/  IMAD.IADD R5, R19, 0x1, R6 ;  /* 0x0000000113057824 */ /* 0x000fe400078e0206 */
[----:B------:R-:W-:-:S07]  /*11450*/  IMAD.MOV.U32 R0, RZ, RZ, R14 ;  /* 0x000000ffff007224 */ /* 0x000fce00078e000e */
[----:B------:R-:W-:Y:S05]  /*11460*/  WARPSYNC.COLLECTIVE R15, `(.L_x_602) ;  /* 0x000000000f087348 */ /* 0x000fea0003c00000 */
[----:B------:R0:W1:Y:S02]  /*11470*/  SHFL.IDX P6, R14, R13, R12, R11 ;  /* 0x0000000c0d0e7389 */ /* 0x00006400000c000b */
[----:B01----:R-:W-:Y:S01]  /*11480*/  ENDCOLLECTIVE ;  /* 0x000000000000791b */ /* 0x003fe20003800000 */
.L_x_602:
[----:B------:R-:W-:Y:S02]  /*11490*/  ULDC UR4, c[0x0][0xc3c] ;  /* 0x00030f0000047ab9 */ /* 0x000fe40000000800 */
[----:B------:R-:W-:-:S13]  /*114a0*/  ISETP.GE.OR P1, PT, R5, UR4, !P0 ;  /* 0x0000000405007c0c */ /* 0x000fda000c726670 */
[----:B------:R-:W0:Y:S01]  /*114b0*/  @!P1 LDC.64 R2, c[0x0][0xc80] ;  /* 0x00032000ff029b82 */ /* 0x000e220000000a00 */
[----:B------:R-:W-:Y:S02]  /*114c0*/  IMAD.MOV.U32 R11, RZ, RZ, RZ ;  /* 0x000000ffff0b7224 */ /* 0x000fe400078e00ff */
[----:B------:R-:W-:Y:S02]  /*114d0*/  IMAD.MOV.U32 R4, RZ, RZ, R14 ;  /* 0x000000ffff047224 */ /* 0x000fe400078e000e */
[----:B0-----:R-:W-:-:S06]  /*114e0*/  @!P1 IMAD.WIDE R2, R5, 0x4, R2 ;  /* 0x0000000405029825 */ /* 0x001fcc00078e0202 */
[----:B------:R0:W2:Y:S01]  /*114f0*/  @!P1 LDG.E R3, desc[UR40][R2.64] ;  /* 0x0000002802039981 */ /* 0x0000a2000c1e1900 */
[C---:B------:R-:W-:Y:S02]  /*11500*/  ISETP.GE.U32.AND P2, PT, R6.reuse, 0x2, PT ;  /* 0x000000020600780c */ /* 0x040fe40003f46070 */
[C---:B------:R-:W-:Y:S02]  /*11510*/  ISETP.GE.U32.AND P3, PT, R6.reuse, 0x4, PT ;  /* 0x000000040600780c */ /* 0x040fe40003f66070 */
[C---:B------:R-:W-:Y:S02]  /*11520*/  ISETP.GE.U32.AND P4, PT, R6.reuse, 0x8, PT ;  /* 0x000000080600780c */ /* 0x040fe40003f86070 */
[C---:B------:R-:W-:Y:S01]  /*11530*/  ISETP.GE.U32.AND P5, PT, R6.reuse, 0x10, PT ;  /* 0x000000100600780c */ /* 0x040fe20003fa6070 */
[----:B0-----:R-:W-:Y:S02]  /*11540*/  IMAD.MOV.U32 R2, RZ, RZ, RZ ;  /* 0x000000ffff027224 */ /* 0x001fe400078e00ff */
[----:B--2---:R-:W-:Y:S01]  /*11550*/  @!P1 IMAD.MOV.U32 R2, RZ, RZ, R3 ;  /* 0x000000ffff029224 */ /* 0x004fe200078e0003 */
[----:B------:R-:W-:-:S03]  /*11560*/  ISETP.NE.AND P1, PT, R6, RZ, PT ;  /* 0x000000ff0600720c */ /* 0x000fc60003f25270 */
[----:B------:R-:W-:-:S10]  /*11570*/  IMAD.MOV.U32 R13, RZ, RZ, R2 ;  /* 0x000000ffff0d7224 */ /* 0x000fd400078e0002 */
[----:B------:R-:W-:Y:S05]  /*11580*/  WARPSYNC.COLLECTIVE R15, `(.L_x_603) ;  /* 0x000000000f087348 */ /* 0x000fea0003c00000 */
[----:B------:R0:W1:Y:S02]  /*11590*/  SHFL.UP P6, R14, R13, R12, R11 ;  /* 0x0400000c0d0e7389 */ /* 0x00006400000c000b */
[----:B01----:R-:W-:Y:S01]  /*115a0*/  ENDCOLLECTIVE ;  /* 0x000000000000791b */ /* 0x003fe20003800000 */
.L_x_603:
[----:B------:R-:W-:Y:S01]  /*115b0*/  IMAD.MOV.U32 R12, RZ, RZ, 0x2 ;  /* 0x00000002ff0c7424 */ /* 0x000fe200078e00ff */
[----:B------:R-:W-:-:S05]  /*115c0*/  SEL R5, R14, RZ, P1 ;  /* 0x000000ff0e057207 */ /* 0x000fca0000800000 */
[----:B------:R-:W-:-:S04]  /*115d0*/  IMAD.IADD R3, R2, 0x1, R5 ;  /* 0x0000000102037824 */ /* 0x000fc800078e0205 */
[----:B------:R-:W-:-:S07]  /*115e0*/  IMAD.MOV.U32 R13, RZ, RZ, R3 ;  /* 0x000000ffff0d7224 */ /* 0x000fce00078e0003 */
[----:B------:R-:W-:Y:S05]  /*115f0*/  WARPSYNC.COLLECTIVE R15, `(.L_x_604) ;  /* 0x000000000f087348 */ /* 0x000fea0003c00000 */
[----:B------:R0:W1:Y:S02]  /*11600*/  SHFL.UP P6, R14, R13, R12, R11 ;  /* 0x0400000c0d0e7389 */ /* 0x00006400000c000b */
[----:B01----:R-:W-:Y:S01]  /*11610*/  ENDCOLLECTIVE ;  /* 0x000000000000791b */ /* 0x003fe20003800000 */
.L_x_604:
[----:B------:R-:W-:Y:S01]  /*11620*/  IMAD.MOV.U32 R12, RZ, RZ, 0x4 ;  /* 0x00000004ff0c7424 */ /* 0x000fe200078e00ff */
[----:B------:R-:W-:-:S05]  /*11630*/  SEL R14, R14, RZ, P2 ;  /* 0x000000ff0e0e7207 */ /* 0x000fca0001000000 */
[----:B------:R-:W-:-:S04]  /*11640*/  IMAD.IADD R3, R3, 0x1, R14 ;  /* 0x0000000103037824 */ /* 0x000fc800078e020e */
[----:B------:R-:W-:-:S07]  /*11650*/  IMAD.MOV.U32 R13, RZ, RZ, R3 ;  /* 0x000000ffff0d7224 */ /* 0x000fce00078e0003 */
[----:B------:R-:W-:Y:S05]  /*11660*/  WARPSYNC.COLLECTIVE R15, `(.L_x_605) ;  /* 0x000000000f087348 */ /* 0x000fea0003c00000 */
[----:B------:R0:W1:Y:S02]  /*11670*/  SHFL.UP P6, R14, R13, R12, R11 ;  /* 0x0400000c0d0e7389 */ /* 0x00006400000c000b */
[----:B01----:R-:W-:Y:S01]  /*11680*/  ENDCOLLECTIVE ;  /* 0x000000000000791b */ /* 0x003fe20003800000 */
.L_x_605:
[----:B------:R-:W-:Y:S01]  /*11690*/  IMAD.MOV.U32 R12, RZ, RZ, 0x8 ;  /* 0x00000008ff0c7424 */ /* 0x000fe200078e00ff */
[----:B------:R-:W-:-:S05]  /*116a0*/  SEL R14, R14, RZ, P3 ;  /* 0x000000ff0e0e7207 */ /* 0x000fca0001800000 */
[----:B------:R-:W-:-:S04]  /*116b0*/  IMAD.IADD R3, R3, 0x1, R14 ;  /* 0x0000000103037824 */ /* 0x000fc800078e020e */
[----:B------:R-:W-:-:S07]  /*116c0*/  IMAD.MOV.U32 R13, RZ, RZ, R3 ;  /* 0x000000ffff0d7224 */ /* 0x000fce00078e0003 */
[----:B------:R-:W-:Y:S05]  /*116d0*/  WARPSYNC.COLLECTIVE R15, `(.L_x_606) ;  /* 0x000000000f087348 */ /* 0x000fea0003c00000 */
[----:B------:R0:W1:Y:S02]  /*116e0*/  SHFL.UP P6, R14, R13, R12, R11 ;  /* 0x0400000c0d0e7389 */ /* 0x00006400000c000b */
[----:B01----:R-:W-:Y:S01]  /*116f0*/  ENDCOLLECTIVE ;  /* 0x000000000000791b */ /* 0x003fe20003800000 */
.L_x_606:
[----:B------:R-:W-:Y:S01]  /*11700*/  IMAD.MOV.U32 R12, RZ, RZ, 0x10 ;  /* 0x00000010ff0c7424 */ /* 0x000fe200078e00ff */
[----:B------:R-:W-:-:S05]  /*11710*/  SEL R14, R14, RZ, P4 ;  /* 0x000000ff0e0e7207 */ /* 0x000fca0002000000 */
[----:B------:R-:W-:-:S04]  /*11720*/  IMAD.IADD R3, R3, 0x1, R14 ;  /* 0x0000000103037824 */ /* 0x000fc800078e020e */
[----:B------:R-:W-:-:S07]  /*11730*/  IMAD.MOV.U32 R13, RZ, RZ, R3 ;  /* 0x000000ffff0d7224 */ /* 0x000fce00078e0003 */
[----:B------:R-:W-:Y:S05]  /*11740*/  WARPSYNC.COLLECTIVE R15, `(.L_x_607) ;  /* 0x000000000f087348 */ /* 0x000fea0003c00000 */
[----:B------:R0:W1:Y:S02]  /*11750*/  SHFL.UP P6, R14, R13, R12, R11 ;  /* 0x0400000c0d0e7389 */ /* 0x00006400000c000b */
[----:B01----:R-:W-:Y:S01]  /*11760*/  ENDCOLLECTIVE ;  /* 0x000000000000791b */ /* 0x003fe20003800000 */
.L_x_607:
[----:B------:R-:W-:Y:S02]  /*11770*/  IMAD.MOV.U32 R12, RZ, RZ, 0x1f ;  /* 0x0000001fff0c7424 */ /* 0x000fe400078e00ff */
[----:B------:R-:W-:Y:S01]  /*11780*/  IMAD.MOV.U32 R11, RZ, RZ, 0x1f ;  /* 0x0000001fff0b7424 */ /* 0x000fe200078e00ff */
[----:B------:R-:W-:-:S05]  /*11790*/  SEL R14, R14, RZ, P5 ;  /* 0x000000ff0e0e7207 */ /* 0x000fca0002800000 */
[----:B------:R-:W-:-:S04]  /*117a0*/  IMAD.IADD R3, R3, 0x1, R14 ;  /* 0x0000000103037824 */ /* 0x000fc800078e020e */
[----:B------:R-:W-:-:S07]  /*117b0*/  IMAD.MOV.U32 R13, RZ, RZ, R3 ;  /* 0x000000ffff0d7224 */ /* 0x000fce00078e0003 */
[----:B------:R-:W-:Y:S05]  /*117c0*/  WARPSYNC.COLLECTIVE R15, `(.L_x_608) ;  /* 0x000000000f087348 */ /* 0x000fea0003c00000 */
[----:B------:R0:W1:Y:S02]  /*117d0*/  SHFL.IDX P6, R14, R13, R12, R11 ;  /* 0x0000000c0d0e7389 */ /* 0x00006400000c000b */
[----:B01----:R-:W-:Y:S01]  /*117e0*/  ENDCOLLECTIVE ;  /* 0x000000000000791b */ /* 0x003fe20003800000 */
.L_x_608:
[----:B------:R-:W-:Y:S05]  /*117f0*/  BRA `(.L_x_609) ;  /* 0xffffffe400307947 */ /* 0x000fea000383ffff */
.L_x_555:
[----:B------:R-:W-:Y:S01]  /*11800*/  BSSY B0, `(.L_x_610) ;  /* 0x0000008000007945 */ /* 0x000fe20003800000 */
[----:B-----5:R-:W-:Y:S02]  /*11810*/  IMAD.MOV.U32 R13, RZ, RZ, R2 ;  /* 0x000000ffff0d7224 */ /* 0x020fe400078e0002 */
[----:B0-----:R-:W-:Y:S02]  /*11820*/  IMAD.MOV.U32 R12, RZ, RZ, 0x1 ;  /* 0x00000001ff0c7424 */ /* 0x001fe400078e00ff */
[----:B------:R-:W-:Y:S02]  /*11830*/  IMAD.MOV.U32 R11, RZ, RZ, RZ ;  /* 0x000000ffff0b7224 */ /* 0x000fe400078e00ff */
[----:B------:R-:W-:-:S07]  /*11840*/  IMAD.MOV.U32 R15, RZ, RZ, -0x1 ;  /* 0xffffffffff0f7424 */ /* 0x000fce00078e00ff */
[----:B-12---:R-:W-:Y:S05]  /*11850*/  WARPSYNC.COLLECTIVE R15, `(.L_x_611) ;  /* 0x000000000f087348 */ /* 0x006fea0003c00000 */
[----:B------:R0:W3:Y:S02]  /*11860*/  SHFL.UP P6, R14, R13, R12, R11 ;  /* 0x0400000c0d0e7389 */ /* 0x0000e400000c000b */
[----:B0123--:R-:W-:Y:S01]  /*11870*/  ENDCOLLECTIVE ;  /* 0x000000000000791b */ /* 0x00ffe20003800000 */
.L_x_611:
[----:B------:R-:W-:Y:S05]  /*11880*/  BSYNC B0 ;  /* 0x0000000000007941 */ /* 0x000fea0003800000 */
.L_x_610:
[----:B------:R-:W-:Y:S01]  /*11890*/  SEL R3, R14, RZ, P1 ;  /* 0x000000ff0e037207 */ /* 0x000fe20000800000 */
[----:B------:R-:W-:Y:S02]  /*118a0*/  IMAD.MOV.U32 R12, RZ, RZ, 0x2 ;  /* 0x00000002ff0c7424 */ /* 0x000fe400078e00ff */
[----:B------:R-:W-:Y:S02]  /*118b0*/  IMAD.MOV.U32 R11, RZ, RZ, RZ ;  /* 0x000000ffff0b7224 */ /* 0x000fe400078e00ff */
[----:B------:R-:W-:Y:S02]  /*118c0*/  IMAD.IADD R3, R2, 0x1, R3 ;  /* 0x0000000102037824 */ /* 0x000fe400078e0203 */
[----:B------:R-:W-:Y:S02]  /*118d0*/  IMAD.MOV.U32 R15, RZ, RZ, -0x1 ;  /* 0xffffffffff0f7424 */ /* 0x000fe400078e00ff */
[----:B------:R-:W-:-:S07]  /*118e0*/  IMAD.MOV.U32 R13, RZ, RZ, R3 ;  /* 0x000000ffff0d7224 */ /* 0x000fce00078e0003 */
[----:B------:R-:W-:Y:S05]  /*118f0*/  WARPSYNC.COLLECTIVE R15, `(.L_x_612) ;  /* 0x000000000f087348 */ /* 0x000fea0003c00000 */
[----:B------:R0:W1:Y:S02]  /*11900*/  SHFL.UP P6, R14, R13, R12, R11 ;  /* 0x0400000c0d0e7389 */ /* 0x00006400000c000b */
[----:B01----:R-:W-:Y:S01]  /*11910*/  ENDCOLLECTIVE ;  /* 0x000000000000791b */ /* 0x003fe20003800000 */
.L_x_612:
[----:B------:R-:W-:Y:S01]  /*11920*/  IMAD.MOV.U32 R12, RZ, RZ, 0x4 ;  /* 0x00000004ff0c7424 */ /* 0x000fe200078e00ff */
[----:B------:R-:W-:-:S05]  /*11930*/  SEL R14, R14, RZ, P2 ;  /* 0x000000ff0e0e7207 */ /* 0x000fca0001000000 */
[----:B------:R-:W-:-:S04]  /*11940*/  IMAD.IADD R3, R3, 0x1, R14 ;  /* 0x0000000103037824 */ /* 0x000fc800078e020e */
[----:B------:R-:W-:-:S07]  /*11950*/  IMAD.MOV.U32 R13, RZ, RZ, R3 ;  /* 0x000000ffff0d7224 */ /* 0x000fce00078e0003 */
[----:B------:R-:W-:Y:S05]  /*11960*/  WARPSYNC.COLLECTIVE R15, `(.L_x_613) ;  /* 0x000000000f087348 */ /* 0x000fea0003c00000 */
[----:B------:R0:W1:Y:S02]  /*11970*/  SHFL.UP P6, R14, R13, R12, R11 ;  /* 0x0400000c0d0e7389 */ /* 0x00006400000c000b */
[----:B01----:R-:W-:Y:S01]  /*11980*/  ENDCOLLECTIVE ;  /* 0x000000000000791b */ /* 0x003fe20003800000 */
.L_x_613:
[----:B------:R-:W-:Y:S01]  /*11990*/  IMAD.MOV.U32 R12, RZ, RZ, 0x8 ;  /* 0x00000008ff0c7424 */ /* 0x000fe200078e00ff */
[----:B------:R-:W-:-:S05]  /*119a0*/  SEL R14, R14, RZ, P3 ;  /* 0x000000ff0e0e7207 */ /* 0x000fca0001800000 */
[----:B------:R-:W-:-:S04]  /*119b0*/  IMAD.IADD R3, R3, 0x1, R14 ;  /* 0x0000000103037824 */ /* 0x000fc800078e020e */
[----:B------:R-:W-:-:S07]  /*119c0*/  IMAD.MOV.U32 R13, RZ, RZ, R3 ;  /* 0x000000ffff0d7224 */ /* 0x000fce00078e0003 */
[----:B------:R-:W-:Y:S05]  /*119d0*/  WARPSYNC.COLLECTIVE R15, `(.L_x_614) ;  /* 0x000000000f087348 */ /* 0x000fea0003c00000 */
[----:B------:R0:W1:Y:S02]  /*119e0*/  SHFL.UP P6, R14, R13, R12, R11 ;  /* 0x0400000c0d0e7389 */ /* 0x00006400000c000b */
[----:B01----:R-:W-:Y:S01]  /*119f0*/  ENDCOLLECTIVE ;  /* 0x000000000000791b */ /* 0x003fe20003800000 */
.L_x_614:
[----:B------:R-:W-:Y:S01]  /*11a00*/  IMAD.MOV.U32 R12, RZ, RZ, 0x10 ;  /* 0x00000010ff0c7424 */ /* 0x000fe200078e00ff */
[----:B------:R-:W-:-:S05]  /*11a10*/  SEL R14, R14, RZ, P4 ;  /* 0x000000ff0e0e7207 */ /* 0x000fca0002000000 */
[----:B------:R-:W-:-:S04]  /*11a20*/  IMAD.IADD R3, R3, 0x1, R14 ;  /* 0x0000000103037824 */ /* 0x000fc800078e020e */
[----:B------:R-:W-:-:S07]  /*11a30*/  IMAD.MOV.U32 R13, RZ, RZ, R3 ;  /* 0x000000ffff0d7224 */ /* 0x000fce00078e0003 */
[----:B------:R-:W-:Y:S05]  /*11a40*/  WARPSYNC.COLLECTIVE R15, `(.L_x_615) ;  /* 0x000000000f087348 */ /* 0x000fea0003c00000 */
[----:B------:R0:W1:Y:S02]  /*11a50*/  SHFL.UP P6, R14, R13, R12, R11 ;  /* 0x0400000c0d0e7389 */ /* 0x00006400000c000b */
[----:B01----:R-:W-:Y:S01]  /*11a60*/  ENDCOLLECTIVE ;  /* 0x000000000000791b */ /* 0x003fe20003800000 */
.L_x_615:
        /* <DEDUP_REMOVED lines=8> */
.L_x_616:
[----:B------:R-:W-:Y:S05]  /*11af0*/  BRA `(.L_x_617) ;  /* 0xffffffe4000c7947 */ /* 0x000fea000383ffff */
.L_x_557:
[----:B------:R-:W-:Y:S01]  /*11b00*/  BSSY B0, `(.L_x_618) ;  /* 0x0000006000007945 */ /* 0x000fe20003800000 */
[----:B------:R-:W-:Y:S01]  /*11b10*/  PLOP3.LUT P6, PT, P6, PT, PT, 0x8, 0x0 ;  /* 0x000000000000781c */ /* 0x000fe200037ce170 */
[----:B------:R-:W-:-:S12]  /*11b20*/  IMAD.MOV.U32 R15, RZ, RZ, -0x1 ;  /* 0xffffffffff0f7424 */ /* 0x000fd800078e00ff */
[----:B01---5:R-:W-:Y:S05]  /*11b30*/  WARPSYNC.COLLECTIVE R15, `(.L_x_619) ;  /* 0x000000000f087348 */ /* 0x023fea0003c00000 */
[----:B------:R-:W-:Y:S01]  /*11b40*/  VOTE.ANY R14, PT, P6 ;  /* 0x00000000000e7806 */ /* 0x000fe200030e0100 */
[----:B01---5:R-:W-:Y:S06]  /*11b50*/  ENDCOLLECTIVE ;  /* 0x000000000000791b */ /* 0x023fec0003800000 */
.L_x_619:
[----:B------:R-:W-:Y:S05]  /*11b60*/  BSYNC B0 ;  /* 0x0000000000007941 */ /* 0x000fea0003800000 */
.L_x_618:
[----:B------:R-:W-:Y:S02]  /*11b70*/  IMAD.MOV.U32 R5, RZ, RZ, R14 ;  /* 0x000000ffff057224 */ /* 0x000fe400078e000e */
[----:B------:R-:W-:Y:S02]  /*11b80*/  IMAD.MOV.U32 R13, RZ, RZ, R2 ;  /* 0x000000ffff0d7224 */ /* 0x000fe400078e0002 */
[----:B------:R-:W0:Y:S01]  /*11b90*/  POPC R4, R5 ;  /* 0x0000000500047309 */ /* 0x000e220000000000 */
[----:B------:R-:W-:Y:S02]  /*11ba0*/  IMAD.MOV.U32 R11, RZ, RZ, 0x1f ;  /* 0x0000001fff0b7424 */ /* 0x000fe400078e00ff */
[----:B------:R-:W-:Y:S02]  /*11bb0*/  IMAD.MOV.U32 R15, RZ, RZ, -0x1 ;  /* 0xffffffffff0f7424 */ /* 0x000fe400078e00ff */
[----:B0-----:R-:W-:-:S07]  /*11bc0*/  IMAD.MOV.U32 R12, RZ, RZ, R4 ;  /* 0x000000ffff0c7224 */ /* 0x001fce00078e0004 */
[----:B------:R-:W-:Y:S05]  /*11bd0*/  WARPSYNC.COLLECTIVE R15, `(.L_x_620) ;  /* 0x000000000f087348 */ /* 0x000fea0003c00000 */
[----:B------:R0:W1:Y:S02]  /*11be0*/  SHFL.IDX P6, R14, R13, R12, R11 ;  /* 0x0000000c0d0e7389 */ /* 0x00006400000c000b */
[----:B01----:R-:W-:Y:S01]  /*11bf0*/  ENDCOLLECTIVE ;  /* 0x000000000000791b */ /* 0x003fe20003800000 */
.L_x_620:
[----:B------:R-:W-:Y:S01]  /*11c00*/  IMAD.MOV.U32 R17, RZ, RZ, R14 ;  /* 0x000000ffff117224 */ /* 0x000fe200078e000e */
[----:B------:R-:W-:Y:S06]  /*11c10*/  BRA `(.L_x_621) ;  /* 0xffffffe000fc7947 */ /* 0x000fec000383ffff */
.L_x_559:
[----:B------:R-:W-:Y:S01]  /*11c20*/  BSSY B0, `(.L_x_622) ;  /* 0x0000007000007945 */ /* 0x000fe20003800000 */
[----:B------:R-:W-:Y:S02]  /*11c30*/  IMAD.MOV.U32 R13, RZ, RZ, R3 ;  /* 0x000000ffff0d7224 */ /* 0x000fe400078e0003 */
[----:B------:R-:W-:Y:S02]  /*11c40*/  IMAD.MOV.U32 R11, RZ, RZ, 0x1f ;  /* 0x0000001fff0b7424 */ /* 0x000fe400078e00ff */
[----:B------:R-:W-:-:S07]  /*11c50*/  IMAD.MOV.U32 R15, RZ, RZ, -0x1 ;  /* 0xffffffffff0f7424 */ /* 0x000fce00078e00ff */
[----:B-123-5:R-:W-:Y:S05]  /*11c60*/  WARPSYNC.COLLECTIVE R15, `(.L_x_623) ;  /* 0x000000000f087348 */ /* 0x02efea0003c00000 */
[----:B------:R0:W4:Y:S02]  /*11c70*/  SHFL.IDX P6, R14, R13, R12, R11 ;  /* 0x0000000c0d0e7389 */ /* 0x00012400000c000b */
[----:B012345:R-:W-:Y:S01]  /*11c80*/  ENDCOLLECTIVE ;  /* 0x000000000000791b */ /* 0x03ffe20003800000 */
.L_x_623:
[----:B------:R-:W-:Y:S05]  /*11c90*/  BSYNC B0 ;  /* 0x0000000000007941 */ /* 0x000fea0003800000 */
.L_x_622:
[----:B------:R-:W-:Y:S05]  /*11ca0*/  BRA `(.L_x_558) ;  /* 0xffffffe000f47947 */ /* 0x000fea000383ffff */
.L_x_563:
[----:B-1----:R1:W2:Y:S02]  /*11cb0*/  SYNCS.PHASECHK.TRANS64.TRYWAIT P0, [R0+URZ+0x28c20], R3 ;  /* 0x028c2003000075a7 */ /* 0x0022a4000800017f */
[----:B--2---:R-:W-:Y:S05]  /*11cc0*/  @!P0 NANOSLEEP.SYNCS 0x989680 ;  /* 0x009896800000895d */ /* 0x004fea0003900000 */
[----:B------:R-:W2:Y:S02]  /*11cd0*/  @!P0 SYNCS.PHASECHK.TRANS64 P0, [R0+URZ+0x28c20], R3 ;  /* 0x028c2003000085a7 */ /* 0x000ea4000800007f */
[----:B--2---:R-:W-:Y:S05]  /*11ce0*/  @!P0 BRA `(.L_x_563) ;  /* 0xfffffffc00f08947 */ /* 0x004fea000383ffff */
[----:B------:R-:W-:Y:S05]  /*11cf0*/  BRA `(.L_x_624) ;  /* 0xffffffe400e87947 */ /* 0x000fea000383ffff */
.L_x_564:
[----:B------:R-:W2:Y:S01]  /*11d00*/  S2R R2, SR_TID.X ;  /* 0x0000000000027919 */ /* 0x000ea20000002100 */
[----:B------:R-:W-:Y:S01]  /*11d10*/  BSSY B0, `(.L_x_625) ;  /* 0x000000a000007945 */ /* 0x000fe20003800000 */
[----:B0-----:R-:W-:Y:S02]  /*11d20*/  IMAD.MOV.U32 R12, RZ, RZ, RZ ;  /* 0x000000ffff0c7224 */ /* 0x001fe400078e00ff */
[----:B------:R-:W-:Y:S02]  /*11d30*/  IMAD.MOV.U32 R11, RZ, RZ, 0x1f ;  /* 0x0000001fff0b7424 */ /* 0x000fe400078e00ff */
[----:B------:R-:W-:Y:S01]  /*11d40*/  IMAD.MOV.U32 R15, RZ, RZ, -0x1 ;  /* 0xffffffffff0f7424 */ /* 0x000fe200078e00ff */
[----:B--2---:R-:W-:-:S04]  /*11d50*/  SHF.R.U32.HI R2, RZ, 0x5, R2 ;  /* 0x00000005ff027819 */ /* 0x004fc80000011602 */
[----:B------:R-:W-:-:S05]  /*11d60*/  LOP3.LUT R2, R2, 0x3, RZ, 0xc0, !PT ;  /* 0x0000000302027812 */ /* 0x000fca00078ec0ff */
[----:B------:R-:W-:-:S07]  /*11d70*/  IMAD.MOV.U32 R13, RZ, RZ, R2 ;  /* 0x000000ffff0d7224 */ /* 0x000fce00078e0002 */
[----:B-1---5:R-:W-:Y:S05]  /*11d80*/  WARPSYNC.COLLECTIVE R15, `(.L_x_626) ;  /* 0x000000000f087348 */ /* 0x022fea0003c00000 */
[----:B------:R0:W2:Y:S02]  /*11d90*/  SHFL.IDX P6, R14, R13, R12, R11 ;  /* 0x0000000c0d0e7389 */ /* 0x0000a400000c000b */
[----:B012--5:R-:W-:Y:S01]  /*11da0*/  ENDCOLLECTIVE ;  /* 0x000000000000791b */ /* 0x027fe20003800000 */
.L_x_626:
[----:B------:R-:W-:Y:S05]  /*11db0*/  BSYNC B0 ;  /* 0x0000000000007941 */ /* 0x000fea0003800000 */
.L_x_625:
[----:B------:R-:W-:Y:S05]  /*11dc0*/  BRA `(.L_x_627) ;  /* 0xffffffe400d07947 */ /* 0x000fea000383ffff */
.L_x_567:
[----:B------:R-:W-:Y:S01]  /*11dd0*/  BSSY B1, `(.L_x_628) ;  /* 0x0000006000017945 */ /* 0x000fe20003800000 */
[----:B------:R-:W-:-:S07]  /*11de0*/  IMAD.MOV.U32 R15, RZ, RZ, -0x1 ;  /* 0xffffffffff0f7424 */ /* 0x000fce00078e00ff */
[----:B012--5:R-:W-:Y:S05]  /*11df0*/  WARPSYNC.COLLECTIVE R15, `(.L_x_629) ;  /* 0x000000000f0c7348 */ /* 0x027fea0003c00000 */
[----:B------:R-:W-:Y:S02]  /*11e00*/  ELECT P6, UR62, PT ;  /* 0x00000000003e782f */ /* 0x000fe400038c0000 */
[----:B------:R-:W-:Y:S01]  /*11e10*/  MOV R14, UR62 ;  /* 0x0000003e000e7c02 */ /* 0x000fe20008000f00 */
[----:B012--5:R-:W-:Y:S10]  /*11e20*/  ENDCOLLECTIVE ;  /* 0x000000000000791b */ /* 0x027ff40003800000 */
.L_x_629:
[----:B------:R-:W-:Y:S05]  /*11e30*/  BSYNC B1 ;  /* 0x0000000000017941 */ /* 0x000fea0003800000 */
.L_x_628:
[----:B------:R-:W-:Y:S05]  /*11e40*/  BRA `(.L_x_630) ;  /* 0xffffffe400c87947 */ /* 0x000fea000383ffff */
.L_x_569:
[----:B0-----:R0:W1:Y:S02]  /*11e50*/  SYNCS.PHASECHK.TRANS64.TRYWAIT P0, [R6+URZ], R5 ;  /* 0x00000005060075a7 */ /* 0x001064000800017f */
[----:B-1----:R-:W-:Y:S05]  /*11e60*/  @!P0 NANOSLEEP.SYNCS 0x989680 ;  /* 0x009896800000895d */ /* 0x002fea0003900000 */
[----:B------:R-:W1:Y:S02]  /*11e70*/  @!P0 SYNCS.PHASECHK.TRANS64 P0, [R6+URZ], R5 ;  /* 0x00000005060085a7 */ /* 0x000e64000800007f */
[----:B-1----:R-:W-:Y:S05]  /*11e80*/  @!P0 BRA `(.L_x_569) ;  /* 0xfffffffc00f08947 */ /* 0x002fea000383ffff */
[----:B------:R-:W-:Y:S05]  /*11e90*/  BRA `(.L_x_631) ;  /* 0xffffffe800047947 */ /* 0x000fea000383ffff */
.L_x_570:
[----:B-1----:R1:W2:Y:S02]  /*11ea0*/  SYNCS.PHASECHK.TRANS64.TRYWAIT P0, [R7+URZ], R2 ;  /* 0x00000002070075a7 */ /* 0x0022a4000800017f */
[----:B--2---:R-:W-:Y:S05]  /*11eb0*/  @!P0 NANOSLEEP.SYNCS 0x989680 ;  /* 0x009896800000895d */ /* 0x004fea0003900000 */
[----:B------:R-:W2:Y:S02]  /*11ec0*/  @!P0 SYNCS.PHASECHK.TRANS64 P0, [R7+URZ], R2 ;  /* 0x00000002070085a7 */ /* 0x000ea4000800007f */
[----:B--2---:R-:W-:Y:S05]  /*11ed0*/  @!P0 BRA `(.L_x_570) ;  /* 0xfffffffc00f08947 */ /* 0x004fea000383ffff */
[----:B------:R-:W-:Y:S05]  /*11ee0*/  BRA `(.L_x_632) ;  /* 0xffffffe400f87947 */ /* 0x000fea000383ffff */
.L_x_572:
[----:B--2---:R2:W3:Y:S02]  /*11ef0*/  SYNCS.PHASECHK.TRANS64.TRYWAIT P0, [R4+URZ], R5 ;  /* 0x00000005040075a7 */ /* 0x0044e4000800017f */
[----:B---3--:R-:W-:Y:S05]  /*11f00*/  @!P0 NANOSLEEP.SYNCS 0x989680 ;  /* 0x009896800000895d */ /* 0x008fea0003900000 */
[----:B------:R-:W3:Y:S02]  /*11f10*/  @!P0 SYNCS.PHASECHK.TRANS64 P0, [R4+URZ], R5 ;  /* 0x00000005040085a7 */ /* 0x000ee4000800007f */
[----:B---3--:R-:W-:Y:S05]  /*11f20*/  @!P0 BRA `(.L_x_572) ;  /* 0xfffffffc00f08947 */ /* 0x008fea000383ffff */
[----:B------:R-:W-:Y:S05]  /*11f30*/  BRA `(.L_x_633) ;  /* 0xffffffe800007947 */ /* 0x000fea000383ffff */
.L_x_634:
        /* <DEDUP_REMOVED lines=12> */
.L_x_5869:


//--------------------- .text._ZN7cutlass13device_kernelIN5flash11enable_sm90INS1_16FlashAttnFwdSm90INS1_25CollectiveMainloopFwdSm90ILi2EN4cute5tupleIJNS5_1CILi1EEES8_S8_EEENS6_IJNS7_ILi64EEESA_SA_EEELi512ENS_6half_tEfNS_4arch4Sm90ELb0ELb0ELb0ELb1ELb0ELb1ELb0ELb0ELb0ELb1ELb0ELb0EEENS1_21CollectiveEpilogueFwdINS6_IJSA_NS7_ILi512EEESA_EEES9_SC_SE_Li256ELb1ELb1ELb0ELb0EEENS1_36VarlenDynamicPersistentTileSchedulerILi64ELi64ELi256ELi128ELb0ELb1ELb1ELb0ELb1ELb1EEEEEEEEEvNT_6ParamsE --------------------------
	.section	.text._ZN7cutlass13device_kernelIN5flash11enable_sm90INS1_16FlashAttnFwdSm90INS1_25CollectiveMainloopFwdSm90ILi2EN4cute5tupleIJNS5_1CILi1EEES8_S8_EEENS6_IJNS7_ILi64EEESA_SA_EEELi512ENS_6half_tEfNS_4arch4Sm90ELb0ELb0ELb0ELb1ELb0ELb1ELb0ELb0ELb0ELb1ELb0ELb0EEENS1_21CollectiveEpilogueFwdINS6_IJSA_NS7_ILi512EEESA_EEES9_SC_SE_Li256ELb1ELb1ELb0ELb0EEENS1_36VarlenDynamicPersistentTileSchedulerILi64ELi64ELi256ELi128ELb0ELb1ELb1ELb0ELb1ELb1EEEEEEEEEvNT_6ParamsE,"ax",@progbits
	.align	128
.text._ZN7cutlass13device_kernelIN5flash11enable_sm90INS1_16FlashAttnFwdSm90INS1_25CollectiveMainloopFwdSm90ILi2EN4cute5tupleIJNS5_1CILi1EEES8_S8_EEENS6_IJNS7_ILi64EEESA_SA_EEELi512ENS_6half_tEfNS_4arch4Sm90ELb0ELb0ELb0ELb1ELb0ELb1ELb0ELb0ELb0ELb1ELb0ELb0EEENS1_21CollectiveEpilogueFwdINS6_IJSA_NS7_ILi512EEESA_EEES9_SC_SE_Li256ELb1ELb1ELb0ELb0EEENS1_36VarlenDynamicPersistentTileSchedulerILi64ELi64ELi256ELi128ELb0ELb1ELb1ELb0ELb1ELb1EEEEEEEEEvNT_6ParamsE:
        .type           _ZN7cutlass13device_kernelIN5flash11enable_sm90INS1_16FlashAttnFwdSm90INS1_25CollectiveMainloopFwdSm90ILi2EN4cute5tupleIJNS5_1CILi1EEES8_S8_EEENS6_IJNS7_ILi64EEESA_SA_EEELi512ENS_6half_tEfNS_4arch4Sm90ELb0ELb0ELb0ELb1ELb0ELb1ELb0ELb0ELb0ELb1ELb0ELb0EEENS1_21CollectiveEpilogueFwdINS6_IJSA_NS7_ILi512EEESA_EEES9_SC_SE_Li256ELb1ELb1ELb0ELb0EEENS1_36VarlenDynamicPersistentTileSchedulerILi64ELi64ELi256ELi128ELb0ELb1ELb1ELb0ELb1ELb1EEEEEEEEEvNT_6ParamsE,@function
        .size           _ZN7cutlass13device_kernelIN5flash11enable_sm90INS1_16FlashAttnFwdSm90INS1_25CollectiveMainloopFwdSm90ILi2EN4cute5tupleIJNS5_1CILi1EEES8_S8_EEENS6_IJNS7_ILi64EEESA_SA_EEELi512ENS_6half_tEfNS_4arch4Sm90ELb0ELb0ELb0ELb1ELb0ELb1ELb0ELb0ELb0ELb1ELb0ELb0EEENS1_21CollectiveEpilogueFwdINS6_IJSA_NS7_ILi512EEESA_EEES9_SC_SE_Li256ELb1ELb1ELb0ELb0EEENS1_36VarlenDynamicPersistentTileSchedulerILi64ELi64ELi256ELi128ELb0ELb1ELb1ELb0ELb1ELb1EEEEEEEEEvNT_6ParamsE,(.L_x_5870 - _ZN7cutlass13device_kernelIN5flash11enable_sm90INS1_16FlashAttnFwdSm90INS1_25CollectiveMainloopFwdSm90ILi2EN4cute5tupleIJNS5_1CILi1EEES8_S8_EEENS6_IJNS7_ILi64EEESA_SA_EEELi512ENS_6half_tEfNS_4arch4Sm90ELb0ELb0ELb0ELb1ELb0ELb1ELb0ELb0ELb0ELb1ELb0ELb0EEENS1_21CollectiveEpilogueFwdINS6_IJSA_NS7_ILi512EEESA_EEES9_SC_SE_Li256ELb1ELb1ELb0ELb0EEENS1_36VarlenDynamicPersistentTileSchedulerILi64ELi64ELi256ELi128ELb0ELb1ELb1ELb0ELb1ELb1EEEEEEEEEvNT_6ParamsE)
        .other          _ZN7cutlass13device_kernelIN5flash11enable_sm90INS1_16FlashAttnFwdSm90INS1_25CollectiveMainloopFwdSm90ILi2EN4cute5tupleIJNS5_1CILi1EEES8_S8_EEENS6_IJNS7_ILi64EEESA_SA_EEELi512ENS_6half_tEfNS_4arch4Sm90ELb0ELb0ELb0ELb1ELb0ELb1ELb0ELb0ELb0ELb1ELb0ELb0EEENS1_21CollectiveEpilogueFwdINS6_IJSA_NS7_ILi512EEESA_EEES9_SC_SE_Li256ELb1ELb1ELb0ELb0EEENS1_36VarlenDynamicPersistentTileSchedulerILi64ELi64ELi256ELi128ELb0ELb1ELb1ELb0ELb1ELb1EEEEEEEEEvNT_6ParamsE,@"STO_CUDA_ENTRY STV_DEFAULT"
_ZN7cutlass13device_kernelIN5flash11enable_sm90INS1_16FlashAttnFwdSm90INS1_25CollectiveMainloopFwdSm90ILi2EN4cute5tupleIJNS5_1CILi1EEES8_S8_EEENS6_IJNS7_ILi64EEESA_SA_EEELi512ENS_6half_tEfNS_4arch4Sm90ELb0ELb0ELb0ELb1ELb0ELb1ELb0ELb0ELb0ELb1ELb0ELb0EEENS1_21CollectiveEpilogueFwdINS6_IJSA_NS7_ILi512EEESA_EEES9_SC_SE_Li256ELb1ELb1ELb0ELb0EEENS1_36VarlenDynamicPersistentTileSchedulerILi64ELi64ELi256ELi128ELb0ELb1ELb1ELb0ELb1ELb1EEEEEEEEEvNT_6ParamsE:
        /* <DEDUP_REMOVED lines=12> */
[----:B------:R-:W-:Y:S02]  /*00c0*/  UIADD3 UR10, UP2, UR4, 0x570, URZ ;  /* 0x00000570040a7890 */ /* 0x000fe4000ff5e03f */
[----:B------:R-:W-:Y:S02]  /*00d0*/  UIADD3 UR4, UP3, UR4, 0x670, URZ ;  /* 0x0000067004047890 */ /* 0x000fe4000ff7e03f */
[----:B------:R-:W-:-:S02]  /*00e0*/  UIADD3.X UR7, URZ, UR5, URZ, UP0, !UPT ;  /* 0x000000053f077290 */ /* 0x000fc400087fe43f */
[----:B------:R-:W-:Y:S02]  /*00f0*/  UIADD3.X UR9, URZ, UR5, URZ, UP1, !UPT ;  /* 0x000000053f097290 */ /* 0x000fe40008ffe43f */
[----:B------:R-:W-:Y:S02]  /*0100*/  UIADD3.X UR11, URZ, UR5, URZ, UP2, !UPT ;  /* 0x000000053f0b7290 */ /* 0x000fe400097fe43f */
[----:B------:R-:W-:-:S03]  /*0110*/  UIADD3.X UR5, URZ, UR5, URZ, UP3, !UPT ;  /* 0x000000053f057290 */ /* 0x000fc60009ffe43f */
[----:B------:R0:W-:Y:S02]  /*0120*/  UTMACCTL.PF [UR6] ;  /* 0x00000000060079b9 */ /* 0x0001e40008040000 */
[----:B------:R0:W-:Y:S02]  /*0130*/  UTMACCTL.PF [UR8] ;  /* 0x00000000080079b9 */ /* 0x0001e40008040000 */
[----:B------:R0:W-:Y:S02]  /*0140*/  UTMACCTL.PF [UR10] ;  /* 0x000000000a0079b9 */ /* 0x0001e40008040000 */
[----:B------:R0:W-:Y:S02]  /*0150*/  UTMACCTL.PF [UR4] ;  /* 0x00000000040079b9 */ /* 0x0001e40008040000 */
[----:B0-----:R-:W-:Y:S01]  /*0160*/  NOP ;  /* 0x0000000000007918 */ /* 0x001fe20000000000 */
.L_x_636:
[----:B------:R-:W-:Y:S05]  /*0170*/  BSYNC B0 ;  /* 0x0000000000007941 */ /* 0x000fea0003800000 */
.L_x_635:
        /* <DEDUP_REMOVED lines=20> */
[----:B-1----:R0:W1:Y:S06]  /*02c0*/  @UP0 SYNCS.EXCH.64 URZ, [UR8+0x28c00], UR4 ;  /* 0x028c0004083f05b2 */ /* 0x00206c0008000100 */
[----:B------:R0:W2:Y:S02]  /*02d0*/  @UP1 SYNCS.EXCH.64 URZ, [UR8+0x28c20], UR6 ;  /* 0x028c2006083f15b2 */ /* 0x0000a40008000100 */
        /* <DEDUP_REMOVED lines=10> */
[----:B0-----:R0:W3:Y:S01]  /*0380*/  SYNCS.EXCH.64 URZ, [UR6+0x28c30], UR4 ;  /* 0x028c3004063f75b2 */ /* 0x0010e20008000100 */
[----:B------:R0:W4:Y:S01]  /*0390*/  SYNCS.EXCH.64 URZ, [UR6+0x28c40], UR4 ;  /* 0x028c4004063f75b2 */ /* 0x0001220008000100 */
[----:B------:R0:W0:Y:S01]  /*03a0*/  SYNCS.EXCH.64 URZ, [UR6+0x28c38], UR4 ;  /* 0x028c3804063f75b2 */ /* 0x0000220008000100 */
[----:B------:R0:W0:Y:S01]  /*03b0*/  SYNCS.EXCH.64 URZ, [UR6+0x28c48], UR4 ;  /* 0x028c4804063f75b2 */ /* 0x0000220008000100 */
[----:B------:R-:W-:Y:S01]  /*03c0*/  NOP ;  /* 0x0000000000007918 */ /* 0x000fe20000000000 */
.L_x_637:
        /* <DEDUP_REMOVED lines=22> */
.L_x_638:
        /* <DEDUP_REMOVED lines=18> */
.L_x_639:
        /* <DEDUP_REMOVED lines=22> */
.L_x_640:
        /* <DEDUP_REMOVED lines=22> */
.L_x_641:
[----:B------:R-:W-:Y:S01]  /*0910*/  IMAD.MOV.U32 R2, RZ, RZ, 0x1 ;  /* 0x00000001ff027424 */ /* 0x000fe200078e00ff */
[----:B------:R-:W-:Y:S01]  /*0920*/  ISETP.NE.AND P0, PT, R3, RZ, PT ;  /* 0x000000ff0300720c */ /* 0x000fe20003f05270 */
[----:B------:R-:W-:Y:S01]  /*0930*/  NOP ;  /* 0x0000000000007918 */ /* 0x000fe20000000000 */
[----:B------:R-:W-:Y:S01]  /*0940*/  ULDC.64 UR40, c[0x0][0x208] ;  /* 0x0000820000287ab9 */ /* 0x000fe20000000a00 */
[----:B------:R-:W-:Y:S01]  /*0950*/  BSSY B9, `(.L_x_642) ;  /* 0x00016ef000097945 */ /* 0x000fe20003800000 */
[----:B------:R-:W-:-:S05]  /*0960*/  SEL R2, R2, 0x2, !P0 ;  /* 0x0000000202027807 */ /* 0x000fca0004000000 */
[----:B------:R0:W-:Y:S02]  /*0970*/  STL [R1+0x60], R2 ;  /* 0x0000600201007387 */ /* 0x0001e40000100800 */
[----:B01234-:R-:W-:Y:S06]  /*0980*/  BAR.SYNC.DEFER_BLOCKING 0x0 ;  /* 0x0000000000007b1d */ /* 0x01ffec0000010000 */
[----:B------:R-:W-:Y:S05]  /*0990*/  @!P0 BRA `(.L_x_643) ;  /* 0x000000e4002c8947 */ /* 0x000fea0003800000 */
.L_x_644:
[----:B------:R-:W-:-:S08]  /*09a0*/  NOP ;  /* 0x0000000000007918 */ /* 0x000fd00000000000 */
[----:B------:R-:W0:Y:S02]  /*09b0*/  USETMAXREG.TRY_ALLOC.CTAPOOL UP0, 0xf0 ;  /* 0x000000f0000079c8 */ /* 0x000e240008000600 */
[----:B0-----:R-:W-:-:S13]  /*09c0*/  PLOP3.LUT P0, PT, PT, PT, UP0, 0x80, 0x0 ;  /* 0x000000000000781c */ /* 0x001fda0003f0f008 */
[----:B------:R-:W-:Y:S05]  /*09d0*/  @!P0 BRA `(.L_x_644) ;  /* 0xfffffffc00f08947 */ /* 0x000fea000383ffff */
[----:B------:R-:W0:Y:S01]  /*09e0*/  S2R R0, SR_TID.X ;  /* 0x0000000000007919 */ /* 0x000e220000002100 */
[----:B------:R-:W1:Y:S01]  /*09f0*/  S2UR UR5, SR_CgaCtaId ;  /* 0x00000000000579c3 */ /* 0x000e620000008800 */
[----:B------:R-:W-:Y:S02]  /*0a00*/  UMOV UR4, 0x400 ;  /* 0x0000040000047882 */ /* 0x000fe40000000000 */
[----:B-1----:R-:W-:-:S06]  /*0a10*/  ULEA UR4, UR5, UR4, 0x18 ;  /* 0x0000000405047291 */ /* 0x002fcc000f8ec03f */
[----:B------:R-:W-:Y:S01]  /*0a20*/  IMAD.U32 R2, RZ, RZ, UR4 ;  /* 0x00000004ff027e24 */ /* 0x000fe2000f8e00ff */
[----:B0-----:R-:W-:Y:S01]  /*0a30*/  SHF.R.U32.HI R0, RZ, 0x7, R0 ;  /* 0x00000007ff007819 */ /* 0x001fe20000011600 */
[----:B------:R-:W-:-:S03]  /*0a40*/  ULDC UR4, c[0x0][0xc3c] ;  /* 0x00030f0000047ab9 */ /* 0x000fc60000000800 */
[----:B------:R-:W-:Y:S02]  /*0a50*/  ISETP.NE.AND P0, PT, R0, 0x1, PT ;  /* 0x000000010000780c */ /* 0x000fe40003f05270 */
[----:B------:R-:W0:Y:S11]  /*0a60*/  S2R R0, SR_TID.X ;  /* 0x0000000000007919 */ /* 0x000e360000002100 */
[----:B------:R-:W-:Y:S06]  /*0a70*/  @!P0 BAR.ARV 0x8, 0x100 ;  /* 0x0204000000008b1d */ /* 0x000fec0000002000 */
[----:B0-----:R-:W-:-:S13]  /*0a80*/  ISETP.GE.U32.AND P0, PT, R0, 0x100, PT ;  /* 0x000001000000780c */ /* 0x001fda0003f06070 */
[----:B------:R-:W-:Y:S08]  /*0a90*/  @P0 BAR.ARV 0xf, 0x100 ;  /* 0x03c4000000000b1d */ /* 0x000ff00000002000 */
[----:B------:R-:W-:Y:S06]  /*0aa0*/  BAR.SYNC.DEFER_BLOCKING 0x5, 0x180 ;  /* 0x0146000000007b1d */ /* 0x000fec0000010000 */
[----:B------:R-:W0:Y:S02]  /*0ab0*/  LDS.128 R24, [R2+0x28cd0] ;  /* 0x028cd00002187984 */ /* 0x000e240000000c00 */
[----:B------:R-:W-:Y:S06]  /*0ac0*/  BAR.ARV 0x4, 0x180 ;  /* 0x0106000000007b1d */ /* 0x000fec0000002000 */
[----:B0-----:R-:W-:-:S13]  /*0ad0*/  ISETP.GE.AND P0, PT, R27, UR4, PT ;  /* 0x000000041b007c0c */ /* 0x001fda000bf06270 */
[----:B------:R-:W-:Y:S05]  /*0ae0*/  @P0 BRA `(.L_x_645) ;  /* 0x0000016c00540947 */ /* 0x000fea0003800000 */
[----:B------:R-:W2:Y:S01]  /*0af0*/  LDL.LU R16, [R1+0x60] ;  /* 0x0000600001107983 */ /* 0x000ea20000300800 */
[----:B------:R-:W-:-:S05]  /*0b00*/  VIADD R234, R0, 0xffffff80 ;  /* 0xffffff8000ea7836 */ /* 0x000fca0000000000 */
[----:B------:R-:W-:-:S04]  /*0b10*/  SHF.R.S32.HI R3, RZ, 0x1f, R234 ;  /* 0x0000001fff037819 */ /* 0x000fc800000114ea */
[CC--:B------:R-:W-:Y:S02]  /*0b20*/  LEA.HI R0, R3.reuse, R234.reuse, RZ, 0x7 ;  /* 0x000000ea03007211 */ /* 0x0c0fe400078f38ff */
[CC--:B------:R-:W-:Y:S02]  /*0b30*/  LEA.HI R6, R3.reuse, R234.reuse, RZ, 0x4 ;  /* 0x000000ea03067211 */ /* 0x0c0fe400078f20ff */
[----:B------:R-:W-:Y:S02]  /*0b40*/  LOP3.LUT R5, R0, 0xffffff80, RZ, 0xc0, !PT ;  /* 0xffffff8000057812 */ /* 0x000fe400078ec0ff */
[----:B------:R-:W-:Y:S02]  /*0b50*/  LOP3.LUT R7, R6, 0xfffffff0, RZ, 0xc0, !PT ;  /* 0xfffffff006077812 */ /* 0x000fe400078ec0ff */
[----:B------:R-:W-:Y:S01]  /*0b60*/  LEA.HI R4, R3, R234, RZ, 0x5 ;  /* 0x000000ea03047211 */ /* 0x000fe200078f28ff */
[C---:B------:R-:W-:Y:S01]  /*0b70*/  IMAD.IADD R5, R234.reuse, 0x1, -R5 ;  /* 0x00000001ea057824 */ /* 0x040fe200078e0a05 */
[----:B------:R-:W-:Y:S01]  /*0b80*/  SHF.R.S32.HI R13, RZ, 0x4, R6 ;  /* 0x00000004ff0d7819 */ /* 0x000fe20000011406 */
[----:B------:R-:W-:Y:S01]  /*0b90*/  IMAD.IADD R10, R234, 0x1, -R7 ;  /* 0x00000001ea0a7824 */ /* 0x000fe200078e0a07 */
[----:B------:R-:W-:-:S02]  /*0ba0*/  SHF.R.S32.HI R192, RZ, 0x5, R4 ;  /* 0x00000005ffc07819 */ /* 0x000fc40000011404 */
[----:B------:R-:W-:Y:S02]  /*0bb0*/  SHF.R.S32.HI R11, RZ, 0x1f, R4 ;  /* 0x0000001fff0b7819 */ /* 0x000fe40000011404 */
[----:B------:R-:W-:Y:S02]  /*0bc0*/  SHF.R.S32.HI R4, RZ, 0x1f, R5 ;  /* 0x0000001fff047819 */ /* 0x000fe40000011405 */
[----:B------:R-:W-:Y:S02]  /*0bd0*/  SHF.R.S32.HI R7, RZ, 0x1f, R10 ;  /* 0x0000001fff077819 */ /* 0x000fe4000001140a */
[----:B------:R-:W-:Y:S02]  /*0be0*/  LEA.HI R8, R6, R13, RZ, 0x1 ;  /* 0x0000000d06087211 */ /* 0x000fe400078f08ff */
[----:B------:R-:W-:Y:S02]  /*0bf0*/  LEA.HI R6, R4, R5, RZ, 0x2 ;  /* 0x0000000504067211 */ /* 0x000fe400078f10ff */
[----:B------:R-:W-:-:S02]  /*0c00*/  LEA.HI R9, R7, R10, RZ, 0x3 ;  /* 0x0000000a07097211 */ /* 0x000fc400078f18ff */
[----:B------:R-:W-:Y:S02]  /*0c10*/  LOP3.LUT R12, R8, 0x1ffffffe, RZ, 0xc0, !PT ;  /* 0x1ffffffe080c7812 */ /* 0x000fe400078ec0ff */
[--C-:B------:R-:W-:Y:S02]  /*0c20*/  SHF.R.S32.HI R7, RZ, 0x2, R6.reuse ;  /* 0x00000002ff077819 */ /* 0x100fe40000011406 */
[----:B------:R-:W-:-:S04]  /*0c30*/  SHF.R.S32.HI R8, RZ, 0x1f, R6 ;  /* 0x0000001fff087819 */ /* 0x000fc80000011406 */
[----:B------:R-:W-:Y:S02]  /*0c40*/  LEA.HI R8, R8, R7, RZ, 0x3 ;  /* 0x0000000708087211 */ /* 0x000fe400078f18ff */
[----:B------:R-:W-:Y:S02]  /*0c50*/  LEA.HI R4, R4, R5, RZ, 0x5 ;  /* 0x0000000504047211 */ /* 0x000fe400078f28ff */
[----:B------:R-:W-:Y:S02]  /*0c60*/  LOP3.LUT R8, R8, 0xfffffff8, RZ, 0xc0, !PT ;  /* 0xfffffff808087812 */ /* 0x000fe400078ec0ff */
[----:B------:R-:W-:Y:S02]  /*0c70*/  LEA.HI R14, R11, R192, RZ, 0x2 ;  /* 0x000000c00b0e7211 */ /* 0x000fe400078f10ff */
[----:B------:R-:W-:Y:S01]  /*0c80*/  LOP3.LUT R11, R9, 0xfffffff8, RZ, 0xc0, !PT ;  /* 0xfffffff8090b7812 */ /* 0x000fe200078ec0ff */
[----:B------:R-:W-:Y:S01]  /*0c90*/  IMAD.IADD R191, R7, 0x1, -R8 ;  /* 0x0000000107bf7824 */ /* 0x000fe200078e0a08 */
[----:B------:R-:W-:-:S02]  /*0ca0*/  SHF.R.S32.HI R4, RZ, 0x5, R4 ;  /* 0x00000005ff047819 */ /* 0x000fc40000011404 */
[----:B------:R-:W-:Y:S01]  /*0cb0*/  SHF.R.S32.HI R213, RZ, 0x7, R0 ;  /* 0x00000007ffd57819 */ /* 0x000fe20000011400 */
[----:B------:R-:W-:Y:S01]  /*0cc0*/  IMAD.IADD R11, R10, 0x1, -R11 ;  /* 0x000000010a0b7824 */ /* 0x000fe200078e0a0b */
[----:B------:R-:W-:Y:S01]  /*0cd0*/  LOP3.LUT R15, R14, 0x3ffffc, RZ, 0xc0, !PT ;  /* 0x003ffffc0e0f7812 */ /* 0x000fe200078ec0ff */
[----:B------:R-:W-:Y:S01]  /*0ce0*/  IMAD R191, R4, 0x10, R191 ;  /* 0x0000001004bf7824 */ /* 0x000fe200078e02bf */
[-C--:B------:R-:W-:Y:S01]  /*0cf0*/  LEA.HI R4, R3, R234.reuse, RZ, 0x2 ;  /* 0x000000ea03047211 */ /* 0x080fe200078f10ff */
[----:B------:R-:W-:Y:S01]  /*0d00*/  IMAD R14, R213, 0x100, R10 ;  /* 0x00000100d50e7824 */ /* 0x000fe200078e020a */
[----:B------:R-:W-:Y:S01]  /*0d10*/  LEA.HI R3, R3, R234, RZ, 0x3 ;  /* 0x000000ea03037211 */ /* 0x000fe200078f18ff */
[----:B------:R-:W-:Y:S02]  /*0d20*/  IMAD.IADD R15, R192, 0x1, -R15 ;  /* 0x00000001c00f7824 */ /* 0x000fe400078e0a0f */
[----:B------:R-:W-:Y:S02]  /*0d30*/  IMAD.IADD R12, R13, 0x1, -R12 ;  /* 0x000000010d0c7824 */ /* 0x000fe400078e0a0c */
[----:B------:R-:W-:Y:S01]  /*0d40*/  IMAD.SHL.U32 R10, R11, 0x40, RZ ;  /* 0x000000400b0a7824 */ /* 0x000fe200078e00ff */
[----:B------:R-:W-:Y:S01]  /*0d50*/  SHF.R.S32.HI R19, RZ, 0x2, R4 ;  /* 0x00000002ff137819 */ /* 0x000fe20000011404 */
[----:B------:R-:W-:Y:S01]  /*0d60*/  IMAD R14, R15, 0x10, R14 ;  /* 0x000000100f0e7824 */ /* 0x000fe200078e020e */
[----:B------:R-:W-:Y:S01]  /*0d70*/  SHF.R.S32.HI R211, RZ, 0x3, R3 ;  /* 0x00000003ffd37819 */ /* 0x000fe20000011403 */
[----:B------:R-:W-:Y:S01]  /*0d80*/  IMAD.SHL.U32 R13, R12, 0x8, RZ ;  /* 0x000000080c0d7824 */ /* 0x000fe200078e00ff */
[----:B------:R-:W-:Y:S01]  /*0d90*/  LOP3.LUT R10, R10, 0x1c0, RZ, 0xc0, !PT ;  /* 0x000001c00a0a7812 */ /* 0x000fe200078ec0ff */
[----:B------:R-:W-:Y:S01]  /*0da0*/  IMAD.SHL.U32 R9, R9, 0x40, RZ ;  /* 0x0000004009097824 */ /* 0x000fe200078e00ff */
[----:B------:R-:W-:Y:S01]  /*0db0*/  LOP3.LUT R6, R6, 0x7ffffffc, RZ, 0xc0, !PT ;  /* 0x7ffffffc06067812 */ /* 0x000fe200078ec0ff */
[----:B------:R-:W-:Y:S01]  /*0dc0*/  VIADD R226, R19, 0x20 ;  /* 0x0000002013e27836 */ /* 0x000fe20000000000 */
[----:B------:R-:W-:Y:S01]  /*0dd0*/  LOP3.LUT R3, R3, 0xfffffff8, RZ, 0xc0, !PT ;  /* 0xfffffff803037812 */ /* 0x000fe200078ec0ff */
[--C-:B------:R-:W-:Y:S01]  /*0de0*/  IMAD.U32 R223, R14, 0x40, R13.reuse ;  /* 0x000000400edf7824 */ /* 0x100fe200078e000d */
[----:B------:R-:W-:Y:S01]  /*0df0*/  LOP3.LUT R13, R10, 0x8, R13, 0xf8, !PT ;  /* 0x000000080a0d7812 */ /* 0x000fe200078ef80d */
[----:B------:R-:W-:Y:S01]  /*0e00*/  IMAD.IADD R6, R5, 0x1, -R6 ;  /* 0x0000000105067824 */ /* 0x000fe200078e0a06 */
[----:B------:R-:W-:Y:S01]  /*0e10*/  SHF.R.U32.HI R10, RZ, 0x3, R10 ;  /* 0x00000003ff0a7819 */ /* 0x000fe2000001160a */
[----:B------:R-:W-:Y:S01]  /*0e20*/  IMAD.IADD R210, R234, 0x1, -R3 ;  /* 0x00000001ead27824 */ /* 0x000fe200078e0a03 */
[----:B------:R-:W-:-:S02]  /*0e30*/  LOP3.LUT R9, R9, 0x7ffffe00, RZ, 0xc0, !PT ;  /* 0x7ffffe0009097812 */ /* 0x000fc400078ec0ff */
[----:B------:R-:W-:Y:S02]  /*0e40*/  LOP3.LUT R5, R4, 0xfffffffc, RZ, 0xc0, !PT ;  /* 0xfffffffc04057812 */ /* 0x000fe400078ec0ff */
[----:B------:R-:W-:Y:S02]  /*0e50*/  LEA.HI R0, R0, R213, RZ, 0x1 ;  /* 0x000000d500007211 */ /* 0x000fe400078f08ff */
[----:B------:R-:W-:Y:S01]  /*0e60*/  SHF.R.S32.HI R3, RZ, 0x1f, R226 ;  /* 0x0000001fff037819 */ /* 0x000fe200000114e2 */
[----:B------:R-:W-:Y:S01]  /*0e70*/  IMAD R9, R192, 0x400, R9 ;  /* 0x00000400c0097824 */ /* 0x000fe200078e0209 */
[----:B------:R-:W-:Y:S01]  /*0e80*/  LOP3.LUT R10, R13, R10, RZ, 0x3c, !PT ;  /* 0x0000000a0d0a7212 */ /* 0x000fe200078e3cff */
[----:B------:R-:W-:Y:S01]  /*0e90*/  IMAD.IADD R5, R234, 0x1, -R5 ;  /* 0x00000001ea057824 */ /* 0x000fe200078e0a05 */
[----:B------:R-:W-:Y:S01]  /*0ea0*/  LOP3.LUT R0, R0, 0xfffffe, RZ, 0xc0, !PT ;  /* 0x00fffffe00007812 */ /* 0x000fe200078ec0ff */
[----:B------:R-:W-:Y:S01]  /*0eb0*/  IMAD.SHL.U32 R220, R226, 0x40, RZ ;  /* 0x00000040e2dc7824 */ /* 0x000fe200078e00ff */
[----:B------:R-:W-:Y:S01]  /*0ec0*/  LEA.HI R3, R3, R226, RZ, 0x3 ;  /* 0x000000e203037211 */ /* 0x000fe200078f18ff */
[----:B------:R-:W-:Y:S01]  /*0ed0*/  IMAD.IADD R9, R9, 0x1, R10 ;  /* 0x0000000109097824 */ /* 0x000fe200078e020a */
[----:B------:R-:W-:Y:S01]  /*0ee0*/  R2P PR, R11, 0x6 ;  /* 0x000000060b007804 */ /* 0x000fe20000000000 */
[----:B------:R-:W-:Y:S01]  /*0ef0*/  IMAD.IADD R0, R213, 0x1, -R0 ;  /* 0x00000001d5007824 */ /* 0x000fe200078e0a00 */
[----:B------:R-:W-:Y:S01]  /*0f00*/  SHF.R.S32.HI R4, RZ, 0x1f, R4 ;  /* 0x0000001fff047819 */ /* 0x000fe20000011404 */
[----:B------:R-:W-:Y:S01]  /*0f10*/  IMAD.SHL.U32 R3, R3, 0x40, RZ ;  /* 0x0000004003037824 */ /* 0x000fe200078e00ff */
[C---:B------:R-:W-:Y:S01]  /*0f20*/  LEA.HI R7, R5.reuse, R5, RZ, 0x1 ;  /* 0x0000000505077211 */ /* 0x040fe200078f08ff */
[----:B------:R-:W-:Y:S01]  /*0f30*/  IMAD.SHL.U32 R186, R5, 0x4, RZ ;  /* 0x0000000405ba7824 */ /* 0x000fe200078e00ff */
[----:B------:R-:W-:Y:S01]  /*0f40*/  LOP3.LUT R220, R220, 0x1c0, RZ, 0xc0, !PT ;  /* 0x000001c0dcdc7812 */ /* 0x000fe200078ec0ff */
[----:B------:R-:W-:-:S02]  /*0f50*/  IMAD R195, R9, 0x2, R2 ;  /* 0x0000000209c37824 */ /* 0x000fc400078e0202 */
[----:B------:R-:W-:Y:S01]  /*0f60*/  IMAD.MOV.U32 R197, RZ, RZ, 0x40 ;  /* 0x00000040ffc57424 */ /* 0x000fe200078e00ff */
[----:B------:R-:W-:Y:S01]  /*0f70*/  LEA.HI R4, R4, R19, RZ, 0x3 ;  /* 0x0000001304047211 */ /* 0x000fe200078f18ff */
[----:B------:R-:W-:Y:S01]  /*0f80*/  IMAD.SHL.U32 R194, R0, 0x100, RZ ;  /* 0x0000010000c27824 */ /* 0x000fe200078e00ff */
[----:B------:R-:W-:Y:S01]  /*0f90*/  LOP3.LUT R8, R7, 0x1ffffffe, RZ, 0xc0, !PT ;  /* 0x1ffffffe07087812 */ /* 0x000fe200078ec0ff */
[----:B------:R-:W-:Y:S01]  /*0fa0*/  IMAD.SHL.U32 R189, R210, 0x8, RZ ;  /* 0x00000008d2bd7824 */ /* 0x000fe200078e00ff */
[----:B------:R-:W-:Y:S01]  /*0fb0*/  SHF.R.U32.HI R235, RZ, 0x3, R220 ;  /* 0x00000003ffeb7819 */ /* 0x000fe200000116dc */
[----:B------:R-:W-:Y:S01]  /*0fc0*/  VIADD R190, R186, 0x10 ;  /* 0x00000010babe7836 */ /* 0x000fe20000000000 */
[----:B------:R-:W-:Y:S01]  /*0fd0*/  LOP3.LUT R221, R3, 0xfffffe00, RZ, 0xc0, !PT ;  /* 0xfffffe0003dd7812 */ /* 0x000fe200078ec0ff */
[----:B------:R-:W-:Y:S01]  /*0fe0*/  VIADD R198, R195, 0x26800 ;  /* 0x00026800c3c67836 */ /* 0x000fe20000000000 */
[----:B------:R-:W-:Y:S01]  /*0ff0*/  SEL R197, R197, 0xffffffc0, !P2 ;  /* 0xffffffc0c5c57807 */ /* 0x000fe20005000000 */
[C---:B------:R-:W-:Y:S01]  /*1000*/  VIADD R207, R189.reuse, 0x40 ;  /* 0x00000040bdcf7836 */ /* 0x040fe20000000000 */
[----:B------:R-:W-:Y:S01]  /*1010*/  LOP3.LUT R4, R4, 0xfffffff8, RZ, 0xc0, !PT ;  /* 0xfffffff804047812 */ /* 0x000fe200078ec0ff */
[C---:B------:R-:W-:Y:S01]  /*1020*/  VIADD R206, R189.reuse, 0x80 ;  /* 0x00000080bdce7836 */ /* 0x040fe20000000000 */
[----:B------:R-:W-:Y:S01]  /*1030*/  SHF.R.S32.HI R217, RZ, 0x1f, R190 ;  /* 0x0000001fffd97819 */ /* 0x000fe200000114be */
[----:B------:R-:W-:-:S02]  /*1040*/  VIADD R205, R189, 0xc0 ;  /* 0x000000c0bdcd7836 */ /* 0x000fc40000000000 */
[C---:B------:R-:W-:Y:S02]  /*1050*/  VIADD R204, R189.reuse, 0x100 ;  /* 0x00000100bdcc7836 */ /* 0x040fe40000000000 */
[C---:B------:R-:W-:Y:S02]  /*1060*/  VIADD R203, R189.reuse, 0x140 ;  /* 0x00000140bdcb7836 */ /* 0x040fe40000000000 */
[C---:B------:R-:W-:Y:S02]  /*1070*/  VIADD R215, R189.reuse, 0x180 ;  /* 0x00000180bdd77836 */ /* 0x040fe40000000000 */
[----:B------:R-:W-:Y:S02]  /*1080*/  VIADD R214, R189, 0x1c0 ;  /* 0x000001c0bdd67836 */ /* 0x000fe40000000000 */
[----:B------:R-:W-:Y:S02]  /*1090*/  VIADD R196, R195, 0x26820 ;  /* 0x00026820c3c47836 */ /* 0x000fe40000000000 */
[----:B------:R-:W-:-:S02]  /*10a0*/  IMAD.IADD R8, R5, 0x1, -R8 ;  /* 0x0000000105087824 */ /* 0x000fc400078e0a08 */
[C---:B------:R-:W-:Y:S01]  /*10b0*/  @P1 VIADD R196, R198.reuse, 0xffffffe0 ;  /* 0xffffffe0c6c41836 */ /* 0x040fe20000000000 */
[----:B------:R-:W-:Y:S01]  /*10c0*/  CS2R R22, SRZ ;  /* 0x0000000000167805 */ /* 0x000fe2000001ff00 */
[----:B------:R-:W-:Y:S01]  /*10d0*/  IMAD.IADD R198, R198, 0x1, R197 ;  /* 0x00000001c6c67824 */ /* 0x000fe200078e02c5 */
[----:B------:R-:W-:Y:S01]  /*10e0*/  SHF.R.S32.HI R233, RZ, 0x1f, R207 ;  /* 0x0000001fffe97819 */ /* 0x000fe200000114cf */
[----:B------:R-:W-:Y:S01]  /*10f0*/  IMAD.MOV.U32 R208, RZ, RZ, RZ ;  /* 0x000000ffffd07224 */ /* 0x000fe200078e00ff */
[----:B------:R-:W-:Y:S01]  /*1100*/  SHF.R.S32.HI R232, RZ, 0x1f, R206 ;  /* 0x0000001fffe87819 */ /* 0x000fe200000114ce */
[----:B------:R-:W-:Y:S01]  /*1110*/  IMAD.MOV.U32 R185, RZ, RZ, RZ ;  /* 0x000000ffffb97224 */ /* 0x000fe200078e00ff */
[----:B------:R-:W-:Y:S01]  /*1120*/  SHF.R.S32.HI R231, RZ, 0x1f, R205 ;  /* 0x0000001fffe77819 */ /* 0x000fe200000114cd */
[----:B------:R-:W-:Y:S01]  /*1130*/  IMAD.MOV.U32 R18, RZ, RZ, RZ ;  /* 0x000000ffff127224 */ /* 0x000fe200078e00ff */
[----:B------:R-:W-:Y:S01]  /*1140*/  SHF.R.S32.HI R230, RZ, 0x1f, R204 ;  /* 0x0000001fffe67819 */ /* 0x000fe200000114cc */
[----:B------:R-:W-:Y:S01]  /*1150*/  IMAD.IADD R188, R19, 0x1, -R4 ;  /* 0x0000000113bc7824 */ /* 0x000fe200078e0a04 */
[----:B------:R-:W-:Y:S01]  /*1160*/  SHF.R.S32.HI R229, RZ, 0x1f, R203 ;  /* 0x0000001fffe57819 */ /* 0x000fe200000114cb */
[----:B------:R-:W-:Y:S01]  /*1170*/  IMAD.SHL.U32 R218, R190, 0x2, RZ ;  /* 0x00000002beda7824 */ /* 0x000fe200078e00ff */
[----:B------:R-:W-:Y:S01]  /*1180*/  SHF.R.S32.HI R228, RZ, 0x1f, R215 ;  /* 0x0000001fffe47819 */ /* 0x000fe200000114d7 */
[----:B------:R-:W-:Y:S01]  /*1190*/  IMAD.SHL.U32 R193, R6, 0x2, RZ ;  /* 0x0000000206c17824 */ /* 0x000fe200078e00ff */
[----:B------:R-:W-:Y:S01]  /*11a0*/  SHF.R.S32.HI R227, RZ, 0x1f, R214 ;  /* 0x0000001fffe37819 */ /* 0x000fe200000114d6 */
[----:B------:R-:W-:Y:S01]  /*11b0*/  IMAD R222, R8, 0x8, R191 ;  /* 0x0000000808de7824 */ /* 0x000fe200078e02bf */
[----:B------:R-:W-:Y:S01]  /*11c0*/  SHF.L.U64.HI R217, R190, 0x1, R217 ;  /* 0x00000001bed97819 */ /* 0x000fe200000102d9 */
[----:B------:R-:W-:Y:S01]  /*11d0*/  IMAD.IADD R197, R197, 0x1, R196 ;  /* 0x00000001c5c57824 */ /* 0x000fe200078e02c4 */
[----:B--2---:R-:W-:Y:S01]  /*11e0*/  LOP3.LUT R184, R16, 0x1, RZ, 0xfc, !PT ;  /* 0x0000000110b87812 */ /* 0x004fe200078efcff */
[----:B------:R-:W-:-:S05]  /*11f0*/  IMAD.SHL.U32 R16, R5, 0x8, RZ ;  /* 0x0000000805107824 */ /* 0x000fca00078e00ff */
[----:B------:R-:W-:-:S04]  /*1200*/  LOP3.LUT R0, R220, 0x38, R16, 0xf8, !PT ;  /* 0x00000038dc007812 */ /* 0x000fc800078ef810 */
[----:B------:R-:W-:-:S05]  /*1210*/  LOP3.LUT R219, R221, R0, R235, 0xf6, !PT ;  /* 0x00000000dddb7212 */ /* 0x000fca00078ef6eb */
[----:B------:R-:W-:-:S07]  /*1220*/  IMAD R219, R219, 0x2, R2 ;  /* 0x00000002dbdb7824 */ /* 0x000fce00078e0202 */
.L_x_764:
[----:B01-3--:R-:W0:Y:S01]  /*1230*/  LDC.64 R4, c[0x0][0xc88] ;  /* 0x00032200ff047b82 */ /* 0x00be220000000a00 */
[----:B------:R-:W-:Y:S01]  /*1240*/  ULDC.64 UR4, c[0x0][0xa28] ;  /* 0x00028a0000047ab9 */ /* 0x000fe20000000a00 */
[----:B------:R-:W-:Y:S01]  /*1250*/  ULDC.64 UR8, c[0x0][0xa18] ;  /* 0x0002860000087ab9 */ /* 0x000fe20000000a00 */
[----:B------:R-:W-:Y:S01]  /*1260*/  ULDC.64 UR6, c[0x0][0xa08] ;  /* 0x0002820000067ab9 */ /* 0x000fe20000000a00 */
[----:B0-----:R-:W-:-:S05]  /*1270*/  IMAD.WIDE R4, R27, 0x4, R4 ;  /* 0x000000041b047825 */ /* 0x001fca00078e0204 */
[----:B--2---:R-:W2:Y:S01]  /*1280*/  LDG.E R202, desc[UR40][R4.64] ;  /* 0x0000002804ca7981 */ /* 0x004ea2000c1e1900 */
[----:B------:R-:W-:Y:S01]  /*1290*/  ISETP.NE.U32.AND P2, PT, RZ, UR4, PT ;  /* 0x00000004ff007c0c */ /* 0x000fe2000bf45070 */
[----:B------:R-:W-:Y:S01]  /*12a0*/  IMAD.MOV.U32 R3, RZ, RZ, RZ ;  /* 0x000000ffff037224 */ /* 0x000fe200078e00ff */
[----:B------:R-:W-:Y:S01]  /*12b0*/  ISETP.NE.U32.AND P1, PT, RZ, UR8, PT ;  /* 0x00000008ff007c0c */ /* 0x000fe2000bf25070 */
[----:B------:R-:W-:Y:S01]  /*12c0*/  IMAD.MOV.U32 R31, RZ, RZ, RZ ;  /* 0x000000ffff1f7224 */ /* 0x000fe200078e00ff */
[----:B------:R-:W-:Y:S02]  /*12d0*/  ISETP.NE.AND.EX P2, PT, RZ, UR5, PT, P2 ;  /* 0x00000005ff007c0c */ /* 0x000fe4000bf45320 */
[----:B------:R-:W-:Y:S02]  /*12e0*/  ISETP.NE.AND.EX P1, PT, RZ, UR9, PT, P1 ;  /* 0x00000009ff007c0c */ /* 0x000fe4000bf25310 */
[----:B------:R-:W-:-:S04]  /*12f0*/  ISETP.NE.U32.AND P0, PT, RZ, UR6, PT ;  /* 0x00000006ff007c0c */ /* 0x000fc8000bf05070 */
[----:B------:R-:W-:Y:S02]  /*1300*/  ISETP.NE.AND.EX P0, PT, RZ, UR7, PT, P0 ;  /* 0x00000007ff007c0c */ /* 0x000fe4000bf05300 */
[----:B--2---:R-:W-:Y:S01]  /*1310*/  SHF.R.S32.HI R212, RZ, 0x1f, R202 ;  /* 0x0000001fffd47819 */ /* 0x004fe200000114ca */
[C---:B------:R-:W-:Y:S02]  /*1320*/  IMAD.SHL.U32 R200, R202.reuse, 0x4, RZ ;  /* 0x00000004cac87824 */ /* 0x040fe400078e00ff */
[C---:B------:R-:W-:Y:S02]  /*1330*/  @P2 LEA R4, P3, R202.reuse, UR4, 0x2 ;  /* 0x00000004ca042c11 */ /* 0x040fe4000f8610ff */
[C-C-:B------:R-:W-:Y:S02]  /*1340*/  SHF.L.U64.HI R201, R202.reuse, 0x2, R212.reuse ;  /* 0x00000002cac97819 */ /* 0x140fe400000102d4 */
[----:B------:R-:W-:Y:S01]  /*1350*/  @P2 LEA.HI.X R5, R202, UR5, R212, 0x2, P3 ;  /* 0x00000005ca052c11 */ /* 0x000fe200098f14d4 */
[----:B------:R-:W-:Y:S01]  /*1360*/  ULDC UR4, c[0x0][0x288] ;  /* 0x0000a20000047ab9 */ /* 0x000fe20000000800 */
[----:B------:R-:W-:-:S03]  /*1370*/  IADD3 R8, P4, R200, UR6, RZ ;  /* 0x00000006c8087c10 */ /* 0x000fc6000ff9e0ff */
[----:B------:R0:W5:Y:S01]  /*1380*/  @P2 LDG.E R3, desc[UR40][R4.64] ;  /* 0x0000002804032981 */ /* 0x000162000c1e1900 */
[----:B------:R-:W-:Y:S01]  /*1390*/  @P1 IADD3 R6, P2, R200, UR8, RZ ;  /* 0x00000008c8061c10 */ /* 0x000fe2000ff5e0ff */
[----:B------:R-:W-:Y:S01]  /*13a0*/  IMAD.U32 R24, RZ, RZ, UR4 ;  /* 0x00000004ff187e24 */ /* 0x000fe2000f8e00ff */
[C---:B------:R-:W-:Y:S01]  /*13b0*/  IADD3.X R9, R201.reuse, UR7, RZ, P4, !PT ;  /* 0x00000007c9097c10 */ /* 0x040fe2000a7fe4ff */
[----:B------:R-:W-:Y:S01]  /*13c0*/  ULDC.64 UR4, c[0x0][0x418] ;  /* 0x0001060000047ab9 */ /* 0x000fe20000000a00 */
[----:B----4-:R-:W-:-:S03]  /*13d0*/  @P1 IADD3.X R7, R201, UR9, RZ, P2, !PT ;  /* 0x00000009c9071c10 */ /* 0x010fc600097fe4ff */
[----:B------:R0:W5:Y:S01]  /*13e0*/  @P0 LDG.E R31, desc[UR40][R8.64] ;  /* 0x00000028081f0981 */ /* 0x000162000c1e1900 */
[----:B------:R-:W-:Y:S01]  /*13f0*/  UISETP.NE.U32.AND UP0, UPT, UR4, URZ, UPT ;  /* 0x0000003f0400728c */ /* 0x000fe2000bf05070 */
[----:B------:R-:W-:Y:S02]  /*1400*/  ULDC.64 UR8, c[0x0][0xa20] ;  /* 0x0002880000087ab9 */ /* 0x000fe40000000a00 */
[----:B------:R0:W5:Y:S01]  /*1410*/  @P1 LDG.E R24, desc[UR40][R6.64] ;  /* 0x0000002806181981 */ /* 0x000162000c1e1900 */
[----:B------:R-:W-:Y:S01]  /*1420*/  UISETP.NE.AND.EX UP0, UPT, UR5, URZ, UPT, UP0 ;  /* 0x0000003f0500728c */ /* 0x000fe2000bf05300 */
[----:B------:R-:W-:Y:S01]  /*1430*/  ULDC UR4, c[0x0][0x424] ;  /* 0x0001090000047ab9 */ /* 0x000fe20000000800 */
[----:B------:R-:W-:Y:S02]  /*1440*/  ISETP.NE.U32.AND P2, PT, RZ, UR8, PT ;  /* 0x00000008ff007c0c */ /* 0x000fe4000bf45070 */
[----:B------:R-:W-:Y:S01]  /*1450*/  USEL UR4, UR4, 0x1, UP0 ;  /* 0x0000000104047887 */ /* 0x000fe20008000000 */
[----:B------:R-:W-:Y:S01]  /*1460*/  ULDC UR5, c[0x0][0x2f0] ;  /* 0x0000bc0000057ab9 */ /* 0x000fe20000000800 */
[----:B------:R-:W-:-:S02]  /*1470*/  ISETP.NE.AND.EX P2, PT, RZ, UR9, PT, P2 ;  /* 0x00000009ff007c0c */ /* 0x000fc4000bf45320 */
[----:B------:R-:W-:-:S03]  /*1480*/  UIMAD UR4, UR4, UR5, URZ ;  /* 0x00000005040472a4 */ /* 0x000fc6000f8e023f */
[----:B------:R-:W-:Y:S01]  /*1490*/  ULDC UR5, c[0x0][0x348] ;  /* 0x0000d20000057ab9 */ /* 0x000fe20000000800 */
[----:B------:R-:W-:Y:S02]  /*14a0*/  IMAD.MOV.U32 R209, RZ, RZ, R25 ;  /* 0x000000ffffd17224 */ /* 0x000fe400078e0019 */
[----:B------:R-:W-:Y:S02]  /*14b0*/  IMAD.MOV.U32 R199, RZ, RZ, R26 ;  /* 0x000000ffffc77224 */ /* 0x000fe400078e001a */
[----:B------:R-:W-:Y:S01]  /*14c0*/  IMAD.MOV.U32 R29, RZ, RZ, R202 ;  /* 0x000000ffff1d7224 */ /* 0x000fe200078e00ca */
[----:B0-----:R-:W-:Y:S06]  /*14d0*/  @P1 BRA `(.L_x_646) ;  /* 0x0000000000241947 */ /* 0x001fec0003800000 */
[----:B------:R-:W-:Y:S02]  /*14e0*/  ULDC.64 UR6, c[0x0][0xa00] ;  /* 0x0002800000067ab9 */ /* 0x000fe40000000a00 */
[----:B------:R-:W-:-:S04]  /*14f0*/  ISETP.NE.U32.AND P1, PT, RZ, UR6, PT ;  /* 0x00000006ff007c0c */ /* 0x000fc8000bf25070 */
[----:B------:R-:W-:-:S13]  /*1500*/  ISETP.NE.AND.EX P1, PT, RZ, UR7, PT, P1 ;  /* 0x00000007ff007c0c */ /* 0x000fda000bf25310 */
[----:B------:R-:W-:Y:S05]  /*1510*/  @!P1 BRA `(.L_x_646) ;  /* 0x0000000000149947 */ /* 0x000fea0003800000 */
[----:B------:R-:W0:Y:S02]  /*1520*/  LDC.64 R4, c[0x0][0xa00] ;  /* 0x00028000ff047b82 */ /* 0x000e240000000a00 */
[----:B0-----:R-:W-:-:S05]  /*1530*/  IMAD.WIDE R4, R29, 0x4, R4 ;  /* 0x000000041d047825 */ /* 0x001fca00078e0204 */
[----:B-----5:R-:W2:Y:S04]  /*1540*/  LDG.E R24, desc[UR40][R4.64] ;  /* 0x0000002804187981 */ /* 0x020ea8000c1e1900 */
[----:B------:R-:W2:Y:S02]  /*1550*/  LDG.E R7, desc[UR40][R4.64+0x4] ;  /* 0x0000042804077981 */ /* 0x000ea4000c1e1900 */
[----:B--2---:R-:W-:-:S07]  /*1560*/  IMAD.IADD R24, R7, 0x1, -R24 ;  /* 0x0000000107187824 */ /* 0x004fce00078e0a18 */
.L_x_646:
[----:B------:R-:W-:Y:S02]  /*1570*/  IMAD.U32 R46, RZ, RZ, UR5 ;  /* 0x00000005ff2e7e24 */ /* 0x000fe4000f8e00ff */
[----:B------:R-:W-:Y:S01]  /*1580*/  IMAD.U32 R28, RZ, RZ, UR4 ;  /* 0x00000004ff1c7e24 */ /* 0x000fe2000f8e00ff */
[----:B------:R-:W-:Y:S06]  /*1590*/  @!P2 BRA `(.L_x_647) ;  /* 0x000000000010a947 */ /* 0x000fec0003800000 */
[----:B------:R-:W-:-:S04]  /*15a0*/  IADD3 R4, P0, R200, UR8, RZ ;  /* 0x00000008c8047c10 */ /* 0x000fc8000ff1e0ff */
[----:B------:R-:W-:-:S05]  /*15b0*/  IADD3.X R5, R201, UR9, RZ, P0, !PT ;  /* 0x00000009c9057c10 */ /* 0x000fca00087fe4ff */
[----:B------:R0:W5:Y:S01]  /*15c0*/  LDG.E R28, desc[UR40][R4.64] ;  /* 0x00000028041c7981 */ /* 0x000162000c1e1900 */
[----:B------:R-:W-:Y:S05]  /*15d0*/  BRA `(.L_x_648) ;  /* 0x0000000000107947 */ /* 0x000fea0003800000 */
.L_x_647:
[----:B------:R-:W-:Y:S05]  /*15e0*/  @!P0 BRA `(.L_x_648) ;  /* 0x00000000000c8947 */ /* 0x000fea0003800000 */
[----:B------:R-:W2:Y:S04]  /*15f0*/  LDG.E R5, desc[UR40][R8.64] ;  /* 0x0000002808057981 */ /* 0x000ea8000c1e1900 */
[----:B------:R-:W2:Y:S02]  /*1600*/  LDG.E R28, desc[UR40][R8.64+0x4] ;  /* 0x00000428081c7981 */ /* 0x000ea4000c1e1900 */
[----:B--2---:R-:W-:-:S07]  /*1610*/  IMAD.IADD R28, R28, 0x1, -R5 ;  /* 0x000000011c1c7824 */ /* 0x004fce00078e0a05 */
.L_x_648:
[----:B------:R-:W-:Y:S02]  /*1620*/  ULDC.64 UR4, c[0x0][0xa10] ;  /* 0x0002840000047ab9 */ /* 0x000fe40000000a00 */
[----:B------:R-:W-:-:S04]  /*1630*/  ISETP.NE.U32.AND P0, PT, RZ, UR4, PT ;  /* 0x00000004ff007c0c */ /* 0x000fc8000bf05070 */
[----:B------:R-:W-:Y:S01]  /*1640*/  ISETP.NE.AND.EX P0, PT, RZ, UR5, PT, P0 ;  /* 0x00000005ff007c0c */ /* 0x000fe2000bf05300 */
[----:B------:R-:W-:-:S12]  /*1650*/  ULDC.64 UR4, c[0x0][0xa30] ;  /* 0x00028c0000047ab9 */ /* 0x000fd80000000a00 */
[----:B0-----:R-:W0:Y:S02]  /*1660*/  @P0 LDC.64 R4, c[0x0][0xa10] ;  /* 0x00028400ff040b82 */ /* 0x001e240000000a00 */
[----:B0-----:R-:W-:-:S05]  /*1670*/  @P0 IMAD.WIDE R4, R29, 0x4, R4 ;  /* 0x000000041d040825 */ /* 0x001fca00078e0204 */
[----:B------:R-:W2:Y:S04]  /*1680*/  @P0 LDG.E R0, desc[UR40][R4.64] ;  /* 0x0000002804000981 */ /* 0x000ea8000c1e1900 */
[----:B------:R-:W2:Y:S01]  /*1690*/  @P0 LDG.E R9, desc[UR40][R4.64+0x4] ;  /* 0x0000042804090981 */ /* 0x000ea2000c1e1900 */
[----:B------:R-:W-:Y:S01]  /*16a0*/  ISETP.NE.U32.AND P1, PT, RZ, UR4, PT ;  /* 0x00000004ff007c0c */ /* 0x000fe2000bf25070 */
[----:B-----5:R-:W-:-:S03]  /*16b0*/  IMAD.MOV.U32 R27, RZ, RZ, R28 ;  /* 0x000000ffff1b7224 */ /* 0x020fc600078e001c */
[----:B------:R-:W-:-:S13]  /*16c0*/  ISETP.NE.AND.EX P1, PT, RZ, UR5, PT, P1 ;  /* 0x00000005ff007c0c */ /* 0x000fda000bf25310 */
[----:B------:R-:W-:-:S04]  /*16d0*/  @P1 IADD3 R6, P2, R200, UR4, RZ ;  /* 0x00000004c8061c10 */ /* 0x000fc8000ff5e0ff */
[----:B------:R-:W-:-:S05]  /*16e0*/  @P1 IADD3.X R7, R201, UR5, RZ, P2, !PT ;  /* 0x00000005c9071c10 */ /* 0x000fca00097fe4ff */
[----:B------:R0:W5:Y:S01]  /*16f0*/  @P1 LDG.E R27, desc[UR40][R6.64] ;  /* 0x00000028061b1981 */ /* 0x000162000c1e1900 */
[----:B------:R-:W-:Y:S01]  /*1700*/  IMAD.IADD R11, R28, 0x1, -R3 ;  /* 0x000000011c0b7824 */ /* 0x000fe200078e0a03 */
[----:B------:R-:W-:-:S03]  /*1710*/  PLOP3.LUT P3, PT, PT, PT, PT, 0x80, 0x0 ;  /* 0x000000000000781c */ /* 0x000fc60003f6f070 */
[----:B------:R-:W-:-:S05]  /*1720*/  IMAD.MOV R44, RZ, RZ, -R11 ;  /* 0x000000ffff2c7224 */ /* 0x000fca00078e0a0b */
[----:B------:R-:W-:Y:S01]  /*1730*/  VIMNMX R44, RZ, R44, !PT ;  /* 0x0000002cff2c7248 */ /* 0x000fe20007fe0100 */
[----:B--2---:R-:W-:-:S04]  /*1740*/  @P0 IMAD.IADD R46, R9, 0x1, -R0 ;  /* 0x00000001092e0824 */ /* 0x004fc800078e0a00 */
[----:B------:R-:W-:-:S04]  /*1750*/  IMAD.IADD R168, R11, 0x1, R46 ;  /* 0x000000010ba87824 */ /* 0x000fc800078e022e */
[----:B------:R-:W-:-:S05]  /*1760*/  VIADD R0, R168, 0x3f ;  /* 0x0000003fa8007836 */ /* 0x000fca0000000000 */
[----:B------:R-:W-:-:S04]  /*1770*/  SHF.R.S32.HI R3, RZ, 0x1f, R0 ;  /* 0x0000001fff037819 */ /* 0x000fc80000011400 */
[----:B------:R-:W-:-:S04]  /*1780*/  LEA.HI R3, R3, R0, RZ, 0x6 ;  /* 0x0000000003037211 */ /* 0x000fc800078f30ff */
[----:B------:R-:W-:Y:S02]  /*1790*/  LOP3.LUT R5, R3, 0xffffffc0, RZ, 0xc0, !PT ;  /* 0xffffffc003057812 */ /* 0x000fe400078ec0ff */
[----:B------:R-:W-:Y:S02]  /*17a0*/  SHF.R.S32.HI R182, RZ, 0x6, R3 ;  /* 0x00000006ffb67819 */ /* 0x000fe40000011403 */
[----:B------:R-:W-:-:S04]  /*17b0*/  VIADDMNMX R5, R5, -R11, R46, PT ;  /* 0x8000000b05057246 */ /* 0x000fc8000380012e */
[----:B------:R-:W-:Y:S02]  /*17c0*/  ISETP.GT.AND P0, PT, R5, R44, PT ;  /* 0x0000002c0500720c */ /* 0x000fe40003f04270 */
[----:B------:R-:W-:-:S05]  /*17d0*/  SHF.R.U32.HI R44, RZ, 0x6, R44 ;  /* 0x00000006ff2c7819 */ /* 0x000fca000001162c */
[----:B------:R-:W-:-:S06]  /*17e0*/  IMAD.MOV.U32 R45, RZ, RZ, R44 ;  /* 0x000000ffff2d7224 */ /* 0x000fcc00078e002c */
[----:B------:R-:W-:-:S05]  /*17f0*/  @P0 VIADD R0, R5, 0x3f ;  /* 0x0000003f05000836 */ /* 0x000fca0000000000 */
[----:B------:R-:W-:-:S04]  /*1800*/  @P0 SHF.R.S32.HI R5, RZ, 0x1f, R0 ;  /* 0x0000001fff050819 */ /* 0x000fc80000011400 */
[----:B------:R-:W-:-:S04]  /*1810*/  @P0 LEA.HI R5, R5, R0, RZ, 0x6 ;  /* 0x0000000005050211 */ /* 0x000fc800078f30ff */
[----:B------:R-:W-:-:S04]  /*1820*/  @P0 SHF.R.S32.HI R45, RZ, 0x6, R5 ;  /* 0x00000006ff2d0819 */ /* 0x000fc80000011405 */
[----:B------:R-:W-:-:S13]  /*1830*/  ISETP.GT.AND P0, PT, R45, R44, PT ;  /* 0x0000002c2d00720c */ /* 0x000fda0003f04270 */
[----:B0-----:R-:W-:Y:S05]  /*1840*/  @!P0 BRA `(.L_x_649) ;  /* 0x0000002800408947 */ /* 0x001fea0003800000 */
[----:B------:R-:W-:Y:S01]  /*1850*/  IADD3 R0, R2, 0x22400, RZ ;  /* 0x0002240002007810 */ /* 0x000fe20007ffe0ff */
[----:B------:R-:W-:Y:S03]  /*1860*/  BSSY B6, `(.L_x_650) ;  /* 0x0000013000067945 */ /* 0x000fe60003800000 */
[----:B------:R-:W-:-:S13]  /*1870*/  LOP3.LUT P0, RZ, R0, 0x3ff, RZ, 0xc0, !PT ;  /* 0x000003ff00ff7812 */ /* 0x000fda000780c0ff */
        /* <DEDUP_REMOVED lines=16> */
[----:B-1---5:R-:W-:Y:S05]  /*1980*/  CALL.ABS.NOINC R14 ;  /* 0x000000000e007343 */ /* 0x022fea0003c00000 */
.L_x_651:
[----:B------:R-:W-:Y:S05]  /*1990*/  BSYNC B6 ;  /* 0x0000000000067941 */ /* 0x000fea0003800000 */
.L_x_650:
[----:B------:R-:W-:Y:S01]  /*19a0*/  VIADD R0, R2, 0x400 ;  /* 0x0000040002007836 */ /* 0x000fe20000000000 */
[----:B------:R-:W-:Y:S04]  /*19b0*/  BSSY B6, `(.L_x_652) ;  /* 0x0000013000067945 */ /* 0x000fe80003800000 */
        /* <DEDUP_REMOVED lines=18> */
.L_x_653:
[----:B------:R-:W-:Y:S05]  /*1ae0*/  BSYNC B6 ;  /* 0x0000000000067941 */ /* 0x000fea0003800000 */
.L_x_652:
[----:B------:R-:W-:Y:S01]  /*1af0*/  ULDC.64 UR4, c[0x0][0x9f8] ;  /* 0x00027e0000047ab9 */ /* 0x000fe20000000a00 */
[----:B------:R-:W0:Y:S01]  /*1b00*/  LDC.64 R52, c[0x0][0x300] ;  /* 0x0000c000ff347b82 */ /* 0x000e220000000a00 */
[----:B------:R-:W-:Y:S01]  /*1b10*/  ISETP.NE.U32.AND P0, PT, RZ, UR4, PT ;  /* 0x00000004ff007c0c */ /* 0x000fe2000bf05070 */
[----:B------:R-:W-:Y:S01]  /*1b20*/  IMAD.IADD R42, R31, 0x1, R28 ;  /* 0x000000011f2a7824 */ /* 0x000fe200078e021c */
[----:B------:R-:W-:Y:S02]  /*1b30*/  ULDC.64 UR6, c[0x0][0x330] ;  /* 0x0000cc0000067ab9 */ /* 0x000fe40000000a00 */
[----:B------:R-:W-:Y:S02]  /*1b40*/  ISETP.NE.AND.EX P0, PT, RZ, UR5, PT, P0 ;  /* 0x00000005ff007c0c */ /* 0x000fe4000bf05300 */
[----:B------:R-:W-:Y:S01]  /*1b50*/  SHF.R.S32.HI R17, RZ, 0x1f, R16 ;  /* 0x0000001fff117819 */ /* 0x000fe20000011410 */
[----:B------:R-:W1:Y:S08]  /*1b60*/  LDC.64 R54, c[0x0][0x3f8] ;  /* 0x0000fe00ff367b82 */ /* 0x000e700000000a00 */
[----:B------:R-:W2:Y:S02]  /*1b70*/  LDC R43, c[0x0][0x3f4] ;  /* 0x0000fd00ff2b7b82 */ /* 0x000ea40000000800 */
[----:B------:R-:W-:-:S04]  /*1b80*/  @P0 IADD3 R4, P1, R200, UR4, RZ ;  /* 0x00000004c8040c10 */ /* 0x000fc8000ff3e0ff */
[----:B------:R-:W-:Y:S01]  /*1b90*/  @P0 IADD3.X R5, R201, UR5, RZ, P1, !PT ;  /* 0x00000005c9050c10 */ /* 0x000fe20008ffe4ff */
[----:B------:R-:W-:-:S04]  /*1ba0*/  ULDC.64 UR4, c[0x0][0x308] ;  /* 0x0000c20000047ab9 */ /* 0x000fc80000000a00 */
[----:B------:R3:W4:Y:S01]  /*1bb0*/  @P0 LDG.E R29, desc[UR40][R4.64] ;  /* 0x00000028041d0981 */ /* 0x000722000c1e1900 */
[----:B------:R-:W-:Y:S01]  /*1bc0*/  SHF.R.S32.HI R28, RZ, 0x1f, R42 ;  /* 0x0000001fff1c7819 */ /* 0x000fe2000001142a */
[-C--:B0-----:R-:W-:Y:S01]  /*1bd0*/  IMAD.WIDE.U32 R6, R42, R52.reuse, RZ ;  /* 0x000000342a067225 */ /* 0x081fe200078e00ff */
[----:B------:R-:W-:Y:S01]  /*1be0*/  SHF.R.S32.HI R187, RZ, 0x1f, R186 ;  /* 0x0000001fffbb7819 */ /* 0x000fe200000114ba */
[----:B------:R-:W0:Y:S01]  /*1bf0*/  S2R R50, SR_TID.X ;  /* 0x0000000000327919 */ /* 0x000e220000002100 */
[----:B------:R-:W-:Y:S01]  /*1c00*/  SHF.L.U64.HI R49, R52, 0x6, R53 ;  /* 0x0000000634317819 */ /* 0x000fe20000010235 */
[----:B------:R-:W-:Y:S02]  /*1c10*/  IMAD R0, R28, R52, RZ ;  /* 0x000000341c007224 */ /* 0x000fe400078e02ff */
[----:B------:R-:W-:Y:S02]  /*1c20*/  IMAD.SHL.U32 R14, R188, 0x40, RZ ;  /* 0x00000040bc0e7824 */ /* 0x000fe400078e00ff */
[----:B------:R-:W-:Y:S01]  /*1c30*/  IMAD R3, R42, R53, R0 ;  /* 0x000000352a037224 */ /* 0x000fe200078e0200 */
[----:B------:R-:W-:Y:S01]  /*1c40*/  SHF.R.S32.HI R0, RZ, 0x1f, R26 ;  /* 0x0000001fff007819 */ /* 0x000fe2000001141a */
[----:B---3--:R-:W-:Y:S01]  /*1c50*/  IMAD.WIDE.U32 R4, R26, UR6, R16 ;  /* 0x000000061a047c25 */ /* 0x008fe2000f8e0010 */
[----:B--2---:R-:W-:-:S03]  /*1c60*/  ISETP.GE.AND P2, PT, R16, R43, PT ;  /* 0x0000002b1000720c */ /* 0x004fc60003f46270 */
[----:B------:R-:W-:Y:S01]  /*1c70*/  IMAD.IADD R7, R7, 0x1, R3 ;  /* 0x0000000107077824 */ /* 0x000fe200078e0203 */
[----:B------:R-:W-:Y:S01]  /*1c80*/  SEL R15, R43, RZ, P2 ;  /* 0x000000ff2b0f7207 */ /* 0x000fe20001000000 */
[----:B------:R-:W-:Y:S01]  /*1c90*/  IMAD R3, R0, UR6, RZ ;  /* 0x0000000600037c24 */ /* 0x000fe2000f8e02ff */
[----:B------:R-:W-:Y:S01]  /*1ca0*/  P2R R70, PR, RZ, 0x4 ;  /* 0x00000004ff467803 */ /* 0x000fe20000000000 */
[----:B------:R-:W-:Y:S01]  /*1cb0*/  IMAD.WIDE.U32 R6, R26, UR4, R6 ;  /* 0x000000041a067c25 */ /* 0x000fe2000f8e0006 */
[----:B------:R-:W-:-:S03]  /*1cc0*/  IADD3 R42, P2, R19, R42, RZ ;  /* 0x0000002a132a7210 */ /* 0x000fc60007f5e0ff */
[----:B------:R-:W-:Y:S01]  /*1cd0*/  IMAD R33, R26, UR7, R3 ;  /* 0x000000071a217c24 */ /* 0x000fe2000f8e0203 */
[----:B------:R-:W-:Y:S01]  /*1ce0*/  ULDC.64 UR6, c[0x0][0xa08] ;  /* 0x0002820000067ab9 */ /* 0x000fe20000000a00 */
[----:B------:R-:W-:Y:S01]  /*1cf0*/  IMAD R3, R0, UR4, RZ ;  /* 0x0000000400037c24 */ /* 0x000fe2000f8e02ff */
[----:B------:R-:W-:Y:S01]  /*1d00*/  ISETP.NE.U32.AND P0, PT, RZ, UR6, PT ;  /* 0x00000006ff007c0c */ /* 0x000fe2000bf05070 */
[----:B------:R-:W-:Y:S02]  /*1d10*/  IMAD.IADD R33, R5, 0x1, R33 ;  /* 0x0000000105217824 */ /* 0x000fe400078e0221 */
[----:B------:R-:W-:Y:S01]  /*1d20*/  IMAD R3, R26, UR5, R3 ;  /* 0x000000051a037c24 */ /* 0x000fe2000f8e0203 */
[----:B------:R-:W-:Y:S01]  /*1d30*/  ISETP.NE.AND.EX P0, PT, RZ, UR7, PT, P0 ;  /* 0x00000007ff007c0c */ /* 0x000fe2000bf05300 */
[----:B------:R-:W-:Y:S01]  /*1d40*/  ULDC.64 UR4, c[0x0][0x310] ;  /* 0x0000c40000047ab9 */ /* 0x000fe20000000a00 */
[----:B------:R-:W-:Y:S01]  /*1d50*/  ULDC.64 UR6, c[0x0][0x338] ;  /* 0x0000ce0000067ab9 */ /* 0x000fe20000000a00 */
[----:B------:R-:W-:Y:S01]  /*1d60*/  IMAD.IADD R7, R7, 0x1, R3 ;  /* 0x0000000107077824 */ /* 0x000fe200078e0203 */
[----:B------:R-:W-:Y:S01]  /*1d70*/  SHF.R.S32.HI R3, RZ, 0x1f, R19 ;  /* 0x0000001fff037819 */ /* 0x000fe20000011413 */
[----:B------:R-:W-:Y:S01]  /*1d80*/  IMAD.MOV.U32 R32, RZ, RZ, R4 ;  /* 0x000000ffff207224 */ /* 0x000fe200078e0004 */
[----:B0-----:R-:W-:Y:S01]  /*1d90*/  SHF.R.U32.HI R50, RZ, 0x7, R50 ;  /* 0x00000007ff327819 */ /* 0x001fe20000011632 */
[----:B------:R-:W0:Y:S01]  /*1da0*/  LDC.64 R4, c[0x0][0x408] ;  /* 0x00010200ff047b82 */ /* 0x000e220000000a00 */
[----:B------:R-:W-:-:S02]  /*1db0*/  IMAD.IADD R15, R16, 0x1, R15 ;  /* 0x00000001100f7824 */ /* 0x000fc400078e020f */
[----:B------:R-:W-:Y:S02]  /*1dc0*/  VIADD R74, R16, 0x20 ;  /* 0x00000020104a7836 */ /* 0x000fe40000000000 */
[----:B------:R-:W-:Y:S01]  /*1dd0*/  IMAD.SHL.U32 R60, R43, 0x2, RZ ;  /* 0x000000022b3c7824 */ /* 0x000fe200078e00ff */
[----:B------:R-:W-:Y:S01]  /*1de0*/  SHF.R.S32.HI R48, RZ, 0x1f, R15 ;  /* 0x0000001fff307819 */ /* 0x000fe2000001140f */
[----:B------:R-:W-:Y:S02]  /*1df0*/  VIADD R59, R50, 0x8 ;  /* 0x00000008323b7836 */ /* 0x000fe40000000000 */
[----:B------:R-:W-:Y:S01]  /*1e00*/  IMAD.X R43, R28, 0x1, R3, P2 ;  /* 0x000000011c2b7824 */ /* 0x000fe200010e0603 */
[----:B------:R-:W-:-:S04]  /*1e10*/  LEA.HI R48, R48, R15, RZ, 0x3 ;  /* 0x0000000f30307211 */ /* 0x000fc800078f18ff */
[----:B------:R-:W-:-:S04]  /*1e20*/  LOP3.LUT R65, R48, 0xfffffff8, RZ, 0xc0, !PT ;  /* 0xfffffff830417812 */ /* 0x000fc800078ec0ff */
[----:B------:R-:W-:Y:S01]  /*1e30*/  SHF.R.S32.HI R71, RZ, 0x1f, R65 ;  /* 0x0000001fff477819 */ /* 0x000fe20000011441 */
[----:B0-----:R-:W-:Y:S01]  /*1e40*/  IMAD R12, R3, R4, RZ ;  /* 0x00000004030c7224 */ /* 0x001fe200078e02ff */
[C---:B------:R-:W-:Y:S01]  /*1e50*/  SHF.L.U64.HI R56, R4.reuse, 0x6, R5 ;  /* 0x0000000604387819 */ /* 0x040fe20000010205 */
[----:B------:R-:W-:Y:S02]  /*1e60*/  IMAD.SHL.U32 R57, R4, 0x40, RZ ;  /* 0x0000004004397824 */ /* 0x000fe400078e00ff */
[----:B------:R-:W-:Y:S01]  /*1e70*/  IMAD R31, R19, R5, R12 ;  /* 0x00000005131f7224 */ /* 0x000fe200078e020c */
[----:B----4-:R-:W-:Y:S02]  /*1e80*/  SHF.R.S32.HI R0, RZ, 0x1f, R29 ;  /* 0x0000001fff007819 */ /* 0x010fe4000001141d */
[----:B------:R-:W-:Y:S02]  /*1e90*/  SEL R11, R29, RZ, !P0 ;  /* 0x000000ff1d0b7207 */ /* 0x000fe40004000000 */
[----:B------:R-:W-:-:S03]  /*1ea0*/  SEL R0, R0, RZ, !P0 ;  /* 0x000000ff00007207 */ /* 0x000fc60004000000 */
[----:B------:R-:W-:-:S04]  /*1eb0*/  IMAD.WIDE.U32 R20, R11, UR4, R6 ;  /* 0x000000040b147c25 */ /* 0x000fc8000f8e0006 */
[C---:B------:R-:W-:Y:S02]  /*1ec0*/  IMAD R6, R0.reuse, UR6, RZ ;  /* 0x0000000600067c24 */ /* 0x040fe4000f8e02ff */
[----:B------:R-:W-:Y:S01]  /*1ed0*/  IMAD R8, R0, UR4, RZ ;  /* 0x0000000400087c24 */ /* 0x000fe2000f8e02ff */
[----:B------:R-:W-:Y:S01]  /*1ee0*/  ULDC UR4, c[0x0][0x2f4] ;  /* 0x0000bd0000047ab9 */ /* 0x000fe20000000800 */
[----:B------:R-:W-:Y:S01]  /*1ef0*/  IMAD R73, R11, UR7, R6 ;  /* 0x000000070b497c24 */ /* 0x000fe2000f8e0206 */
[----:B------:R-:W-:Y:S01]  /*1f00*/  ISETP.GE.AND P1, PT, R74, UR4, PT ;  /* 0x000000044a007c0c */ /* 0x000fe2000bf26270 */
[----:B-1----:R-:W-:Y:S02]  /*1f10*/  IMAD R6, R3, R54, RZ ;  /* 0x0000003603067224 */ /* 0x002fe400078e02ff */
[C---:B------:R-:W-:Y:S02]  /*1f20*/  IMAD R13, R11.reuse, UR5, R8 ;  /* 0x000000050b0d7c24 */ /* 0x040fe4000f8e0208 */
[----:B------:R-:W-:-:S04]  /*1f30*/  IMAD.WIDE.U32 R32, R11, UR6, R32 ;  /* 0x000000060b207c25 */ /* 0x000fc8000f8e0020 */
[C---:B------:R-:W-:Y:S02]  /*1f40*/  IMAD R29, R19.reuse, R55, R6 ;  /* 0x00000037131d7224 */ /* 0x040fe400078e0206 */
[----:B------:R-:W-:-:S04]  /*1f50*/  IMAD.WIDE.U32 R6, R19, R54, R186 ;  /* 0x0000003613067225 */ /* 0x000fc800078e00ba */
[----:B------:R-:W-:-:S04]  /*1f60*/  IMAD.WIDE.U32 R10, R19, R54, R16 ;  /* 0x00000036130a7225 */ /* 0x000fc800078e0010 */
[----:B------:R-:W-:Y:S02]  /*1f70*/  IMAD.IADD R7, R7, 0x1, R29 ;  /* 0x0000000107077824 */ /* 0x000fe400078e021d */
[----:B------:R-:W-:Y:S01]  /*1f80*/  IMAD.IADD R11, R29, 0x1, R11 ;  /* 0x000000011d0b7824 */ /* 0x000fe200078e020b */
[----:B-----5:R-:W-:Y:S01]  /*1f90*/  SHF.R.S32.HI R29, RZ, 0x1f, R27 ;  /* 0x0000001fff1d7819 */ /* 0x020fe2000001141b */
[-C--:B------:R-:W-:Y:S02]  /*1fa0*/  IMAD R0, R3, R52.reuse, RZ ;  /* 0x0000003403007224 */ /* 0x080fe400078e02ff */
[----:B------:R-:W-:-:S04]  /*1fb0*/  IMAD.WIDE.U32 R8, R19, R52, R16 ;  /* 0x0000003413087225 */ /* 0x000fc800078e0010 */
[----:B------:R-:W-:Y:S02]  /*1fc0*/  IMAD R30, R29, R54, RZ ;  /* 0x000000361d1e7224 */ /* 0x000fe400078e02ff */
[----:B------:R-:W-:Y:S01]  /*1fd0*/  IMAD R47, R19, R53, R0 ;  /* 0x00000035132f7224 */ /* 0x000fe200078e0200 */
[----:B------:R-:W-:Y:S01]  /*1fe0*/  SHF.L.U64.HI R53, R54, 0x6, R55 ;  /* 0x0000000636357819 */ /* 0x000fe20000010237 */
[----:B------:R-:W-:Y:S01]  /*1ff0*/  IMAD R63, R27, R55, R30 ;  /* 0x000000371b3f7224 */ /* 0x000fe200078e021e */
[----:B------:R-:W-:Y:S01]  /*2000*/  LOP3.LUT R55, R14, 0x1c0, RZ, 0xc0, !PT ;  /* 0x000001c00e377812 */ /* 0x000fe200078ec0ff */
[----:B------:R-:W-:Y:S01]  /*2010*/  IMAD R30, R29, R4, RZ ;  /* 0x000000041d1e7224 */ /* 0x000fe200078e02ff */
[----:B------:R-:W-:Y:S01]  /*2020*/  IADD3 R0, P0, R20, R8, RZ ;  /* 0x0000000814007210 */ /* 0x000fe20007f1e0ff */
[----:B------:R-:W-:Y:S01]  /*2030*/  IMAD.IADD R26, R21, 0x1, R13 ;  /* 0x00000001151a7824 */ /* 0x000fe200078e020d */
[----:B------:R-:W-:Y:S01]  /*2040*/  SHF.R.U32.HI R58, RZ, 0x3, R55 ;  /* 0x00000003ff3a7819 */ /* 0x000fe20000011637 */
[----:B------:R-:W-:Y:S01]  /*2050*/  IMAD R69, R27, R5, R30 ;  /* 0x000000051b457224 */ /* 0x000fe200078e021e */
[--C-:B------:R-:W-:Y:S01]  /*2060*/  LOP3.LUT R5, R55, 0x18, R16.reuse, 0xf8, !PT ;  /* 0x0000001837057812 */ /* 0x100fe200078ef810 */
[----:B------:R-:W-:Y:S01]  /*2070*/  IMAD.WIDE.U32 R12, R19, R4, R16 ;  /* 0x00000004130c7225 */ /* 0x000fe200078e0010 */
[----:B------:R-:W-:-:S02]  /*2080*/  IADD3.X R47, R26, R9, R47, P0, !PT ;  /* 0x000000091a2f7210 */ /* 0x000fc400007fe42f */
[----:B------:R-:W-:Y:S01]  /*2090*/  LOP3.LUT R5, R5, R58, RZ, 0x3c, !PT ;  /* 0x0000003a05057212 */ /* 0x000fe200078e3cff */
[----:B------:R-:W-:Y:S01]  /*20a0*/  IMAD.WIDE.U32 R8, R19, R4, R186 ;  /* 0x0000000413087225 */ /* 0x000fe200078e00ba */
[----:B------:R-:W-:-:S03]  /*20b0*/  ISETP.GE.AND P0, PT, R16, UR4, PT ;  /* 0x0000000410007c0c */ /* 0x000fc6000bf06270 */
[----:B------:R-:W-:Y:S01]  /*20c0*/  IMAD R61, R192, 0x200, R5 ;  /* 0x00000200c03d7824 */ /* 0x000fe200078e0205 */
[----:B------:R-:W-:Y:S01]  /*20d0*/  LOP3.LUT R5, R55, 0x38, R48, 0xf8, !PT ;  /* 0x0000003837057812 */ /* 0x000fe200078ef830 */
[----:B------:R-:W-:Y:S02]  /*20e0*/  IMAD.IADD R9, R9, 0x1, R31 ;  /* 0x0000000109097824 */ /* 0x000fe400078e021f */
[----:B------:R-:W-:Y:S01]  /*20f0*/  IMAD.IADD R13, R31, 0x1, R13 ;  /* 0x000000011f0d7824 */ /* 0x000fe200078e020d */
[----:B------:R-:W-:Y:S01]  /*2100*/  LOP3.LUT R5, R5, R58, RZ, 0x3c, !PT ;  /* 0x0000003a05057212 */ /* 0x000fe200078e3cff */
[----:B------:R-:W-:-:S04]  /*2110*/  IMAD.WIDE.U32 R34, R27, R54, R6 ;  /* 0x000000361b227225 */ /* 0x000fc800078e0006 */
[----:B------:R-:W-:-:S04]  /*2120*/  IMAD.WIDE.U32 R38, R27, R4, R8 ;  /* 0x000000041b267225 */ /* 0x000fc800078e0008 */
[----:B------:R-:W-:-:S04]  /*2130*/  IMAD.WIDE.U32 R36, R27, R54, R10 ;  /* 0x000000361b247225 */ /* 0x000fc800078e000a */
[----:B------:R-:W-:-:S04]  /*2140*/  IMAD.WIDE.U32 R40, R27, R4, R12 ;  /* 0x000000041b287225 */ /* 0x000fc800078e000c */
[----:B------:R-:W-:Y:S02]  /*2150*/  IMAD.IADD R62, R35, 0x1, R63 ;  /* 0x00000001233e7824 */ /* 0x000fe400078e023f */
[----:B------:R-:W-:Y:S02]  /*2160*/  IMAD.IADD R67, R39, 0x1, R69 ;  /* 0x0000000127437824 */ /* 0x000fe400078e0245 */
[----:B------:R-:W-:Y:S02]  /*2170*/  IMAD.SHL.U32 R52, R52, 0x40, RZ ;  /* 0x0000004034347824 */ /* 0x000fe400078e00ff */
[----:B------:R-:W-:Y:S02]  /*2180*/  IMAD.SHL.U32 R54, R54, 0x40, RZ ;  /* 0x0000004036367824 */ /* 0x000fe400078e00ff */
[----:B------:R-:W-:Y:S02]  /*2190*/  IMAD.IADD R63, R63, 0x1, R37 ;  /* 0x000000013f3f7824 */ /* 0x000fe400078e0225 */
[----:B------:R-:W-:-:S02]  /*21a0*/  IMAD.IADD R69, R69, 0x1, R41 ;  /* 0x0000000145457824 */ /* 0x000fc400078e0229 */
[----:B------:R-:W-:Y:S02]  /*21b0*/  IMAD R64, R192, 0x200, R5 ;  /* 0x00000200c0407824 */ /* 0x000fe400078e0205 */
[----:B------:R-:W-:-:S07]  /*21c0*/  IMAD.IADD R73, R33, 0x1, R73 ;  /* 0x0000000121497824 */ /* 0x000fce00078e0249 */
.L_x_683:
[----:B----4-:R-:W0:Y:S01]  /*21d0*/  LDC.64 R50, c[0x0][0x2e8] ;  /* 0x0000ba00ff327b82 */ /* 0x010e220000000a00 */
[----:B------:R-:W-:Y:S01]  /*21e0*/  VIADD R45, R45, 0xffffffff ;  /* 0xffffffff2d2d7836 */ /* 0x000fe20000000000 */
[----:B------:R-:W-:Y:S05]  /*21f0*/  YIELD ;  /* 0x0000000000007946 */ /* 0x000fea0003800000 */
[----:B------:R-:W-:Y:S01]  /*2200*/  SHF.R.S32.HI R72, RZ, 0x1f, R45 ;  /* 0x0000001fff487819 */ /* 0x000fe2000001142d */
[----:B------:R-:W1:Y:S01]  /*2210*/  LDC R81, c[0x0][0x3f4] ;  /* 0x0000fd00ff517b82 */ /* 0x000e620000000800 */
[-C--:B------:R-:W-:Y:S01]  /*2220*/  IMAD R5, R49, R45.reuse, RZ ;  /* 0x0000002d31057224 */ /* 0x080fe200078e02ff */
[----:B------:R-:W-:Y:S01]  /*2230*/  BSSY B0, `(.L_x_654) ;  /* 0x0000177000007945 */ /* 0x000fe20003800000 */
[----:B---3--:R-:W-:-:S04]  /*2240*/  IMAD.WIDE.U32 R14, R52, R45, RZ ;  /* 0x0000002d340e7225 */ /* 0x008fc800078e00ff */
[----:B------:R-:W-:Y:S01]  /*2250*/  IMAD R5, R72, R52, R5 ;  /* 0x0000003448057224 */ /* 0x000fe200078e0205 */
[----:B------:R-:W-:Y:S01]  /*2260*/  IADD3 R4, P2, R0, R14, RZ ;  /* 0x0000000e00047210 */ /* 0x000fe20007f5e0ff */
[----:B--2---:R-:W-:Y:S02]  /*2270*/  IMAD.SHL.U32 R30, R22, 0x1000, RZ ;  /* 0x00001000161e7824 */ /* 0x004fe400078e00ff */
[----:B------:R-:W-:Y:S02]  /*2280*/  IMAD.IADD R78, R15, 0x1, R5 ;  /* 0x000000010f4e7824 */ /* 0x000fe400078e0205 */
[----:B------:R-:W-:Y:S02]  /*2290*/  IMAD.IADD R5, R61, 0x1, R30 ;  /* 0x000000013d057824 */ /* 0x000fe400078e021e */
[----:B------:R-:W-:Y:S01]  /*22a0*/  IMAD.X R6, R78, 0x1, R47, P2 ;  /* 0x000000014e067824 */ /* 0x000fe200010e062f */
[----:B0-----:R-:W-:Y:S01]  /*22b0*/  LEA R12, P3, R4, R50, 0x1 ;  /* 0x00000032040c7211 */ /* 0x001fe200078608ff */
[----:B------:R-:W-:Y:S01]  /*22c0*/  IMAD R31, R5, 0x2, R2 ;  /* 0x00000002051f7824 */ /* 0x000fe200078e0202 */
[----:B------:R-:W-:-:S02]  /*22d0*/  ISETP.GT.AND P2, PT, R45, R44, PT ;  /* 0x0000002c2d00720c */ /* 0x000fc40003f44270 */
[----:B------:R-:W-:Y:S02]  /*22e0*/  LEA.HI.X R13, R4, R51, R6, 0x1, P3 ;  /* 0x00000033040d7211 */ /* 0x000fe400018f0c06 */
[----:B-1----:R-:W-:-:S13]  /*22f0*/  ISETP.GE.AND P3, PT, R81, 0x1, PT ;  /* 0x000000015100780c */ /* 0x002fda0003f66270 */
[----:B------:R-:W-:Y:S05]  /*2300*/  @!P3 BRA `(.L_x_655) ;  /* 0x000000140044b947 */ /* 0x000fea0003800000 */
[----:B------:R-:W-:Y:S01]  /*2310*/  ULDC.U8 UR4, c[0x0][0x410] ;  /* 0x0001040000047ab9 */ /* 0x000fe20000000000 */
[-C--:B------:R-:W-:Y:S01]  /*2320*/  IMAD R7, R53, R45.reuse, RZ ;  /* 0x0000002d35077224 */ /* 0x080fe200078e02ff */
[----:B------:R-:W-:Y:S01]  /*2330*/  ISETP.NE.AND P3, PT, RZ, UR4, PT ;  /* 0x00000004ff007c0c */ /* 0x000fe2000bf65270 */
[----:B------:R-:W-:-:S04]  /*2340*/  IMAD.WIDE.U32 R4, R54, R45, RZ ;  /* 0x0000002d36047225 */ /* 0x000fc800078e00ff */
[----:B------:R-:W-:-:S04]  /*2350*/  IMAD R7, R72, R54, R7 ;  /* 0x0000003648077224 */ /* 0x000fc800078e0207 */
[----:B------:R-:W-:-:S04]  /*2360*/  IMAD.IADD R75, R5, 0x1, R7 ;  /* 0x00000001054b7824 */ /* 0x000fc800078e0207 */
[----:B------:R-:W-:Y:S05]  /*2370*/  @!P3 BRA `(.L_x_656) ;  /* 0x000000080074b947 */ /* 0x000fea0003800000 */
[----:B------:R-:W-:Y:S01]  /*2380*/  IMAD R68, R45, -0x40, R46 ;  /* 0xffffffc02d447824 */ /* 0x000fe200078e022e */
[----:B------:R-:W-:Y:S01]  /*2390*/  BSSY B1, `(.L_x_657) ;  /* 0x000001d000017945 */ /* 0x000fe20003800000 */
[----:B------:R-:W-:Y:S02]  /*23a0*/  CS2R R8, SRZ ;  /* 0x0000000000087805 */ /* 0x000fe4000001ff00 */
[----:B------:R-:W-:Y:S02]  /*23b0*/  CS2R R28, SRZ ;  /* 0x00000000001c7805 */ /* 0x000fe4000001ff00 */
[----:B------:R-:W-:Y:S02]  /*23c0*/  CS2R R10, SRZ ;  /* 0x00000000000a7805 */ /* 0x000fe4000001ff00 */
[----:B------:R-:W-:Y:S02]  /*23d0*/  VIMNMX R68, R68, 0x40, PT ;  /* 0x0000004044447848 */ /* 0x000fe40003fe0100 */
[----:B------:R-:W-:-:S02]  /*23e0*/  CS2R R14, SRZ ;  /* 0x00000000000e7805 */ /* 0x000fc4000001ff00 */
[----:B------:R-:W-:-:S13]  /*23f0*/  ISETP.GE.AND P4, PT, R19, R68, PT ;  /* 0x000000441300720c */ /* 0x000fda0003f86270 */
[----:B------:R-:W-:Y:S05]  /*2400*/  @P4 BRA `(.L_x_658) ;  /* 0x0000000000544947 */ /* 0x000fea0003800000 */
[----:B------:R-:W-:Y:S01]  /*2410*/  IMAD R6, R56, R45, RZ ;  /* 0x0000002d38067224 */ /* 0x000fe200078e02ff */
[----:B------:R-:W-:Y:S01]  /*2420*/  IADD3 R8, P3, R34, R4, RZ ;  /* 0x0000000422087210 */ /* 0x000fe20007f7e0ff */
[----:B------:R-:W-:Y:S01]  /*2430*/  IMAD.MOV.U32 R66, RZ, RZ, R38 ;  /* 0x000000ffff427224 */ /* 0x000fe200078e0026 */
[----:B------:R-:W-:Y:S01]  /*2440*/  ULDC.64 UR6, c[0x0][0x400] ;  /* 0x0001000000067ab9 */ /* 0x000fe20000000a00 */
[-C--:B------:R-:W-:Y:S01]  /*2450*/  IMAD R5, R72, R57.reuse, R6 ;  /* 0x0000003948057224 */ /* 0x080fe200078e0206 */
[----:B------:R-:W-:Y:S01]  /*2460*/  ULDC.64 UR4, c[0x0][0x3e8] ;  /* 0x0000fa0000047ab9 */ /* 0x000fe20000000a00 */
[----:B------:R-:W-:Y:S01]  /*2470*/  IMAD.WIDE.U32 R6, R45, R57, R66 ;  /* 0x000000392d067225 */ /* 0x000fe200078e0042 */
[----:B------:R-:W-:-:S03]  /*2480*/  CS2R R10, SRZ ;  /* 0x00000000000a7805 */ /* 0x000fc6000001ff00 */
[----:B------:R-:W-:Y:S01]  /*2490*/  IMAD.IADD R5, R7, 0x1, R5 ;  /* 0x0000000107057824 */ /* 0x000fe200078e0205 */
[----:B------:R-:W-:Y:S01]  /*24a0*/  LEA R50, P5, R6, UR6, 0x1 ;  /* 0x0000000606327c11 */ /* 0x000fe2000f8a08ff */
[----:B------:R-:W-:Y:S01]  /*24b0*/  IMAD.X R7, R75, 0x1, R62, P3 ;  /* 0x000000014b077824 */ /* 0x000fe200018e063e */
[----:B------:R-:W-:Y:S02]  /*24c0*/  LEA R4, P3, R8, UR4, 0x1 ;  /* 0x0000000408047c11 */ /* 0x000fe4000f8608ff */
[----:B------:R-:W-:Y:S02]  /*24d0*/  LEA.HI.X R51, R6, UR7, R5, 0x1, P5 ;  /* 0x0000000706337c11 */ /* 0x000fe4000a8f0c05 */
[----:B------:R-:W-:Y:S02]  /*24e0*/  LEA.HI.X R5, R8, UR5, R7, 0x1, P3 ;  /* 0x0000000508057c11 */ /* 0x000fe400098f0c07 */
[----:B------:R-:W-:Y:S02]  /*24f0*/  CS2R R8, SRZ ;  /* 0x0000000000087805 */ /* 0x000fe4000001ff00 */
[----:B------:R-:W-:-:S02]  /*2500*/  ISETP.GE.AND P5, PT, R186, R81, PT ;  /* 0x00000051ba00720c */ /* 0x000fc40003fa6270 */
[----:B------:R-:W-:-:S11]  /*2510*/  ISETP.GE.AND P3, PT, R190, R81, PT ;  /* 0x00000051be00720c */ /* 0x000fd60003f66270 */
[----:B------:R0:W5:Y:S04]  /*2520*/  @!P5 LDG.E.64 R28, desc[UR40][R4.64] ;  /* 0x00000028041cd981 */ /* 0x000168000c1e1b00 */
[----:B------:R0:W5:Y:S04]  /*2530*/  @!P3 LDG.E.64 R8, desc[UR40][R4.64+0x20] ;  /* 0x000020280408b981 */ /* 0x000168000c1e1b00 */
[----:B------:R0:W5:Y:S04]  /*2540*/  @!P5 LDG.E.64 R14, desc[UR40][R50.64] ;  /* 0x00000028320ed981 */ /* 0x000168000c1e1b00 */
[----:B------:R0:W5:Y:S02]  /*2550*/  @!P3 LDG.E.64 R10, desc[UR40][R50.64+0x20] ;  /* 0x00002028320ab981 */ /* 0x000164000c1e1b00 */
.L_x_658:
[----:B------:R-:W-:Y:S05]  /*2560*/  BSYNC B1 ;  /* 0x0000000000017941 */ /* 0x000fea0003800000 */
.L_x_657:
[----:B------:R-:W-:Y:S01]  /*2570*/  ISETP.NE.AND P3, PT, R184, 0x3, PT ;  /* 0x00000003b800780c */ /* 0x000fe20003f65270 */
[----:B0----5:R-:W-:Y:S02]  /*2580*/  IMAD.MOV.U32 R4, RZ, RZ, R8 ;  /* 0x000000ffff047224 */ /* 0x021fe400078e0008 */
[----:B------:R-:W-:Y:S02]  /*2590*/  IMAD.MOV.U32 R5, RZ, RZ, R9 ;  /* 0x000000ffff057224 */ /* 0x000fe400078e0009 */
[----:B------:R-:W-:Y:S02]  /*25a0*/  IMAD.MOV.U32 R6, RZ, RZ, R28 ;  /* 0x000000ffff067224 */ /* 0x000fe400078e001c */
[----:B------:R-:W-:Y:S01]  /*25b0*/  IMAD.MOV.U32 R7, RZ, RZ, R29 ;  /* 0x000000ffff077224 */ /* 0x000fe200078e001d */
[----:B------:R-:W-:Y:S01]  /*25c0*/  PRMT R80, R4, 0x5410, R5 ;  /* 0x0000541004507816 */ /* 0x000fe20000000005 */
[----:B------:R-:W-:Y:S02]  /*25d0*/  IMAD.MOV.U32 R4, RZ, RZ, R10 ;  /* 0x000000ffff047224 */ /* 0x000fe400078e000a */
[----:B------:R-:W-:Y:S01]  /*25e0*/  IMAD.MOV.U32 R5, RZ, RZ, R11 ;  /* 0x000000ffff057224 */ /* 0x000fe200078e000b */
[----:B------:R-:W-:Y:S01]  /*25f0*/  PRMT R77, R6, 0x5410, R7 ;  /* 0x00005410064d7816 */ /* 0x000fe20000000007 */
[----:B------:R-:W-:-:S02]  /*2600*/  IMAD.MOV.U32 R6, RZ, RZ, R14 ;  /* 0x000000ffff067224 */ /* 0x000fc400078e000e */
[----:B------:R-:W-:Y:S01]  /*2610*/  IMAD.MOV.U32 R7, RZ, RZ, R15 ;  /* 0x000000ffff077224 */ /* 0x000fe200078e000f */
[----:B------:R-:W-:-:S04]  /*2620*/  PRMT R82, R4, 0x5410, R5 ;  /* 0x0000541004527816 */ /* 0x000fc80000000005 */
[----:B------:R-:W-:Y:S01]  /*2630*/  PRMT R83, R6, 0x5410, R7 ;  /* 0x0000541006537816 */ /* 0x000fe20000000007 */
[----:B------:R-:W-:Y:S06]  /*2640*/  @!P3 BRA `(.L_x_659) ;  /* 0x000000000004b947 */ /* 0x000fec0003800000 */
[----:B------:R-:W-:Y:S01]  /*2650*/  BPT.TRAP 0x1 ;  /* 0x000000040000795c */ /* 0x000fe20000300000 */
.L_x_659:
[----:B------:R-:W-:Y:S01]  /*2660*/  IMAD R66, R22, 0x8, R2 ;  /* 0x0000000816427824 */ /* 0x000fe200078e0202 */
[----:B------:R-:W-:Y:S01]  /*2670*/  SHF.L.U32 R75, R185, 0x1f, RZ ;  /* 0x0000001fb94b7819 */ /* 0x000fe200000006ff */
[----:B------:R-:W-:Y:S03]  /*2680*/  BSSY B1, `(.L_x_660) ;  /* 0x0000003000017945 */ /* 0x000fe60003800000 */
[----:B------:R-:W0:Y:S02]  /*2690*/  SYNCS.PHASECHK.TRANS64.TRYWAIT P5, [R66+URZ+0x28c90], R75 ;  /* 0x028c904b420075a7 */ /* 0x000e2400080a017f */
[----:B0-----:R-:W-:Y:S05]  /*26a0*/  @!P5 BRA `(.L_x_661) ;  /* 0x00000150006cd947 */ /* 0x001fea0003800000 */
.L_x_949:
[----:B------:R-:W-:Y:S05]  /*26b0*/  BSYNC B1 ;  /* 0x0000000000017941 */ /* 0x000fea0003800000 */
.L_x_660:
[----:B------:R-:W-:Y:S05]  /*26c0*/  @P4 BRA `(.L_x_662) ;  /* 0x0000001000b44947 */ /* 0x000fea0003800000 */
[----:B------:R-:W-:Y:S04]  /*26d0*/  BSSY B1, `(.L_x_663) ;  /* 0x0000031000017945 */ /* 0x000fe80003800000 */
[----:B------:R-:W-:Y:S05]  /*26e0*/  @P0 BRA `(.L_x_664) ;  /* 0x0000000000bc0947 */ /* 0x000fea0003800000 */
[----:B------:R1:W2:Y:S01]  /*26f0*/  LDS.128 R4, [R31+0x22400] ;  /* 0x022400001f047984 */ /* 0x0002a20000000c00 */
[----:B------:R-:W-:Y:S01]  /*2700*/  ISETP.GE.AND P4, PT, R186, R81, PT ;  /* 0x00000051ba00720c */ /* 0x000fe20003f86270 */
[----:B------:R-:W-:-:S12]  /*2710*/  BSSY B2, `(.L_x_665) ;  /* 0x000002b000027945 */ /* 0x000fd80003800000 */
[----:B-1----:R-:W-:Y:S05]  /*2720*/  @P4 BRA `(.L_x_666) ;  /* 0x0000000000a44947 */ /* 0x002fea0003800000 */
[--C-:B------:R-:W-:Y:S02]  /*2730*/  SHF.R.U64 R28, R28, 0x10, R29.reuse ;  /* 0x000000101c1c7819 */ /* 0x100fe4000000121d */
[----:B------:R-:W-:Y:S02]  /*2740*/  SHF.R.U32.HI R50, RZ, 0x10, R29 ;  /* 0x00000010ff327819 */ /* 0x000fe4000001161d */
[--C-:B------:R-:W-:Y:S01]  /*2750*/  SHF.R.U64 R29, R14, 0x10, R15.reuse ;  /* 0x000000100e1d7819 */ /* 0x100fe2000000120f */
[----:B--2---:R-:W-:Y:S01]  /*2760*/  IMAD.MOV.U32 R14, RZ, RZ, R6 ;  /* 0x000000ffff0e7224 */ /* 0x004fe200078e0006 */
[----:B------:R-:W-:Y:S01]  /*2770*/  SHF.R.U32.HI R72, RZ, 0x10, R15 ;  /* 0x00000010ff487819 */ /* 0x000fe2000001160f */
[----:B------:R-:W-:Y:S02]  /*2780*/  HADD2.F32 R6, -RZ, R5.H1_H1 ;  /* 0x30000005ff067230 */ /* 0x000fe40000004100 */
[----:B------:R-:W-:Y:S02]  /*2790*/  HADD2.F32 R29, -RZ, R29.H0_H0 ;  /* 0x2000001dff1d7230 */ /* 0x000fe40000004100 */
[----:B------:R-:W-:-:S02]  /*27a0*/  HADD2.F32 R5, -RZ, R5.H0_H0 ;  /* 0x20000005ff057230 */ /* 0x000fc40000004100 */
[----:B------:R-:W-:Y:S02]  /*27b0*/  HADD2.F32 R72, -RZ, R72.H0_H0 ;  /* 0x20000048ff487230 */ /* 0x000fe40000004100 */
[-C--:B------:R-:W-:Y:S01]  /*27c0*/  FMUL.FTZ R76, R6, R29.reuse ;  /* 0x0000001d064c7220 */ /* 0x080fe20000410000 */
[--C-:B------:R-:W-:Y:S02]  /*27d0*/  HADD2.F32 R15, -RZ, R7.reuse.H1_H1 ;  /* 0x30000007ff0f7230 */ /* 0x100fe40000004100 */
[----:B------:R-:W-:Y:S01]  /*27e0*/  FMUL.FTZ R29, R5, R29 ;  /* 0x0000001d051d7220 */ /* 0x000fe20000410000 */
[----:B------:R-:W-:Y:S02]  /*27f0*/  HADD2.F32 R28, -RZ, R28.H0_H0 ;  /* 0x2000001cff1c7230 */ /* 0x000fe40000004100 */
[----:B------:R-:W-:Y:S02]  /*2800*/  HADD2.F32 R7, -RZ, R7.H0_H0 ;  /* 0x20000007ff077230 */ /* 0x000fe40000004100 */
[----:B------:R-:W-:Y:S01]  /*2810*/  FMUL.FTZ R78, R15, R72 ;  /* 0x000000480f4e7220 */ /* 0x000fe20000410000 */
[----:B------:R-:W-:-:S02]  /*2820*/  HADD2.F32 R50, -RZ, R50.H0_H0 ;  /* 0x20000032ff327230 */ /* 0x000fc40000004100 */
[-C--:B------:R-:W-:Y:S01]  /*2830*/  FFMA.FTZ R76, R5, R28.reuse, -R76 ;  /* 0x0000001c054c7223 */ /* 0x080fe2000001084c */
[----:B------:R-:W-:Y:S01]  /*2840*/  FFMA.FTZ R51, R6, R28, R29 ;  /* 0x0000001c06337223 */ /* 0x000fe2000001001d */
[C---:B------:R-:W-:Y:S01]  /*2850*/  FMUL.FTZ R72, R7.reuse, R72 ;  /* 0x0000004807487220 */ /* 0x040fe20000410000 */
[--C-:B------:R-:W-:Y:S02]  /*2860*/  HADD2.F32 R28, -RZ, R83.reuse.H0_H0 ;  /* 0x20000053ff1c7230 */ /* 0x100fe40000004100 */
[-C--:B------:R-:W-:Y:S01]  /*2870*/  FFMA.FTZ R78, R7, R50.reuse, -R78 ;  /* 0x00000032074e7223 */ /* 0x080fe2000001084e */
[----:B------:R-:W-:Y:S02]  /*2880*/  HADD2.F32 R29, -RZ, R83.H1_H1 ;  /* 0x30000053ff1d7230 */ /* 0x000fe40000004100 */
[----:B------:R-:W-:Y:S01]  /*2890*/  FFMA.FTZ R79, R15, R50, R72 ;  /* 0x000000320f4f7223 */ /* 0x000fe20000010048 */
[----:B------:R-:W-:Y:S02]  /*28a0*/  HADD2.F32 R5, -RZ, R4.H1_H1 ;  /* 0x30000004ff057230 */ /* 0x000fe40000004100 */
[----:B------:R-:W-:-:S02]  /*28b0*/  HADD2.F32 R6, -RZ, R14.H1_H1 ;  /* 0x3000000eff067230 */ /* 0x000fc40000004100 */
[----:B------:R-:W-:Y:S02]  /*28c0*/  HADD2.F32 R4, -RZ, R4.H0_H0 ;  /* 0x20000004ff047230 */ /* 0x000fe40000004100 */
[CC--:B------:R-:W-:Y:S01]  /*28d0*/  FMUL.FTZ R31, R5.reuse, R28.reuse ;  /* 0x0000001c051f7220 */ /* 0x0c0fe20000410000 */
[----:B------:R-:W-:Y:S02]  /*28e0*/  HADD2.F32 R14, -RZ, R14.H0_H0 ;  /* 0x2000000eff0e7230 */ /* 0x000fe40000004100 */
[--C-:B------:R-:W-:Y:S02]  /*28f0*/  HADD2.F32 R7, -RZ, R77.reuse.H0_H0 ;  /* 0x2000004dff077230 */ /* 0x100fe40000004100 */
[----:B------:R-:W-:Y:S01]  /*2900*/  FMUL.FTZ R28, R4, R28 ;  /* 0x0000001c041c7220 */ /* 0x000fe20000410000 */
[----:B------:R-:W-:Y:S02]  /*2910*/  HADD2.F32 R15, -RZ, R77.H1_H1 ;  /* 0x3000004dff0f7230 */ /* 0x000fe40000004100 */
[-C--:B------:R-:W-:Y:S01]  /*2920*/  FMUL.FTZ R77, R6, R29.reuse ;  /* 0x0000001d064d7220 */ /* 0x080fe20000410000 */
[----:B------:R-:W-:Y:S01]  /*2930*/  FMUL.FTZ R29, R14, R29 ;  /* 0x0000001d0e1d7220 */ /* 0x000fe20000410000 */
[-C--:B------:R-:W-:Y:S01]  /*2940*/  FFMA.FTZ R31, R4, R7.reuse, -R31 ;  /* 0x00000007041f7223 */ /* 0x080fe2000001081f */
[----:B------:R-:W-:Y:S01]  /*2950*/  FFMA.FTZ R28, R5, R7, R28 ;  /* 0x00000007051c7223 */ /* 0x000fe2000001001c */
[-C--:B------:R-:W-:Y:S01]  /*2960*/  FFMA.FTZ R77, R14, R15.reuse, -R77 ;  /* 0x0000000f0e4d7223 */ /* 0x080fe2000001084d */
[----:B------:R-:W-:Y:S01]  /*2970*/  FFMA.FTZ R6, R6, R15, R29 ;  /* 0x0000000f06067223 */ /* 0x000fe2000001001d */
[----:B------:R-:W-:-:S02]  /*2980*/  F2FP.F16.F32.PACK_AB R5, R51, R76 ;  /* 0x0000004c3305723e */ /* 0x000fc400000000ff */
[----:B------:R-:W-:Y:S02]  /*2990*/  F2FP.F16.F32.PACK_AB R7, R79, R78 ;  /* 0x0000004e4f07723e */ /* 0x000fe400000000ff */
[----:B------:R-:W-:Y:S02]  /*29a0*/  F2FP.F16.F32.PACK_AB R4, R28, R31 ;  /* 0x0000001f1c04723e */ /* 0x000fe400000000ff */
[----:B------:R-:W-:-:S07]  /*29b0*/  F2FP.F16.F32.PACK_AB R6, R6, R77 ;  /* 0x0000004d0606723e */ /* 0x000fce00000000ff */
.L_x_666:
[----:B------:R-:W-:Y:S05]  /*29c0*/  BSYNC B2 ;  /* 0x0000000000027941 */ /* 0x000fea0003800000 */
.L_x_665:
[----:B--2---:R1:W-:Y:S02]  /*29d0*/  STG.E.128 desc[UR40][R12.64], R4 ;  /* 0x000000040c007986 */ /* 0x0043e4000c101d28 */
.L_x_664:
[----:B------:R-:W-:Y:S05]  /*29e0*/  BSYNC B1 ;  /* 0x0000000000017941 */ /* 0x000fea0003800000 */
.L_x_663:
[----:B------:R-:W-:Y:S05]  /*29f0*/  @P1 BRA `(.L_x_662) ;  /* 0x0000000c00e81947 */ /* 0x000fea0003800000 */
[----:B-1----:R-:W-:Y:S01]  /*2a00*/  IMAD.MOV.U32 R5, RZ, RZ, 0x20 ;  /* 0x00000020ff057424 */ /* 0x002fe200078e00ff */
[----:B------:R-:W-:Y:S01]  /*2a10*/  LOP3.LUT P4, RZ, R188, 0x4, RZ, 0xc0, !PT ;  /* 0x00000004bcff7812 */ /* 0x000fe2000788c0ff */
[----:B------:R-:W-:Y:S03]  /*2a20*/  BSSY B1, `(.L_x_667) ;  /* 0x0000030000017945 */ /* 0x000fe60003800000 */
[----:B------:R-:W-:Y:S02]  /*2a30*/  SEL R5, R5, 0xffffffe0, !P4 ;  /* 0xffffffe005057807 */ /* 0x000fe40006000000 */
[----:B------:R-:W-:Y:S02]  /*2a40*/  ISETP.GE.AND P4, PT, R190, R81, PT ;  /* 0x00000051be00720c */ /* 0x000fe40003f86270 */
[----:B------:R-:W-:-:S05]  /*2a50*/  IADD3 R5, R5, R61, R30 ;  /* 0x0000003d05057210 */ /* 0x000fca0007ffe01e */
[----:B------:R-:W-:-:S06]  /*2a60*/  IMAD R4, R5, 0x2, R2 ;  /* 0x0000000205047824 */ /* 0x000fcc00078e0202 */
[----:B------:R-:W1:Y:S01]  /*2a70*/  LDS.128 R4, [R4+0x22400] ;  /* 0x0224000004047984 */ /* 0x000e620000000c00 */
[----:B------:R-:W-:Y:S05]  /*2a80*/  @P4 BRA `(.L_x_668) ;  /* 0x0000000000a44947 */ /* 0x000fea0003800000 */
[--C-:B------:R-:W-:Y:S02]  /*2a90*/  SHF.R.U64 R15, R8, 0x10, R9.reuse ;  /* 0x00000010080f7819 */ /* 0x100fe40000001209 */
[----:B------:R-:W-:Y:S02]  /*2aa0*/  SHF.R.U32.HI R14, RZ, 0x10, R9 ;  /* 0x00000010ff0e7819 */ /* 0x000fe40000011609 */
[--C-:B------:R-:W-:Y:S01]  /*2ab0*/  SHF.R.U64 R9, R10, 0x10, R11.reuse ;  /* 0x000000100a097819 */ /* 0x100fe2000000120b */
[----:B------:R-:W-:Y:S01]  /*2ac0*/  HADD2.F32 R10, -RZ, R15.H0_H0 ;  /* 0x2000000fff0a7230 */ /* 0x000fe20000004100 */
[----:B------:R-:W-:Y:S01]  /*2ad0*/  SHF.R.U32.HI R28, RZ, 0x10, R11 ;  /* 0x00000010ff1c7819 */ /* 0x000fe2000001160b */
[----:B------:R-:W-:Y:S01]  /*2ae0*/  HADD2.F32 R14, -RZ, R14.H0_H0 ;  /* 0x2000000eff0e7230 */ /* 0x000fe20000004100 */
[----:B-1----:R-:W-:Y:S01]  /*2af0*/  MOV R8, R6 ;  /* 0x0000000600087202 */ /* 0x002fe20000000f00 */
[----:B------:R-:W-:Y:S02]  /*2b00*/  HADD2.F32 R11, -RZ, R9.H0_H0 ;  /* 0x20000009ff0b7230 */ /* 0x000fe40000004100 */
[----:B------:R-:W-:-:S02]  /*2b10*/  HADD2.F32 R6, -RZ, R5.H1_H1 ;  /* 0x30000005ff067230 */ /* 0x000fc40000004100 */
[----:B------:R-:W-:Y:S02]  /*2b20*/  HADD2.F32 R5, -RZ, R5.H0_H0 ;  /* 0x20000005ff057230 */ /* 0x000fe40000004100 */
[----:B------:R-:W-:Y:S02]  /*2b30*/  HADD2.F32 R28, -RZ, R28.H0_H0 ;  /* 0x2000001cff1c7230 */ /* 0x000fe40000004100 */
[-C--:B------:R-:W-:Y:S01]  /*2b40*/  FMUL.FTZ R30, R6, R11.reuse ;  /* 0x0000000b061e7220 */ /* 0x080fe20000410000 */
[--C-:B------:R-:W-:Y:S02]  /*2b50*/  HADD2.F32 R9, -RZ, R7.reuse.H1_H1 ;  /* 0x30000007ff097230 */ /* 0x100fe40000004100 */
[C---:B------:R-:W-:Y:S01]  /*2b60*/  FMUL.FTZ R11, R5.reuse, R11 ;  /* 0x0000000b050b7220 */ /* 0x040fe20000410000 */
[----:B------:R-:W-:Y:S02]  /*2b70*/  HADD2.F32 R7, -RZ, R7.H0_H0 ;  /* 0x20000007ff077230 */ /* 0x000fe40000004100 */
[----:B------:R-:W-:Y:S01]  /*2b80*/  FFMA.FTZ R30, R5, R10, -R30 ;  /* 0x0000000a051e7223 */ /* 0x000fe2000001081e */
[----:B------:R-:W-:-:S02]  /*2b90*/  HADD2.F32 R5, -RZ, R4.H1_H1 ;  /* 0x30000004ff057230 */ /* 0x000fc40000004100 */
[----:B------:R-:W-:Y:S01]  /*2ba0*/  FMUL.FTZ R50, R9, R28 ;  /* 0x0000001c09327220 */ /* 0x000fe20000410000 */
[----:B------:R-:W-:Y:S01]  /*2bb0*/  FFMA.FTZ R29, R6, R10, R11 ;  /* 0x0000000a061d7223 */ /* 0x000fe2000001000b */
[C---:B------:R-:W-:Y:S01]  /*2bc0*/  FMUL.FTZ R28, R7.reuse, R28 ;  /* 0x0000001c071c7220 */ /* 0x040fe20000410000 */
[--C-:B------:R-:W-:Y:S02]  /*2bd0*/  HADD2.F32 R10, -RZ, R82.reuse.H0_H0 ;  /* 0x20000052ff0a7230 */ /* 0x100fe40000004100 */
[-C--:B------:R-:W-:Y:S01]  /*2be0*/  FFMA.FTZ R50, R7, R14.reuse, -R50 ;  /* 0x0000000e07327223 */ /* 0x080fe20000010832 */
[----:B------:R-:W-:Y:S02]  /*2bf0*/  HADD2.F32 R11, -RZ, R82.H1_H1 ;  /* 0x30000052ff0b7230 */ /* 0x000fe40000004100 */
[----:B------:R-:W-:Y:S01]  /*2c00*/  FFMA.FTZ R51, R9, R14, R28 ;  /* 0x0000000e09337223 */ /* 0x000fe2000001001c */
[----:B------:R-:W-:Y:S02]  /*2c10*/  HADD2.F32 R6, -RZ, R8.H1_H1 ;  /* 0x30000008ff067230 */ /* 0x000fe40000004100 */
[----:B------:R-:W-:Y:S01]  /*2c20*/  FMUL.FTZ R15, R5, R10 ;  /* 0x0000000a050f7220 */ /* 0x000fe20000410000 */
[----:B------:R-:W-:-:S02]  /*2c30*/  HADD2.F32 R4, -RZ, R4.H0_H0 ;  /* 0x20000004ff047230 */ /* 0x000fc40000004100 */
[----:B------:R-:W-:Y:S02]  /*2c40*/  HADD2.F32 R8, -RZ, R8.H0_H0 ;  /* 0x20000008ff087230 */ /* 0x000fe40000004100 */
[-C--:B------:R-:W-:Y:S01]  /*2c50*/  FMUL.FTZ R31, R6, R11.reuse ;  /* 0x0000000b061f7220 */ /* 0x080fe20000410000 */
[--C-:B------:R-:W-:Y:S02]  /*2c60*/  HADD2.F32 R7, -RZ, R80.reuse.H0_H0 ;  /* 0x20000050ff077230 */ /* 0x100fe40000004100 */
[----:B------:R-:W-:Y:S01]  /*2c70*/  FMUL.FTZ R10, R4, R10 ;  /* 0x0000000a040a7220 */ /* 0x000fe20000410000 */
[----:B------:R-:W-:Y:S02]  /*2c80*/  HADD2.F32 R9, -RZ, R80.H1_H1 ;  /* 0x30000050ff097230 */ /* 0x000fe40000004100 */
        /* <DEDUP_REMOVED lines=9> */
.L_x_668:
[----:B------:R-:W-:Y:S05]  /*2d20*/  BSYNC B1 ;  /* 0x0000000000017941 */ /* 0x000fea0003800000 */
.L_x_667:
[----:B-1----:R1:W-:Y:S01]  /*2d30*/  STG.E.128 desc[UR40][R12.64+0x40], R4 ;  /* 0x000040040c007986 */ /* 0x0023e2000c101d28 */
[----:B------:R-:W-:Y:S05]  /*2d40*/  BRA `(.L_x_662) ;  /* 0x0000000c00147947 */ /* 0x000fea0003800000 */
.L_x_656:
[----:B------:R-:W-:Y:S01]  /*2d50*/  IMAD R68, R45, -0x40, R46 ;  /* 0xffffffc02d447824 */ /* 0x000fe200078e022e */
[----:B------:R-:W-:-:S04]  /*2d60*/  ISETP.GE.AND P4, PT, R16, R81, PT ;  /* 0x000000511000720c */ /* 0x000fc80003f86270 */
[----:B------:R-:W-:-:S04]  /*2d70*/  VIMNMX R68, R68, 0x40, PT ;  /* 0x0000004044447848 */ /* 0x000fc80003fe0100 */
[----:B------:R-:W-:-:S13]  /*2d80*/  ISETP.GE.OR P3, PT, R19, R68, P4 ;  /* 0x000000441300720c */ /* 0x000fda0002766670 */
[----:B------:R-:W0:Y:S01]  /*2d90*/  @!P3 LDC.64 R12, c[0x0][0x3e8] ;  /* 0x0000fa00ff0cbb82 */ /* 0x000e220000000a00 */
[----:B------:R-:W-:Y:S01]  /*2da0*/  @!P3 IADD3 R6, P5, R36, R4, RZ ;  /* 0x000000042406b210 */ /* 0x000fe20007fbe0ff */
[----:B------:R-:W-:Y:S02]  /*2db0*/  @!P3 IMAD R4, R56, R45, RZ ;  /* 0x0000002d3804b224 */ /* 0x000fe400078e02ff */
[----:B------:R-:W-:Y:S02]  /*2dc0*/  @!P3 IMAD.MOV.U32 R5, RZ, RZ, R69 ;  /* 0x000000ffff05b224 */ /* 0x000fe400078e0045 */
[----:B------:R-:W-:Y:S02]  /*2dd0*/  @!P3 IMAD R11, R72, R57, R4 ;  /* 0x00000039480bb224 */ /* 0x000fe400078e0204 */
[----:B------:R-:W1:Y:S01]  /*2de0*/  @!P3 LDC.64 R8, c[0x0][0x400] ;  /* 0x00010000ff08bb82 */ /* 0x000e620000000a00 */
[----:B------:R-:W-:Y:S02]  /*2df0*/  @!P3 IMAD.MOV.U32 R4, RZ, RZ, R40 ;  /* 0x000000ffff04b224 */ /* 0x000fe400078e0028 */
[----:B------:R-:W-:-:S02]  /*2e00*/  @!P3 IMAD.X R7, R75, 0x1, R63, P5 ;  /* 0x000000014b07b824 */ /* 0x000fc400028e063f */
[----:B------:R-:W-:Y:S01]  /*2e10*/  @!P3 IMAD.WIDE.U32 R28, R45, R57, R4 ;  /* 0x000000392d1cb225 */ /* 0x000fe200078e0004 */
[----:B------:R-:W-:-:S03]  /*2e20*/  CS2R R4, SRZ ;  /* 0x0000000000047805 */ /* 0x000fc6000001ff00 */
[----:B------:R-:W-:Y:S01]  /*2e30*/  @!P3 IMAD.IADD R29, R11, 0x1, R29 ;  /* 0x000000010b1db824 */ /* 0x000fe200078e021d */
[----:B0-----:R-:W-:-:S04]  /*2e40*/  @!P3 LEA R12, P5, R6, R12, 0x1 ;  /* 0x0000000c060cb211 */ /* 0x001fc800078a08ff */
[----:B------:R-:W-:Y:S02]  /*2e50*/  @!P3 LEA.HI.X R13, R6, R13, R7, 0x1, P5 ;  /* 0x0000000d060db211 */ /* 0x000fe400028f0c07 */
[----:B------:R-:W-:Y:S02]  /*2e60*/  CS2R R6, SRZ ;  /* 0x0000000000067805 */ /* 0x000fe4000001ff00 */
[C---:B-1----:R-:W-:Y:S02]  /*2e70*/  @!P3 LEA R76, P5, R28.reuse, R8, 0x1 ;  /* 0x000000081c4cb211 */ /* 0x042fe400078a08ff */
[----:B------:R-:W-:Y:S02]  /*2e80*/  CS2R R10, SRZ ;  /* 0x00000000000a7805 */ /* 0x000fe4000001ff00 */
[----:B------:R-:W2:Y:S01]  /*2e90*/  @!P3 LDG.E.128 R4, desc[UR40][R12.64] ;  /* 0x000000280c04b981 */ /* 0x000ea2000c1e1d00 */
[----:B------:R-:W-:Y:S02]  /*2ea0*/  @!P3 LEA.HI.X R77, R28, R9, R29, 0x1, P5 ;  /* 0x000000091c4db211 */ /* 0x000fe400028f0c1d */
[----:B------:R-:W-:-:S06]  /*2eb0*/  CS2R R8, SRZ ;  /* 0x0000000000087805 */ /* 0x000fcc000001ff00 */
[----:B------:R-:W3:Y:S01]  /*2ec0*/  @!P3 LDG.E.128 R8, desc[UR40][R76.64] ;  /* 0x000000284c08b981 */ /* 0x000ee2000c1e1d00 */
[----:B------:R-:W-:Y:S01]  /*2ed0*/  ISETP.NE.AND P3, PT, R184, 0x3, PT ;  /* 0x00000003b800780c */ /* 0x000fe20003f65270 */
[----:B--2---:R-:W-:Y:S02]  /*2ee0*/  IMAD.MOV.U32 R28, RZ, RZ, R6 ;  /* 0x000000ffff1c7224 */ /* 0x004fe400078e0006 */
[----:B------:R-:W-:Y:S02]  /*2ef0*/  IMAD.MOV.U32 R29, RZ, RZ, R7 ;  /* 0x000000ffff1d7224 */ /* 0x000fe400078e0007 */
[----:B------:R-:W-:Y:S02]  /*2f00*/  IMAD.MOV.U32 R31, RZ, RZ, R4 ;  /* 0x000000ffff1f7224 */ /* 0x000fe400078e0004 */
[----:B------:R-:W-:Y:S01]  /*2f10*/  IMAD.MOV.U32 R66, RZ, RZ, R5 ;  /* 0x000000ffff427224 */ /* 0x000fe200078e0005 */
[----:B------:R-:W-:Y:S01]  /*2f20*/  PRMT R87, R87, 0x5410, R29 ;  /* 0x0000541057577816 */ /* 0x000fe2000000001d */
[----:B---3--:R-:W-:Y:S01]  /*2f30*/  IMAD.MOV.U32 R12, RZ, RZ, R10 ;  /* 0x000000ffff0c7224 */ /* 0x008fe200078e000a */
[----:B------:R-:W-:Y:S01]  /*2f40*/  PRMT R95, R28, 0x5410, R31 ;  /* 0x000054101c5f7816 */ /* 0x000fe2000000001f */
[----:B------:R-:W-:Y:S01]  /*2f50*/  IMAD.MOV.U32 R13, RZ, RZ, R11 ;  /* 0x000000ffff0d7224 */ /* 0x000fe200078e000b */
[----:B------:R-:W-:Y:S01]  /*2f60*/  PRMT R82, R82, 0x5410, R66 ;  /* 0x0000541052527816 */ /* 0x000fe20000000042 */
[----:B------:R-:W-:-:S02]  /*2f70*/  IMAD.MOV.U32 R28, RZ, RZ, R8 ;  /* 0x000000ffff1c7224 */ /* 0x000fc400078e0008 */
[----:B------:R-:W-:Y:S01]  /*2f80*/  IMAD.MOV.U32 R29, RZ, RZ, R9 ;  /* 0x000000ffff1d7224 */ /* 0x000fe200078e0009 */
[----:B------:R-:W-:Y:S02]  /*2f90*/  PRMT R87, R13, 0x7610, R87 ;  /* 0x000076100d577816 */ /* 0x000fe40000000057 */
[----:B------:R-:W-:Y:S02]  /*2fa0*/  PRMT R94, R12, 0x5410, R28 ;  /* 0x000054100c5e7816 */ /* 0x000fe4000000001c */
[----:B------:R-:W-:Y:S01]  /*2fb0*/  PRMT R82, R29, 0x7610, R82 ;  /* 0x000076101d527816 */ /* 0x000fe20000000052 */
[----:B------:R-:W-:Y:S06]  /*2fc0*/  @!P3 BRA `(.L_x_669) ;  /* 0x000000000004b947 */ /* 0x000fec0003800000 */
[----:B------:R-:W-:Y:S01]  /*2fd0*/  BPT.TRAP 0x1 ;  /* 0x000000040000795c */ /* 0x000fe20000300000 */
.L_x_669:
[----:B------:R-:W-:Y:S01]  /*2fe0*/  IMAD R66, R22, 0x8, R2 ;  /* 0x0000000816427824 */ /* 0x000fe200078e0202 */
[----:B------:R-:W-:Y:S01]  /*2ff0*/  SHF.L.U32 R75, R185, 0x1f, RZ ;  /* 0x0000001fb94b7819 */ /* 0x000fe200000006ff */
[----:B------:R-:W-:Y:S03]  /*3000*/  BSSY B1, `(.L_x_670) ;  /* 0x0000003000017945 */ /* 0x000fe60003800000 */
[----:B------:R-:W0:Y:S02]  /*3010*/  SYNCS.PHASECHK.TRANS64.TRYWAIT P5, [R66+URZ+0x28c90], R75 ;  /* 0x028c904b420075a7 */ /* 0x000e2400080a017f */
[----:B0-----:R-:W-:Y:S05]  /*3020*/  @!P5 BRA `(.L_x_671) ;  /* 0x000001480020d947 */ /* 0x001fea0003800000 */
.L_x_950:
[----:B------:R-:W-:Y:S05]  /*3030*/  BSYNC B1 ;  /* 0x0000000000017941 */ /* 0x000fea0003800000 */
.L_x_670:
[----:B------:R-:W-:Y:S01]  /*3040*/  ISETP.GE.OR P5, PT, R19, R68, P0 ;  /* 0x000000441300720c */ /* 0x000fe200007a6670 */
[----:B------:R-:W-:Y:S01]  /*3050*/  ULDC.64 UR4, c[0x0][0x300] ;  /* 0x0000c00000047ab9 */ /* 0x000fe20000000a00 */
[----:B------:R-:W-:Y:S02]  /*3060*/  IMAD.MOV.U32 R76, RZ, RZ, R14 ;  /* 0x000000ffff4c7224 */ /* 0x000fe400078e000e */
[----:B------:R-:W-:Y:S02]  /*3070*/  IMAD R12, R3, UR4, RZ ;  /* 0x00000004030c7c24 */ /* 0x000fe4000f8e02ff */
[----:B------:R-:W-:Y:S02]  /*3080*/  IMAD.MOV.U32 R77, RZ, RZ, R78 ;  /* 0x000000ffff4d7224 */ /* 0x000fe400078e004e */
[C---:B------:R-:W-:Y:S02]  /*3090*/  IMAD R81, R19.reuse, UR5, R12 ;  /* 0x0000000513517c24 */ /* 0x040fe4000f8e020c */
[----:B------:R-:W-:-:S03]  /*30a0*/  IMAD.WIDE.U32 R76, R19, UR4, R76 ;  /* 0x00000004134c7c25 */ /* 0x000fc6000f8e004c */
[----:B------:R-:W-:Y:S05]  /*30b0*/  @P5 BRA `(.L_x_662) ;  /* 0x0000000800385947 */ /* 0x000fea0003800000 */
[----:B------:R-:W1:Y:S01]  /*30c0*/  LDC R83, c[0x0][0x2f4] ;  /* 0x0000bd00ff537b82 */ /* 0x000e620000000800 */
[----:B------:R-:W-:Y:S01]  /*30d0*/  IMAD.IADD R81, R81, 0x1, R77 ;  /* 0x0000000151517824 */ /* 0x000fe200078e024d */
[----:B------:R-:W-:Y:S01]  /*30e0*/  IADD3 R79, P5, P6, R20, R76, R65 ;  /* 0x0000004c144f7210 */ /* 0x000fe20007ebe041 */
[----:B------:R-:W-:Y:S03]  /*30f0*/  BSSY B1, `(.L_x_672) ;  /* 0x0000068000017945 */ /* 0x000fe60003800000 */
[----:B------:R-:W-:Y:S02]  /*3100*/  IADD3.X R80, R26, R81, R71, P5, P6 ;  /* 0x000000511a507210 */ /* 0x000fe40002fec447 */
[----:B------:R-:W-:Y:S02]  /*3110*/  ISETP.NE.AND P6, PT, R70, RZ, PT ;  /* 0x000000ff4600720c */ /* 0x000fe40003fc5270 */
[----:B------:R-:W-:-:S04]  /*3120*/  LEA R78, P5, R79, R50, 0x1 ;  /* 0x000000324f4e7211 */ /* 0x000fc800078a08ff */
[----:B------:R-:W-:Y:S01]  /*3130*/  LEA.HI.X R79, R79, R51, R80, 0x1, P5 ;  /* 0x000000334f4f7211 */ /* 0x000fe200028f0c50 */
[----:B-1----:R-:W-:-:S05]  /*3140*/  IMAD.IADD R13, R83, 0x1, -R60 ;  /* 0x00000001530d7824 */ /* 0x002fca00078e0a3c */
[----:B------:R-:W-:-:S04]  /*3150*/  SEL R13, R60, R13, !P6 ;  /* 0x0000000d3c0d7207 */ /* 0x000fc80007000000 */
[----:B------:R-:W-:-:S04]  /*3160*/  SHF.R.S32.HI R12, RZ, 0x1f, R13 ;  /* 0x0000001fff0c7819 */ /* 0x000fc8000001140d */
[----:B------:R-:W-:-:S04]  /*3170*/  LEA.HI R12, R12, R13, RZ, 0x4 ;  /* 0x0000000d0c0c7211 */ /* 0x000fc800078f20ff */
[----:B------:R-:W-:-:S04]  /*3180*/  SHF.R.S32.HI R13, RZ, 0x4, R12 ;  /* 0x00000004ff0d7819 */ /* 0x000fc8000001140c */
[----:B------:R-:W-:-:S05]  /*3190*/  LEA.HI.SX32 R13, R48, R13, 0x1d ;  /* 0x0000000d300d7211 */ /* 0x000fca00078feaff */
[----:B------:R-:W-:-:S05]  /*31a0*/  IMAD.SHL.U32 R72, R13, 0x8, RZ ;  /* 0x000000080d487824 */ /* 0x000fca00078e00ff */
[----:B------:R-:W-:-:S04]  /*31b0*/  LOP3.LUT R13, R55, 0x38, R72, 0xf8, !PT ;  /* 0x00000038370d7812 */ /* 0x000fc800078ef848 */
[----:B------:R-:W-:-:S05]  /*31c0*/  LOP3.LUT R13, R13, R58, RZ, 0x3c, !PT ;  /* 0x0000003a0d0d7212 */ /* 0x000fca00078e3cff */
[----:B------:R-:W-:Y:S02]  /*31d0*/  IMAD R15, R192, 0x200, R13 ;  /* 0x00000200c00f7824 */ /* 0x000fe400078e020d */
[----:B------:R-:W-:Y:S02]  /*31e0*/  IMAD.IADD R13, R64, 0x1, R30 ;  /* 0x00000001400d7824 */ /* 0x000fe400078e021e */
[----:B------:R-:W-:Y:S02]  /*31f0*/  IMAD.IADD R15, R30, 0x1, R15 ;  /* 0x000000011e0f7824 */ /* 0x000fe400078e020f */
[--C-:B------:R-:W-:Y:S02]  /*3200*/  IMAD R13, R13, 0x2, R2.reuse ;  /* 0x000000020d0d7824 */ /* 0x100fe400078e0202 */
[----:B------:R-:W-:-:S04]  /*3210*/  IMAD R28, R15, 0x2, R2 ;  /* 0x000000020f1c7824 */ /* 0x000fc800078e0202 */
[----:B------:R-:W1:Y:S04]  /*3220*/  LDS.128 R12, [R13+0x22400] ;  /* 0x022400000d0c7984 */ /* 0x000e680000000c00 */
[----:B------:R-:W2:Y:S01]  /*3230*/  LDS.128 R28, [R28+0x22400] ;  /* 0x022400001c1c7984 */ /* 0x000ea20000000c00 */
[----:B------:R-:W-:Y:S05]  /*3240*/  @P4 BRA `(.L_x_673) ;  /* 0x0000000400484947 */ /* 0x000fea0003800000 */
[--C-:B------:R-:W-:Y:S02]  /*3250*/  SHF.R.U64 R91, R8, 0x10, R9.reuse ;  /* 0x00000010085b7819 */ /* 0x100fe40000001209 */
[----:B------:R-:W-:Y:S02]  /*3260*/  SHF.R.U32.HI R8, RZ, 0x10, R9 ;  /* 0x00000010ff087819 */ /* 0x000fe40000011609 */
[--C-:B------:R-:W-:Y:S01]  /*3270*/  SHF.R.U64 R93, R4, 0x10, R5.reuse ;  /* 0x00000010045d7819 */ /* 0x100fe20000001205 */
[----:B-1----:R-:W-:Y:S01]  /*3280*/  HADD2.F32 R4, -RZ, R13.H0_H0 ;  /* 0x2000000dff047230 */ /* 0x002fe20000004100 */
[----:B------:R-:W-:Y:S01]  /*3290*/  SHF.R.U32.HI R80, RZ, 0x10, R5 ;  /* 0x00000010ff507819 */ /* 0x000fe20000011605 */
[--C-:B--2---:R-:W-:Y:S01]  /*32a0*/  HADD2.F32 R5, -RZ, R29.reuse.H0_H0 ;  /* 0x2000001dff057230 */ /* 0x104fe20000004100 */
[--C-:B------:R-:W-:Y:S01]  /*32b0*/  SHF.R.U64 R92, R6, 0x10, R7.reuse ;  /* 0x00000010065c7819 */ /* 0x100fe20000001207 */
[----:B------:R-:W-:Y:S01]  /*32c0*/  HADD2.F32 R29, -RZ, R29.H1_H1 ;  /* 0x3000001dff1d7230 */ /* 0x000fe20000004100 */
[----:B------:R-:W-:Y:S01]  /*32d0*/  SHF.R.U32.HI R86, RZ, 0x10, R7 ;  /* 0x00000010ff567819 */ /* 0x000fe20000011607 */
[----:B------:R-:W-:Y:S01]  /*32e0*/  HADD2.F32 R7, -RZ, R82.H0_H0 ;  /* 0x20000052ff077230 */ /* 0x000fe20000004100 */
[--C-:B------:R-:W-:Y:S01]  /*32f0*/  SHF.R.U64 R90, R10, 0x10, R11.reuse ;  /* 0x000000100a5a7819 */ /* 0x100fe2000000120b */
[----:B------:R-:W-:Y:S01]  /*3300*/  HADD2.F32 R10, -RZ, R8.H0_H0 ;  /* 0x20000008ff0a7230 */ /* 0x000fe20000004100 */
[----:B------:R-:W-:Y:S01]  /*3310*/  SHF.R.U32.HI R11, RZ, 0x10, R11 ;  /* 0x00000010ff0b7819 */ /* 0x000fe2000001160b */
[----:B------:R-:W-:-:S02]  /*3320*/  HADD2.F32 R13, -RZ, R13.H1_H1 ;  /* 0x3000000dff0d7230 */ /* 0x000fc40000004100 */
[-C--:B------:R-:W-:Y:S01]  /*3330*/  FMUL.FTZ R9, R5, R7.reuse ;  /* 0x0000000705097220 */ /* 0x080fe20000410000 */
[----:B------:R-:W-:Y:S02]  /*3340*/  HADD2.F32 R6, -RZ, R82.H1_H1 ;  /* 0x30000052ff067230 */ /* 0x000fe40000004100 */
[C---:B------:R-:W-:Y:S01]  /*3350*/  FMUL.FTZ R82, R4.reuse, R7 ;  /* 0x0000000704527220 */ /* 0x040fe20000410000 */
[----:B------:R-:W-:Y:S02]  /*3360*/  HADD2.F32 R8, -RZ, R80.H0_H0 ;  /* 0x20000050ff087230 */ /* 0x000fe40000004100 */
[-C--:B------:R-:W-:Y:S01]  /*3370*/  FMUL.FTZ R84, R29, R10.reuse ;  /* 0x0000000a1d547220 */ /* 0x080fe20000410000 */
[----:B------:R-:W-:Y:S01]  /*3380*/  FMUL.FTZ R10, R13, R10 ;  /* 0x0000000a0d0a7220 */ /* 0x000fe20000410000 */
[-C--:B------:R-:W-:Y:S01]  /*3390*/  FFMA.FTZ R82, R5, R6.reuse, R82 ;  /* 0x0000000605527223 */ /* 0x080fe20000010052 */
[----:B------:R-:W-:Y:S01]  /*33a0*/  FFMA.FTZ R80, R4, R6, -R9 ;  /* 0x0000000604507223 */ /* 0x000fe20000010809 */
[----:B------:R-:W-:-:S02]  /*33b0*/  HADD2.F32 R5, -RZ, R31.H0_H0 ;  /* 0x2000001fff057230 */ /* 0x000fc40000004100 */
[-C--:B------:R-:W-:Y:S01]  /*33c0*/  FFMA.FTZ R29, R29, R8.reuse, R10 ;  /* 0x000000081d1d7223 */ /* 0x080fe2000001000a */
[----:B------:R-:W-:Y:S02]  /*33d0*/  HADD2.F32 R31, -RZ, R31.H1_H1 ;  /* 0x3000001fff1f7230 */ /* 0x000fe40000004100 */
[----:B------:R-:W-:Y:S01]  /*33e0*/  FFMA.FTZ R85, R13, R8, -R84 ;  /* 0x000000080d557223 */ /* 0x000fe20000010854 */
[----:B------:R-:W-:Y:S02]  /*33f0*/  HADD2.F32 R4, -RZ, R15.H0_H0 ;  /* 0x2000000fff047230 */ /* 0x000fe40000004100 */
[----:B------:R-:W-:Y:S01]  /*3400*/  HADD2.F32 R10, -RZ, R11.H0_H0 ;  /* 0x2000000bff0a7230 */ /* 0x000fe20000004100 */
[----:B------:R-:W-:Y:S01]  /*3410*/  F2FP.F16.F32.PACK_AB R29, R29, R82 ;  /* 0x000000521d1d723e */ /* 0x000fe200000000ff */
[----:B------:R-:W-:Y:S01]  /*3420*/  HADD2.F32 R7, -RZ, R87.H0_H0 ;  /* 0x20000057ff077230 */ /* 0x000fe20000004100 */
[----:B------:R-:W-:Y:S01]  /*3430*/  F2FP.F16.F32.PACK_AB R80, R85, R80 ;  /* 0x000000505550723e */ /* 0x000fe200000000ff */
[----:B------:R-:W-:-:S02]  /*3440*/  HADD2.F32 R15, -RZ, R15.H1_H1 ;  /* 0x3000000fff0f7230 */ /* 0x000fc40000004100 */
[-C--:B------:R-:W-:Y:S01]  /*3450*/  FMUL.FTZ R88, R31, R10.reuse ;  /* 0x0000000a1f587220 */ /* 0x080fe20000410000 */
[----:B------:R-:W-:Y:S02]  /*3460*/  HADD2.F32 R6, -RZ, R87.H1_H1 ;  /* 0x30000057ff067230 */ /* 0x000fe40000004100 */
[-C--:B------:R-:W-:Y:S01]  /*3470*/  FMUL.FTZ R9, R5, R7.reuse ;  /* 0x0000000705097220 */ /* 0x080fe20000410000 */
[----:B------:R-:W-:Y:S02]  /*3480*/  HADD2.F32 R8, -RZ, R86.H0_H0 ;  /* 0x20000056ff087230 */ /* 0x000fe40000004100 */
[C---:B------:R-:W-:Y:S01]  /*3490*/  FMUL.FTZ R86, R4.reuse, R7 ;  /* 0x0000000704567220 */ /* 0x040fe20000410000 */
[----:B------:R-:W-:Y:S01]  /*34a0*/  FMUL.FTZ R10, R15, R10 ;  /* 0x0000000a0f0a7220 */ /* 0x000fe20000410000 */
[-C--:B------:R-:W-:Y:S01]  /*34b0*/  FFMA.FTZ R84, R4, R6.reuse, -R9 ;  /* 0x0000000604547223 */ /* 0x080fe20000010809 */
[----:B------:R-:W-:Y:S02]  /*34c0*/  HADD2.F32 R9, -RZ, R91.H0_H0 ;  /* 0x2000005bff097230 */ /* 0x000fe40000004100 */
[----:B------:R-:W-:Y:S01]  /*34d0*/  FFMA.FTZ R86, R5, R6, R86 ;  /* 0x0000000605567223 */ /* 0x000fe20000010056 */
[-C--:B------:R-:W-:Y:S01]  /*34e0*/  FFMA.FTZ R87, R15, R8.reuse, -R88 ;  /* 0x000000080f577223 */ /* 0x080fe20000010858 */
[----:B------:R-:W-:Y:S01]  /*34f0*/  FFMA.FTZ R89, R31, R8, R10 ;  /* 0x000000081f597223 */ /* 0x000fe2000001000a */
[----:B------:R-:W-:-:S02]  /*3500*/  HADD2.F32 R8, -RZ, R94.H1_H1 ;  /* 0x3000005eff087230 */ /* 0x000fc40000004100 */
[----:B------:R-:W-:Y:S01]  /*3510*/  HADD2.F32 R5, -RZ, R28.H0_H0 ;  /* 0x2000001cff057230 */ /* 0x000fe20000004100 */
[----:B------:R-:W-:Y:S01]  /*3520*/  F2FP.F16.F32.PACK_AB R84, R87, R84 ;  /* 0x000000545754723e */ /* 0x000fe200000000ff */
[----:B------:R-:W-:Y:S02]  /*3530*/  HADD2.F32 R4, -RZ, R12.H0_H0 ;  /* 0x2000000cff047230 */ /* 0x000fe40000004100 */
[----:B------:R-:W-:Y:S02]  /*3540*/  HADD2.F32 R28, -RZ, R28.H1_H1 ;  /* 0x3000001cff1c7230 */ /* 0x000fe40000004100 */
[-C--:B------:R-:W-:Y:S01]  /*3550*/  FMUL.FTZ R11, R5, R8.reuse ;  /* 0x00000008050b7220 */ /* 0x080fe20000410000 */
[----:B------:R-:W-:Y:S02]  /*3560*/  HADD2.F32 R12, -RZ, R12.H1_H1 ;  /* 0x3000000cff0c7230 */ /* 0x000fe40000004100 */
[----:B------:R-:W-:Y:S01]  /*3570*/  FMUL.FTZ R8, R4, R8 ;  /* 0x0000000804087220 */ /* 0x000fe20000410000 */
[----:B------:R-:W-:-:S02]  /*3580*/  HADD2.F32 R6, -RZ, R95.H1_H1 ;  /* 0x3000005fff067230 */ /* 0x000fc40000004100 */
[-C--:B------:R-:W-:Y:S01]  /*3590*/  FMUL.FTZ R13, R28, R9.reuse ;  /* 0x000000091c0d7220 */ /* 0x080fe20000410000 */
[----:B------:R-:W-:Y:S02]  /*35a0*/  HADD2.F32 R7, -RZ, R93.H0_H0 ;  /* 0x2000005dff077230 */ /* 0x000fe40000004100 */
[----:B------:R-:W-:Y:S01]  /*35b0*/  FMUL.FTZ R9, R12, R9 ;  /* 0x000000090c097220 */ /* 0x000fe20000410000 */
[-C--:B------:R-:W-:Y:S01]  /*35c0*/  FFMA.FTZ R10, R5, R6.reuse, R8 ;  /* 0x00000006050a7223 */ /* 0x080fe20000010008 */
[----:B------:R-:W-:Y:S01]  /*35d0*/  FFMA.FTZ R11, R4, R6, -R11 ;  /* 0x00000006040b7223 */ /* 0x000fe2000001080b */
[-C--:B------:R-:W-:Y:S01]  /*35e0*/  FFMA.FTZ R12, R12, R7.reuse, -R13 ;  /* 0x000000070c0c7223 */ /* 0x080fe2000001080d */
[----:B------:R-:W-:Y:S01]  /*35f0*/  FFMA.FTZ R13, R28, R7, R9 ;  /* 0x000000071c0d7223 */ /* 0x000fe20000010009 */
[----:B------:R-:W-:Y:S02]  /*3600*/  HADD2.F32 R5, -RZ, R30.H0_H0 ;  /* 0x2000001eff057230 */ /* 0x000fe40000004100 */
[----:B------:R-:W-:Y:S01]  /*3610*/  HADD2.F32 R8, -RZ, R94.H0_H0 ;  /* 0x2000005eff087230 */ /* 0x000fe20000004100 */
[----:B------:R-:W-:Y:S01]  /*3620*/  F2FP.F16.F32.PACK_AB R12, R12, R11 ;  /* 0x0000000b0c0c723e */ /* 0x000fe200000000ff */
[----:B------:R-:W-:Y:S01]  /*3630*/  HADD2.F32 R9, -RZ, R90.H0_H0 ;  /* 0x2000005aff097230 */ /* 0x000fe20000004100 */
[----:B------:R-:W-:Y:S01]  /*3640*/  F2FP.F16.F32.PACK_AB R28, R13, R10 ;  /* 0x0000000a0d1c723e */ /* 0x000fe200000000ff */
[----:B------:R-:W-:-:S02]  /*3650*/  HADD2.F32 R4, -RZ, R14.H0_H0 ;  /* 0x2000000eff047230 */ /* 0x000fc40000004100 */
[-C--:B------:R-:W-:Y:S01]  /*3660*/  FMUL.FTZ R15, R5, R8.reuse ;  /* 0x00000008050f7220 */ /* 0x080fe20000410000 */
[----:B------:R-:W-:Y:S02]  /*3670*/  HADD2.F32 R30, -RZ, R30.H1_H1 ;  /* 0x3000001eff1e7230 */ /* 0x000fe40000004100 */
[----:B------:R-:W-:Y:S02]  /*3680*/  HADD2.F32 R14, -RZ, R14.H1_H1 ;  /* 0x3000000eff0e7230 */ /* 0x000fe40000004100 */
[----:B------:R-:W-:Y:S01]  /*3690*/  FMUL.FTZ R8, R4, R8 ;  /* 0x0000000804087220 */ /* 0x000fe20000410000 */
[----:B------:R-:W-:Y:S02]  /*36a0*/  HADD2.F32 R6, -RZ, R95.H0_H0 ;  /* 0x2000005fff067230 */ /* 0x000fe40000004100 */
[-C--:B------:R-:W-:Y:S01]  /*36b0*/  FMUL.FTZ R31, R30, R9.reuse ;  /* 0x000000091e1f7220 */ /* 0x080fe20000410000 */
[----:B------:R-:W-:Y:S02]  /*36c0*/  HADD2.F32 R7, -RZ, R92.H0_H0 ;  /* 0x2000005cff077230 */ /* 0x000fe40000004100 */
[----:B------:R-:W-:Y:S01]  /*36d0*/  FMUL.FTZ R9, R14, R9 ;  /* 0x000000090e097220 */ /* 0x000fe20000410000 */
[----:B------:R-:W-:-:S02]  /*36e0*/  IMAD.MOV.U32 R13, RZ, RZ, R80 ;  /* 0x000000ffff0d7224 */ /* 0x000fc400078e0050 */
[-C--:B------:R-:W-:Y:S01]  /*36f0*/  FFMA.FTZ R15, R4, R6.reuse, -R15 ;  /* 0x00000006040f7223 */ /* 0x080fe2000001080f */
[----:B------:R-:W-:Y:S01]  /*3700*/  FFMA.FTZ R8, R5, R6, R8 ;  /* 0x0000000605087223 */ /* 0x000fe20000010008 */
[-C--:B------:R-:W-:Y:S01]  /*3710*/  FFMA.FTZ R14, R14, R7.reuse, -R31 ;  /* 0x000000070e0e7223 */ /* 0x080fe2000001081f */
[----:B------:R-:W-:Y:S01]  /*3720*/  FFMA.FTZ R9, R30, R7, R9 ;  /* 0x000000071e097223 */ /* 0x000fe20000010009 */
[----:B------:R-:W-:-:S03]  /*3730*/  F2FP.F16.F32.PACK_AB R31, R89, R86 ;  /* 0x00000056591f723e */ /* 0x000fc600000000ff */
[----:B------:R-:W-:Y:S01]  /*3740*/  F2FP.F16.F32.PACK_AB R14, R14, R15 ;  /* 0x0000000f0e0e723e */ /* 0x000fe200000000ff */
[----:B------:R-:W-:Y:S01]  /*3750*/  IMAD.MOV.U32 R15, RZ, RZ, R84 ;  /* 0x000000ffff0f7224 */ /* 0x000fe200078e0054 */
[----:B------:R-:W-:-:S07]  /*3760*/  F2FP.F16.F32.PACK_AB R30, R9, R8 ;  /* 0x00000008091e723e */ /* 0x000fce00000000ff */
.L_x_673:
[----:B------:R-:W-:Y:S05]  /*3770*/  BSYNC B1 ;  /* 0x0000000000017941 */ /* 0x000fea0003800000 */
.L_x_672:
[----:B-1----:R3:W-:Y:S01]  /*3780*/  STG.E.128 desc[UR40][R78.64], R12 ;  /* 0x0000000c4e007986 */ /* 0x0027e2000c101d28 */
[----:B------:R-:W-:-:S13]  /*3790*/  ISETP.GE.AND P4, PT, R72, R83, PT ;  /* 0x000000534800720c */ /* 0x000fda0003f86270 */
[----:B------:R-:W-:Y:S05]  /*37a0*/  @P4 BRA `(.L_x_662) ;  /* 0x00000000007c4947 */ /* 0x000fea0003800000 */
[--C-:B------:R-:W-:Y:S02]  /*37b0*/  IADD3 R76, P4, P5, R20, R76, R72.reuse ;  /* 0x0000004c144c7210 */ /* 0x100fe40007d9e048 */
[----:B------:R-:W-:-:S04]  /*37c0*/  SHF.R.S32.HI R72, RZ, 0x1f, R72 ;  /* 0x0000001fff487819 */ /* 0x000fc80000011448 */
[----:B------:R-:W-:Y:S02]  /*37d0*/  IADD3.X R72, R26, R81, R72, P4, P5 ;  /* 0x000000511a487210 */ /* 0x000fe400027ea448 */
[----:B------:R-:W-:-:S04]  /*37e0*/  LEA R50, P4, R76, R50, 0x1 ;  /* 0x000000324c327211 */ /* 0x000fc800078808ff */
[----:B------:R-:W-:-:S05]  /*37f0*/  LEA.HI.X R51, R76, R51, R72, 0x1, P4 ;  /* 0x000000334c337211 */ /* 0x000fca00020f0c48 */
[----:B--2---:R4:W-:Y:S01]  /*3800*/  STG.E.128 desc[UR40][R50.64], R28 ;  /* 0x0000001c32007986 */ /* 0x0049e2000c101d28 */
[----:B------:R-:W-:Y:S05]  /*3810*/  BRA `(.L_x_662) ;  /* 0x0000000000607947 */ /* 0x000fea0003800000 */
.L_x_655:
[----:B------:R-:W-:-:S13]  /*3820*/  ISETP.NE.AND P3, PT, R184, 0x3, PT ;  /* 0x00000003b800780c */ /* 0x000fda0003f65270 */
[----:B------:R-:W-:Y:S05]  /*3830*/  @!P3 BRA `(.L_x_674) ;  /* 0x000000000004b947 */ /* 0x000fea0003800000 */
[----:B------:R-:W-:Y:S01]  /*3840*/  BPT.TRAP 0x1 ;  /* 0x000000040000795c */ /* 0x000fe20000300000 */
.L_x_674:
[----:B------:R-:W-:Y:S01]  /*3850*/  IMAD R66, R22, 0x8, R2 ;  /* 0x0000000816427824 */ /* 0x000fe200078e0202 */
[----:B------:R-:W-:Y:S01]  /*3860*/  SHF.L.U32 R75, R185, 0x1f, RZ ;  /* 0x0000001fb94b7819 */ /* 0x000fe200000006ff */
[----:B------:R-:W-:Y:S01]  /*3870*/  IMAD R68, R45, -0x40, R46 ;  /* 0xffffffc02d447824 */ /* 0x000fe200078e022e */
[----:B------:R-:W-:Y:S02]  /*3880*/  BSSY B1, `(.L_x_675) ;  /* 0x0000005000017945 */ /* 0x000fe40003800000 */
[----:B------:R-:W0:Y:S02]  /*3890*/  SYNCS.PHASECHK.TRANS64.TRYWAIT P5, [R66+URZ+0x28c90], R75 ;  /* 0x028c904b420075a7 */ /* 0x000e2400080a017f */
[----:B------:R-:W-:-:S04]  /*38a0*/  VIMNMX R68, R68, 0x40, PT ;  /* 0x0000004044447848 */ /* 0x000fc80003fe0100 */
[----:B------:R-:W-:Y:S01]  /*38b0*/  ISETP.GE.AND P4, PT, R19, R68, PT ;  /* 0x000000441300720c */ /* 0x000fe20003f86270 */
[----:B0-----:R-:W-:-:S12]  /*38c0*/  @!P5 BRA `(.L_x_676) ;  /* 0x00000140000cd947 */ /* 0x001fd80003800000 */
.L_x_951:
[----:B------:R-:W-:Y:S05]  /*38d0*/  BSYNC B1 ;  /* 0x0000000000017941 */ /* 0x000fea0003800000 */
.L_x_675:
[----:B------:R-:W-:Y:S05]  /*38e0*/  @P4 BRA `(.L_x_662) ;  /* 0x00000000002c4947 */ /* 0x000fea0003800000 */
[----:B------:R-:W-:Y:S01]  /*38f0*/  @!P1 LOP3.LUT P4, RZ, R188, 0x4, RZ, 0xc0, !PT ;  /* 0x00000004bcff9812 */ /* 0x000fe2000788c0ff */
[----:B------:R-:W-:Y:S01]  /*3900*/  @!P1 VIADD R4, R61, 0x20 ;  /* 0x000000203d049836 */ /* 0x000fe20000000000 */
[----:B------:R-:W-:Y:S02]  /*3910*/  PLOP3.LUT P5, PT, PT, PT, PT, 0x8, 0x0 ;  /* 0x000000000000781c */ /* 0x000fe40003fae170 */
[----:B------:R-:W-:-:S13]  /*3920*/  @!P1 PLOP3.LUT P5, PT, P4, PT, PT, 0x80, 0x0 ;  /* 0x000000000000981c */ /* 0x000fda00027af070 */
[----:B------:R-:W-:-:S04]  /*3930*/  @P5 VIADD R4, R61, 0xffffffe0 ;  /* 0xffffffe03d045836 */ /* 0x000fc80000000000 */
[----:B------:R-:W-:-:S04]  /*3940*/  @!P1 IMAD.IADD R5, R30, 0x1, R4 ;  /* 0x000000011e059824 */ /* 0x000fc800078e0204 */
[----:B------:R-:W-:Y:S02]  /*3950*/  @!P1 IMAD R8, R5, 0x2, R2 ;  /* 0x0000000205089824 */ /* 0x000fe400078e0202 */
[----:B------:R-:W1:Y:S04]  /*3960*/  @!P0 LDS.128 R4, [R31+0x22400] ;  /* 0x022400001f048984 */ /* 0x000e680000000c00 */
[----:B------:R-:W2:Y:S04]  /*3970*/  @!P1 LDS.128 R8, [R8+0x22400] ;  /* 0x0224000008089984 */ /* 0x000ea80000000c00 */
[----:B-1----:R1:W-:Y:S04]  /*3980*/  @!P0 STG.E.128 desc[UR40][R12.64], R4 ;  /* 0x000000040c008986 */ /* 0x0023e8000c101d28 */
[----:B--2---:R1:W-:Y:S02]  /*3990*/  @!P1 STG.E.128 desc[UR40][R12.64+0x40], R8 ;  /* 0x000040080c009986 */ /* 0x0043e4000c101d28 */
.L_x_662:
[----:B------:R-:W-:Y:S05]  /*39a0*/  BSYNC B0 ;  /* 0x0000000000007941 */ /* 0x000fea0003800000 */
.L_x_654:
[----:B-1----:R-:W1:Y:S01]  /*39b0*/  S2R R4, SR_TID.X ;  /* 0x0000000000047919 */ /* 0x002e620000002100 */
[----:B------:R-:W-:Y:S01]  /*39c0*/  @!PT LDS RZ, [RZ] ;  /* 0x00000000fffff984 */ /* 0x000fe20000000800 */
[----:B------:R-:W-:Y:S01]  /*39d0*/  @!PT LDS RZ, [RZ] ;  /* 0x00000000fffff984 */ /* 0x000fe20000000800 */
[----:B------:R-:W-:Y:S01]  /*39e0*/  @!PT LDS RZ, [RZ] ;  /* 0x00000000fffff984 */ /* 0x000fe20000000800 */
[----:B------:R-:W-:Y:S01]  /*39f0*/  @!PT LDS RZ, [RZ] ;  /* 0x00000000fffff984 */ /* 0x000fe20000000800 */
[----:B------:R5:W-:Y:S06]  /*3a00*/  MEMBAR.ALL.CTA ;  /* 0x0000000000007992 */ /* 0x000bec0000008000 */
[----:B-----5:R-:W5:Y:S01]  /*3a10*/  FENCE.VIEW.ASYNC.S ;  /* 0x00000000000073c6 */ /* 0x020f620000000000 */
[----:B------:R-:W-:Y:S05]  /*3a20*/  WARPSYNC.ALL ;  /* 0x0000000000007948 */ /* 0x000fea0003800000 */
[----:B------:R-:W-:Y:S01]  /*3a30*/  BSSY B0, `(.L_x_677) ;  /* 0x0000009000007945 */ /* 0x000fe20003800000 */
[----:B-1----:R-:W-:Y:S01]  /*3a40*/  LOP3.LUT R4, R4, 0x7f, RZ, 0xc0, !PT ;  /* 0x0000007f04047812 */ /* 0x002fe200078ec0ff */
[----:B-----5:R1:W-:Y:S03]  /*3a50*/  BAR.SYNC.DEFER_BLOCKING R59, 0x80 ;  /* 0x0002003b0000751d */ /* 0x0203e60000010000 */
[----:B------:R-:W-:-:S13]  /*3a60*/  ISETP.NE.AND P4, PT, R4, RZ, PT ;  /* 0x000000ff0400720c */ /* 0x000fda0003f85270 */
[----:B------:R-:W-:-:S05]  /*3a70*/  @!P4 VIADD R4, R66, 0x28ca0 ;  /* 0x00028ca04204c836 */ /* 0x000fca0000000000 */
[----:B------:R-:W-:-:S04]  /*3a80*/  @!P4 PRMT R4, RZ, 0x654, R4 ;  /* 0x00000654ff04c816 */ /* 0x000fc80000000004 */
[----:B------:R1:W-:Y:S01]  /*3a90*/  @!P4 SYNCS.ARRIVE.TRANS64.RED.A1T0 RZ, [R4+URZ], RZ ;  /* 0x000000ff04ffc9a7 */ /* 0x0003e2000810043f */
[----:B------:R-:W-:Y:S05]  /*3aa0*/  @!P3 BRA `(.L_x_678) ;  /* 0x000000000004b947 */ /* 0x000fea0003800000 */
[----:B------:R-:W-:Y:S01]  /*3ab0*/  BPT.TRAP 0x1 ;  /* 0x000000040000795c */ /* 0x000fe20000300000 */
.L_x_678:
[----:B------:R-:W-:Y:S05]  /*3ac0*/  BSYNC B0 ;  /* 0x0000000000007941 */ /* 0x000fea0003800000 */
.L_x_677:
[----:B------:R-:W5:Y:S01]  /*3ad0*/  SYNCS.PHASECHK.TRANS64.TRYWAIT P5, [R66+URZ+0x28cb0], R75 ;  /* 0x028cb04b420075a7 */ /* 0x000f6200080a017f */
[----:B------:R-:W-:Y:S01]  /*3ae0*/  BSSY B0, `(.L_x_679) ;  /* 0x0000003000007945 */ /* 0x000fe20003800000 */
[----:B------:R-:W-:-:S03]  /*3af0*/  ISETP.GE.AND P3, PT, R19, R68, PT ;  /* 0x000000441300720c */ /* 0x000fc60003f66270 */
[----:B-----5:R-:W-:Y:S10]  /*3b00*/  @!P5 BRA `(.L_x_680) ;  /* 0x0000013c0090d947 */ /* 0x020ff40003800000 */
.L_x_952:
[----:B------:R-:W-:Y:S05]  /*3b10*/  BSYNC B0 ;  /* 0x0000000000007941 */ /* 0x000fea0003800000 */
.L_x_679:
[----:B------:R-:W-:Y:S04]  /*3b20*/  BSSY B0, `(.L_x_681) ;  /* 0x0000051000007945 */ /* 0x000fe80003800000 */
[----:B------:R-:W-:Y:S05]  /*3b30*/  @P3 BRA `(.L_x_682) ;  /* 0x00000004003c3947 */ /* 0x000fea0003800000 */
[----:B-1----:R-:W-:Y:S01]  /*3b40*/  IMAD.WIDE R4, R45, 0x40, R42 ;  /* 0x000000402d047825 */ /* 0x002fe200078e022a */
[----:B------:R-:W-:Y:S01]  /*3b50*/  ULDC.64 UR4, c[0x0][0x328] ;  /* 0x0000ca0000047ab9 */ /* 0x000fe20000000a00 */
[----:B------:R-:W-:Y:S02]  /*3b60*/  LOP3.LUT P3, RZ, R188, 0x4, RZ, 0xc0, !PT ;  /* 0x00000004bcff7812 */ /* 0x000fe4000786c0ff */
[----:B------:R-:W-:Y:S02]  /*3b70*/  IMAD R5, R5, UR4, RZ ;  /* 0x0000000405057c24 */ /* 0x000fe4000f8e02ff */
[----:B------:R-:W-:Y:S02]  /*3b80*/  IMAD.MOV.U32 R72, RZ, RZ, R32 ;  /* 0x000000ffff487224 */ /* 0x000fe400078e0020 */
[C---:B------:R-:W-:Y:S02]  /*3b90*/  IMAD R5, R4.reuse, UR5, R5 ;  /* 0x0000000504057c24 */ /* 0x040fe4000f8e0205 */
[----:B------:R-:W-:Y:S01]  /*3ba0*/  IMAD.WIDE.U32 R6, R4, UR4, R72 ;  /* 0x0000000404067c25 */ /* 0x000fe2000f8e0048 */
[----:B------:R-:W-:-:S03]  /*3bb0*/  ULDC.64 UR4, c[0x0][0x318] ;  /* 0x0000c60000047ab9 */ /* 0x000fc60000000a00 */
[----:B------:R-:W-:Y:S01]  /*3bc0*/  IMAD R9, R22, 0x8000, R61 ;  /* 0x0000800016097824 */ /* 0x000fe200078e023d */
[----:B---3--:R-:W-:Y:S01]  /*3bd0*/  LEA R12, P5, R6, UR4, 0x1 ;  /* 0x00000004060c7c11 */ /* 0x008fe2000f8a08ff */
[----:B------:R-:W-:Y:S01]  /*3be0*/  IMAD.IADD R5, R7, 0x1, R5 ;  /* 0x0000000107057824 */ /* 0x000fe200078e0205 */
[----:B------:R-:W-:Y:S01]  /*3bf0*/  ULDC UR4, c[0x0][0x320] ;  /* 0x0000c80000047ab9 */ /* 0x000fe20000000800 */
[----:B------:R-:W-:Y:S02]  /*3c00*/  VIADD R4, R16, 0x40 ;  /* 0x0000004010047836 */ /* 0x000fe40000000000 */
[C---:B------:R-:W-:Y:S01]  /*3c10*/  VIADD R15, R9.reuse, 0x20 ;  /* 0x00000020090f7836 */ /* 0x040fe20000000000 */
[----:B------:R-:W-:Y:S01]  /*3c20*/  LEA.HI.X R13, R6, UR5, R5, 0x1, P5 ;  /* 0x00000005060d7c11 */ /* 0x000fe2000a8f0c05 */
[C---:B------:R-:W-:Y:S01]  /*3c30*/  @P3 VIADD R15, R9.reuse, 0xffffffe0 ;  /* 0xffffffe0090f3836 */ /* 0x040fe20000000000 */
[----:B------:R-:W-:Y:S01]  /*3c40*/  ISETP.GE.AND P5, PT, R16, UR4, PT ;  /* 0x0000000410007c0c */ /* 0x000fe2000bfa6270 */
[----:B--2-4-:R-:W-:Y:S01]  /*3c50*/  IMAD R29, R9, 0x2, R2 ;  /* 0x00000002091d7824 */ /* 0x014fe200078e0202 */
[----:B------:R-:W-:Y:S01]  /*3c60*/  ISETP.GE.AND P3, PT, R4, UR4, PT ;  /* 0x0000000404007c0c */ /* 0x000fe2000bf66270 */
[----:B------:R-:W-:-:S02]  /*3c70*/  VIADD R14, R16, 0x80 ;  /* 0x00000080100e7836 */ /* 0x000fc40000000000 */
[----:B------:R-:W-:-:S08]  /*3c80*/  VIADD R28, R16, 0xc0 ;  /* 0x000000c0101c7836 */ /* 0x000fd00000000000 */
[----:B------:R-:W1:Y:S04]  /*3c90*/  @!P5 LDS.128 R4, [R29+0x400] ;  /* 0x000400001d04d984 */ /* 0x000e680000000c00 */
[----:B------:R-:W2:Y:S04]  /*3ca0*/  @!P3 LDS.128 R8, [R29+0x2400] ;  /* 0x002400001d08b984 */ /* 0x000ea80000000c00 */
[----:B-1----:R-:W-:Y:S01]  /*3cb0*/  @!P5 STG.E.128 desc[UR40][R12.64], R4 ;  /* 0x000000040c00d986 */ /* 0x002fe2000c101d28 */
[----:B------:R-:W-:Y:S01]  /*3cc0*/  ISETP.GE.AND P5, PT, R14, UR4, PT ;  /* 0x000000040e007c0c */ /* 0x000fe2000bfa6270 */
[----:B------:R-:W-:-:S02]  /*3cd0*/  VIADD R14, R16, 0x100 ;  /* 0x00000100100e7836 */ /* 0x000fc40000000000 */
[----:B--2---:R-:W-:Y:S01]  /*3ce0*/  @!P3 STG.E.128 desc[UR40][R12.64+0x80], R8 ;  /* 0x000080080c00b986 */ /* 0x004fe2000c101d28 */
[----:B------:R-:W-:Y:S01]  /*3cf0*/  ISETP.GE.AND P3, PT, R28, UR4, PT ;  /* 0x000000041c007c0c */ /* 0x000fe2000bf66270 */
        /* <DEDUP_REMOVED lines=16> */
[----:B------:R-:W-:Y:S02]  /*3e00*/  IMAD R28, R15, 0x2, R2 ;  /* 0x000000020f1c7824 */ /* 0x000fe400078e0202 */
[----:B------:R-:W-:-:S06]  /*3e10*/  VIADD R15, R16, 0xe0 ;  /* 0x000000e0100f7836 */ /* 0x000fcc0000000000 */
[----:B------:R-:W1:Y:S04]  /*3e20*/  @!P5 LDS.128 R4, [R29+0xc400] ;  /* 0x00c400001d04d984 */ /* 0x000e680000000c00 */
[----:B------:R-:W2:Y:S04]  /*3e30*/  @!P3 LDS.128 R8, [R29+0xe400] ;  /* 0x00e400001d08b984 */ /* 0x000ea80000000c00 */
[----:B-1----:R-:W-:Y:S01]  /*3e40*/  @!P5 STG.E.128 desc[UR40][R12.64+0x300], R4 ;  /* 0x000300040c00d986 */ /* 0x002fe2000c101d28 */
[----:B------:R-:W-:-:S03]  /*3e50*/  ISETP.GE.AND P5, PT, R74, UR4, PT ;  /* 0x000000044a007c0c */ /* 0x000fc6000bfa6270 */
        /* <DEDUP_REMOVED lines=22> */
[----:B------:R-:W-:-:S03]  /*3fc0*/  ISETP.GE.AND P5, PT, R14, UR4, PT ;  /* 0x000000040e007c0c */ /* 0x000fc6000bfa6270 */
[----:B--2---:R-:W-:Y:S01]  /*3fd0*/  @!P3 STG.E.128 desc[UR40][R12.64+0x2c0], R8 ;  /* 0x0002c0080c00b986 */ /* 0x004fe2000c101d28 */
[----:B------:R-:W-:-:S09]  /*3fe0*/  ISETP.GE.AND P3, PT, R15, UR4, PT ;  /* 0x000000040f007c0c */ /* 0x000fd2000bf66270 */
[----:B------:R-:W1:Y:S04]  /*3ff0*/  @!P5 LDS.128 R4, [R28+0xc400] ;  /* 0x00c400001c04d984 */ /* 0x000e680000000c00 */
[----:B------:R-:W2:Y:S04]  /*4000*/  @!P3 LDS.128 R8, [R28+0xe400] ;  /* 0x00e400001c08b984 */ /* 0x000ea80000000c00 */
[----:B-1----:R1:W-:Y:S04]  /*4010*/  @!P5 STG.E.128 desc[UR40][R12.64+0x340], R4 ;  /* 0x000340040c00d986 */ /* 0x0023e8000c101d28 */
[----:B--2---:R1:W-:Y:S02]  /*4020*/  @!P3 STG.E.128 desc[UR40][R12.64+0x3c0], R8 ;  /* 0x0003c0080c00b986 */ /* 0x0043e4000c101d28 */
.L_x_682:
[----:B------:R-:W-:Y:S05]  /*4030*/  BSYNC B0 ;  /* 0x0000000000007941 */ /* 0x000fea0003800000 */
.L_x_681:
[----:B------:R-:W-:Y:S01]  /*4040*/  @!PT LDS RZ, [RZ] ;  /* 0x00000000fffff984 */ /* 0x000fe20000000800 */
[----:B------:R-:W-:Y:S01]  /*4050*/  @!PT LDS RZ, [RZ] ;  /* 0x00000000fffff984 */ /* 0x000fe20000000800 */
[----:B------:R-:W-:Y:S01]  /*4060*/  @!PT LDS RZ, [RZ] ;  /* 0x00000000fffff984 */ /* 0x000fe20000000800 */
[----:B------:R-:W-:Y:S01]  /*4070*/  @!PT LDS RZ, [RZ] ;  /* 0x00000000fffff984 */ /* 0x000fe20000000800 */
[----:B------:R5:W-:Y:S06]  /*4080*/  MEMBAR.ALL.CTA ;  /* 0x0000000000007992 */ /* 0x000bec0000008000 */
[----:B-----5:R-:W5:Y:S01]  /*4090*/  FENCE.VIEW.ASYNC.S ;  /* 0x00000000000073c6 */ /* 0x020f620000000000 */
[----:B0-----:R-:W-:Y:S01]  /*40a0*/  @!P4 VIADD R66, R66, 0x28cc0 ;  /* 0x00028cc04242c836 */ /* 0x001fe20000000000 */
[----:B-----5:R0:W-:Y:S04]  /*40b0*/  BAR.SYNC.DEFER_BLOCKING R59, 0x80 ;  /* 0x0002003b0000751d */ /* 0x0201e80000010000 */
[----:B------:R-:W-:Y:S01]  /*40c0*/  @!P4 PRMT R66, RZ, 0x654, R66 ;  /* 0x00000654ff42c816 */ /* 0x000fe20000000042 */
[----:B------:R-:W-:Y:S01]  /*40d0*/  VIADD R22, R22, 0x1 ;  /* 0x0000000116167836 */ /* 0x000fe20000000000 */
[----:B------:R-:W-:-:S02]  /*40e0*/  PLOP3.LUT P3, PT, PT, PT, PT, 0x8, 0x0 ;  /* 0x000000000000781c */ /* 0x000fc40003f6e170 */
[----:B------:R0:W-:Y:S02]  /*40f0*/  @!P4 SYNCS.ARRIVE.TRANS64.RED.A1T0 RZ, [R66+URZ], RZ ;  /* 0x000000ff42ffc9a7 */ /* 0x0001e4000810043f */
[----:B------:R-:W-:-:S04]  /*4100*/  ISETP.NE.AND P4, PT, R22, 0x2, PT ;  /* 0x000000021600780c */ /* 0x000fc80003f85270 */
[----:B-1----:R-:W-:Y:S02]  /*4110*/  SEL R4, RZ, 0x1, P4 ;  /* 0x00000001ff047807 */ /* 0x002fe40002000000 */
[----:B------:R-:W-:Y:S02]  /*4120*/  SEL R22, R22, RZ, P4 ;  /* 0x000000ff16167207 */ /* 0x000fe40002000000 */
[----:B------:R-:W-:Y:S01]  /*4130*/  LOP3.LUT R185, R185, R4, RZ, 0x3c, !PT ;  /* 0x00000004b9b97212 */ /* 0x000fe200078e3cff */
[----:B0-----:R-:W-:Y:S06]  /*4140*/  @P2 BRA `(.L_x_683) ;  /* 0xffffffe000202947 */ /* 0x001fec000383ffff */
.L_x_649:
[----:B------:R-:W2:Y:S01]  /*4150*/  LDL R4, [R1] ;  /* 0x0000000001047983 */ /* 0x000ea20000100800 */
[----:B------:R-:W-:Y:S01]  /*4160*/  BSSY B0, `(.L_x_684) ;  /* 0x000004d000007945 */ /* 0x000fe20003800000 */
        /* <DEDUP_REMOVED lines=16> */
[----:B------:R-:W-:Y:S01]  /*4270*/  CS2R R120, SRZ ;  /* 0x0000000000787805 */ /* 0x000fe2000001ff00 */
[----:B------:R-:W-:Y:S01]  /*4280*/  IMAD.MOV.U32 R119, RZ, RZ, RZ ;  /* 0x000000ffff777224 */ /* 0x000fe200078e00ff */
        /* <DEDUP_REMOVED lines=10> */
[----:B------:R-:W-:Y:S01]  /*4330*/  CS2R R100, SRZ ;  /* 0x0000000000647805 */ /* 0x000fe2000001ff00 */
[----:B------:R-:W-:Y:S01]  /*4340*/  IMAD.MOV.U32 R99, RZ, RZ, RZ ;  /* 0x000000ffff637224 */ /* 0x000fe200078e00ff */
[----:B------:R-:W-:Y:S01]  /*4350*/  CS2R R40, SRZ ;  /* 0x0000000000287805 */ /* 0x000fe2000001ff00 */
[----:B------:R-:W-:Y:S01]  /*4360*/  IMAD.MOV.U32 R97, RZ, RZ, RZ ;  /* 0x000000ffff617224 */ /* 0x000fe200078e00ff */
[----:B------:R-:W-:-:S02]  /*4370*/  CS2R R94, SRZ ;  /* 0x00000000005e7805 */ /* 0x000fc4000001ff00 */
[----:B------:R-:W-:Y:S01]  /*4380*/  CS2R R92, SRZ ;  /* 0x00000000005c7805 */ /* 0x000fe2000001ff00 */
[----:B------:R-:W-:Y:S01]  /*4390*/  IMAD.MOV.U32 R91, RZ, RZ, RZ ;  /* 0x000000ffff5b7224 */ /* 0x000fe200078e00ff */
[----:B------:R-:W-:Y:S02]  /*43a0*/  CS2R R36, SRZ ;  /* 0x0000000000247805 */ /* 0x000fe4000001ff00 */
[----:B------:R-:W-:Y:S02]  /*43b0*/  CS2R R152, SRZ ;  /* 0x0000000000987805 */ /* 0x000fe4000001ff00 */
[----:B------:R-:W-:Y:S02]  /*43c0*/  CS2R R86, SRZ ;  /* 0x0000000000567805 */ /* 0x000fe4000001ff00 */
[----:B------:R-:W-:Y:S02]  /*43d0*/  CS2R R156, SRZ ;  /* 0x00000000009c7805 */ /* 0x000fe4000001ff00 */
[----:B------:R-:W-:Y:S01]  /*43e0*/  CS2R R82, SRZ ;  /* 0x0000000000527805 */ /* 0x000fe2000001ff00 */
[----:B------:R-:W-:Y:S01]  /*43f0*/  IMAD.MOV.U32 R155, RZ, RZ, RZ ;  /* 0x000000ffff9b7224 */ /* 0x000fe200078e00ff */
[----:B------:R-:W-:-:S02]  /*4400*/  CS2R R158, SRZ ;  /* 0x00000000009e7805 */ /* 0x000fc4000001ff00 */
[----:B---3--:R-:W-:Y:S02]  /*4410*/  CS2R R78, SRZ ;  /* 0x00000000004e7805 */ /* 0x008fe4000001ff00 */
[----:B------:R-:W-:Y:S02]  /*4420*/  CS2R R160, SRZ ;  /* 0x0000000000a07805 */ /* 0x000fe4000001ff00 */
[----:B------:R-:W-:Y:S02]  /*4430*/  CS2R R74, SRZ ;  /* 0x00000000004a7805 */ /* 0x000fe4000001ff00 */
[----:B------:R-:W-:Y:S01]  /*4440*/  CS2R R162, SRZ ;  /* 0x0000000000a27805 */ /* 0x000fe2000001ff00 */
[----:B------:R-:W-:Y:S01]  /*4450*/  IMAD.MOV.U32 R71, RZ, RZ, RZ ;  /* 0x000000ffff477224 */ /* 0x000fe200078e00ff */
        /* <DEDUP_REMOVED lines=8> */
[----:B------:R-:W-:-:S02]  /*44e0*/  CS2R R54, SRZ ;  /* 0x0000000000367805 */ /* 0x000fc4000001ff00 */
[----:B------:R-:W-:Y:S02]  /*44f0*/  CS2R R172, SRZ ;  /* 0x0000000000ac7805 */ /* 0x000fe4000001ff00 */
[----:B----4-:R-:W-:Y:S02]  /*4500*/  CS2R R50, SRZ ;  /* 0x0000000000327805 */ /* 0x010fe4000001ff00 */
[----:B------:R-:W-:Y:S02]  /*4510*/  CS2R R174, SRZ ;  /* 0x0000000000ae7805 */ /* 0x000fe4000001ff00 */
[----:B------:R-:W-:Y:S02]  /*4520*/  CS2R R46, SRZ ;  /* 0x00000000002e7805 */ /* 0x000fe4000001ff00 */
[----:B------:R-:W-:Y:S01]  /*4530*/  CS2R R176, SRZ ;  /* 0x0000000000b07805 */ /* 0x000fe2000001ff00 */
[----:B------:R-:W-:Y:S01]  /*4540*/  IMAD.MOV.U32 R43, RZ, RZ, RZ ;  /* 0x000000ffff2b7224 */ /* 0x000fe200078e00ff */
[----:B------:R-:W-:-:S02]  /*4550*/  CS2R R32, SRZ ;  /* 0x0000000000207805 */ /* 0x000fc4000001ff00 */
[----:B------:R-:W-:Y:S02]  /*4560*/  CS2R R178, SRZ ;  /* 0x0000000000b27805 */ /* 0x000fe4000001ff00 */
[----:B------:R-:W-:Y:S02]  /*4570*/  CS2R R38, SRZ ;  /* 0x0000000000267805 */ /* 0x000fe4000001ff00 */
[----:B------:R-:W-:Y:S01]  /*4580*/  CS2R R180, SRZ ;  /* 0x0000000000b47805 */ /* 0x000fe2000001ff00 */
[----:B------:R-:W-:Y:S01]  /*4590*/  IMAD.MOV.U32 R35, RZ, RZ, RZ ;  /* 0x000000ffff237224 */ /* 0x000fe200078e00ff */
[----:B--2---:R-:W-:Y:S01]  /*45a0*/  CS2R R28, SRZ ;  /* 0x00000000001c7805 */ /* 0x004fe2000001ff00 */
[----:B------:R-:W-:Y:S01]  /*45b0*/  IMAD.MOV.U32 R31, RZ, RZ, RZ ;  /* 0x000000ffff1f7224 */ /* 0x000fe200078e00ff */
[----:B------:R-:W-:Y:S01]  /*45c0*/  MOV R7, RZ ;  /* 0x000000ff00077202 */ /* 0x000fe20000000f00 */
[----:B------:R-:W-:Y:S02]  /*45d0*/  IMAD.MOV.U32 R0, RZ, RZ, RZ ;  /* 0x000000ffff007224 */ /* 0x000fe400078e00ff */
[----:B------:R-:W-:Y:S01]  /*45e0*/  IMAD.MOV.U32 R5, RZ, RZ, RZ ;  /* 0x000000ffff057224 */ /* 0x000fe200078e00ff */
[----:B------:R-:W-:Y:S01]  /*45f0*/  ISETP.NE.AND P0, PT, R4, 0x1, PT ;  /* 0x000000010400780c */ /* 0x000fe20003f05270 */
[----:B------:R-:W-:-:S12]  /*4600*/  @P3 BRA `(.L_x_685) ;  /* 0x0000000000083947 */ /* 0x000fd80003800000 */
[----:B------:R-:W0:Y:S02]  /*4610*/  FENCE.VIEW.ASYNC.G ;  /* 0x00000000000073c6 */ /* 0x000e240000000100 */
[----:B0-----:R-:W-:Y:S06]  /*4620*/  BAR.ARV 0xc, 0x180 ;  /* 0x0306000000007b1d */ /* 0x001fec0000002000 */
.L_x_685:
[----:B------:R-:W-:Y:S05]  /*4630*/  BSYNC B0 ;  /* 0x0000000000007941 */ /* 0x000fea0003800000 */
.L_x_684:
[----:B------:R-:W-:Y:S01]  /*4640*/  BSSY B7, `(.L_x_686) ;  /* 0x00007a0000077945 */ /* 0x000fe20003800000 */
[----:B------:R-:W-:Y:S02]  /*4650*/  IMAD.MOV.U32 R12, RZ, RZ, RZ ;  /* 0x000000ffff0c7224 */ /* 0x000fe400078e00ff */
[----:B------:R-:W-:Y:S01]  /*4660*/  IMAD.MOV.U32 R154, RZ, RZ, RZ ;  /* 0x000000ffff9a7224 */ /* 0x000fe200078e00ff */
[----:B------:R-:W-:Y:S06]  /*4670*/  @!P0 BRA `(.L_x_687) ;  /* 0x0000001800b88947 */ /* 0x000fec0003800000 */
[----:B------:R-:W-:Y:S02]  /*4680*/  ISETP.GE.AND P1, PT, R168, 0x1, PT ;  /* 0x00000001a800780c */ /* 0x000fe40003f26270 */
[----:B------:R-:W-:-:S11]  /*4690*/  PLOP3.LUT P0, PT, PT, PT, PT, 0x80, 0x0 ;  /* 0x000000000000781c */ /* 0x000fd60003f0f070 */
[----:B------:R-:W-:Y:S05]  /*46a0*/  @!P1 BRA `(.L_x_688) ;  /* 0x0000007800649947 */ /* 0x000fea0003800000 */
[----:B------:R-:W0:Y:S01]  /*46b0*/  SHFL.IDX PT, R0, R213, RZ, 0x1f ;  /* 0x00001fffd5007589 */ /* 0x000e2200000e0000 */
[----:B------:R-:W-:Y:S02]  /*46c0*/  ISETP.NE.AND P0, PT, R184, 0x3, PT ;  /* 0x00000003b800780c */ /* 0x000fe40003f05270 */
[----:B0-----:R-:W-:-:S04]  /*46d0*/  LEA.HI R3, R0, R0, RZ, 0x1 ;  /* 0x0000000000037211 */ /* 0x001fc800078f08ff */
[----:B------:R-:W-:-:S05]  /*46e0*/  LOP3.LUT R3, R3, 0x1fffe, RZ, 0xc0, !PT ;  /* 0x0001fffe03037812 */ /* 0x000fca00078ec0ff */
[----:B------:R-:W-:-:S04]  /*46f0*/  IMAD.IADD R3, R0, 0x1, -R3 ;  /* 0x0000000100037824 */ /* 0x000fc800078e0a03 */
[----:B------:R-:W-:-:S04]  /*4700*/  IMAD R3, R3, 0x8000, R2 ;  /* 0x0000800003037824 */ /* 0x000fc800078e0202 */
[----:B------:R-:W-:-:S05]  /*4710*/  VIADD R3, R3, 0x400 ;  /* 0x0000040003037836 */ /* 0x000fca0000000000 */
[----:B------:R-:W-:-:S04]  /*4720*/  SHF.R.U32.HI R3, RZ, 0x4, R3 ;  /* 0x00000004ff037819 */ /* 0x000fc80000011603 */
[----:B------:R-:W-:-:S04]  /*4730*/  LOP3.LUT R3, R3, 0x3fff, RZ, 0xc0, !PT ;  /* 0x00003fff03037812 */ /* 0x000fc800078ec0ff */
[----:B------:R-:W-:Y:S01]  /*4740*/  LOP3.LUT R3, R3, 0x2000000, RZ, 0xfc, !PT ;  /* 0x0200000003037812 */ /* 0x000fe200078efcff */
[----:B------:R-:W-:Y:S06]  /*4750*/  @!P0 BRA `(.L_x_689) ;  /* 0x0000000000048947 */ /* 0x000fec0003800000 */
[----:B------:R-:W-:Y:S01]  /*4760*/  BPT.TRAP 0x1 ;  /* 0x000000040000795c */ /* 0x000fe20000300000 */
.L_x_689:
[----:B------:R-:W-:Y:S01]  /*4770*/  IMAD R13, R18, 0x8, R2 ;  /* 0x00000008120d7824 */ /* 0x000fe200078e0202 */
[----:B------:R-:W-:Y:S01]  /*4780*/  SHF.L.U32 R4, R23, 0x1f, RZ ;  /* 0x0000001f17047819 */ /* 0x000fe200000006ff */
[----:B------:R-:W-:Y:S01]  /*4790*/  VIADD R0, R2, 0x26800 ;  /* 0x0002680002007836 */ /* 0x000fe20000000000 */
[----:B------:R-:W-:Y:S01]  /*47a0*/  BSSY B0, `(.L_x_690) ;  /* 0x0000008000007945 */ /* 0x000fe20003800000 */
[----:B------:R-:W-:Y:S01]  /*47b0*/  IMAD R8, R18, 0x1000, R3 ;  /* 0x0000100012087824 */ /* 0x000fe200078e0203 */
[----:B------:R-:W0:Y:S01]  /*47c0*/  SYNCS.PHASECHK.TRANS64.TRYWAIT P0, [R13+URZ+0x28c50], R4 ;  /* 0x028c50040d0075a7 */ /* 0x000e22000800017f */
[----:B------:R-:W-:Y:S01]  /*47d0*/  IMAD.MOV.U32 R9, RZ, RZ, 0x40000040 ;  /* 0x40000040ff097424 */ /* 0x000fe200078e00ff */
[----:B------:R-:W-:-:S04]  /*47e0*/  SHF.R.U32.HI R0, RZ, 0x4, R0 ;  /* 0x00000004ff007819 */ /* 0x000fc80000011600 */
[----:B------:R-:W-:-:S04]  /*47f0*/  LOP3.LUT R0, R0, 0x3fff, RZ, 0xc0, !PT ;  /* 0x00003fff00007812 */ /* 0x000fc800078ec0ff */
[----:B------:R-:W-:Y:S01]  /*4800*/  LOP3.LUT R0, R0, 0x10000, RZ, 0xfc, !PT ;  /* 0x0001000000007812 */ /* 0x000fe200078efcff */
[----:B0-----:R-:W-:Y:S06]  /*4810*/  @!P0 BRA `(.L_x_691) ;  /* 0x0000013000608947 */ /* 0x001fec0003800000 */
.L_x_953:
[----:B------:R-:W-:Y:S05]  /*4820*/  BSYNC B0 ;  /* 0x0000000000007941 */ /* 0x000fea0003800000 */
.L_x_690:
[----:B------:R-:W-:Y:S01]  /*4830*/  BAR.SYNC.DEFER_BLOCKING 0xe, 0x100 ;  /* 0x0384000000007b1d */ /* 0x000fe20000010000 */
[----:B0-----:R-:W-:Y:S01]  /*4840*/  IMAD.MOV.U32 R4, RZ, RZ, R0 ;  /* 0x000000ffff047224 */ /* 0x001fe200078e0000 */
[----:B------:R-:W-:Y:S01]  /*4850*/  R2UR UR6, R8 ;  /* 0x00000000080672ca */ /* 0x000fe200000e0000 */
[----:B------:R-:W-:Y:S01]  /*4860*/  IMAD.MOV.U32 R5, RZ, RZ, 0x40000040 ;  /* 0x40000040ff057424 */ /* 0x000fe200078e00ff */
[----:B------:R-:W-:Y:S01]  /*4870*/  R2UR UR7, R9 ;  /* 0x00000000090772ca */ /* 0x000fe200000e0000 */
[----:B------:R-:W-:Y:S01]  /*4880*/  VIADD R6, R0, 0x2 ;  /* 0x0000000200067836 */ /* 0x000fe20000000000 */
[----:B------:R-:W-:Y:S01]  /*4890*/  R2UR UR4, R4 ;  /* 0x00000000040472ca */ /* 0x000fe200000e0000 */
[C---:B------:R-:W-:Y:S01]  /*48a0*/  VIADD R4, R8.reuse, 0x80 ;  /* 0x0000008008047836 */ /* 0x040fe20000000000 */
[----:B------:R-:W-:Y:S01]  /*48b0*/  R2UR UR5, R5 ;  /* 0x00000000050572ca */ /* 0x000fe200000e0000 */
[----:B------:R-:W-:Y:S01]  /*48c0*/  IMAD.MOV.U32 R5, RZ, RZ, 0x40000040 ;  /* 0x40000040ff057424 */ /* 0x000fe200078e00ff */
[----:B------:R-:W0:Y:S01]  /*48d0*/  S2R R12, SR_TID.X ;  /* 0x00000000000c7919 */ /* 0x000e220000002100 */
[----:B------:R-:W-:Y:S01]  /*48e0*/  IMAD.MOV.U32 R7, RZ, RZ, 0x40000040 ;  /* 0x40000040ff077424 */ /* 0x000fe200078e00ff */
[----:B------:R-:W-:Y:S01]  /*48f0*/  BSSY B0, `(.L_x_692) ;  /* 0x00000f8000007945 */ /* 0x000fe20003800000 */
[----:B------:R-:W-:-:S02]  /*4900*/  VIADD R10, R8, 0x100 ;  /* 0x00000100080a7836 */ /* 0x000fc40000000000 */
[----:B------:R-:W-:Y:S02]  /*4910*/  IMAD.MOV.U32 R11, RZ, RZ, 0x40000040 ;  /* 0x40000040ff0b7424 */ /* 0x000fe400078e00ff */
[----:B------:R-:W-:Y:S01]  /*4920*/  IMAD.MOV.U32 R9, RZ, RZ, 0x40000040 ;  /* 0x40000040ff097424 */ /* 0x000fe200078e00ff */
[----:B-----5:R-:W-:-:S06]  /*4930*/  WARPGROUP.ARRIVE ;  /* 0x00000000000079c5 */ /* 0x020fcc0000000000 */
[----:B------:R-:W-:Y:S01]  /*4940*/  HGMMA.64x256x16.F32 R24, gdesc[UR4].tnspB, RZ, !UPT, gsb0 ;  /* 0x43e00000041879f0 */ /* 0x000fe2000c0008ff */
[----:B------:R-:W-:Y:S01]  /*4950*/  R2UR UR6, R4 ;  /* 0x00000000040672ca */ /* 0x000fe200000e0000 */
[----:B------:R-:W-:Y:S01]  /*4960*/  VIADD R4, R0, 0x4 ;  /* 0x0000000400047836 */ /* 0x000fe20000000000 */
[----:B------:R-:W-:Y:S01]  /*4970*/  R2UR UR7, R5 ;  /* 0x00000000050772ca */ /* 0x000fe200000e0000 */
[----:B------:R-:W-:Y:S01]  /*4980*/  IMAD.MOV.U32 R5, RZ, RZ, 0x40000040 ;  /* 0x40000040ff057424 */ /* 0x000fe200078e00ff */
[----:B------:R-:W-:Y:S02]  /*4990*/  R2UR UR4, R6 ;  /* 0x00000000060472ca */ /* 0x000fe400000e0000 */
[----:B------:R-:W-:Y:S02]  /*49a0*/  R2UR UR5, R7 ;  /* 0x00000000070572ca */ /* 0x000fe400000e0000 */
[----:B0-----:R-:W-:-:S04]  /*49b0*/  LOP3.LUT R12, R12, 0x7f, RZ, 0xc0, !PT ;  /* 0x0000007f0c0c7812 */ /* 0x001fc800078ec0ff */
[----:B------:R-:W-:Y:S01]  /*49c0*/  ISETP.NE.AND P0, PT, R12, RZ, PT ;  /* 0x000000ff0c00720c */ /* 0x000fe20003f05270 */
[----:B------:R-:W-:Y:S02]  /*49d0*/  WARPGROUP.DEPBAR.LE gsb0, 0x0 ;  /* 0x00008000000079c5 */ /* 0x000fe40000010000 */
[----:B------:R-:W-:-:S12]  /*49e0*/  WARPGROUP.ARRIVE ;  /* 0x00000000000079c5 */ /* 0x000fd80000000000 */
[----:B------:R-:W-:Y:S01]  /*49f0*/  HGMMA.64x256x16.F32 R24, gdesc[UR4].tnspB, R24, gsb0 ;  /* 0x43e00000041879f0 */ /* 0x000fe20008000818 */
[----:B------:R-:W-:Y:S01]  /*4a00*/  R2UR UR6, R10 ;  /* 0x000000000a0672ca */ /* 0x000fe200000e0000 */
[----:B------:R-:W-:Y:S01]  /*4a10*/  VIADD R10, R8, 0x180 ;  /* 0x00000180080a7836 */ /* 0x000fe20000000000 */
[----:B------:R-:W-:Y:S01]  /*4a20*/  R2UR UR7, R11 ;  /* 0x000000000b0772ca */ /* 0x000fe200000e0000 */
[----:B------:R-:W-:Y:S01]  /*4a30*/  VIADD R8, R0, 0x6 ;  /* 0x0000000600087836 */ /* 0x000fe20000000000 */
[----:B------:R-:W-:Y:S01]  /*4a40*/  R2UR UR4, R4 ;  /* 0x00000000040472ca */ /* 0x000fe200000e0000 */
[----:B------:R-:W-:Y:S01]  /*4a50*/  IMAD.MOV.U32 R11, RZ, RZ, 0x40000040 ;  /* 0x40000040ff0b7424 */ /* 0x000fe200078e00ff */
[----:B------:R-:W-:Y:S01]  /*4a60*/  R2UR UR5, R5 ;  /* 0x00000000050572ca */ /* 0x000fe200000e0000 */
[----:B------:R-:W-:-:S05]  /*4a70*/  @!P0 VIADD R0, R13, 0x28c60 ;  /* 0x00028c600d008836 */ /* 0x000fca0000000000 */
[----:B------:R-:W-:Y:S01]  /*4a80*/  @!P0 PRMT R0, RZ, 0x654, R0 ;  /* 0x00000654ff008816 */ /* 0x000fe20000000000 */
[----:B------:R-:W-:Y:S02]  /*4a90*/  WARPGROUP.DEPBAR.LE gsb0, 0x0 ;  /* 0x00008000000079c5 */ /* 0x000fe40000010000 */
[----:B------:R-:W-:-:S12]  /*4aa0*/  WARPGROUP.ARRIVE ;  /* 0x00000000000079c5 */ /* 0x000fd80000000000 */
[----:B------:R-:W-:Y:S01]  /*4ab0*/  HGMMA.64x256x16.F32 R24, gdesc[UR4].tnspB, R24, gsb0 ;  /* 0x43e00000041879f0 */ /* 0x000fe20008000818 */
[----:B------:R-:W-:Y:S02]  /*4ac0*/  R2UR UR6, R10 ;  /* 0x000000000a0672ca */ /* 0x000fe400000e0000 */
[----:B------:R-:W-:Y:S02]  /*4ad0*/  R2UR UR7, R11 ;  /* 0x000000000b0772ca */ /* 0x000fe400000e0000 */
[----:B------:R-:W-:Y:S02]  /*4ae0*/  R2UR UR4, R8 ;  /* 0x00000000080472ca */ /* 0x000fe400000e0000 */
[----:B------:R-:W-:Y:S01]  /*4af0*/  R2UR UR5, R9 ;  /* 0x00000000090572ca */ /* 0x000fe200000e0000 */
[----:B------:R-:W-:Y:S02]  /*4b00*/  WARPGROUP.DEPBAR.LE gsb0, 0x0 ;  /* 0x00008000000079c5 */ /* 0x000fe40000010000 */
[----:B------:R-:W-:-:S15]  /*4b10*/  WARPGROUP.ARRIVE ;  /* 0x00000000000079c5 */ /* 0x000fde0000000000 */
[----:B------:R-:W-:-:S03]  /*4b20*/  NOP ;  /* 0x0000000000007918 */ /* 0x000fc60000000000 */
[----:B------:R-:W-:Y:S03]  /*4b30*/  HGMMA.64x256x16.F32 R24, gdesc[UR4].tnspB, R24, gsb0 ;  /* 0x43e00000041879f0 */ /* 0x000fe60008000818 */
[----:B------:R-:W-:Y:S02]  /*4b40*/  WARPGROUP.DEPBAR.LE gsb0, 0x0 ;  /* 0x00008000000079c5 */ /* 0x000fe40000010000 */
[----:B------:R-:W-:Y:S06]  /*4b50*/  BAR.ARV 0xf, 0x100 ;  /* 0x03c4000000007b1d */ /* 0x000fec0000002000 */
[----:B------:R0:W-:Y:S01]  /*4b60*/  @!P0 SYNCS.ARRIVE.TRANS64.RED.A1T0 RZ, [R0+URZ], RZ ;  /* 0x000000ff00ff89a7 */ /* 0x0001e2000810043f */
[----:B------:R-:W-:-:S13]  /*4b70*/  ISETP.GE.AND P0, PT, R168, 0x41, PT ;  /* 0x00000041a800780c */ /* 0x000fda0003f06270 */
[----:B0-----:R-:W-:Y:S05]  /*4b80*/  @!P0 BRA `(.L_x_693) ;  /* 0x0000000c00388947 */ /* 0x001fea0003800000 */
[----:B------:R-:W-:-:S07]  /*4b90*/  VIADD R182, R182, 0xfffffffe ;  /* 0xfffffffeb6b67836 */ /* 0x000fce0000000000 */
.L_x_699:
[----:B------:R-:W-:Y:S01]  /*4ba0*/  BAR.SYNC.DEFER_BLOCKING 0xe, 0x100 ;  /* 0x0384000000007b1d */ /* 0x000fe20000010000 */
[----:B------:R-:W-:Y:S01]  /*4bb0*/  IMAD R11, R18, 0x40, R191 ;  /* 0x00000040120b7824 */ /* 0x000fe200078e02bf */
[----:B------:R-:W-:Y:S01]  /*4bc0*/  ISETP.NE.AND P2, PT, R184, 0x3, PT ;  /* 0x00000003b800780c */ /* 0x000fe20003f45270 */
[----:B------:R-:W-:Y:S01]  /*4bd0*/  VIADD R18, R18, 0x1 ;  /* 0x0000000112127836 */ /* 0x000fe20000000000 */
[C---:B------:R-:W-:Y:S01]  /*4be0*/  ISETP.GT.AND P1, PT, R182.reuse, RZ, PT ;  /* 0x000000ffb600720c */ /* 0x040fe20003f24270 */
[----:B------:R-:W-:Y:S02]  /*4bf0*/  IMAD R11, R11, 0x4, R2 ;  /* 0x000000040b0b7824 */ /* 0x000fe400078e0202 */
[----:B------:R-:W-:Y:S01]  /*4c00*/  VIADD R182, R182, 0xffffffff ;  /* 0xffffffffb6b67836 */ /* 0x000fe20000000000 */
[----:B------:R-:W-:-:S04]  /*4c10*/  ISETP.NE.AND P0, PT, R18, 0x2, PT ;  /* 0x000000021200780c */ /* 0x000fc80003f05270 */
[----:B------:R-:W-:Y:S02]  /*4c20*/  SEL R10, RZ, 0x1, P0 ;  /* 0x00000001ff0a7807 */ /* 0x000fe40000000000 */
[----:B------:R-:W-:Y:S02]  /*4c30*/  SEL R18, R18, RZ, P0 ;  /* 0x000000ff12127207 */ /* 0x000fe40000000000 */
[----:B------:R-:W-:Y:S01]  /*4c40*/  LOP3.LUT R23, R23, R10, RZ, 0x3c, !PT ;  /* 0x0000000a17177212 */ /* 0x000fe200078e3cff */
[----:B0-----:R-:W0:Y:S04]  /*4c50*/  LDS R0, [R11+0x28800] ;  /* 0x028800000b007984 */ /* 0x001e280000000800 */
        /* <DEDUP_REMOVED lines=131> */
.L_x_694:
[----:B------:R-:W-:Y:S01]  /*5490*/  IMAD R0, R18, 0x8, R2 ;  /* 0x0000000812007824 */ /* 0x000fe200078e0202 */
[----:B------:R-:W-:-:S04]  /*54a0*/  SHF.L.U32 R11, R23, 0x1f, RZ ;  /* 0x0000001f170b7819 */ /* 0x000fc800000006ff */
[----:B------:R0:W1:Y:S01]  /*54b0*/  SYNCS.PHASECHK.TRANS64.TRYWAIT P0, [R0+URZ+0x28c50], R11 ;  /* 0x028c500b000075a7 */ /* 0x000062000800017f */
[----:B------:R-:W-:Y:S05]  /*54c0*/  @!P2 BRA `(.L_x_695) ;  /* 0x000000000004a947 */ /* 0x000fea0003800000 */
[----:B------:R-:W-:Y:S01]  /*54d0*/  BPT.TRAP 0x1 ;  /* 0x000000040000795c */ /* 0x000fe20000300000 */
.L_x_695:
[----:B------:R-:W-:Y:S04]  /*54e0*/  BSSY B1, `(.L_x_696) ;  /* 0x0000004000017945 */ /* 0x000fe80003800000 */
[----:B-1----:R-:W-:Y:S05]  /*54f0*/  @P0 BRA `(.L_x_697) ;  /* 0x0000000000080947 */ /* 0x002fea0003800000 */
[----:B------:R-:W1:Y:S02]  /*5500*/  SYNCS.PHASECHK.TRANS64.TRYWAIT P0, [R0+URZ+0x28c50], R11 ;  /* 0x028c500b000075a7 */ /* 0x000e64000800017f */
[----:B-1----:R-:W-:Y:S05]  /*5510*/  @!P0 BRA `(.L_x_698) ;  /* 0x0000012400348947 */ /* 0x002fea0003800000 */
.L_x_697:
[----:B------:R-:W-:Y:S05]  /*5520*/  BSYNC B1 ;  /* 0x0000000000017941 */ /* 0x000fea0003800000 */
.L_x_696:
[----:B01----:R-:W-:Y:S01]  /*5530*/  VIADD R0, R2, 0x26800 ;  /* 0x0002680002007836 */ /* 0x003fe20000000000 */
[----:B------:R-:W-:Y:S01]  /*5540*/  WARPGROUP.ARRIVE ;  /* 0x00000000000079c5 */ /* 0x000fe20000000000 */
[----:B------:R-:W-:-:S05]  /*5550*/  IMAD R10, R18, 0x1000, R3 ;  /* 0x00001000120a7824 */ /* 0x000fca00078e0203 */
[----:B------:R-:W0:Y:S01]  /*5560*/  S2R R14, SR_TID.X ;  /* 0x00000000000e7919 */ /* 0x000e220000002100 */
[----:B------:R-:W-:Y:S01]  /*5570*/  IMAD.MOV.U32 R11, RZ, RZ, 0x40000040 ;  /* 0x40000040ff0b7424 */ /* 0x000fe200078e00ff */
[----:B------:R-:W-:Y:S01]  /*5580*/  SHF.R.U32.HI R0, RZ, 0x4, R0 ;  /* 0x00000004ff007819 */ /* 0x000fe20000011600 */
[----:B------:R-:W-:Y:S01]  /*5590*/  IMAD.MOV.U32 R13, RZ, RZ, 0x40000040 ;  /* 0x40000040ff0d7424 */ /* 0x000fe200078e00ff */
[----:B------:R-:W-:Y:S02]  /*55a0*/  R2UR UR6, R10 ;  /* 0x000000000a0672ca */ /* 0x000fe400000e0000 */
[----:B------:R-:W-:Y:S02]  /*55b0*/  LOP3.LUT R0, R0, 0x3fff, RZ, 0xc0, !PT ;  /* 0x00003fff00007812 */ /* 0x000fe400078ec0ff */
[----:B------:R-:W-:Y:S01]  /*55c0*/  R2UR UR7, R11 ;  /* 0x000000000b0772ca */ /* 0x000fe200000e0000 */
[----:B------:R-:W-:Y:S01]  /*55d0*/  IMAD.MOV.U32 R11, RZ, RZ, 0x40000040 ;  /* 0x40000040ff0b7424 */ /* 0x000fe200078e00ff */
[----:B------:R-:W-:-:S02]  /*55e0*/  LOP3.LUT R12, R0, 0x10000, RZ, 0xfc, !PT ;  /* 0x00010000000c7812 */ /* 0x000fc400078efcff */
[----:B------:R-:W-:Y:S01]  /*55f0*/  R2UR UR5, R13 ;  /* 0x000000000d0572ca */ /* 0x000fe200000e0000 */
[----:B------:R-:W-:Y:S01]  /*5600*/  IMAD.MOV.U32 R13, RZ, RZ, 0x40000040 ;  /* 0x40000040ff0d7424 */ /* 0x000fe200078e00ff */
[----:B------:R-:W-:Y:S01]  /*5610*/  R2UR UR4, R12 ;  /* 0x000000000c0472ca */ /* 0x000fe200000e0000 */
[----:B------:R-:W-:-:S12]  /*5620*/  VIADD R12, R10, 0x80 ;  /* 0x000000800a0c7836 */ /* 0x000fd80000000000 */
[----:B------:R-:W-:Y:S01]  /*5630*/  HGMMA.64x256x16.F32 R24, gdesc[UR4].tnspB, R24, gsb0 ;  /* 0x43e00000041879f0 */ /* 0x000fe20008000818 */
[----:B------:R-:W-:Y:S02]  /*5640*/  R2UR UR4, R6 ;  /* 0x00000000060472ca */ /* 0x000fe400000e0000 */
[----:B------:R-:W-:Y:S02]  /*5650*/  R2UR UR5, R7 ;  /* 0x00000000070572ca */ /* 0x000fe400000e0000 */
[----:B------:R-:W-:Y:S01]  /*5660*/  R2UR UR6, R12 ;  /* 0x000000000c0672ca */ /* 0x000fe200000e0000 */
[----:B------:R-:W-:Y:S01]  /*5670*/  VIADD R12, R10, 0x100 ;  /* 0x000001000a0c7836 */ /* 0x000fe20000000000 */
[----:B------:R-:W-:Y:S01]  /*5680*/  R2UR UR7, R13 ;  /* 0x000000000d0772ca */ /* 0x000fe200000e0000 */
[----:B------:R-:W-:Y:S01]  /*5690*/  IMAD.MOV.U32 R13, RZ, RZ, 0x40000040 ;  /* 0x40000040ff0d7424 */ /* 0x000fe200078e00ff */
[----:B0-----:R-:W-:Y:S01]  /*56a0*/  LOP3.LUT R14, R14, 0x7f, RZ, 0xc0, !PT ;  /* 0x0000007f0e0e7812 */ /* 0x001fe200078ec0ff */
[----:B------:R-:W-:-:S03]  /*56b0*/  VIADD R10, R10, 0x180 ;  /* 0x000001800a0a7836 */ /* 0x000fc60000000000 */
[----:B------:R-:W-:-:S13]  /*56c0*/  ISETP.NE.AND P0, PT, R14, RZ, PT ;  /* 0x000000ff0e00720c */ /* 0x000fda0003f05270 */
[----:B------:R-:W-:-:S04]  /*56d0*/  @!P0 IMAD R0, R18, 0x8, R2 ;  /* 0x0000000812008824 */ /* 0x000fc800078e0202 */
[----:B------:R-:W-:-:S05]  /*56e0*/  @!P0 VIADD R0, R0, 0x28c60 ;  /* 0x00028c6000008836 */ /* 0x000fca0000000000 */
[----:B------:R-:W-:Y:S01]  /*56f0*/  @!P0 PRMT R0, RZ, 0x654, R0 ;  /* 0x00000654ff008816 */ /* 0x000fe20000000000 */
[----:B------:R-:W-:Y:S02]  /*5700*/  WARPGROUP.DEPBAR.LE gsb0, 0x0 ;  /* 0x00008000000079c5 */ /* 0x000fe40000010000 */
[----:B------:R-:W-:-:S06]  /*5710*/  WARPGROUP.ARRIVE ;  /* 0x00000000000079c5 */ /* 0x000fcc0000000000 */
        /* <DEDUP_REMOVED lines=20> */
[----:B------:R-:W-:Y:S05]  /*5860*/  @P1 BRA `(.L_x_699) ;  /* 0xfffffff000cc1947 */ /* 0x000fea000383ffff */
.L_x_693:
[----:B------:R-:W-:Y:S05]  /*5870*/  BSYNC B0 ;  /* 0x0000000000007941 */ /* 0x000fea0003800000 */
.L_x_692:
[----:B------:R-:W-:Y:S01]  /*5880*/  BAR.SYNC.DEFER_BLOCKING 0xe, 0x100 ;  /* 0x0384000000007b1d */ /* 0x000fe20000010000 */
[C---:B------:R-:W-:Y:S01]  /*5890*/  IMAD R3, R18.reuse, 0x40, R191 ;  /* 0x0000004012037824 */ /* 0x040fe200078e02bf */
[----:B------:R-:W-:Y:S01]  /*58a0*/  PLOP3.LUT P0, PT, PT, PT, PT, 0x8, 0x0 ;  /* 0x000000000000781c */ /* 0x000fe20003f0e170 */
[----:B------:R-:W-:Y:S01]  /*58b0*/  VIADD R18, R18, 0x1 ;  /* 0x0000000112127836 */ /* 0x000fe20000000000 */
[----:B------:R-:W-:Y:S01]  /*58c0*/  CS2R R20, SRZ ;  /* 0x0000000000147805 */ /* 0x000fe2000001ff00 */
[----:B------:R-:W-:-:S03]  /*58d0*/  IMAD R3, R3, 0x4, R2 ;  /* 0x0000000403037824 */ /* 0x000fc600078e0202 */
        /* <DEDUP_REMOVED lines=9> */
[----:B------:R-:W-:Y:S01]  /*5970*/  FMUL.FTZ R154, R24, R0 ;  /* 0x00000000189a7220 */ /* 0x000fe20000410000 */
[-C--:B-1----:R-:W-:Y:S01]  /*5980*/  FMUL.FTZ R9, R58, R2.reuse ;  /* 0x000000023a097220 */ /* 0x082fe20000410000 */
        /* <DEDUP_REMOVED lines=125> */
.L_x_687:
[----:B------:R-:W-:Y:S02]  /*6160*/  ISETP.GE.AND P1, PT, R168, 0x1, PT ;  /* 0x00000001a800780c */ /* 0x000fe40003f26270 */
[----:B------:R-:W-:-:S11]  /*6170*/  PLOP3.LUT P0, PT, PT, PT, PT, 0x80, 0x0 ;  /* 0x000000000000781c */ /* 0x000fd60003f0f070 */
[----:B------:R-:W-:Y:S05]  /*6180*/  @!P1 BRA `(.L_x_688) ;  /* 0x0000005c00ac9947 */ /* 0x000fea0003800000 */
[----:B------:R-:W0:Y:S01]  /*6190*/  SHFL.IDX PT, R0, R213, RZ, 0x1f ;  /* 0x00001fffd5007589 */ /* 0x000e2200000e0000 */
[----:B------:R-:W-:Y:S01]  /*61a0*/  BSSY B6, `(.L_x_700) ;  /* 0x000001b000067945 */ /* 0x000fe20003800000 */
[----:B0-----:R-:W-:-:S04]  /*61b0*/  LEA.HI R3, R0, R0, RZ, 0x1 ;  /* 0x0000000000037211 */ /* 0x001fc800078f08ff */
[----:B------:R-:W-:-:S05]  /*61c0*/  LOP3.LUT R3, R3, 0x1fffe, RZ, 0xc0, !PT ;  /* 0x0001fffe03037812 */ /* 0x000fca00078ec0ff */
[----:B------:R-:W-:Y:S02]  /*61d0*/  IMAD.IADD R3, R0, 0x1, -R3 ;  /* 0x0000000100037824 */ /* 0x000fe400078e0a03 */
[----:B------:R-:W-:Y:S02]  /*61e0*/  VIADD R0, R2, 0x26800 ;  /* 0x0002680002007836 */ /* 0x000fe40000000000 */
[----:B------:R-:W-:-:S03]  /*61f0*/  IMAD R3, R3, 0x8000, R2 ;  /* 0x0000800003037824 */ /* 0x000fc600078e0202 */
[----:B------:R-:W-:Y:S01]  /*6200*/  LOP3.LUT P0, RZ, R0, 0x3ff, RZ, 0xc0, !PT ;  /* 0x000003ff00ff7812 */ /* 0x000fe2000780c0ff */
[----:B------:R-:W-:-:S05]  /*6210*/  VIADD R3, R3, 0x400 ;  /* 0x0000040003037836 */ /* 0x000fca0000000000 */
[----:B------:R-:W-:-:S04]  /*6220*/  SHF.R.U32.HI R3, RZ, 0x4, R3 ;  /* 0x00000004ff037819 */ /* 0x000fc80000011603 */
[----:B------:R-:W-:-:S03]  /*6230*/  LOP3.LUT R56, R3, 0x3fff, RZ, 0xc0, !PT ;  /* 0x00003fff03387812 */ /* 0x000fc600078ec0ff */
        /* <DEDUP_REMOVED lines=17> */
.L_x_701:
[----:B------:R-:W-:Y:S05]  /*6350*/  BSYNC B6 ;  /* 0x0000000000067941 */ /* 0x000fea0003800000 */
.L_x_700:
[----:B------:R-:W-:Y:S02]  /*6360*/  ULDC UR4, c[0x0][0x3f4] ;  /* 0x0000fd0000047ab9 */ /* 0x000fe40000000800 */
[----:B------:R-:W-:-:S13]  /*6370*/  ISETP.LT.AND P0, PT, RZ, UR4, PT ;  /* 0x00000004ff007c0c */ /* 0x000fda000bf01270 */
[----:B------:R-:W-:Y:S05]  /*6380*/  @P0 BRA `(.L_x_702) ;  /* 0x00000000003c0947 */ /* 0x000fea0003800000 */
[----:B------:R-:W-:-:S04]  /*6390*/  LEA.HI R0, R208, R208, RZ, 0x1 ;  /* 0x000000d0d0007211 */ /* 0x000fc800078f08ff */
[----:B------:R-:W-:-:S05]  /*63a0*/  LOP3.LUT R3, R0, 0xfffffffe, RZ, 0xc0, !PT ;  /* 0xfffffffe00037812 */ /* 0x000fca00078ec0ff */
[----:B------:R-:W-:-:S05]  /*63b0*/  IMAD.IADD R3, R208, 0x1, -R3 ;  /* 0x00000001d0037824 */ /* 0x000fca00078e0a03 */
[----:B------:R-:W-:-:S04]  /*63c0*/  SHF.L.U32 R3, R3, 0x1f, RZ ;  /* 0x0000001f03037819 */ /* 0x000fc800000006ff */
[----:B------:R0:W1:Y:S03]  /*63d0*/  SYNCS.PHASECHK.TRANS64.TRYWAIT P0, [R2+URZ+0x28c00], R3 ;  /* 0x028c0003020075a7 */ /* 0x000066000800017f */
[----:B-1----:R-:W-:Y:S05]  /*63e0*/  @!P0 NANOSLEEP.SYNCS 0x989680 ;  /* 0x009896800000895d */ /* 0x002fea0003900000 */
[----:B------:R-:W1:Y:S01]  /*63f0*/  @!P0 SYNCS.PHASECHK.TRANS64 P0, [R2+URZ+0x28c00], R3 ;  /* 0x028c0003020085a7 */ /* 0x000e62000800007f */
[----:B------:R-:W-:Y:S04]  /*6400*/  BSSY B0, `(.L_x_703) ;  /* 0x0000006000007945 */ /* 0x000fe80003800000 */
[----:B-1----:R-:W-:Y:S05]  /*6410*/  @P0 BRA `(.L_x_704) ;  /* 0x0000000000100947 */ /* 0x002fea0003800000 */
.L_x_705:
[----:B-1----:R1:W2:Y:S02]  /*6420*/  SYNCS.PHASECHK.TRANS64.TRYWAIT P0, [R2+URZ+0x28c00], R3 ;  /* 0x028c0003020075a7 */ /* 0x0022a4000800017f */
[----:B--2---:R-:W-:Y:S05]  /*6430*/  @!P0 NANOSLEEP.SYNCS 0x989680 ;  /* 0x009896800000895d */ /* 0x004fea0003900000 */
[----:B------:R-:W2:Y:S02]  /*6440*/  @!P0 SYNCS.PHASECHK.TRANS64 P0, [R2+URZ+0x28c00], R3 ;  /* 0x028c0003020085a7 */ /* 0x000ea4000800007f */
[----:B--2---:R-:W-:Y:S05]  /*6450*/  @!P0 BRA `(.L_x_705) ;  /* 0xfffffffc00f08947 */ /* 0x004fea000383ffff */
.L_x_704:
[----:B------:R-:W-:Y:S05]  /*6460*/  BSYNC B0 ;  /* 0x0000000000007941 */ /* 0x000fea0003800000 */
.L_x_703:
[----:B------:R-:W-:Y:S05]  /*6470*/  BRA `(.L_x_706) ;  /* 0x0000002000787947 */ /* 0x000fea0003800000 */
.L_x_702:
[----:B-----5:R-:W-:Y:S01]  /*6480*/  SHF.R.S32.HI R0, RZ, 0x1f, R27 ;  /* 0x0000001fff007819 */ /* 0x020fe2000001141b */
[----:B------:R-:W-:Y:S01]  /*6490*/  VIADD R3, R2, 0x20400 ;  /* 0x0002040002037836 */ /* 0x000fe20000000000 */
[----:B------:R-:W-:Y:S01]  /*64a0*/  ULDC.64 UR4, c[0x0][0x3f8] ;  /* 0x0000fe0000047ab9 */ /* 0x000fe20000000a00 */
[----:B------:R-:W-:Y:S01]  /*64b0*/  ULDC.64 UR6, c[0x0][0x408] ;  /* 0x0001020000067ab9 */ /* 0x000fe20000000a00 */
[----:B------:R-:W-:Y:S01]  /*64c0*/  IMAD.WIDE.U32 R4, R27, UR4, RZ ;  /* 0x000000041b047c25 */ /* 0x000fe2000f8e00ff */
[----:B------:R-:W-:Y:S01]  /*64d0*/  BSSY B6, `(.L_x_707) ;  /* 0x0000020000067945 */ /* 0x000fe20003800000 */
[----:B------:R-:W-:Y:S02]  /*64e0*/  LOP3.LUT P0, RZ, R3, 0x3ff, RZ, 0xc0, !PT ;  /* 0x000003ff03ff7812 */ /* 0x000fe4000780c0ff */
[C---:B------:R-:W-:Y:S02]  /*64f0*/  IMAD R6, R0.reuse, UR4, RZ ;  /* 0x0000000400067c24 */ /* 0x040fe4000f8e02ff */
[----:B------:R-:W-:-:S02]  /*6500*/  IMAD R0, R0, UR6, RZ ;  /* 0x0000000600007c24 */ /* 0x000fc4000f8e02ff */
[C---:B------:R-:W-:Y:S01]  /*6510*/  IMAD R3, R27.reuse, UR5, R6 ;  /* 0x000000051b037c24 */ /* 0x040fe2000f8e0206 */
[----:B------:R-:W-:Y:S01]  /*6520*/  ULDC.64 UR4, c[0x0][0x3e8] ;  /* 0x0000fa0000047ab9 */ /* 0x000fe20000000a00 */
[----:B------:R-:W-:Y:S01]  /*6530*/  IMAD.WIDE.U32 R6, R27, UR6, RZ ;  /* 0x000000061b067c25 */ /* 0x000fe2000f8e00ff */
[----:B------:R-:W-:-:S03]  /*6540*/  LEA R26, P1, R4, UR4, 0x1 ;  /* 0x00000004041a7c11 */ /* 0x000fc6000f8208ff */
[----:B------:R-:W-:Y:S01]  /*6550*/  IMAD R29, R27, UR7, R0 ;  /* 0x000000071b1d7c24 */ /* 0x000fe2000f8e0200 */
[----:B------:R-:W-:Y:S01]  /*6560*/  ULDC.64 UR6, c[0x0][0x400] ;  /* 0x0001000000067ab9 */ /* 0x000fe20000000a00 */
[----:B------:R-:W-:Y:S01]  /*6570*/  IMAD.IADD R27, R3, 0x1, R5 ;  /* 0x00000001031b7824 */ /* 0x000fe200078e0205 */
[----:B------:R-:W-:Y:S01]  /*6580*/  LEA R28, P2, R6, UR6, 0x1 ;  /* 0x00000006061c7c11 */ /* 0x000fe2000f8408ff */
[----:B------:R-:W-:-:S03]  /*6590*/  IMAD.IADD R29, R29, 0x1, R7 ;  /* 0x000000011d1d7824 */ /* 0x000fc600078e0207 */
[----:B------:R-:W-:Y:S02]  /*65a0*/  LEA.HI.X R27, R4, UR5, R27, 0x1, P1 ;  /* 0x00000005041b7c11 */ /* 0x000fe400088f0c1b */
[----:B------:R-:W-:Y:S01]  /*65b0*/  LEA.HI.X R29, R6, UR7, R29, 0x1, P2 ;  /* 0x00000007061d7c11 */ /* 0x000fe200090f0c1d */
[----:B------:R-:W-:Y:S06]  /*65c0*/  @!P0 BRA `(.L_x_708) ;  /* 0x0000000000408947 */ /* 0x000fec0003800000 */
[----:B------:R-:W-:Y:S01]  /*65d0*/  MOV R0, 0x0 ;  /* 0x0000000000007802 */ /* 0x000fe20000000f00 */
[----:B------:R-:W-:Y:S01]  /*65e0*/  ULDC.64 UR4, c[0x4][0x90] ;  /* 0x0100240000047ab9 */ /* 0x000fe20000000a00 */
[----:B------:R-:W-:Y:S01]  /*65f0*/  ULDC.64 UR6, c[0x4][0x20] ;  /* 0x0100080000067ab9 */ /* 0x000fe20000000a00 */
[----:B------:R-:W-:Y:S01]  /*6600*/  IMAD.U32 R4, RZ, RZ, UR4 ;  /* 0x00000004ff047e24 */ /* 0x000fe2000f8e00ff */
[----:B------:R0:W1:Y:S01]  /*6610*/  LDC.64 R14, c[0x4][R0] ;  /* 0x01000000000e7b82 */ /* 0x0000620000000a00 */
[----:B------:R-:W-:Y:S01]  /*6620*/  IMAD.U32 R5, RZ, RZ, UR5 ;  /* 0x00000005ff057e24 */ /* 0x000fe2000f8e00ff */
[----:B------:R-:W-:Y:S01]  /*6630*/  ULDC.64 UR4, c[0x4][0x98] ;  /* 0x0100260000047ab9 */ /* 0x000fe20000000a00 */
[----:B------:R-:W-:Y:S01]  /*6640*/  IMAD.U32 R10, RZ, RZ, UR6 ;  /* 0x00000006ff0a7e24 */ /* 0x000fe2000f8e00ff */
[----:B------:R-:W-:Y:S01]  /*6650*/  MOV R7, UR5 ;  /* 0x0000000500077c02 */ /* 0x000fe20008000f00 */
[----:B------:R-:W-:Y:S02]  /*6660*/  IMAD.U32 R6, RZ, RZ, UR4 ;  /* 0x00000004ff067e24 */ /* 0x000fe4000f8e00ff */
[----:B------:R-:W-:-:S02]  /*6670*/  IMAD.U32 R11, RZ, RZ, UR7 ;  /* 0x00000007ff0b7e24 */ /* 0x000fc4000f8e00ff */
[----:B------:R-:W-:Y:S02]  /*6680*/  IMAD.MOV.U32 R8, RZ, RZ, 0x70 ;  /* 0x00000070ff087424 */ /* 0x000fe400078e00ff */
[----:B------:R-:W-:Y:S02]  /*6690*/  IMAD.MOV.U32 R12, RZ, RZ, 0x1 ;  /* 0x00000001ff0c7424 */ /* 0x000fe400078e00ff */
[----:B0-----:R-:W-:-:S07]  /*66a0*/  IMAD.MOV.U32 R13, RZ, RZ, RZ ;  /* 0x000000ffff0d7224 */ /* 0x001fce00078e00ff */
[----:B------:R-:W-:-:S07]  /*66b0*/  LEPC R20, `(.L_x_708) ;  /* 0x000000001014794e */ /* 0x000fce0000000000 */
[----:B-1----:R-:W-:Y:S05]  /*66c0*/  CALL.ABS.NOINC R14 ;  /* 0x000000000e007343 */ /* 0x002fea0003c00000 */
.L_x_708:
[----:B------:R-:W-:Y:S05]  /*66d0*/  BSYNC B6 ;  /* 0x0000000000067941 */ /* 0x000fea0003800000 */
.L_x_707:
[----:B------:R-:W-:Y:S01]  /*66e0*/  ULDC.U8 UR4, c[0x0][0x410] ;  /* 0x0001040000047ab9 */ /* 0x000fe20000000000 */
[----:B------:R-:W-:Y:S01]  /*66f0*/  BSSY B0, `(.L_x_709) ;  /* 0x00001ee000007945 */ /* 0x000fe20003800000 */
[----:B------:R-:W-:Y:S01]  /*6700*/  ISETP.NE.AND P0, PT, RZ, UR4, PT ;  /* 0x00000004ff007c0c */ /* 0x000fe2000bf05270 */
[----:B------:R-:W-:-:S12]  /*6710*/  IMAD R6, R25, 0x40, R19 ;  /* 0x0000004019067824 */ /* 0x000fd800078e0213 */
[----:B------:R-:W-:Y:S05]  /*6720*/  @!P0 BRA `(.L_x_710) ;  /* 0x0000000c00f88947 */ /* 0x000fea0003800000 */
[----:B------:R-:W-:-:S03]  /*6730*/  UMOV UR4, 0xffffffff ;  /* 0xffffffff00047882 */ /* 0x000fc60000000000 */
[----:B------:R-:W-:Y:S05]  /*6740*/  BRA.DIV UR4, `(.L_x_711) ;  /* 0x0000011204bc7947 */ /* 0x000fea000b800000 */
[----:B------:R0:W1:Y:S04]  /*6750*/  SHFL.IDX PT, R0, R27, RZ, 0x1c1f ;  /* 0x001c1fff1b007589 */ /* 0x00006800000e0000 */
[----:B------:R0:W2:Y:S04]  /*6760*/  SHFL.IDX PT, R3, R26, RZ, 0x1c1f ;  /* 0x001c1fff1a037589 */ /* 0x0000a800000e0000 */
[----:B------:R0:W3:Y:S04]  /*6770*/  SHFL.IDX PT, R4, R29, RZ, 0x1c1f ;  /* 0x001c1fff1d047589 */ /* 0x0000e800000e0000 */
[----:B------:R0:W4:Y:S02]  /*6780*/  SHFL.IDX PT, R14, R28, RZ, 0x1c1f ;  /* 0x001c1fff1c0e7589 */ /* 0x00012400000e0000 */
.L_x_959:
[----:B------:R-:W-:Y:S01]  /*6790*/  IMAD.SHL.U32 R5, R188, 0x40, RZ ;  /* 0x00000040bc057824 */ /* 0x000fe200078e00ff */
[----:B------:R-:W-:Y:S01]  /*67a0*/  ULDC UR4, c[0x0][0x448] ;  /* 0x0001120000047ab9 */ /* 0x000fe20000000800 */
[----:B------:R-:W-:Y:S01]  /*67b0*/  BSSY B1, `(.L_x_712) ;  /* 0x0000024000017945 */ /* 0x000fe20003800000 */
[----:B------:R-:W-:Y:S02]  /*67c0*/  CS2R R10, SRZ ;  /* 0x00000000000a7805 */ /* 0x000fe4000001ff00 */
[----:B------:R-:W-:Y:S01]  /*67d0*/  LOP3.LUT R7, R5, 0x1c0, RZ, 0xc0, !PT ;  /* 0x000001c005077812 */ /* 0x000fe200078ec0ff */
[----:B------:R-:W-:-:S03]  /*67e0*/  IMAD R5, R24, UR4, RZ ;  /* 0x0000000418057c24 */ /* 0x000fc6000f8e02ff */
[----:B------:R-:W-:Y:S02]  /*67f0*/  LOP3.LUT R8, R7, 0x18, R16, 0xf8, !PT ;  /* 0x0000001807087812 */ /* 0x000fe400078ef810 */
[----:B------:R-:W-:Y:S01]  /*6800*/  ISETP.GE.AND P0, PT, R6, R5, PT ;  /* 0x000000050600720c */ /* 0x000fe20003f06270 */
[----:B------:R-:W-:Y:S01]  /*6810*/  IMAD R5, R25, -0x40, R5 ;  /* 0xffffffc019057824 */ /* 0x000fe200078e0205 */
[----:B------:R-:W-:Y:S02]  /*6820*/  SHF.R.U32.HI R9, RZ, 0x3, R7 ;  /* 0x00000003ff097819 */ /* 0x000fe40000011607 */
[----:B------:R-:W-:Y:S02]  /*6830*/  LEA.HI R7, R208, R208, RZ, 0x1 ;  /* 0x000000d0d0077211 */ /* 0x000fe400078f08ff */
[----:B0-----:R-:W-:Y:S02]  /*6840*/  LOP3.LUT R29, R8, R9, RZ, 0x3c, !PT ;  /* 0x00000009081d7212 */ /* 0x001fe400078e3cff */
[----:B------:R-:W-:-:S02]  /*6850*/  CS2R R8, SRZ ;  /* 0x0000000000087805 */ /* 0x000fc4000001ff00 */
[----:B------:R-:W-:Y:S02]  /*6860*/  LOP3.LUT R13, R7, 0xfffffffe, RZ, 0xc0, !PT ;  /* 0xfffffffe070d7812 */ /* 0x000fe400078ec0ff */
[----:B------:R-:W-:-:S03]  /*6870*/  CS2R R6, SRZ ;  /* 0x0000000000067805 */ /* 0x000fc6000001ff00 */
[----:B------:R-:W-:Y:S01]  /*6880*/  IMAD.IADD R28, R208, 0x1, -R13 ;  /* 0x00000001d01c7824 */ /* 0x000fe200078e0a0d */
[----:B------:R-:W-:Y:S01]  /*6890*/  CS2R R12, SRZ ;  /* 0x00000000000c7805 */ /* 0x000fe2000001ff00 */
[----:B------:R-:W-:Y:S06]  /*68a0*/  @P0 BRA `(.L_x_713) ;  /* 0x0000000000500947 */ /* 0x000fec0003800000 */
[----:B------:R-:W-:Y:S01]  /*68b0*/  ULDC UR4, c[0x0][0x3f4] ;  /* 0x0000fd0000047ab9 */ /* 0x000fe20000000800 */
[----:B--2---:R-:W-:Y:S01]  /*68c0*/  IMAD.MOV.U32 R6, RZ, RZ, R3 ;  /* 0x000000ffff067224 */ /* 0x004fe200078e0003 */
[----:B------:R-:W-:Y:S01]  /*68d0*/  ISETP.GE.AND P3, PT, R190, UR4, PT ;  /* 0x00000004be007c0c */ /* 0x000fe2000bf66270 */
[----:B-1----:R-:W-:Y:S01]  /*68e0*/  IMAD.MOV.U32 R7, RZ, RZ, R0 ;  /* 0x000000ffff077224 */ /* 0x002fe200078e0000 */
[----:B------:R-:W-:Y:S01]  /*68f0*/  ISETP.GE.AND P2, PT, R186, UR4, PT ;  /* 0x00000004ba007c0c */ /* 0x000fe2000bf46270 */
[----:B---3--:R-:W-:Y:S01]  /*6900*/  IMAD.MOV.U32 R15, RZ, RZ, R4 ;  /* 0x000000ffff0f7224 */ /* 0x008fe200078e0004 */
[----:B------:R-:W-:Y:S02]  /*6910*/  CS2R R10, SRZ ;  /* 0x00000000000a7805 */ /* 0x000fe4000001ff00 */
[----:B------:R-:W-:Y:S02]  /*6920*/  CS2R R12, SRZ ;  /* 0x00000000000c7805 */ /* 0x000fe4000001ff00 */
[----:B------:R-:W-:-:S05]  /*6930*/  CS2R R8, SRZ ;  /* 0x0000000000087805 */ /* 0x000fca000001ff00 */
[-C--:B------:R-:W-:Y:S02]  /*6940*/  @!P3 IADD3 R24, P0, R3, R218.reuse, RZ ;  /* 0x000000da0318b210 */ /* 0x080fe40007f1e0ff */
[----:B----4-:R-:W-:Y:S01]  /*6950*/  @!P3 IADD3 R26, P1, R14, R218, RZ ;  /* 0x000000da0e1ab210 */ /* 0x010fe20007f3e0ff */
[----:B------:R-:W-:Y:S01]  /*6960*/  @!P2 IMAD.WIDE R20, R186, 0x2, R6 ;  /* 0x00000002ba14a825 */ /* 0x000fe200078e0206 */
[----:B------:R-:W-:-:S03]  /*6970*/  CS2R R6, SRZ ;  /* 0x0000000000067805 */ /* 0x000fc6000001ff00 */
[----:B------:R-:W-:Y:S01]  /*6980*/  @!P2 IMAD.WIDE R14, R186, 0x2, R14 ;  /* 0x00000002ba0ea825 */ /* 0x000fe200078e020e */
[----:B------:R0:W5:Y:S03]  /*6990*/  @!P2 LD.E.64 R10, desc[UR40][R20.64] ;  /* 0x00000028140aa980 */ /* 0x000166000c101b00 */
[--C-:B------:R-:W-:Y:S01]  /*69a0*/  @!P3 IMAD.X R25, R0, 0x1, R217.reuse, P0 ;  /* 0x000000010019b824 */ /* 0x100fe200000e06d9 */
[----:B------:R0:W5:Y:S01]  /*69b0*/  @!P2 LD.E.64 R6, desc[UR40][R14.64] ;  /* 0x000000280e06a980 */ /* 0x000162000c101b00 */
[----:B------:R-:W-:-:S03]  /*69c0*/  @!P3 IMAD.X R27, R4, 0x1, R217, P1 ;  /* 0x00000001041bb824 */ /* 0x000fc600008e06d9 */
[----:B------:R0:W5:Y:S04]  /*69d0*/  @!P3 LD.E.64 R12, desc[UR40][R24.64] ;  /* 0x00000028180cb980 */ /* 0x000168000c101b00 */
[----:B------:R0:W5:Y:S02]  /*69e0*/  @!P3 LD.E.64 R8, desc[UR40][R26.64] ;  /* 0x000000281a08b980 */ /* 0x000164000c101b00 */
.L_x_713:
[----:B------:R-:W-:Y:S05]  /*69f0*/  BSYNC B1 ;  /* 0x0000000000017941 */ /* 0x000fea0003800000 */
.L_x_712:
[----:B0-----:R-:W-:Y:S01]  /*6a00*/  SHF.L.U32 R15, R28, 0x1f, RZ ;  /* 0x0000001f1c0f7819 */ /* 0x001fe200000006ff */
[----:B--2---:R-:W-:Y:S01]  /*6a10*/  IMAD R3, R192, 0x200, R29 ;  /* 0x00000200c0037824 */ /* 0x004fe200078e021d */
[----:B------:R-:W-:Y:S01]  /*6a20*/  LOP3.LUT P1, RZ, R188, 0x4, RZ, 0xc0, !PT ;  /* 0x00000004bcff7812 */ /* 0x000fe2000782c0ff */
[----:B-----5:R-:W-:Y:S01]  /*6a30*/  IMAD.MOV.U32 R30, RZ, RZ, R10 ;  /* 0x000000ffff1e7224 */ /* 0x020fe200078e000a */
[----:B------:R-:W0:Y:S01]  /*6a40*/  SYNCS.PHASECHK.TRANS64.TRYWAIT P0, [R2+URZ+0x28c00], R15 ;  /* 0x028c000f020075a7 */ /* 0x000e22000800017f */
[----:B------:R-:W-:Y:S01]  /*6a50*/  IMAD R3, R3, 0x2, R2 ;  /* 0x0000000203037824 */ /* 0x000fe200078e0202 */
[--C-:B------:R-:W-:Y:S01]  /*6a60*/  SHF.R.U64 R32, R10, 0x10, R11.reuse ;  /* 0x000000100a207819 */ /* 0x100fe2000000120b */
[--C-:B----4-:R-:W-:Y:S01]  /*6a70*/  IMAD.MOV.U32 R14, RZ, RZ, R11.reuse ;  /* 0x000000ffff0e7224 */ /* 0x110fe200078e000b */
[----:B------:R-:W-:Y:S01]  /*6a80*/  SHF.R.U32.HI R20, RZ, 0x10, R11 ;  /* 0x00000010ff147819 */ /* 0x000fe2000001160b */
[----:B------:R-:W-:Y:S01]  /*6a90*/  IMAD.MOV.U32 R28, RZ, RZ, R6 ;  /* 0x000000ffff1c7224 */ /* 0x000fe200078e0006 */
[----:B------:R-:W-:Y:S01]  /*6aa0*/  SHF.R.U64 R34, R6, 0x10, R7 ;  /* 0x0000001006227819 */ /* 0x000fe20000001207 */
[----:B------:R-:W-:Y:S01]  /*6ab0*/  IMAD.MOV.U32 R31, RZ, RZ, R12 ;  /* 0x000000ffff1f7224 */ /* 0x000fe200078e000c */
[--C-:B------:R-:W-:Y:S01]  /*6ac0*/  SHF.R.U64 R33, R12, 0x10, R13.reuse ;  /* 0x000000100c217819 */ /* 0x100fe2000000120d */
[--C-:B------:R-:W-:Y:S01]  /*6ad0*/  IMAD.MOV.U32 R11, RZ, RZ, R13.reuse ;  /* 0x000000ffff0b7224 */ /* 0x100fe200078e000d */
[----:B------:R-:W-:Y:S01]  /*6ae0*/  SHF.R.U32.HI R12, RZ, 0x10, R13 ;  /* 0x00000010ff0c7819 */ /* 0x000fe2000001160d */
[--C-:B------:R-:W-:Y:S01]  /*6af0*/  IMAD.MOV.U32 R10, RZ, RZ, R7.reuse ;  /* 0x000000ffff0a7224 */ /* 0x100fe200078e0007 */
[----:B------:R-:W-:Y:S01]  /*6b00*/  SHF.R.U32.HI R7, RZ, 0x10, R7 ;  /* 0x00000010ff077819 */ /* 0x000fe20000011607 */
[----:B------:R-:W-:Y:S01]  /*6b10*/  IMAD.MOV.U32 R29, RZ, RZ, R8 ;  /* 0x000000ffff1d7224 */ /* 0x000fe200078e0008 */
[----:B------:R-:W-:Y:S01]  /*6b20*/  VIMNMX R27, R5, 0x40, PT ;  /* 0x00000040051b7848 */ /* 0x000fe20003fe0100 */
[C---:B---3--:R-:W-:Y:S01]  /*6b30*/  VIADD R4, R3.reuse, 0x20400 ;  /* 0x0002040003047836 */ /* 0x048fe20000000000 */
[----:B------:R-:W-:Y:S01]  /*6b40*/  BSSY B1, `(.L_x_714) ;  /* 0x000000f000017945 */ /* 0x000fe20003800000 */
[--C-:B------:R-:W-:Y:S01]  /*6b50*/  IMAD.MOV.U32 R6, RZ, RZ, R9.reuse ;  /* 0x000000ffff067224 */ /* 0x100fe200078e0009 */
[--C-:B------:R-:W-:Y:S01]  /*6b60*/  SHF.R.U64 R35, R8, 0x10, R9.reuse ;  /* 0x0000001008237819 */ /* 0x100fe20000001209 */
[----:B-1----:R-:W-:Y:S01]  /*6b70*/  VIADD R0, R3, 0x20440 ;  /* 0x0002044003007836 */ /* 0x002fe20000000000 */
[----:B------:R-:W-:Y:S01]  /*6b80*/  SHF.R.U32.HI R8, RZ, 0x10, R9 ;  /* 0x00000010ff087819 */ /* 0x000fe20000011609 */
[----:B------:R-:W-:Y:S01]  /*6b90*/  @P1 VIADD R0, R4, 0xffffffc0 ;  /* 0xffffffc004001836 */ /* 0x000fe20000000000 */
[----:B------:R-:W-:-:S02]  /*6ba0*/  PRMT R30, R30, 0x5410, R14 ;  /* 0x000054101e1e7816 */ /* 0x000fc4000000000e */
[----:B------:R-:W-:Y:S02]  /*6bb0*/  PRMT R32, R32, 0x5410, R20 ;  /* 0x0000541020207816 */ /* 0x000fe40000000014 */
[----:B------:R-:W-:Y:S02]  /*6bc0*/  PRMT R31, R31, 0x5410, R11 ;  /* 0x000054101f1f7816 */ /* 0x000fe4000000000b */
[----:B------:R-:W-:Y:S02]  /*6bd0*/  PRMT R33, R33, 0x5410, R12 ;  /* 0x0000541021217816 */ /* 0x000fe4000000000c */
[----:B------:R-:W-:Y:S02]  /*6be0*/  ISETP.GE.AND P1, PT, R19, R27, PT ;  /* 0x0000001b1300720c */ /* 0x000fe40003f26270 */
[----:B------:R-:W-:Y:S02]  /*6bf0*/  PRMT R28, R28, 0x5410, R10 ;  /* 0x000054101c1c7816 */ /* 0x000fe4000000000a */
[----:B------:R-:W-:-:S02]  /*6c00*/  PRMT R34, R34, 0x5410, R7 ;  /* 0x0000541022227816 */ /* 0x000fc40000000007 */
[----:B------:R-:W-:Y:S01]  /*6c10*/  PRMT R29, R29, 0x5410, R6 ;  /* 0x000054101d1d7816 */ /* 0x000fe20000000006 */
[----:B0-----:R-:W-:Y:S06]  /*6c20*/  @!P0 BRA `(.L_x_715) ;  /* 0x0000010c00f48947 */ /* 0x001fec0003800000 */
.L_x_960:
[----:B------:R-:W-:Y:S05]  /*6c30*/  BSYNC B1 ;  /* 0x0000000000017941 */ /* 0x000fea0003800000 */
.L_x_714:
[----:B------:R-:W-:Y:S01]  /*6c40*/  BSSY B1, `(.L_x_716) ;  /* 0x0000056000017945 */ /* 0x000fe20003800000 */
[----:B------:R-:W-:-:S03]  /*6c50*/  PRMT R35, R35, 0x5410, R8 ;  /* 0x0000541023237816 */ /* 0x000fc60000000008 */
[----:B------:R-:W-:Y:S05]  /*6c60*/  @P1 BRA `(.L_x_717) ;  /* 0x00000004004c1947 */ /* 0x000fea0003800000 */
[----:B------:R-:W1:Y:S01]  /*6c70*/  LDC R5, c[0x0][0x3f4] ;  /* 0x0000fd00ff057b82 */ /* 0x000e620000000800 */
[----:B------:R-:W-:Y:S01]  /*6c80*/  BSSY B2, `(.L_x_718) ;  /* 0x000002a000027945 */ /* 0x000fe20003800000 */
[-C--:B-1----:R-:W-:Y:S02]  /*6c90*/  ISETP.GE.AND P0, PT, R186, R5.reuse, PT ;  /* 0x00000005ba00720c */ /* 0x082fe40003f06270 */
[----:B------:R-:W-:-:S11]  /*6ca0*/  ISETP.GE.AND P1, PT, R190, R5, PT ;  /* 0x00000005be00720c */ /* 0x000fd60003f26270 */
[----:B------:R-:W-:Y:S05]  /*6cb0*/  @P0 BRA `(.L_x_719) ;  /* 0x0000000000980947 */ /* 0x000fea0003800000 */
[----:B------:R-:W1:Y:S01]  /*6cc0*/  LDS.128 R4, [R3+0x20400] ;  /* 0x0204000003047984 */ /* 0x000e620000000c00 */
[----:B0-----:R-:W-:Y:S02]  /*6cd0*/  HADD2.F32 R15, -RZ, R28.H0_H0 ;  /* 0x2000001cff0f7230 */ /* 0x001fe40000004100 */
[----:B------:R-:W-:Y:S02]  /*6ce0*/  HADD2.F32 R13, -RZ, R30.H0_H0 ;  /* 0x2000001eff0d7230 */ /* 0x000fe40000004100 */
[----:B------:R-:W-:Y:S02]  /*6cf0*/  HADD2.F32 R12, -RZ, R32.H0_H0 ;  /* 0x20000020ff0c7230 */ /* 0x000fe40000004100 */
[----:B------:R-:W-:Y:S02]  /*6d00*/  HADD2.F32 R14, -RZ, R34.H0_H0 ;  /* 0x20000022ff0e7230 */ /* 0x000fe40000004100 */
[--C-:B-1----:R-:W-:Y:S02]  /*6d10*/  HADD2.F32 R8, -RZ, R4.reuse.H0_H0 ;  /* 0x20000004ff087230 */ /* 0x102fe40000004100 */
[----:B------:R-:W-:-:S02]  /*6d20*/  HADD2.F32 R4, -RZ, R4.H1_H1 ;  /* 0x30000004ff047230 */ /* 0x000fc40000004100 */
[--C-:B------:R-:W-:Y:S02]  /*6d30*/  HADD2.F32 R9, -RZ, R5.reuse.H0_H0 ;  /* 0x20000005ff097230 */ /* 0x100fe40000004100 */
[----:B------:R-:W-:Y:S02]  /*6d40*/  HADD2.F32 R5, -RZ, R5.H1_H1 ;  /* 0x30000005ff057230 */ /* 0x000fe40000004100 */
[C---:B------:R-:W-:Y:S01]  /*6d50*/  FMUL.FTZ R21, R4.reuse, R15 ;  /* 0x0000000f04157220 */ /* 0x040fe20000410000 */
[-C--:B------:R-:W-:Y:S01]  /*6d60*/  FMUL.FTZ R4, R4, R13.reuse ;  /* 0x0000000d04047220 */ /* 0x080fe20000410000 */
[--C-:B------:R-:W-:Y:S02]  /*6d70*/  HADD2.F32 R10, -RZ, R6.reuse.H0_H0 ;  /* 0x20000006ff0a7230 */ /* 0x100fe40000004100 */
[----:B------:R-:W-:Y:S02]  /*6d80*/  HADD2.F32 R11, -RZ, R7.H0_H0 ;  /* 0x20000007ff0b7230 */ /* 0x000fe40000004100 */
[C---:B------:R-:W-:Y:S01]  /*6d90*/  FMUL.FTZ R24, R5.reuse, R14 ;  /* 0x0000000e05187220 */ /* 0x040fe20000410000 */
[C---:B------:R-:W-:Y:S01]  /*6da0*/  FFMA.FTZ R21, R8.reuse, R13, -R21 ;  /* 0x0000000d08157223 */ /* 0x040fe20000010815 */
[----:B------:R-:W-:Y:S01]  /*6db0*/  FFMA.FTZ R20, R8, R15, R4 ;  /* 0x0000000f08147223 */ /* 0x000fe20000010004 */
[----:B------:R-:W-:Y:S01]  /*6dc0*/  FMUL.FTZ R26, R5, R12 ;  /* 0x0000000c051a7220 */ /* 0x000fe20000410000 */
[----:B------:R-:W-:-:S02]  /*6dd0*/  HADD2.F32 R6, -RZ, R6.H1_H1 ;  /* 0x30000006ff067230 */ /* 0x000fc40000004100 */
[C---:B------:R-:W-:Y:S01]  /*6de0*/  FFMA.FTZ R24, R9.reuse, R12, -R24 ;  /* 0x0000000c09187223 */ /* 0x040fe20000010818 */
[----:B------:R-:W-:Y:S02]  /*6df0*/  HADD2.F32 R7, -RZ, R7.H1_H1 ;  /* 0x30000007ff077230 */ /* 0x000fe40000004100 */
[----:B------:R-:W-:Y:S01]  /*6e00*/  FFMA.FTZ R9, R9, R14, R26 ;  /* 0x0000000e09097223 */ /* 0x000fe2000001001a */
[----:B------:R-:W-:Y:S02]  /*6e10*/  HADD2.F32 R13, -RZ, R28.H1_H1 ;  /* 0x3000001cff0d7230 */ /* 0x000fe40000004100 */
[----:B------:R-:W-:Y:S02]  /*6e20*/  HADD2.F32 R5, -RZ, R30.H1_H1 ;  /* 0x3000001eff057230 */ /* 0x000fe40000004100 */
[----:B------:R-:W-:Y:S02]  /*6e30*/  HADD2.F32 R8, -RZ, R34.H1_H1 ;  /* 0x30000022ff087230 */ /* 0x000fe40000004100 */
[----:B------:R-:W-:Y:S01]  /*6e40*/  FMUL.FTZ R15, R6, R13 ;  /* 0x0000000d060f7220 */ /* 0x000fe20000410000 */
[----:B------:R-:W-:-:S02]  /*6e50*/  HADD2.F32 R4, -RZ, R32.H1_H1 ;  /* 0x30000020ff047230 */ /* 0x000fc40000004100 */
[-C--:B------:R-:W-:Y:S01]  /*6e60*/  FMUL.FTZ R12, R6, R5.reuse ;  /* 0x00000005060c7220 */ /* 0x080fe20000410000 */
[C---:B------:R-:W-:Y:S01]  /*6e70*/  FMUL.FTZ R14, R7.reuse, R8 ;  /* 0x00000008070e7220 */ /* 0x040fe20000410000 */
[C---:B------:R-:W-:Y:S01]  /*6e80*/  FFMA.FTZ R6, R10.reuse, R5, -R15 ;  /* 0x000000050a067223 */ /* 0x040fe2000001080f */
[-C--:B------:R-:W-:Y:S01]  /*6e90*/  FMUL.FTZ R25, R7, R4.reuse ;  /* 0x0000000407197220 */ /* 0x080fe20000410000 */
[----:B------:R-:W-:Y:S01]  /*6ea0*/  FFMA.FTZ R13, R10, R13, R12 ;  /* 0x0000000d0a0d7223 */ /* 0x000fe2000001000c */
[C---:B------:R-:W-:Y:S01]  /*6eb0*/  FFMA.FTZ R7, R11.reuse, R4, -R14 ;  /* 0x000000040b077223 */ /* 0x040fe2000001080e */
[----:B------:R-:W-:Y:S01]  /*6ec0*/  F2FP.F16.F32.PACK_AB R4, R20, R21 ;  /* 0x000000151404723e */ /* 0x000fe200000000ff */
[----:B------:R-:W-:Y:S01]  /*6ed0*/  FFMA.FTZ R8, R11, R8, R25 ;  /* 0x000000080b087223 */ /* 0x000fe20000010019 */
[----:B------:R-:W-:Y:S02]  /*6ee0*/  F2FP.F16.F32.PACK_AB R5, R9, R24 ;  /* 0x000000180905723e */ /* 0x000fe400000000ff */
[----:B------:R-:W-:-:S02]  /*6ef0*/  F2FP.F16.F32.PACK_AB R6, R13, R6 ;  /* 0x000000060d06723e */ /* 0x000fc400000000ff */
[----:B------:R-:W-:-:S05]  /*6f00*/  F2FP.F16.F32.PACK_AB R7, R8, R7 ;  /* 0x000000070807723e */ /* 0x000fca00000000ff */
[----:B------:R1:W-:Y:S02]  /*6f10*/  STS.128 [R3+0x20400], R4 ;  /* 0x0204000403007388 */ /* 0x0003e40000000c00 */
.L_x_719:
[----:B------:R-:W-:Y:S05]  /*6f20*/  BSYNC B2 ;  /* 0x0000000000027941 */ /* 0x000fea0003800000 */
.L_x_718:
[----:B------:R-:W-:Y:S05]  /*6f30*/  @P1 BRA `(.L_x_717) ;  /* 0x0000000000981947 */ /* 0x000fea0003800000 */
[----:B-1----:R-:W1:Y:S01]  /*6f40*/  LDS.128 R4, [R0] ;  /* 0x0000000000047984 */ /* 0x002e620000000c00 */
        /* <DEDUP_REMOVED lines=36> */
[----:B------:R2:W-:Y:S02]  /*7190*/  STS.128 [R0], R4 ;  /* 0x0000000400007388 */ /* 0x0005e40000000c00 */
.L_x_717:
[----:B------:R-:W-:Y:S05]  /*71a0*/  BSYNC B1 ;  /* 0x0000000000017941 */ /* 0x000fea0003800000 */
.L_x_716:
[----:B------:R-:W-:-:S13]  /*71b0*/  ISETP.GE.AND P0, PT, R226, R27, PT ;  /* 0x0000001be200720c */ /* 0x000fda0003f06270 */
[----:B------:R-:W-:Y:S05]  /*71c0*/  @P0 BRA `(.L_x_720) ;  /* 0x0000001400000947 */ /* 0x000fea0003800000 */
[----:B-12---:R-:W1:Y:S01]  /*71d0*/  LDC R5, c[0x0][0x3f4] ;  /* 0x0000fd00ff057b82 */ /* 0x006e620000000800 */
[----:B------:R-:W-:Y:S01]  /*71e0*/  BSSY B1, `(.L_x_721) ;  /* 0x000002a000017945 */ /* 0x000fe20003800000 */
[-C--:B-1----:R-:W-:Y:S02]  /*71f0*/  ISETP.GE.AND P0, PT, R186, R5.reuse, PT ;  /* 0x00000005ba00720c */ /* 0x082fe40003f06270 */
[----:B------:R-:W-:-:S11]  /*7200*/  ISETP.GE.AND P1, PT, R190, R5, PT ;  /* 0x00000005be00720c */ /* 0x000fd60003f26270 */
[----:B------:R-:W-:Y:S05]  /*7210*/  @P0 BRA `(.L_x_722) ;  /* 0x0000000000980947 */ /* 0x000fea0003800000 */
[----:B------:R-:W1:Y:S01]  /*7220*/  LDS.128 R4, [R3+0x21400] ;  /* 0x0214000003047984 */ /* 0x000e620000000c00 */
[----:B------:R-:W-:Y:S02]  /*7230*/  HADD2.F32 R14, -RZ, R30.H0_H0 ;  /* 0x2000001eff0e7230 */ /* 0x000fe40000004100 */
[----:B------:R-:W-:Y:S02]  /*7240*/  HADD2.F32 R20, -RZ, R28.H0_H0 ;  /* 0x2000001cff147230 */ /* 0x000fe40000004100 */
[----:B------:R-:W-:Y:S02]  /*7250*/  HADD2.F32 R25, -RZ, R34.H0_H0 ;  /* 0x20000022ff197230 */ /* 0x000fe40000004100 */
[----:B------:R-:W-:Y:S02]  /*7260*/  HADD2.F32 R21, -RZ, R32.H0_H0 ;  /* 0x20000020ff157230 */ /* 0x000fe40000004100 */
[----:B------:R-:W-:Y:S02]  /*7270*/  HADD2.F32 R24, -RZ, R28.H1_H1 ;  /* 0x3000001cff187230 */ /* 0x000fe40000004100 */
[----:B------:R-:W-:-:S02]  /*7280*/  HADD2.F32 R27, -RZ, R34.H1_H1 ;  /* 0x30000022ff1b7230 */ /* 0x000fc40000004100 */
[--C-:B-1----:R-:W-:Y:S02]  /*7290*/  HADD2.F32 R8, -RZ, R4.reuse.H0_H0 ;  /* 0x20000004ff087230 */ /* 0x102fe40000004100 */
[----:B------:R-:W-:Y:S02]  /*72a0*/  HADD2.F32 R4, -RZ, R4.H1_H1 ;  /* 0x30000004ff047230 */ /* 0x000fe40000004100 */
[--C-:B------:R-:W-:Y:S02]  /*72b0*/  HADD2.F32 R9, -RZ, R5.reuse.H0_H0 ;  /* 0x20000005ff097230 */ /* 0x100fe40000004100 */
[----:B------:R-:W-:Y:S02]  /*72c0*/  HADD2.F32 R5, -RZ, R5.H1_H1 ;  /* 0x30000005ff057230 */ /* 0x000fe40000004100 */
[-C--:B------:R-:W-:Y:S01]  /*72d0*/  FMUL.FTZ R13, R20, R4.reuse ;  /* 0x00000004140d7220 */ /* 0x080fe20000410000 */
[----:B0-----:R-:W-:Y:S01]  /*72e0*/  FMUL.FTZ R15, R14, R4 ;  /* 0x000000040e0f7220 */ /* 0x001fe20000410000 */
[----:B------:R-:W-:-:S02]  /*72f0*/  HADD2.F32 R10, -RZ, R6.H0_H0 ;  /* 0x20000006ff0a7230 */ /* 0x000fc40000004100 */
[-C--:B------:R-:W-:Y:S01]  /*7300*/  FMUL.FTZ R12, R25, R5.reuse ;  /* 0x00000005190c7220 */ /* 0x080fe20000410000 */
[-C--:B------:R-:W-:Y:S01]  /*7310*/  FFMA.FTZ R4, R14, R8.reuse, -R13 ;  /* 0x000000080e047223 */ /* 0x080fe2000001080d */
[----:B------:R-:W-:Y:S01]  /*7320*/  FFMA.FTZ R15, R20, R8, R15 ;  /* 0x00000008140f7223 */ /* 0x000fe2000001000f */
[C---:B------:R-:W-:Y:S01]  /*7330*/  FMUL.FTZ R8, R21.reuse, R5 ;  /* 0x0000000515087220 */ /* 0x040fe20000410000 */
[--C-:B------:R-:W-:Y:S02]  /*7340*/  HADD2.F32 R11, -RZ, R7.reuse.H0_H0 ;  /* 0x20000007ff0b7230 */ /* 0x100fe40000004100 */
[-C--:B------:R-:W-:Y:S01]  /*7350*/  FFMA.FTZ R5, R21, R9.reuse, -R12 ;  /* 0x0000000915057223 */ /* 0x080fe2000001080c */
[----:B------:R-:W-:Y:S02]  /*7360*/  HADD2.F32 R6, -RZ, R6.H1_H1 ;  /* 0x30000006ff067230 */ /* 0x000fe40000004100 */
[----:B------:R-:W-:Y:S01]  /*7370*/  FFMA.FTZ R8, R25, R9, R8 ;  /* 0x0000000919087223 */ /* 0x000fe20000010008 */
[----:B------:R-:W-:Y:S01]  /*7380*/  HADD2.F32 R7, -RZ, R7.H1_H1 ;  /* 0x30000007ff077230 */ /* 0x000fe20000004100 */
[----:B------:R-:W-:Y:S01]  /*7390*/  F2FP.F16.F32.PACK_AB R4, R15, R4 ;  /* 0x000000040f04723e */ /* 0x000fe200000000ff */
[----:B------:R-:W-:-:S02]  /*73a0*/  HADD2.F32 R20, -RZ, R30.H1_H1 ;  /* 0x3000001eff147230 */ /* 0x000fc40000004100 */
[-C--:B------:R-:W-:Y:S01]  /*73b0*/  FMUL.FTZ R9, R24, R6.reuse ;  /* 0x0000000618097220 */ /* 0x080fe20000410000 */
[----:B------:R-:W-:Y:S02]  /*73c0*/  HADD2.F32 R21, -RZ, R32.H1_H1 ;  /* 0x30000020ff157230 */ /* 0x000fe40000004100 */
[----:B------:R-:W-:Y:S01]  /*73d0*/  FMUL.FTZ R12, R27, R7 ;  /* 0x000000071b0c7220 */ /* 0x000fe20000410000 */
[----:B------:R-:W-:Y:S01]  /*73e0*/  F2FP.F16.F32.PACK_AB R5, R8, R5 ;  /* 0x000000050805723e */ /* 0x000fe200000000ff */
[C---:B------:R-:W-:Y:S01]  /*73f0*/  FMUL.FTZ R13, R20.reuse, R6 ;  /* 0x00000006140d7220 */ /* 0x040fe20000410000 */
[-C--:B------:R-:W-:Y:S01]  /*7400*/  FFMA.FTZ R6, R20, R10.reuse, -R9 ;  /* 0x0000000a14067223 */ /* 0x080fe20000010809 */
[C---:B------:R-:W-:Y:S01]  /*7410*/  FMUL.FTZ R14, R21.reuse, R7 ;  /* 0x00000007150e7220 */ /* 0x040fe20000410000 */
[-C--:B------:R-:W-:Y:S01]  /*7420*/  FFMA.FTZ R7, R21, R11.reuse, -R12 ;  /* 0x0000000b15077223 */ /* 0x080fe2000001080c */
[----:B------:R-:W-:Y:S02]  /*7430*/  FFMA.FTZ R13, R24, R10, R13 ;  /* 0x0000000a180d7223 */ /* 0x000fe4000001000d */
[----:B------:R-:W-:-:S03]  /*7440*/  FFMA.FTZ R14, R27, R11, R14 ;  /* 0x0000000b1b0e7223 */ /* 0x000fc6000001000e */
[----:B------:R-:W-:Y:S02]  /*7450*/  F2FP.F16.F32.PACK_AB R6, R13, R6 ;  /* 0x000000060d06723e */ /* 0x000fe400000000ff */
[----:B------:R-:W-:-:S05]  /*7460*/  F2FP.F16.F32.PACK_AB R7, R14, R7 ;  /* 0x000000070e07723e */ /* 0x000fca00000000ff */
[----:B------:R1:W-:Y:S02]  /*7470*/  STS.128 [R3+0x21400], R4 ;  /* 0x0214000403007388 */ /* 0x0003e40000000c00 */
.L_x_722:
[----:B------:R-:W-:Y:S05]  /*7480*/  BSYNC B1 ;  /* 0x0000000000017941 */ /* 0x000fea0003800000 */
.L_x_721:
[----:B------:R-:W-:Y:S05]  /*7490*/  @P1 BRA `(.L_x_720) ;  /* 0x00000010004c1947 */ /* 0x000fea0003800000 */
[----:B-1----:R-:W1:Y:S01]  /*74a0*/  LDS.128 R4, [R0+0x1000] ;  /* 0x0010000000047984 */ /* 0x002e620000000c00 */
[----:B0-----:R-:W-:Y:S02]  /*74b0*/  HADD2.F32 R15, -RZ, R29.H0_H0 ;  /* 0x2000001dff0f7230 */ /* 0x001fe40000004100 */
        /* <DEDUP_REMOVED lines=10> */
[----:B------:R-:W-:Y:S01]  /*7560*/  FMUL.FTZ R14, R13, R4 ;  /* 0x000000040d0e7220 */ /* 0x000fe20000410000 */
[----:B------:R-:W-:-:S02]  /*7570*/  HADD2.F32 R9, -RZ, R6.H0_H0 ;  /* 0x20000006ff097230 */ /* 0x000fc40000004100 */
[----:B------:R-:W-:Y:S01]  /*7580*/  FMUL.FTZ R11, R24, R5 ;  /* 0x00000005180b7220 */ /* 0x000fe20000410000 */
[----:B------:R-:W-:Y:S01]  /*7590*/  FFMA.FTZ R4, R13, R3, -R12 ;  /* 0x000000030d047223 */ /* 0x000fe2000001080c */
[--C-:B------:R-:W-:Y:S02]  /*75a0*/  HADD2.F32 R10, -RZ, R7.reuse.H0_H0 ;  /* 0x20000007ff0a7230 */ /* 0x100fe40000004100 */
[C---:B------:R-:W-:Y:S01]  /*75b0*/  FMUL.FTZ R13, R20.reuse, R5 ;  /* 0x00000005140d7220 */ /* 0x040fe20000410000 */
[----:B------:R-:W-:Y:S02]  /*75c0*/  HADD2.F32 R6, -RZ, R6.H1_H1 ;  /* 0x30000006ff067230 */ /* 0x000fe40000004100 */
[----:B------:R-:W-:Y:S01]  /*75d0*/  FFMA.FTZ R3, R15, R3, R14 ;  /* 0x000000030f037223 */ /* 0x000fe2000001000e */
[----:B------:R-:W-:Y:S02]  /*75e0*/  HADD2.F32 R7, -RZ, R7.H1_H1 ;  /* 0x30000007ff077230 */ /* 0x000fe40000004100 */
[----:B------:R-:W-:Y:S01]  /*75f0*/  FFMA.FTZ R5, R20, R8, -R11 ;  /* 0x0000000814057223 */ /* 0x000fe2000001080b */
[----:B------:R-:W-:-:S02]  /*7600*/  HADD2.F32 R15, -RZ, R31.H1_H1 ;  /* 0x3000001fff0f7230 */ /* 0x000fc40000004100 */
[----:B------:R-:W-:Y:S01]  /*7610*/  FFMA.FTZ R8, R24, R8, R13 ;  /* 0x0000000818087223 */ /* 0x000fe2000001000d */
[----:B------:R-:W-:Y:S02]  /*7620*/  HADD2.F32 R20, -RZ, R33.H1_H1 ;  /* 0x30000021ff147230 */ /* 0x000fe40000004100 */
[-C--:B------:R-:W-:Y:S01]  /*7630*/  FMUL.FTZ R12, R21, R6.reuse ;  /* 0x00000006150c7220 */ /* 0x080fe20000410000 */
[-C--:B------:R-:W-:Y:S01]  /*7640*/  FMUL.FTZ R11, R26, R7.reuse ;  /* 0x000000071a0b7220 */ /* 0x080fe20000410000 */
[----:B------:R-:W-:Y:S01]  /*7650*/  FMUL.FTZ R14, R15, R6 ;  /* 0x000000060f0e7220 */ /* 0x000fe20000410000 */
[----:B------:R-:W-:Y:S01]  /*7660*/  F2FP.F16.F32.PACK_AB R4, R3, R4 ;  /* 0x000000040304723e */ /* 0x000fe200000000ff */
[C---:B------:R-:W-:Y:S01]  /*7670*/  FMUL.FTZ R13, R20.reuse, R7 ;  /* 0x00000007140d7220 */ /* 0x040fe20000410000 */
[-C--:B------:R-:W-:Y:S01]  /*7680*/  FFMA.FTZ R6, R15, R9.reuse, -R12 ;  /* 0x000000090f067223 */ /* 0x080fe2000001080c */
[-C--:B------:R-:W-:Y:S01]  /*7690*/  FFMA.FTZ R7, R20, R10.reuse, -R11 ;  /* 0x0000000a14077223 */ /* 0x080fe2000001080b */
[----:B------:R-:W-:Y:S01]  /*76a0*/  FFMA.FTZ R9, R21, R9, R14 ;  /* 0x0000000915097223 */ /* 0x000fe2000001000e */
[----:B------:R-:W-:Y:S01]  /*76b0*/  FFMA.FTZ R10, R26, R10, R13 ;  /* 0x0000000a1a0a7223 */ /* 0x000fe2000001000d */
[----:B------:R-:W-:-:S03]  /*76c0*/  F2FP.F16.F32.PACK_AB R5, R8, R5 ;  /* 0x000000050805723e */ /* 0x000fc600000000ff */
[----:B------:R-:W-:Y:S02]  /*76d0*/  F2FP.F16.F32.PACK_AB R6, R9, R6 ;  /* 0x000000060906723e */ /* 0x000fe400000000ff */
[----:B------:R-:W-:-:S05]  /*76e0*/  F2FP.F16.F32.PACK_AB R7, R10, R7 ;  /* 0x000000070a07723e */ /* 0x000fca00000000ff */
[----:B------:R3:W-:Y:S01]  /*76f0*/  STS.128 [R0+0x1000], R4 ;  /* 0x0010000400007388 */ /* 0x0007e20000000c00 */
[----:B------:R-:W-:Y:S05]  /*7700*/  BRA `(.L_x_720) ;  /* 0x0000000c00b07947 */ /* 0x000fea0003800000 */
.L_x_710:
[----:B------:R-:W-:-:S03]  /*7710*/  UMOV UR4, 0xffffffff ;  /* 0xffffffff00047882 */ /* 0x000fc60000000000 */
[----:B------:R-:W-:Y:S05]  /*7720*/  BRA.DIV UR4, `(.L_x_723) ;  /* 0x0000010604487947 */ /* 0x000fea000b800000 */
[----:B------:R-:W0:Y:S04]  /*7730*/  SHFL.IDX PT, R3, R27, RZ, 0x1c1f ;  /* 0x001c1fff1b037589 */ /* 0x000e2800000e0000 */
[----:B------:R-:W1:Y:S04]  /*7740*/  SHFL.IDX PT, R0, R26, RZ, 0x1c1f ;  /* 0x001c1fff1a007589 */ /* 0x000e6800000e0000 */
[----:B------:R2:W3:Y:S04]  /*7750*/  SHFL.IDX PT, R5, R29, RZ, 0x1c1f ;  /* 0x001c1fff1d057589 */ /* 0x0004e800000e0000 */
[----:B------:R2:W4:Y:S01]  /*7760*/  SHFL.IDX PT, R14, R28, RZ, 0x1c1f ;  /* 0x001c1fff1c0e7589 */ /* 0x00052200000e0000 */
[----:B0-----:R-:W-:-:S02]  /*7770*/  IMAD.MOV.U32 R13, RZ, RZ, R3 ;  /* 0x000000ffff0d7224 */ /* 0x001fc400078e0003 */
[----:B-12---:R-:W-:-:S07]  /*7780*/  IMAD.MOV.U32 R12, RZ, RZ, R0 ;  /* 0x000000ffff0c7224 */ /* 0x006fce00078e0000 */
.L_x_966:
[----:B------:R-:W-:Y:S01]  /*7790*/  ULDC UR4, c[0x0][0x448] ;  /* 0x0001120000047ab9 */ /* 0x000fe20000000800 */
[----:B------:R-:W-:Y:S01]  /*77a0*/  LEA.HI R3, R208, R208, RZ, 0x1 ;  /* 0x000000d0d0037211 */ /* 0x000fe200078f08ff */
[----:B------:R-:W-:Y:S01]  /*77b0*/  IMAD R0, R24, UR4, RZ ;  /* 0x0000000418007c24 */ /* 0x000fe2000f8e02ff */
[----:B------:R-:W-:Y:S01]  /*77c0*/  BSSY B1, `(.L_x_724) ;  /* 0x0000014000017945 */ /* 0x000fe20003800000 */
[----:B---3--:R-:W-:Y:S01]  /*77d0*/  IMAD.MOV.U32 R15, RZ, RZ, R5 ;  /* 0x000000ffff0f7224 */ /* 0x008fe200078e0005 */
[----:B------:R-:W-:Y:S02]  /*77e0*/  LOP3.LUT R3, R3, 0xfffffffe, RZ, 0xc0, !PT ;  /* 0xfffffffe03037812 */ /* 0x000fe400078ec0ff */
[----:B------:R-:W-:Y:S02]  /*77f0*/  CS2R R4, SRZ ;  /* 0x0000000000047805 */ /* 0x000fe4000001ff00 */
[----:B------:R-:W-:Y:S01]  /*7800*/  ISETP.GE.AND P0, PT, R6, R0, PT ;  /* 0x000000000600720c */ /* 0x000fe20003f06270 */
[----:B------:R-:W-:Y:S01]  /*7810*/  IMAD R0, R25, -0x40, R0 ;  /* 0xffffffc019007824 */ /* 0x000fe200078e0200 */
[----:B------:R-:W-:Y:S01]  /*7820*/  CS2R R6, SRZ ;  /* 0x0000000000067805 */ /* 0x000fe2000001ff00 */
[----:B------:R-:W-:Y:S01]  /*7830*/  IMAD.IADD R3, R208, 0x1, -R3 ;  /* 0x00000001d0037824 */ /* 0x000fe200078e0a03 */
[----:B------:R-:W-:-:S02]  /*7840*/  CS2R R10, SRZ ;  /* 0x00000000000a7805 */ /* 0x000fc4000001ff00 */
[----:B------:R-:W-:Y:S02]  /*7850*/  CS2R R8, SRZ ;  /* 0x0000000000087805 */ /* 0x000fe4000001ff00 */
[----:B------:R-:W-:-:S05]  /*7860*/  SHF.L.U32 R3, R3, 0x1f, RZ ;  /* 0x0000001f03037819 */ /* 0x000fca00000006ff */
[----:B------:R-:W-:Y:S05]  /*7870*/  @P0 BRA `(.L_x_725) ;  /* 0x0000000000200947 */ /* 0x000fea0003800000 */
[----:B------:R-:W-:Y:S01]  /*7880*/  ULDC UR4, c[0x0][0x3f4] ;  /* 0x0000fd0000047ab9 */ /* 0x000fe20000000800 */
[----:B------:R-:W-:Y:S02]  /*7890*/  CS2R R6, SRZ ;  /* 0x0000000000067805 */ /* 0x000fe4000001ff00 */
[----:B------:R-:W-:-:S13]  /*78a0*/  ISETP.GE.AND P0, PT, R16, UR4, PT ;  /* 0x0000000410007c0c */ /* 0x000fda000bf06270 */
[----:B------:R-:W-:Y:S05]  /*78b0*/  @P0 BRA `(.L_x_725) ;  /* 0x0000000000100947 */ /* 0x000fea0003800000 */
[----:B------:R-:W-:-:S04]  /*78c0*/  IMAD.WIDE R12, R16, 0x2, R12 ;  /* 0x00000002100c7825 */ /* 0x000fc800078e020c */
[----:B----4-:R-:W-:Y:S01]  /*78d0*/  IMAD.WIDE R14, R16, 0x2, R14 ;  /* 0x00000002100e7825 */ /* 0x010fe200078e020e */
[----:B------:R0:W5:Y:S04]  /*78e0*/  LD.E.128 R8, desc[UR40][R12.64] ;  /* 0x000000280c087980 */ /* 0x000168000c101d00 */
[----:B------:R0:W5:Y:S02]  /*78f0*/  LD.E.128 R4, desc[UR40][R14.64] ;  /* 0x000000280e047980 */ /* 0x000164000c101d00 */
.L_x_725:
[----:B------:R-:W-:Y:S05]  /*7900*/  BSYNC B1 ;  /* 0x0000000000017941 */ /* 0x000fea0003800000 */
.L_x_724:
[----:B------:R-:W1:Y:S01]  /*7910*/  SYNCS.PHASECHK.TRANS64.TRYWAIT P1, [R2+URZ+0x28c00], R3 ;  /* 0x028c0003020075a7 */ /* 0x000e62000802017f */
[----:B-----5:R-:W-:Y:S01]  /*7920*/  IMAD.MOV.U32 R39, RZ, RZ, R8 ;  /* 0x000000ffff277224 */ /* 0x020fe200078e0008 */
[--C-:B------:R-:W-:Y:S01]  /*7930*/  SHF.R.U64 R40, R8, 0x10, R9.reuse ;  /* 0x0000001008287819 */ /* 0x100fe20000001209 */
[--C-:B0---4-:R-:W-:Y:S01]  /*7940*/  IMAD.MOV.U32 R14, RZ, RZ, R9.reuse ;  /* 0x000000ffff0e7224 */ /* 0x111fe200078e0009 */
[----:B------:R-:W-:Y:S01]  /*7950*/  SHF.R.U32.HI R15, RZ, 0x10, R9 ;  /* 0x00000010ff0f7819 */ /* 0x000fe20000011609 */
[----:B------:R-:W-:Y:S01]  /*7960*/  IMAD.MOV.U32 R8, RZ, RZ, R4 ;  /* 0x000000ffff087224 */ /* 0x000fe200078e0004 */
[----:B------:R-:W-:Y:S01]  /*7970*/  SHF.R.U64 R42, R4, 0x10, R5 ;  /* 0x00000010042a7819 */ /* 0x000fe20000001205 */
[----:B------:R-:W-:Y:S01]  /*7980*/  IMAD.MOV.U32 R38, RZ, RZ, R10 ;  /* 0x000000ffff267224 */ /* 0x000fe200078e000a */
[----:B------:R-:W-:Y:S01]  /*7990*/  VIMNMX R0, R0, 0x40, PT ;  /* 0x0000004000007848 */ /* 0x000fe20003fe0100 */
[--C-:B------:R-:W-:Y:S01]  /*79a0*/  IMAD.MOV.U32 R12, RZ, RZ, R11.reuse ;  /* 0x000000ffff0c7224 */ /* 0x100fe200078e000b */
[----:B------:R-:W-:Y:S01]  /*79b0*/  SHF.R.U64 R41, R10, 0x10, R11 ;  /* 0x000000100a297819 */ /* 0x000fe2000000120b */
[--C-:B------:R-:W-:Y:S01]  /*79c0*/  IMAD.MOV.U32 R9, RZ, RZ, R5.reuse ;  /* 0x000000ffff097224 */ /* 0x100fe200078e0005 */
[----:B------:R-:W-:Y:S01]  /*79d0*/  SHF.R.U32.HI R4, RZ, 0x10, R5 ;  /* 0x00000010ff047819 */ /* 0x000fe20000011605 */
[----:B------:R-:W-:Y:S01]  /*79e0*/  IMAD.MOV.U32 R37, RZ, RZ, R6 ;  /* 0x000000ffff257224 */ /* 0x000fe200078e0006 */
[----:B------:R-:W-:Y:S01]  /*79f0*/  SHF.R.U32.HI R10, RZ, 0x10, R11 ;  /* 0x00000010ff0a7819 */ /* 0x000fe2000001160b */
[--C-:B------:R-:W-:Y:S01]  /*7a00*/  IMAD.MOV.U32 R36, RZ, RZ, R7.reuse ;  /* 0x000000ffff247224 */ /* 0x100fe200078e0007 */
[----:B------:R-:W0:Y:S01]  /*7a10*/  LDC R13, c[0x0][0x3f4] ;  /* 0x0000fd00ff0d7b82 */ /* 0x000e220000000800 */
[--C-:B------:R-:W-:Y:S01]  /*7a20*/  SHF.R.U64 R43, R6, 0x10, R7.reuse ;  /* 0x00000010062b7819 */ /* 0x100fe20000001207 */
[----:B------:R-:W-:Y:S01]  /*7a30*/  BSSY B1, `(.L_x_726) ;  /* 0x000000f000017945 */ /* 0x000fe20003800000 */
[----:B------:R-:W-:-:S02]  /*7a40*/  SHF.R.U32.HI R5, RZ, 0x10, R7 ;  /* 0x00000010ff057819 */ /* 0x000fc40000011607 */
[----:B------:R-:W-:Y:S02]  /*7a50*/  PRMT R39, R39, 0x5410, R14 ;  /* 0x0000541027277816 */ /* 0x000fe4000000000e */
[----:B------:R-:W-:Y:S02]  /*7a60*/  PRMT R40, R40, 0x5410, R15 ;  /* 0x0000541028287816 */ /* 0x000fe4000000000f */
[----:B------:R-:W-:Y:S02]  /*7a70*/  PRMT R38, R38, 0x5410, R12 ;  /* 0x0000541026267816 */ /* 0x000fe4000000000c */
[----:B------:R-:W-:Y:S02]  /*7a80*/  PRMT R41, R41, 0x5410, R10 ;  /* 0x0000541029297816 */ /* 0x000fe4000000000a */
[----:B------:R-:W-:Y:S02]  /*7a90*/  PRMT R36, R36, 0x5410, R8 ;  /* 0x0000541024247816 */ /* 0x000fe40000000008 */
[----:B------:R-:W-:-:S02]  /*7aa0*/  PRMT R37, R37, 0x5410, R9 ;  /* 0x0000541025257816 */ /* 0x000fc40000000009 */
[----:B------:R-:W-:Y:S02]  /*7ab0*/  PRMT R42, R42, 0x5410, R4 ;  /* 0x000054102a2a7816 */ /* 0x000fe40000000004 */
[----:B------:R-:W-:Y:S02]  /*7ac0*/  PRMT R43, R43, 0x5410, R5 ;  /* 0x000054102b2b7816 */ /* 0x000fe40000000005 */
[----:B0-----:R-:W-:-:S04]  /*7ad0*/  ISETP.GE.AND P0, PT, R16, R13, PT ;  /* 0x0000000d1000720c */ /* 0x001fc80003f06270 */
[-C--:B------:R-:W-:Y:S02]  /*7ae0*/  ISETP.GE.OR P2, PT, R19, R0.reuse, P0 ;  /* 0x000000001300720c */ /* 0x080fe40000746670 */
[----:B------:R-:W-:Y:S01]  /*7af0*/  ISETP.GE.OR P0, PT, R226, R0, P0 ;  /* 0x00000000e200720c */ /* 0x000fe20000706670 */
[----:B------:R-:W-:Y:S01]  /*7b00*/  IMAD.IADD R0, R16, 0x1, R13 ;  /* 0x0000000110007824 */ /* 0x000fe200078e020d */
[----:B-1----:R-:W-:Y:S11]  /*7b10*/  @!P1 BRA `(.L_x_727) ;  /* 0x0000010000c49947 */ /* 0x002ff60003800000 */
.L_x_967:
[----:B------:R-:W-:Y:S05]  /*7b20*/  BSYNC B1 ;  /* 0x0000000000017941 */ /* 0x000fea0003800000 */
.L_x_726:
[----:B------:R-:W-:Y:S01]  /*7b30*/  BSSY B1, `(.L_x_728) ;  /* 0x0000059000017945 */ /* 0x000fe20003800000 */
[----:B------:R-:W-:-:S03]  /*7b40*/  LOP3.LUT R0, R0, 0x38, RZ, 0xc0, !PT ;  /* 0x0000003800007812 */ /* 0x000fc600078ec0ff */
[----:B------:R-:W-:Y:S05]  /*7b50*/  @P2 BRA `(.L_x_729) ;  /* 0x0000000400582947 */ /* 0x000fea0003800000 */
[----:B0-----:R-:W-:Y:S02]  /*7b60*/  IMAD.SHL.U32 R3, R188, 0x40, RZ ;  /* 0x00000040bc037824 */ /* 0x001fe400078e00ff */
[----:B------:R-:W-:Y:S02]  /*7b70*/  HADD2.F32 R26, -RZ, R39.H0_H0 ;  /* 0x20000027ff1a7230 */ /* 0x000fe40000004100 */
[----:B------:R-:W-:Y:S01]  /*7b80*/  HADD2.F32 R28, -RZ, R36.H1_H1 ;  /* 0x30000024ff1c7230 */ /* 0x000fe20000004100 */
[----:B------:R-:W-:Y:S01]  /*7b90*/  LOP3.LUT R5, R3, 0x1c0, RZ, 0xc0, !PT ;  /* 0x000001c003057812 */ /* 0x000fe200078ec0ff */
[----:B------:R-:W-:Y:S02]  /*7ba0*/  HADD2.F32 R25, -RZ, R42.H0_H0 ;  /* 0x2000002aff197230 */ /* 0x000fe40000004100 */
[----:B------:R-:W-:Y:S01]  /*7bb0*/  HADD2.F32 R27, -RZ, R37.H1_H1 ;  /* 0x30000025ff1b7230 */ /* 0x000fe20000004100 */
[----:B------:R-:W-:Y:S02]  /*7bc0*/  LOP3.LUT R3, R5, 0x38, R16, 0xf8, !PT ;  /* 0x0000003805037812 */ /* 0x000fe400078ef810 */
[----:B------:R-:W-:-:S04]  /*7bd0*/  SHF.R.U32.HI R4, RZ, 0x3, R5 ;  /* 0x00000003ff047819 */ /* 0x000fc80000011605 */
[----:B------:R-:W-:-:S05]  /*7be0*/  LOP3.LUT R3, R3, R4, RZ, 0x3c, !PT ;  /* 0x0000000403037212 */ /* 0x000fca00078e3cff */
[----:B------:R-:W-:-:S04]  /*7bf0*/  IMAD R3, R192, 0x200, R3 ;  /* 0x00000200c0037824 */ /* 0x000fc800078e0203 */
[----:B------:R-:W-:Y:S01]  /*7c00*/  IMAD R33, R3, 0x2, R2 ;  /* 0x0000000203217824 */ /* 0x000fe200078e0202 */
[----:B------:R-:W-:-:S04]  /*7c10*/  LOP3.LUT R3, R4, R0, R5, 0x1e, !PT ;  /* 0x0000000004037212 */ /* 0x000fc800078e1e05 */
[----:B------:R-:W0:Y:S01]  /*7c20*/  LDS.128 R4, [R33+0x20400] ;  /* 0x0204000021047984 */ /* 0x000e220000000c00 */
[----:B------:R-:W-:-:S04]  /*7c30*/  IMAD R3, R192, 0x200, R3 ;  /* 0x00000200c0037824 */ /* 0x000fc800078e0203 */
[----:B------:R-:W-:-:S05]  /*7c40*/  IMAD R35, R3, 0x2, R2 ;  /* 0x0000000203237824 */ /* 0x000fca00078e0202 */
[----:B------:R-:W1:Y:S01]  /*7c50*/  LDS.128 R8, [R35+0x20400] ;  /* 0x0204000023087984 */ /* 0x000e620000000c00 */
[--C-:B0-----:R-:W-:Y:S02]  /*7c60*/  HADD2.F32 R3, -RZ, R4.reuse.H0_H0 ;  /* 0x20000004ff037230 */ /* 0x101fe40000004100 */
[----:B------:R-:W-:Y:S02]  /*7c70*/  HADD2.F32 R4, -RZ, R4.H1_H1 ;  /* 0x30000004ff047230 */ /* 0x000fe40000004100 */
[--C-:B------:R-:W-:Y:S02]  /*7c80*/  HADD2.F32 R12, -RZ, R5.reuse.H0_H0 ;  /* 0x20000005ff0c7230 */ /* 0x100fe40000004100 */
[----:B------:R-:W-:Y:S02]  /*7c90*/  HADD2.F32 R5, -RZ, R5.H1_H1 ;  /* 0x30000005ff057230 */ /* 0x000fe40000004100 */
[----:B------:R-:W-:Y:S02]  /*7ca0*/  HADD2.F32 R13, -RZ, R6.H0_H0 ;  /* 0x20000006ff0d7230 */ /* 0x000fe40000004100 */
[----:B-1----:R-:W-:-:S02]  /*7cb0*/  HADD2.F32 R15, -RZ, R8.H0_H0 ;  /* 0x20000008ff0f7230 */ /* 0x002fc40000004100 */
[----:B------:R-:W-:Y:S02]  /*7cc0*/  HADD2.F32 R8, -RZ, R8.H1_H1 ;  /* 0x30000008ff087230 */ /* 0x000fe40000004100 */
[----:B------:R-:W-:Y:S02]  /*7cd0*/  HADD2.F32 R20, -RZ, R9.H0_H0 ;  /* 0x20000009ff147230 */ /* 0x000fe40000004100 */
[C---:B------:R-:W-:Y:S01]  /*7ce0*/  FMUL.FTZ R30, R15.reuse, R28 ;  /* 0x0000001c0f1e7220 */ /* 0x040fe20000410000 */
[-C--:B------:R-:W-:Y:S01]  /*7cf0*/  FMUL.FTZ R32, R15, R26.reuse ;  /* 0x0000001a0f207220 */ /* 0x080fe20000410000 */
[----:B------:R-:W-:Y:S02]  /*7d00*/  HADD2.F32 R15, -RZ, R40.H0_H0 ;  /* 0x20000028ff0f7230 */ /* 0x000fe40000004100 */
[----:B------:R-:W-:Y:S01]  /*7d10*/  FMUL.FTZ R29, R8, R25 ;  /* 0x00000019081d7220 */ /* 0x000fe20000410000 */
[C---:B------:R-:W-:Y:S01]  /*7d20*/  FFMA.FTZ R30, R3.reuse, R26, -R30 ;  /* 0x0000001a031e7223 */ /* 0x040fe2000001081e */
[----:B------:R-:W-:Y:S01]  /*7d30*/  FFMA.FTZ R32, R3, R28, R32 ;  /* 0x0000001c03207223 */ /* 0x000fe20000010020 */
[----:B------:R-:W-:-:S02]  /*7d40*/  HADD2.F32 R3, -RZ, R39.H1_H1 ;  /* 0x30000027ff037230 */ /* 0x000fc40000004100 */
[-C--:B------:R-:W-:Y:S01]  /*7d50*/  FMUL.FTZ R31, R8, R15.reuse ;  /* 0x0000000f081f7220 */ /* 0x080fe20000410000 */
[----:B------:R-:W-:Y:S01]  /*7d60*/  FFMA.FTZ R29, R4, R15, -R29 ;  /* 0x0000000f041d7223 */ /* 0x000fe2000001081d */
[C---:B------:R-:W-:Y:S01]  /*7d70*/  FMUL.FTZ R15, R20.reuse, R27 ;  /* 0x0000001b140f7220 */ /* 0x040fe20000410000 */
[----:B------:R-:W-:Y:S02]  /*7d80*/  HADD2.F32 R9, -RZ, R9.H1_H1 ;  /* 0x30000009ff097230 */ /* 0x000fe40000004100 */
[----:B------:R-:W-:Y:S01]  /*7d90*/  FMUL.FTZ R20, R20, R3 ;  /* 0x0000000314147220 */ /* 0x000fe20000410000 */
[----:B------:R-:W-:Y:S02]  /*7da0*/  HADD2.F32 R26, -RZ, R42.H1_H1 ;  /* 0x3000002aff1a7230 */ /* 0x000fe40000004100 */
[----:B------:R-:W-:Y:S01]  /*7db0*/  FFMA.FTZ R31, R4, R25, R31 ;  /* 0x00000019041f7223 */ /* 0x000fe2000001001f */
[----:B------:R-:W-:Y:S02]  /*7dc0*/  HADD2.F32 R4, -RZ, R40.H1_H1 ;  /* 0x30000028ff047230 */ /* 0x000fe40000004100 */
[C---:B------:R-:W-:Y:S01]  /*7dd0*/  FFMA.FTZ R15, R12.reuse, R3, -R15 ;  /* 0x000000030c0f7223 */ /* 0x040fe2000001080f */
[----:B------:R-:W-:Y:S01]  /*7de0*/  FFMA.FTZ R20, R12, R27, R20 ;  /* 0x0000001b0c147223 */ /* 0x000fe20000010014 */
[----:B------:R-:W-:-:S02]  /*7df0*/  HADD2.F32 R21, -RZ, R10.H0_H0 ;  /* 0x2000000aff157230 */ /* 0x000fc40000004100 */
[C---:B------:R-:W-:Y:S01]  /*7e00*/  FMUL.FTZ R28, R9.reuse, R26 ;  /* 0x0000001a091c7220 */ /* 0x040fe20000410000 */
[----:B------:R-:W-:Y:S02]  /*7e10*/  HADD2.F32 R8, -RZ, R38.H0_H0 ;  /* 0x20000026ff087230 */ /* 0x000fe40000004100 */
[-C--:B------:R-:W-:Y:S01]  /*7e20*/  FMUL.FTZ R34, R9, R4.reuse ;  /* 0x0000000409227220 */ /* 0x080fe20000410000 */
[----:B------:R-:W-:Y:S02]  /*7e30*/  HADD2.F32 R12, -RZ, R37.H0_H0 ;  /* 0x20000025ff0c7230 */ /* 0x000fe40000004100 */
[----:B------:R-:W-:Y:S01]  /*7e40*/  FFMA.FTZ R28, R5, R4, -R28 ;  /* 0x00000004051c7223 */ /* 0x000fe2000001081c */
[----:B------:R-:W-:Y:S02]  /*7e50*/  HADD2.F32 R10, -RZ, R10.H1_H1 ;  /* 0x3000000aff0a7230 */ /* 0x000fe40000004100 */
[----:B------:R-:W-:Y:S01]  /*7e60*/  FMUL.FTZ R27, R21, R8 ;  /* 0x00000008151b7220 */ /* 0x000fe20000410000 */
[----:B------:R-:W-:-:S02]  /*7e70*/  HADD2.F32 R9, -RZ, R43.H0_H0 ;  /* 0x2000002bff097230 */ /* 0x000fc40000004100 */
[----:B------:R-:W-:Y:S01]  /*7e80*/  FMUL.FTZ R4, R21, R12 ;  /* 0x0000000c15047220 */ /* 0x000fe20000410000 */
[----:B------:R-:W-:Y:S02]  /*7e90*/  HADD2.F32 R3, -RZ, R41.H0_H0 ;  /* 0x20000029ff037230 */ /* 0x000fe40000004100 */
[----:B------:R-:W-:Y:S01]  /*7ea0*/  FFMA.FTZ R21, R5, R26, R34 ;  /* 0x0000001a05157223 */ /* 0x000fe20000010022 */
[----:B------:R-:W-:Y:S02]  /*7eb0*/  HADD2.F32 R6, -RZ, R6.H1_H1 ;  /* 0x30000006ff067230 */ /* 0x000fe40000004100 */
[C---:B------:R-:W-:Y:S01]  /*7ec0*/  FMUL.FTZ R5, R10.reuse, R9 ;  /* 0x000000090a057220 */ /* 0x040fe20000410000 */
[C---:B------:R-:W-:Y:S01]  /*7ed0*/  FFMA.FTZ R25, R13.reuse, R8, -R4 ;  /* 0x000000080d197223 */ /* 0x040fe20000010804 */
[----:B------:R-:W-:Y:S01]  /*7ee0*/  FFMA.FTZ R27, R13, R12, R27 ;  /* 0x0000000c0d1b7223 */ /* 0x000fe2000001001b */
[-C--:B------:R-:W-:Y:S01]  /*7ef0*/  FMUL.FTZ R13, R10, R3.reuse ;  /* 0x000000030a0d7220 */ /* 0x080fe20000410000 */
[----:B------:R-:W-:Y:S01]  /*7f00*/  FFMA.FTZ R10, R6, R3, -R5 ;  /* 0x00000003060a7223 */ /* 0x000fe20000010805 */
[----:B------:R-:W-:-:S02]  /*7f10*/  HADD2.F32 R24, -RZ, R11.H0_H0 ;  /* 0x2000000bff187230 */ /* 0x000fc40000004100 */
[----:B------:R-:W-:Y:S02]  /*7f20*/  HADD2.F32 R5, -RZ, R36.H0_H0 ;  /* 0x20000024ff057230 */ /* 0x000fe40000004100 */
[----:B------:R-:W-:Y:S01]  /*7f30*/  FFMA.FTZ R12, R6, R9, R13 ;  /* 0x00000009060c7223 */ /* 0x000fe2000001000d */
[----:B------:R-:W-:Y:S02]  /*7f40*/  HADD2.F32 R3, -RZ, R38.H1_H1 ;  /* 0x30000026ff037230 */ /* 0x000fe40000004100 */
[----:B------:R-:W-:Y:S02]  /*7f50*/  HADD2.F32 R11, -RZ, R11.H1_H1 ;  /* 0x3000000bff0b7230 */ /* 0x000fe40000004100 */
[C---:B------:R-:W-:Y:S01]  /*7f60*/  FMUL.FTZ R9, R24.reuse, R5 ;  /* 0x0000000518097220 */ /* 0x040fe20000410000 */
[----:B------:R-:W-:Y:S02]  /*7f70*/  HADD2.F32 R8, -RZ, R43.H1_H1 ;  /* 0x3000002bff087230 */ /* 0x000fe40000004100 */
[----:B------:R-:W-:Y:S01]  /*7f80*/  FMUL.FTZ R24, R24, R3 ;  /* 0x0000000318187220 */ /* 0x000fe20000410000 */
[----:B------:R-:W-:-:S02]  /*7f90*/  HADD2.F32 R4, -RZ, R41.H1_H1 ;  /* 0x30000029ff047230 */ /* 0x000fc40000004100 */
[--C-:B------:R-:W-:Y:S02]  /*7fa0*/  HADD2.F32 R14, -RZ, R7.reuse.H0_H0 ;  /* 0x20000007ff0e7230 */ /* 0x100fe40000004100 */
[C---:B------:R-:W-:Y:S01]  /*7fb0*/  FMUL.FTZ R6, R11.reuse, R8 ;  /* 0x000000080b067220 */ /* 0x040fe20000410000 */
[----:B------:R-:W-:Y:S02]  /*7fc0*/  HADD2.F32 R7, -RZ, R7.H1_H1 ;  /* 0x30000007ff077230 */ /* 0x000fe40000004100 */
[-C--:B------:R-:W-:Y:S01]  /*7fd0*/  FMUL.FTZ R13, R11, R4.reuse ;  /* 0x000000040b0d7220 */ /* 0x080fe20000410000 */
[C---:B------:R-:W-:Y:S01]  /*7fe0*/  FFMA.FTZ R3, R14.reuse, R3, -R9 ;  /* 0x000000030e037223 */ /* 0x040fe20000010809 */
[----:B------:R-:W-:Y:S01]  /*7ff0*/  FFMA.FTZ R11, R14, R5, R24 ;  /* 0x000000050e0b7223 */ /* 0x000fe20000010018 */
[C---:B------:R-:W-:Y:S01]  /*8000*/  FFMA.FTZ R14, R7.reuse, R4, -R6 ;  /* 0x00000004070e7223 */ /* 0x040fe20000010806 */
[----:B------:R-:W-:Y:S01]  /*8010*/  FFMA.FTZ R24, R7, R8, R13 ;  /* 0x0000000807187223 */ /* 0x000fe2000001000d */
[----:B------:R-:W-:-:S02]  /*8020*/  F2FP.F16.F32.PACK_AB R4, R29, R30 ;  /* 0x0000001e1d04723e */ /* 0x000fc400000000ff */
[----:B------:R-:W-:Y:S02]  /*8030*/  F2FP.F16.F32.PACK_AB R5, R28, R15 ;  /* 0x0000000f1c05723e */ /* 0x000fe400000000ff */
[----:B------:R-:W-:Y:S02]  /*8040*/  F2FP.F16.F32.PACK_AB R6, R10, R25 ;  /* 0x000000190a06723e */ /* 0x000fe400000000ff */
[----:B------:R-:W-:Y:S02]  /*8050*/  F2FP.F16.F32.PACK_AB R7, R14, R3 ;  /* 0x000000030e07723e */ /* 0x000fe400000000ff */
[----:B------:R-:W-:Y:S02]  /*8060*/  F2FP.F16.F32.PACK_AB R8, R31, R32 ;  /* 0x000000201f08723e */ /* 0x000fe400000000ff */
[----:B------:R-:W-:Y:S01]  /*8070*/  F2FP.F16.F32.PACK_AB R9, R21, R20 ;  /* 0x000000141509723e */ /* 0x000fe200000000ff */
[----:B------:R1:W-:Y:S01]  /*8080*/  STS.128 [R33+0x20400], R4 ;  /* 0x0204000421007388 */ /* 0x0003e20000000c00 */
[----:B------:R-:W-:-:S02]  /*8090*/  F2FP.F16.F32.PACK_AB R10, R12, R27 ;  /* 0x0000001b0c0a723e */ /* 0x000fc400000000ff */
[----:B------:R-:W-:-:S05]  /*80a0*/  F2FP.F16.F32.PACK_AB R11, R24, R11 ;  /* 0x0000000b180b723e */ /* 0x000fca00000000ff */
[----:B------:R1:W-:Y:S02]  /*80b0*/  STS.128 [R35+0x20400], R8 ;  /* 0x0204000823007388 */ /* 0x0003e40000000c00 */
.L_x_729:
[----:B------:R-:W-:Y:S05]  /*80c0*/  BSYNC B1 ;  /* 0x0000000000017941 */ /* 0x000fea0003800000 */
.L_x_728:
[----:B------:R-:W-:Y:S05]  /*80d0*/  @P0 BRA `(.L_x_720) ;  /* 0x00000004003c0947 */ /* 0x000fea0003800000 */
[----:B------:R-:W-:Y:S01]  /*80e0*/  LOP3.LUT R0, R235, R0, R220, 0x1e, !PT ;  /* 0x00000000eb007212 */ /* 0x000fe200078e1edc */
[----:B-1----:R-:W1:Y:S01]  /*80f0*/  LDS.128 R4, [R219+0x20400] ;  /* 0x02040000db047984 */ /* 0x002e620000000c00 */
[----:B------:R-:W-:Y:S02]  /*8100*/  HADD2.F32 R28, -RZ, R36.H1_H1 ;  /* 0x30000024ff1c7230 */ /* 0x000fe40000004100 */
[----:B------:R-:W-:Y:S02]  /*8110*/  HADD2.F32 R26, -RZ, R39.H0_H0 ;  /* 0x20000027ff1a7230 */ /* 0x000fe40000004100 */
[----:B0-----:R-:W-:Y:S02]  /*8120*/  IMAD.IADD R3, R221, 0x1, R0 ;  /* 0x00000001dd037824 */ /* 0x001fe400078e0200 */
[----:B------:R-:W-:Y:S02]  /*8130*/  HADD2.F32 R30, -RZ, R42.H0_H0 ;  /* 0x2000002aff1e7230 */ /* 0x000fe40000004100 */
[----:B------:R-:W-:-:S02]  /*8140*/  IMAD R3, R3, 0x2, R2 ;  /* 0x0000000203037824 */ /* 0x000fc400078e0202 */
[--C-:B------:R-:W-:Y:S02]  /*8150*/  HADD2.F32 R32, -RZ, R37.reuse.H1_H1 ;  /* 0x30000025ff207230 */ /* 0x100fe40000004100 */
[----:B------:R-:W-:Y:S01]  /*8160*/  HADD2.F32 R35, -RZ, R42.H1_H1 ;  /* 0x3000002aff237230 */ /* 0x000fe20000004100 */
[----:B------:R-:W0:Y:S01]  /*8170*/  LDS.128 R8, [R3+0x20400] ;  /* 0x0204000003087984 */ /* 0x000e220000000c00 */
[----:B------:R-:W-:Y:S02]  /*8180*/  HADD2.F32 R37, -RZ, R37.H0_H0 ;  /* 0x20000025ff257230 */ /* 0x000fe40000004100 */
[----:B------:R-:W-:Y:S02]  /*8190*/  HADD2.F32 R33, -RZ, R38.H0_H0 ;  /* 0x20000026ff217230 */ /* 0x000fe40000004100 */
[--C-:B-1----:R-:W-:Y:S02]  /*81a0*/  HADD2.F32 R0, -RZ, R4.reuse.H0_H0 ;  /* 0x20000004ff007230 */ /* 0x102fe40000004100 */
[----:B------:R-:W-:-:S02]  /*81b0*/  HADD2.F32 R4, -RZ, R4.H1_H1 ;  /* 0x30000004ff047230 */ /* 0x000fc40000004100 */
[--C-:B------:R-:W-:Y:S02]  /*81c0*/  HADD2.F32 R12, -RZ, R5.reuse.H0_H0 ;  /* 0x20000005ff0c7230 */ /* 0x100fe40000004100 */
[----:B------:R-:W-:Y:S02]  /*81d0*/  HADD2.F32 R5, -RZ, R5.H1_H1 ;  /* 0x30000005ff057230 */ /* 0x000fe40000004100 */
[--C-:B------:R-:W-:Y:S02]  /*81e0*/  HADD2.F32 R13, -RZ, R6.reuse.H0_H0 ;  /* 0x20000006ff0d7230 */ /* 0x100fe40000004100 */
[----:B------:R-:W-:Y:S02]  /*81f0*/  HADD2.F32 R6, -RZ, R6.H1_H1 ;  /* 0x30000006ff067230 */ /* 0x000fe40000004100 */
[----:B------:R-:W-:Y:S02]  /*8200*/  HADD2.F32 R14, -RZ, R7.H0_H0 ;  /* 0x20000007ff0e7230 */ /* 0x000fe40000004100 */
[----:B0-----:R-:W-:-:S02]  /*8210*/  HADD2.F32 R15, -RZ, R8.H0_H0 ;  /* 0x20000008ff0f7230 */ /* 0x001fc40000004100 */
[----:B------:R-:W-:Y:S02]  /*8220*/  HADD2.F32 R8, -RZ, R8.H1_H1 ;  /* 0x30000008ff087230 */ /* 0x000fe40000004100 */
[--C-:B------:R-:W-:Y:S02]  /*8230*/  HADD2.F32 R20, -RZ, R9.reuse.H0_H0 ;  /* 0x20000009ff147230 */ /* 0x100fe40000004100 */
[-C--:B------:R-:W-:Y:S01]  /*8240*/  FMUL.FTZ R25, R28, R15.reuse ;  /* 0x0000000f1c197220 */ /* 0x080fe20000410000 */
[----:B------:R-:W-:Y:S01]  /*8250*/  FMUL.FTZ R15, R26, R15 ;  /* 0x0000000f1a0f7220 */ /* 0x000fe20000410000 */
[----:B------:R-:W-:Y:S01]  /*8260*/  FMUL.FTZ R27, R30, R8 ;  /* 0x000000081e1b7220 */ /* 0x000fe20000410000 */
[----:B------:R-:W-:Y:S02]  /*8270*/  HADD2.F32 R9, -RZ, R9.H1_H1 ;  /* 0x30000009ff097230 */ /* 0x000fe40000004100 */
[----:B------:R-:W-:Y:S01]  /*8280*/  FFMA.FTZ R25, R26, R0, -R25 ;  /* 0x000000001a197223 */ /* 0x000fe20000010819 */
[----:B------:R-:W-:-:S02]  /*8290*/  HADD2.F32 R26, -RZ, R40.H0_H0 ;  /* 0x20000028ff1a7230 */ /* 0x000fc40000004100 */
[----:B------:R-:W-:Y:S01]  /*82a0*/  FFMA.FTZ R15, R28, R0, R15 ;  /* 0x000000001c0f7223 */ /* 0x000fe2000001000f */
[----:B------:R-:W-:Y:S02]  /*82b0*/  HADD2.F32 R28, -RZ, R39.H1_H1 ;  /* 0x30000027ff1c7230 */ /* 0x000fe40000004100 */
[----:B------:R-:W-:Y:S02]  /*82c0*/  HADD2.F32 R21, -RZ, R10.H0_H0 ;  /* 0x2000000aff157230 */ /* 0x000fe40000004100 */
[C---:B------:R-:W-:Y:S01]  /*82d0*/  FMUL.FTZ R29, R26.reuse, R8 ;  /* 0x000000081a1d7220 */ /* 0x040fe20000410000 */
[----:B------:R-:W-:Y:S01]  /*82e0*/  FFMA.FTZ R0, R26, R4, -R27 ;  /* 0x000000041a007223 */ /* 0x000fe2000001081b */
[-C--:B------:R-:W-:Y:S01]  /*82f0*/  FMUL.FTZ R27, R32, R20.reuse ;  /* 0x00000014201b7220 */ /* 0x080fe20000410000 */
[----:B------:R-:W-:Y:S01]  /*8300*/  FMUL.FTZ R31, R28, R20 ;  /* 0x000000141c1f7220 */ /* 0x000fe20000410000 */
[----:B------:R-:W-:Y:S01]  /*8310*/  FFMA.FTZ R8, R30, R4, R29 ;  /* 0x000000041e087223 */ /* 0x000fe2000001001d */
[----:B------:R-:W-:-:S02]  /*8320*/  HADD2.F32 R29, -RZ, R40.H1_H1 ;  /* 0x30000028ff1d7230 */ /* 0x000fc40000004100 */
[-C--:B------:R-:W-:Y:S01]  /*8330*/  FMUL.FTZ R4, R35, R9.reuse ;  /* 0x0000000923047220 */ /* 0x080fe20000410000 */
[----:B------:R-:W-:Y:S02]  /*8340*/  HADD2.F32 R10, -RZ, R10.H1_H1 ;  /* 0x3000000aff0a7230 */ /* 0x000fe40000004100 */
[-C--:B------:R-:W-:Y:S01]  /*8350*/  FFMA.FTZ R27, R28, R12.reuse, -R27 ;  /* 0x0000000c1c1b7223 */ /* 0x080fe2000001081b */
[----:B------:R-:W-:Y:S02]  /*8360*/  HADD2.F32 R30, -RZ, R43.H0_H0 ;  /* 0x2000002bff1e7230 */ /* 0x000fe40000004100 */
[C---:B------:R-:W-:Y:S01]  /*8370*/  FMUL.FTZ R20, R29.reuse, R9 ;  /* 0x000000091d147220 */ /* 0x040fe20000410000 */
[----:B------:R-:W-:Y:S01]  /*8380*/  FFMA.FTZ R31, R32, R12, R31 ;  /* 0x0000000c201f7223 */ /* 0x000fe2000001001f */
[----:B------:R-:W-:Y:S01]  /*8390*/  FFMA.FTZ R12, R29, R5, -R4 ;  /* 0x000000051d0c7223 */ /* 0x000fe20000010804 */
[----:B------:R-:W-:Y:S02]  /*83a0*/  HADD2.F32 R28, -RZ, R41.H0_H0 ;  /* 0x20000029ff1c7230 */ /* 0x000fe40000004100 */
[----:B------:R-:W-:Y:S01]  /*83b0*/  FMUL.FTZ R4, R37, R21 ;  /* 0x0000001525047220 */ /* 0x000fe20000410000 */
[----:B------:R-:W-:Y:S01]  /*83c0*/  FFMA.FTZ R20, R35, R5, R20 ;  /* 0x0000000523147223 */ /* 0x000fe20000010014 */
[----:B------:R-:W-:Y:S01]  /*83d0*/  FMUL.FTZ R5, R30, R10 ;  /* 0x0000000a1e057220 */ /* 0x000fe20000410000 */
[----:B------:R-:W-:Y:S01]  /*83e0*/  FMUL.FTZ R26, R33, R21 ;  /* 0x00000015211a7220 */ /* 0x000fe20000410000 */
[----:B------:R-:W-:-:S02]  /*83f0*/  HADD2.F32 R24, -RZ, R11.H0_H0 ;  /* 0x2000000bff187230 */ /* 0x000fc40000004100 */
[-C--:B------:R-:W-:Y:S01]  /*8400*/  FFMA.FTZ R21, R33, R13.reuse, -R4 ;  /* 0x0000000d21157223 */ /* 0x080fe20000010804 */
[C---:B------:R-:W-:Y:S01]  /*8410*/  FMUL.FTZ R9, R28.reuse, R10 ;  /* 0x0000000a1c097220 */ /* 0x040fe20000410000 */
[----:B------:R-:W-:Y:S02]  /*8420*/  HADD2.F32 R11, -RZ, R11.H1_H1 ;  /* 0x3000000bff0b7230 */ /* 0x000fe40000004100 */
[-C--:B------:R-:W-:Y:S01]  /*8430*/  FFMA.FTZ R10, R28, R6.reuse, -R5 ;  /* 0x000000061c0a7223 */ /* 0x080fe20000010805 */
[----:B------:R-:W-:Y:S02]  /*8440*/  HADD2.F32 R32, -RZ, R36.H0_H0 ;  /* 0x20000024ff207230 */ /* 0x000fe40000004100 */
[----:B------:R-:W-:Y:S01]  /*8450*/  FFMA.FTZ R26, R37, R13, R26 ;  /* 0x0000000d251a7223 */ /* 0x000fe2000001001a */
[----:B------:R-:W-:Y:S02]  /*8460*/  HADD2.F32 R33, -RZ, R43.H1_H1 ;  /* 0x3000002bff217230 */ /* 0x000fe40000004100 */
[----:B------:R-:W-:Y:S01]  /*8470*/  FFMA.FTZ R13, R30, R6, R9 ;  /* 0x000000061e0d7223 */ /* 0x000fe20000010009 */
[----:B------:R-:W-:-:S02]  /*8480*/  HADD2.F32 R28, -RZ, R38.H1_H1 ;  /* 0x30000026ff1c7230 */ /* 0x000fc40000004100 */
[-C--:B------:R-:W-:Y:S01]  /*8490*/  FMUL.FTZ R5, R32, R24.reuse ;  /* 0x0000001820057220 */ /* 0x080fe20000410000 */
[----:B------:R-:W-:Y:S02]  /*84a0*/  HADD2.F32 R29, -RZ, R41.H1_H1 ;  /* 0x30000029ff1d7230 */ /* 0x000fe40000004100 */
[----:B------:R-:W-:Y:S01]  /*84b0*/  FMUL.FTZ R4, R33, R11 ;  /* 0x0000000b21047220 */ /* 0x000fe20000410000 */
[----:B------:R-:W-:Y:S02]  /*84c0*/  HADD2.F32 R7, -RZ, R7.H1_H1 ;  /* 0x30000007ff077230 */ /* 0x000fe40000004100 */
[----:B------:R-:W-:Y:S01]  /*84d0*/  FMUL.FTZ R9, R28, R24 ;  /* 0x000000181c097220 */ /* 0x000fe20000410000 */
[----:B------:R-:W-:Y:S01]  /*84e0*/  F2FP.F16.F32.PACK_AB R8, R8, R15 ;  /* 0x0000000f0808723e */ /* 0x000fe200000000ff */
[C---:B------:R-:W-:Y:S01]  /*84f0*/  FMUL.FTZ R6, R29.reuse, R11 ;  /* 0x0000000b1d067220 */ /* 0x040fe20000410000 */
[-C--:B------:R-:W-:Y:S01]  /*8500*/  FFMA.FTZ R11, R28, R14.reuse, -R5 ;  /* 0x0000000e1c0b7223 */ /* 0x080fe20000010805 */
[-C--:B------:R-:W-:Y:S01]  /*8510*/  FFMA.FTZ R24, R29, R7.reuse, -R4 ;  /* 0x000000071d187223 */ /* 0x080fe20000010804 */
[----:B------:R-:W-:Y:S01]  /*8520*/  FFMA.FTZ R14, R32, R14, R9 ;  /* 0x0000000e200e7223 */ /* 0x000fe20000010009 */
        /* <DEDUP_REMOVED lines=8> */
[----:B------:R-:W-:-:S05]  /*85b0*/  F2FP.F16.F32.PACK_AB R11, R29, R14 ;  /* 0x0000000e1d0b723e */ /* 0x000fca00000000ff */
[----:B------:R4:W-:Y:S02]  /*85c0*/  STS.128 [R3+0x20400], R8 ;  /* 0x0204000803007388 */ /* 0x0009e40000000c00 */
.L_x_720:
[----:B------:R-:W-:Y:S05]  /*85d0*/  BSYNC B0 ;  /* 0x0000000000007941 */ /* 0x000fea0003800000 */
.L_x_709:
[----:B------:R-:W-:Y:S01]  /*85e0*/  @!PT LDS RZ, [RZ] ;  /* 0x00000000fffff984 */ /* 0x000fe20000000800 */
[----:B------:R-:W-:Y:S01]  /*85f0*/  @!PT LDS RZ, [RZ] ;  /* 0x00000000fffff984 */ /* 0x000fe20000000800 */
[----:B------:R-:W-:Y:S01]  /*8600*/  @!PT LDS RZ, [RZ] ;  /* 0x00000000fffff984 */ /* 0x000fe20000000800 */
[----:B------:R-:W-:Y:S01]  /*8610*/  @!PT LDS RZ, [RZ] ;  /* 0x00000000fffff984 */ /* 0x000fe20000000800 */
[----:B------:R5:W-:Y:S06]  /*8620*/  MEMBAR.ALL.CTA ;  /* 0x0000000000007992 */ /* 0x000bec0000008000 */
[----:B-----5:R-:W5:Y:S01]  /*8630*/  FENCE.VIEW.ASYNC.S ;  /* 0x00000000000073c6 */ /* 0x020f620000000000 */
[----:B------:R-:W-:Y:S05]  /*8640*/  WARPSYNC.ALL ;  /* 0x0000000000007948 */ /* 0x000fea0003800000 */
[----:B-----5:R-:W-:Y:S06]  /*8650*/  BAR.SYNC.DEFER_BLOCKING 0xd, 0x80 ;  /* 0x0342000000007b1d */ /* 0x020fec0000010000 */
.L_x_706:
[----:B------:R-:W-:-:S13]  /*8660*/  ISETP.NE.AND P0, PT, R184, 0x3, PT ;  /* 0x00000003b800780c */ /* 0x000fda0003f05270 */
[----:B------:R-:W-:Y:S05]  /*8670*/  @!P0 BRA `(.L_x_730) ;  /* 0x0000000000048947 */ /* 0x000fea0003800000 */
[----:B------:R-:W-:Y:S01]  /*8680*/  BPT.TRAP 0x1 ;  /* 0x000000040000795c */ /* 0x000fe20000300000 */
.L_x_730:
[----:B0-----:R-:W-:Y:S01]  /*8690*/  IMAD R15, R18, 0x8, R2 ;  /* 0x00000008120f7824 */ /* 0x001fe200078e0202 */
[----:B------:R-:W-:-:S04]  /*86a0*/  SHF.L.U32 R58, R23, 0x1f, RZ ;  /* 0x0000001f173a7819 */ /* 0x000fc800000006ff */
[----:B------:R0:W0:Y:S01]  /*86b0*/  SYNCS.PHASECHK.TRANS64.TRYWAIT P1, [R15+URZ+0x28c30], R58 ;  /* 0x028c303a0f0075a7 */ /* 0x000022000802017f */
[----:B------:R-:W-:Y:S05]  /*86c0*/  @!P0 BRA `(.L_x_731) ;  /* 0x0000000000048947 */ /* 0x000fea0003800000 */
[----:B------:R-:W-:Y:S01]  /*86d0*/  BPT.TRAP 0x1 ;  /* 0x000000040000795c */ /* 0x000fe20000300000 */
.L_x_731:
[C---:B--23--:R-:W-:Y:S02]  /*86e0*/  VIADD R0, R2.reuse, 0x22400 ;  /* 0x0002240002007836 */ /* 0x04cfe40000000000 */
[----:B-1--4-:R-:W-:-:S03]  /*86f0*/  VIADD R3, R2, 0x20400 ;  /* 0x0002040002037836 */ /* 0x012fc60000000000 */
[----:B------:R-:W-:Y:S02]  /*8700*/  SHF.R.U32.HI R0, RZ, 0x4, R0 ;  /* 0x00000004ff007819 */ /* 0x000fe40000011600 */
[----:B------:R-:W-:Y:S02]  /*8710*/  SHF.R.U32.HI R3, RZ, 0x4, R3 ;  /* 0x00000004ff037819 */ /* 0x000fe40000011603 */
[----:B------:R-:W-:Y:S02]  /*8720*/  LOP3.LUT R0, R0, 0x3fff, RZ, 0xc0, !PT ;  /* 0x00003fff00007812 */ /* 0x000fe400078ec0ff */
[----:B------:R-:W-:Y:S02]  /*8730*/  LOP3.LUT R3, R3, 0x3fff, RZ, 0xc0, !PT ;  /* 0x00003fff03037812 */ /* 0x000fe400078ec0ff */
[----:B------:R-:W-:Y:S01]  /*8740*/  LOP3.LUT R0, R0, 0x10000, RZ, 0xfc, !PT ;  /* 0x0001000000007812 */ /* 0x000fe200078efcff */
[----:B0-----:R-:W-:Y:S06]  /*8750*/  @P1 BRA `(.L_x_732) ;  /* 0x0000000000081947 */ /* 0x001fec0003800000 */
[----:B------:R-:W0:Y:S02]  /*8760*/  SYNCS.PHASECHK.TRANS64.TRYWAIT P1, [R15+URZ+0x28c30], R58 ;  /* 0x028c303a0f0075a7 */ /* 0x000e24000802017f */
[----:B0-----:R-:W-:Y:S05]  /*8770*/  @!P1 BRA `(.L_x_733) ;  /* 0x000000f400c09947 */ /* 0x001fea0003800000 */
.L_x_732:
[----:B------:R-:W-:Y:S01]  /*8780*/  IMAD R10, R18, 0x200, R0 ;  /* 0x00000200120a7824 */ /* 0x000fe200078e0200 */
[----:B------:R-:W-:Y:S01]  /*8790*/  LOP3.LUT R4, R3, 0x10000, RZ, 0xfc, !PT ;  /* 0x0001000003047812 */ /* 0x000fe200078efcff */
[----:B------:R-:W-:Y:S01]  /*87a0*/  IMAD.MOV.U32 R5, RZ, RZ, 0x40000040 ;  /* 0x40000040ff057424 */ /* 0x000fe200078e00ff */
[----:B------:R-:W-:Y:S05]  /*87b0*/  WARPSYNC.ALL ;  /* 0x0000000000007948 */ /* 0x000fea0003800000 */
[----:B------:R-:W-:Y:S01]  /*87c0*/  IMAD.MOV.U32 R11, RZ, RZ, 0x40000040 ;  /* 0x40000040ff0b7424 */ /* 0x000fe200078e00ff */
[C---:B------:R-:W-:Y:S01]  /*87d0*/  R2UR UR4, R4.reuse ;  /* 0x00000000040472ca */ /* 0x040fe200000e0000 */
[----:B-----5:R-:W-:Y:S01]  /*87e0*/  WARPGROUP.ARRIVE ;  /* 0x00000000000079c5 */ /* 0x020fe20000000000 */
[----:B------:R-:W-:Y:S01]  /*87f0*/  R2UR UR5, R5 ;  /* 0x00000000050572ca */ /* 0x000fe200000e0000 */
[----:B------:R-:W-:Y:S01]  /*8800*/  VIADD R8, R4, 0x2 ;  /* 0x0000000204087836 */ /* 0x000fe20000000000 */
[C---:B------:R-:W-:Y:S01]  /*8810*/  R2UR UR6, R10.reuse ;  /* 0x000000000a0672ca */ /* 0x040fe200000e0000 */
[----:B------:R-:W-:Y:S01]  /*8820*/  VIADD R6, R10, 0x2 ;  /* 0x000000020a067836 */ /* 0x000fe20000000000 */
[----:B------:R-:W-:Y:S01]  /*8830*/  R2UR UR7, R11 ;  /* 0x000000000b0772ca */ /* 0x000fe200000e0000 */
[----:B------:R-:W-:Y:S01]  /*8840*/  IMAD.MOV.U32 R9, RZ, RZ, 0x40000040 ;  /* 0x40000040ff097424 */ /* 0x000fe200078e00ff */
[----:B------:R-:W1:Y:S01]  /*8850*/  S2R R60, SR_TID.X ;  /* 0x00000000003c7919 */ /* 0x000e620000002100 */
[----:B------:R-:W-:-:S02]  /*8860*/  IMAD.MOV.U32 R7, RZ, RZ, 0x40000040 ;  /* 0x40000040ff077424 */ /* 0x000fc400078e00ff */
[C---:B------:R-:W-:Y:S02]  /*8870*/  VIADD R12, R10.reuse, 0x4 ;  /* 0x000000040a0c7836 */ /* 0x040fe40000000000 */
[----:B------:R-:W-:Y:S02]  /*8880*/  IMAD.MOV.U32 R13, RZ, RZ, 0x40000040 ;  /* 0x40000040ff0d7424 */ /* 0x000fe400078e00ff */
[----:B------:R-:W-:Y:S02]  /*8890*/  VIADD R10, R10, 0x6 ;  /* 0x000000060a0a7836 */ /* 0x000fe40000000000 */
[----:B------:R-:W-:Y:S02]  /*88a0*/  IMAD.MOV.U32 R5, RZ, RZ, 0x40000040 ;  /* 0x40000040ff057424 */ /* 0x000fe400078e00ff */
[----:B------:R-:W-:Y:S01]  /*88b0*/  HGMMA.64x64x16.F32 R24, gdesc[UR4], RZ, !UPT, gsb0 ;  /* 0x00e00000041879f0 */ /* 0x000fe2000c0008ff */
[----:B------:R-:W-:Y:S01]  /*88c0*/  R2UR UR4, R8 ;  /* 0x00000000080472ca */ /* 0x000fe200000e0000 */
[----:B------:R-:W-:Y:S01]  /*88d0*/  IMAD.MOV.U32 R11, RZ, RZ, 0x40000040 ;  /* 0x40000040ff0b7424 */ /* 0x000fe200078e00ff */
[----:B------:R-:W-:-:S02]  /*88e0*/  R2UR UR5, R9 ;  /* 0x00000000090572ca */ /* 0x000fc400000e0000 */
[----:B------:R-:W-:Y:S01]  /*88f0*/  R2UR UR6, R6 ;  /* 0x00000000060672ca */ /* 0x000fe200000e0000 */
[C---:B------:R-:W-:Y:S01]  /*8900*/  VIADD R6, R4.reuse, 0x4 ;  /* 0x0000000404067836 */ /* 0x040fe20000000000 */
[----:B------:R-:W-:Y:S01]  /*8910*/  R2UR UR7, R7 ;  /* 0x00000000070772ca */ /* 0x000fe200000e0000 */
[----:B------:R-:W-:Y:S02]  /*8920*/  IMAD.MOV.U32 R7, RZ, RZ, 0x40000040 ;  /* 0x40000040ff077424 */ /* 0x000fe400078e00ff */
[----:B------:R-:W-:Y:S01]  /*8930*/  VIADD R4, R4, 0x6 ;  /* 0x0000000604047836 */ /* 0x000fe20000000000 */
[----:B-1----:R-:W-:Y:S01]  /*8940*/  LOP3.LUT R60, R60, 0x7f, RZ, 0xc0, !PT ;  /* 0x0000007f3c3c7812 */ /* 0x002fe200078ec0ff */
[----:B------:R-:W-:Y:S02]  /*8950*/  WARPGROUP.DEPBAR.LE gsb0, 0x0 ;  /* 0x00008000000079c5 */ /* 0x000fe40000010000 */
[----:B------:R-:W-:-:S06]  /*8960*/  WARPGROUP.ARRIVE ;  /* 0x00000000000079c5 */ /* 0x000fcc0000000000 */
[----:B------:R-:W-:Y:S01]  /*8970*/  HGMMA.64x64x16.F32 R24, gdesc[UR4], R24, gsb0 ;  /* 0x00e00000041879f0 */ /* 0x000fe20008000818 */
[----:B------:R-:W-:Y:S02]  /*8980*/  R2UR UR4, R6 ;  /* 0x00000000060472ca */ /* 0x000fe400000e0000 */
[----:B------:R-:W-:Y:S02]  /*8990*/  R2UR UR5, R7 ;  /* 0x00000000070572ca */ /* 0x000fe400000e0000 */
[----:B------:R-:W-:Y:S02]  /*89a0*/  R2UR UR6, R12 ;  /* 0x000000000c0672ca */ /* 0x000fe400000e0000 */
[----:B------:R-:W-:Y:S01]  /*89b0*/  R2UR UR7, R13 ;  /* 0x000000000d0772ca */ /* 0x000fe200000e0000 */
[----:B------:R-:W-:Y:S02]  /*89c0*/  WARPGROUP.DEPBAR.LE gsb0, 0x0 ;  /* 0x00008000000079c5 */ /* 0x000fe40000010000 */
[----:B------:R-:W-:-:S10]  /*89d0*/  WARPGROUP.ARRIVE ;  /* 0x00000000000079c5 */ /* 0x000fd40000000000 */
[----:B------:R-:W-:Y:S01]  /*89e0*/  HGMMA.64x64x16.F32 R24, gdesc[UR4], R24, gsb0 ;  /* 0x00e00000041879f0 */ /* 0x000fe20008000818 */
[----:B------:R-:W-:Y:S02]  /*89f0*/  R2UR UR4, R4 ;  /* 0x00000000040472ca */ /* 0x000fe400000e0000 */
[----:B------:R-:W-:Y:S02]  /*8a00*/  R2UR UR5, R5 ;  /* 0x00000000050572ca */ /* 0x000fe400000e0000 */
[----:B------:R-:W-:Y:S01]  /*8a10*/  R2UR UR6, R10 ;  /* 0x000000000a0672ca */ /* 0x000fe200000e0000 */
[----:B------:R-:W-:Y:S01]  /*8a20*/  IMAD R10, R182, -0x40, R168 ;  /* 0xffffffc0b60a7824 */ /* 0x000fe200078e02a8 */
[----:B------:R-:W-:-:S04]  /*8a30*/  R2UR UR7, R11 ;  /* 0x000000000b0772ca */ /* 0x000fc800000e0000 */
[----:B------:R-:W-:-:S04]  /*8a40*/  IADD3 R10, -R193, 0x40, R10 ;  /* 0x00000040c10a7810 */ /* 0x000fc80007ffe10a */
[C---:B------:R-:W-:Y:S02]  /*8a50*/  ISETP.GT.AND P5, PT, R10.reuse, RZ, PT ;  /* 0x000000ff0a00720c */ /* 0x040fe40003fa4270 */
[C---:B------:R-:W-:Y:S02]  /*8a60*/  ISETP.GT.AND P4, PT, R10.reuse, 0x1, PT ;  /* 0x000000010a00780c */ /* 0x040fe40003f84270 */
[C---:B------:R-:W-:Y:S02]  /*8a70*/  ISETP.GT.AND P3, PT, R10.reuse, 0x8, PT ;  /* 0x000000080a00780c */ /* 0x040fe40003f64270 */
[C---:B------:R-:W-:Y:S02]  /*8a80*/  ISETP.GT.AND P2, PT, R10.reuse, 0x9, PT ;  /* 0x000000090a00780c */ /* 0x040fe40003f44270 */
[C---:B------:R-:W-:Y:S02]  /*8a90*/  ISETP.GT.AND P1, PT, R10.reuse, 0x10, PT ;  /* 0x000000100a00780c */ /* 0x040fe40003f24270 */
[----:B------:R-:W-:Y:S01]  /*8aa0*/  ISETP.GT.AND P6, PT, R10, 0x11, PT ;  /* 0x000000110a00780c */ /* 0x000fe20003fc4270 */
[----:B------:R-:W-:-:S02]  /*8ab0*/  WARPGROUP.DEPBAR.LE gsb0, 0x0 ;  /* 0x00008000000079c5 */ /* 0x000fc40000010000 */
[----:B------:R-:W-:-:S06]  /*8ac0*/  WARPGROUP.ARRIVE ;  /* 0x00000000000079c5 */ /* 0x000fcc0000000000 */
[----:B------:R-:W-:Y:S01]  /*8ad0*/  HGMMA.64x64x16.F32 R24, gdesc[UR4], R24, gsb0 ;  /* 0x00e00000041879f0 */ /* 0x000fe20008000818 */
[----:B------:R-:W-:Y:S02]  /*8ae0*/  ULDC UR4, c[0x0][0x988] ;  /* 0x0002620000047ab9 */ /* 0x000fe40000000800 */
        /* <DEDUP_REMOVED lines=51> */
[----:B------:R-:W-:Y:S02]  /*8e20*/  FMNMX.FTZ R10, R11, R27, !PT ;  /* 0x0000001b0b0a7209 */ /* 0x000fe40007810000 */
[----:B------:R-:W-:-:S02]  /*8e30*/  FMNMX.FTZ R14, R53, R12, !PT ;  /* 0x0000000c350e7209 */ /* 0x000fc40007810000 */
[----:B------:R-:W-:Y:S02]  /*8e40*/  FMNMX.FTZ R10, R21, R10, !PT ;  /* 0x0000000a150a7209 */ /* 0x000fe40007810000 */
[----:B------:R-:W-:Y:S01]  /*8e50*/  FSEL R45, R46, -INF , P1 ;  /* 0xff8000002e2d7808 */ /* 0x000fe20000800000 */
[----:B------:R-:W1:Y:S01]  /*8e60*/  SHFL.BFLY PT, R3, R14, 0x2, 0x1f ;  /* 0x0c401f000e037f89 */ /* 0x000e6200000e0000 */
[----:B------:R-:W-:Y:S02]  /*8e70*/  FMNMX.FTZ R10, R31, R10, !PT ;  /* 0x0000000a1f0a7209 */ /* 0x000fe40007810000 */
[----:B------:R-:W-:Y:S02]  /*8e80*/  FSEL R47, R47, -INF , P6 ;  /* 0xff8000002f2f7808 */ /* 0x000fe40003000000 */
[----:B------:R-:W-:Y:S02]  /*8e90*/  FMNMX.FTZ R10, R33, R10, !PT ;  /* 0x0000000a210a7209 */ /* 0x000fe40007810000 */
[----:B------:R-:W-:-:S02]  /*8ea0*/  FSEL R49, R50, -INF , P5 ;  /* 0xff80000032317808 */ /* 0x000fc40002800000 */
[----:B------:R-:W-:Y:S02]  /*8eb0*/  FMNMX.FTZ R10, R35, R10, !PT ;  /* 0x0000000a230a7209 */ /* 0x000fe40007810000 */
[----:B------:R-:W-:Y:S02]  /*8ec0*/  FSEL R51, R51, -INF , P4 ;  /* 0xff80000033337808 */ /* 0x000fe40002000000 */
[----:B------:R-:W-:Y:S01]  /*8ed0*/  FMNMX.FTZ R12, R37, R10, !PT ;  /* 0x0000000a250c7209 */ /* 0x000fe20007810000 */
[----:B------:R-:W-:Y:S01]  /*8ee0*/  IMAD.U32 R10, RZ, RZ, UR4 ;  /* 0x00000004ff0a7e24 */ /* 0x000fe2000f8e00ff */
[----:B------:R-:W-:Y:S02]  /*8ef0*/  FSEL R55, R55, -INF , P2 ;  /* 0xff80000037377808 */ /* 0x000fe40001000000 */
[----:B------:R-:W-:-:S04]  /*8f00*/  FMNMX.FTZ R12, R39, R12, !PT ;  /* 0x0000000c270c7209 */ /* 0x000fc80007810000 */
[----:B------:R-:W-:Y:S02]  /*8f10*/  FMNMX.FTZ R12, R41, R12, !PT ;  /* 0x0000000c290c7209 */ /* 0x000fe40007810000 */
[----:B-1----:R-:W-:Y:S02]  /*8f20*/  FMNMX.FTZ R20, R14, R3, !PT ;  /* 0x000000030e147209 */ /* 0x002fe40007810000 */
[----:B------:R-:W-:-:S03]  /*8f30*/  FMNMX.FTZ R12, R43, R12, !PT ;  /* 0x0000000c2b0c7209 */ /* 0x000fc60007810000 */
[----:B------:R-:W1:Y:S01]  /*8f40*/  SHFL.BFLY PT, R3, R20, 0x1, 0x1f ;  /* 0x0c201f0014037f89 */ /* 0x000e6200000e0000 */
[----:B------:R-:W-:-:S04]  /*8f50*/  FMNMX.FTZ R12, R45, R12, !PT ;  /* 0x0000000c2d0c7209 */ /* 0x000fc80007810000 */
[----:B------:R-:W-:-:S04]  /*8f60*/  FMNMX.FTZ R12, R47, R12, !PT ;  /* 0x0000000c2f0c7209 */ /* 0x000fc80007810000 */
[----:B------:R-:W-:-:S04]  /*8f70*/  FMNMX.FTZ R12, R49, R12, !PT ;  /* 0x0000000c310c7209 */ /* 0x000fc80007810000 */
[----:B------:R-:W-:Y:S02]  /*8f80*/  FMNMX.FTZ R12, R51, R12, !PT ;  /* 0x0000000c330c7209 */ /* 0x000fe40007810000 */
[----:B-1----:R-:W-:-:S04]  /*8f90*/  FMNMX.FTZ R3, R20, R3, !PT ;  /* 0x0000000314037209 */ /* 0x002fc80007810000 */
[C---:B------:R-:W-:Y:S01]  /*8fa0*/  FSETP.NEU.FTZ.AND P1, PT, R3.reuse, -INF , PT ;  /* 0xff8000000300780b */ /* 0x040fe20003f3d000 */
[----:B------:R-:W-:-:S05]  /*8fb0*/  FMUL.FTZ R14, R3, R10 ;  /* 0x0000000a030e7220 */ /* 0x000fca0000410000 */
[----:B------:R-:W-:-:S05]  /*8fc0*/  FSEL R20, R14, RZ, P1 ;  /* 0x000000ff0e147208 */ /* 0x000fca0000800000 */
[-CC-:B------:R-:W-:Y:S01]  /*8fd0*/  FFMA.FTZ R14, R13, R10.reuse, -R20.reuse ;  /* 0x0000000a0d0e7223 */ /* 0x180fe20000010814 */
[----:B------:R-:W-:Y:S01]  /*8fe0*/  FSEL R13, R54, -INF , P3 ;  /* 0xff800000360d7808 */ /* 0x000fe20001800000 */
[-CC-:B------:R-:W-:Y:S01]  /*8ff0*/  FFMA.FTZ R24, R25, R10.reuse, -R20.reuse ;  /* 0x0000000a19187223 */ /* 0x180fe20000010814 */
[--C-:B------:R-:W-:Y:S01]  /*9000*/  FFMA.FTZ R57, R57, R10, -R20.reuse ;  /* 0x0000000a39397223 */ /* 0x100fe20000010814 */
[----:B------:R-:W-:Y:S01]  /*9010*/  MUFU.EX2 R152, R14 ;  /* 0x0000000e00987308 */ /* 0x000fe20000000800 */
[----:B------:R-:W-:Y:S01]  /*9020*/  FMNMX.FTZ R12, R13, R12, !PT ;  /* 0x0000000c0d0c7209 */ /* 0x000fe20007810000 */
[-CC-:B------:R-:W-:Y:S01]  /*9030*/  FFMA.FTZ R29, R29, R10.reuse, -R20.reuse ;  /* 0x0000000a1d1d7223 */ /* 0x180fe20000010814 */
[-CC-:B------:R-:W-:Y:S01]  /*9040*/  FFMA.FTZ R59, R59, R10.reuse, -R20.reuse ;  /* 0x0000000a3b3b7223 */ /* 0x180fe20000010814 */
[--C-:B------:R-:W-:Y:S01]  /*9050*/  FFMA.FTZ R61, R61, R10, -R20.reuse ;  /* 0x0000000a3d3d7223 */ /* 0x100fe20000010814 */
[----:B------:R-:W-:Y:S01]  /*9060*/  FMNMX.FTZ R12, R55, R12, !PT ;  /* 0x0000000c370c7209 */ /* 0x000fe20007810000 */
[-CC-:B------:R-:W-:Y:S01]  /*9070*/  FFMA.FTZ R63, R63, R10.reuse, -R20.reuse ;  /* 0x0000000a3f3f7223 */ /* 0x180fe20000010814 */
[-CC-:B------:R-:W-:Y:S01]  /*9080*/  FFMA.FTZ R65, R65, R10.reuse, -R20.reuse ;  /* 0x0000000a41417223 */ /* 0x180fe20000010814 */
[----:B------:R-:W1:Y:S01]  /*9090*/  MUFU.EX2 R81, R24 ;  /* 0x0000001800517308 */ /* 0x000e620000000800 */
[-CC-:B------:R-:W-:Y:S01]  /*90a0*/  FFMA.FTZ R67, R67, R10.reuse, -R20.reuse ;  /* 0x0000000a43437223 */ /* 0x180fe20000010814 */
[----:B------:R-:W2:Y:S01]  /*90b0*/  SHFL.BFLY PT, R25, R12, 0x2, 0x1f ;  /* 0x0c401f000c197f89 */ /* 0x000ea200000e0000 */
[-CC-:B------:R-:W-:Y:S01]  /*90c0*/  FFMA.FTZ R69, R69, R10.reuse, -R20.reuse ;  /* 0x0000000a45457223 */ /* 0x180fe20000010814 */
[-CC-:B------:R-:W-:Y:S01]  /*90d0*/  FFMA.FTZ R71, R71, R10.reuse, -R20.reuse ;  /* 0x0000000a47477223 */ /* 0x180fe20000010814 */
[-CC-:B------:R-:W-:Y:S01]  /*90e0*/  FFMA.FTZ R73, R73, R10.reuse, -R20.reuse ;  /* 0x0000000a49497223 */ /* 0x180fe20000010814 */
[-CC-:B------:R-:W-:Y:S01]  /*90f0*/  FFMA.FTZ R75, R75, R10.reuse, -R20.reuse ;  /* 0x0000000a4b4b7223 */ /* 0x180fe20000010814 */
[-CC-:B------:R-:W-:Y:S01]  /*9100*/  FFMA.FTZ R77, R77, R10.reuse, -R20.reuse ;  /* 0x0000000a4d4d7223 */ /* 0x180fe20000010814 */
[----:B------:R-:W3:Y:S01]  /*9110*/  MUFU.EX2 R57, R57 ;  /* 0x0000003900397308 */ /* 0x000ee20000000800 */
[-CC-:B------:R-:W-:Y:S01]  /*9120*/  FFMA.FTZ R79, R79, R10.reuse, -R20.reuse ;  /* 0x0000000a4f4f7223 */ /* 0x180fe20000010814 */
[----:B------:R-:W-:-:S06]  /*9130*/  FFMA.FTZ R20, R53, R10, -R20 ;  /* 0x0000000a35147223 */ /* 0x000fcc0000010814 */
[----:B------:R-:W4:Y:S01]  /*9140*/  MUFU.EX2 R154, R29 ;  /* 0x0000001d009a7308 */ /* 0x000f220000000800 */
[----:B-1----:R-:W-:Y:S01]  /*9150*/  FADD.FTZ R40, R152, R81 ;  /* 0x0000005198287221 */ /* 0x002fe20000010000 */
[----:B------:R-:W-:-:S06]  /*9160*/  F2FP.F16.F32.PACK_AB R152, R81, R152 ;  /* 0x000000985198723e */ /* 0x000fcc00000000ff */
[----:B------:R-:W1:Y:S01]  /*9170*/  MUFU.EX2 R59, R59 ;  /* 0x0000003b003b7308 */ /* 0x000e620000000800 */
[----:B--2---:R-:W-:-:S05]  /*9180*/  FMNMX.FTZ R25, R12, R25, !PT ;  /* 0x000000190c197209 */ /* 0x004fca0007810000 */
[----:B------:R-:W2:Y:S02]  /*9190*/  SHFL.BFLY PT, R14, R25, 0x1, 0x1f ;  /* 0x0c201f00190e7f89 */ /* 0x000ea400000e0000 */
[----:B------:R-:W0:Y:S08]  /*91a0*/  MUFU.EX2 R156, R61 ;  /* 0x0000003d009c7308 */ /* 0x000e300000000800 */
[----:B------:R-:W-:Y:S08]  /*91b0*/  MUFU.EX2 R63, R63 ;  /* 0x0000003f003f7308 */ /* 0x000ff00000000800 */
[----:B------:R-:W-:Y:S01]  /*91c0*/  MUFU.EX2 R158, R65 ;  /* 0x00000041009e7308 */ /* 0x000fe20000000800 */
[----:B--2---:R-:W-:-:S07]  /*91d0*/  FMNMX.FTZ R14, R25, R14, !PT ;  /* 0x0000000e190e7209 */ /* 0x004fce0007810000 */
[----:B------:R-:W-:Y:S01]  /*91e0*/  MUFU.EX2 R67, R67 ;  /* 0x0000004300437308 */ /* 0x000fe20000000800 */
[C---:B------:R-:W-:Y:S01]  /*91f0*/  FSETP.NEU.FTZ.AND P1, PT, R14.reuse, -INF , PT ;  /* 0xff8000000e00780b */ /* 0x040fe20003f3d000 */
[----:B------:R-:W-:-:S06]  /*9200*/  FMUL.FTZ R25, R14, R10 ;  /* 0x0000000a0e197220 */ /* 0x000fcc0000410000 */
[----:B------:R-:W-:Y:S01]  /*9210*/  MUFU.EX2 R160, R69 ;  /* 0x0000004500a07308 */ /* 0x000fe20000000800 */
[----:B------:R-:W-:Y:S01]  /*9220*/  FSEL R26, R25, RZ, P1 ;  /* 0x000000ff191a7208 */ /* 0x000fe20000800000 */
[----:B---3--:R-:W-:Y:S01]  /*9230*/  FADD.FTZ R25, R57, R40 ;  /* 0x0000002839197221 */ /* 0x008fe20000010000 */
[----:B------:R-:W-:-:S03]  /*9240*/  ISETP.NE.AND P1, PT, R60, RZ, PT ;  /* 0x000000ff3c00720c */ /* 0x000fc60003f25270 */
[-CC-:B------:R-:W-:Y:S01]  /*9250*/  FFMA.FTZ R11, R11, R10.reuse, -R26.reuse ;  /* 0x0000000a0b0b7223 */ /* 0x180fe2000001081a */
[-CC-:B------:R-:W-:Y:S01]  /*9260*/  FFMA.FTZ R27, R27, R10.reuse, -R26.reuse ;  /* 0x0000000a1b1b7223 */ /* 0x180fe2000001081a */
[-CC-:B------:R-:W-:Y:S01]  /*9270*/  FFMA.FTZ R21, R21, R10.reuse, -R26.reuse ;  /* 0x0000000a15157223 */ /* 0x180fe2000001081a */
[-CC-:B------:R-:W-:Y:S01]  /*9280*/  FFMA.FTZ R31, R31, R10.reuse, -R26.reuse ;  /* 0x0000000a1f1f7223 */ /* 0x180fe2000001081a */
[----:B------:R2:W-:Y:S01]  /*9290*/  MUFU.EX2 R153, R11 ;  /* 0x0000000b00997308 */ /* 0x0005e20000000800 */
[-CC-:B------:R-:W-:Y:S01]  /*92a0*/  FFMA.FTZ R33, R33, R10.reuse, -R26.reuse ;  /* 0x0000000a21217223 */ /* 0x180fe2000001081a */
[-CC-:B------:R-:W-:Y:S01]  /*92b0*/  FFMA.FTZ R35, R35, R10.reuse, -R26.reuse ;  /* 0x0000000a23237223 */ /* 0x180fe2000001081a */
[-CC-:B------:R-:W-:Y:S01]  /*92c0*/  FFMA.FTZ R37, R37, R10.reuse, -R26.reuse ;  /* 0x0000000a25257223 */ /* 0x180fe2000001081a */
[-CC-:B------:R-:W-:Y:S01]  /*92d0*/  FFMA.FTZ R39, R39, R10.reuse, -R26.reuse ;  /* 0x0000000a27277223 */ /* 0x180fe2000001081a */
[----:B----4-:R-:W-:Y:S01]  /*92e0*/  FADD.FTZ R42, R154, R25 ;  /* 0x000000199a2a7221 */ /* 0x010fe20000010000 */
[-CC-:B------:R-:W-:Y:S01]  /*92f0*/  FFMA.FTZ R41, R41, R10.reuse, -R26.reuse ;  /* 0x0000000a29297223 */ /* 0x180fe2000001081a */
[----:B------:R-:W-:Y:S01]  /*9300*/  FFMA.FTZ R43, R43, R10, -R26 ;  /* 0x0000000a2b2b7223 */ /* 0x000fe2000001081a */
[----:B------:R1:W3:Y:S01]  /*9310*/  MUFU.EX2 R28, R27 ;  /* 0x0000001b001c7308 */ /* 0x0002e20000000800 */
[----:B--2---:R-:W-:-:S02]  /*9320*/  @!P1 VIADD R11, R15, 0x28c40 ;  /* 0x00028c400f0b9836 */ /* 0x004fc40000000000 */
[-CC-:B------:R-:W-:Y:S01]  /*9330*/  FFMA.FTZ R45, R45, R10.reuse, -R26.reuse ;  /* 0x0000000a2d2d7223 */ /* 0x180fe2000001081a */
[-CC-:B------:R-:W-:Y:S01]  /*9340*/  FFMA.FTZ R47, R47, R10.reuse, -R26.reuse ;  /* 0x0000000a2f2f7223 */ /* 0x180fe2000001081a */
[-CC-:B------:R-:W-:Y:S01]  /*9350*/  FFMA.FTZ R49, R49, R10.reuse, -R26.reuse ;  /* 0x0000000a31317223 */ /* 0x180fe2000001081a */
[-CC-:B------:R-:W-:Y:S01]  /*9360*/  FFMA.FTZ R51, R51, R10.reuse, -R26.reuse ;  /* 0x0000000a33337223 */ /* 0x180fe2000001081a */
[----:B------:R-:W-:Y:S01]  /*9370*/  @!P1 PRMT R11, RZ, 0x654, R11 ;  /* 0x00000654ff0b9816 */ /* 0x000fe2000000000b */
[-C--:B------:R-:W-:Y:S01]  /*9380*/  FFMA.FTZ R13, R13, R10.reuse, -R26 ;  /* 0x0000000a0d0d7223 */ /* 0x080fe2000001081a */
[----:B------:R-:W2:Y:S01]  /*9390*/  MUFU.EX2 R21, R21 ;  /* 0x0000001500157308 */ /* 0x000ea20000000800 */
[----:B-1----:R-:W-:Y:S01]  /*93a0*/  FADD.FTZ R27, R59, R42 ;  /* 0x0000002a3b1b7221 */ /* 0x002fe20000010000 */
[----:B------:R1:W-:Y:S01]  /*93b0*/  @!P1 SYNCS.ARRIVE.TRANS64.RED.A1T0 RZ, [R11+URZ], RZ ;  /* 0x000000ff0bff99a7 */ /* 0x0003e2000810043f */
[----:B------:R-:W-:Y:S01]  /*93c0*/  FFMA.FTZ R26, R55, R10, -R26 ;  /* 0x0000000a371a7223 */ /* 0x000fe2000001081a */
[----:B------:R-:W-:Y:S01]  /*93d0*/  F2FP.F16.F32.PACK_AB R154, R154, R57 ;  /* 0x000000399a9a723e */ /* 0x000fe200000000ff */
[C---:B0-----:R-:W-:Y:S01]  /*93e0*/  FADD.FTZ R44, R156.reuse, R27 ;  /* 0x0000001b9c2c7221 */ /* 0x041fe20000010000 */
[----:B------:R-:W-:-:S02]  /*93f0*/  F2FP.F16.F32.PACK_AB R156, R156, R59 ;  /* 0x0000003b9c9c723e */ /* 0x000fc400000000ff */
[----:B------:R-:W0:Y:S01]  /*9400*/  MUFU.EX2 R30, R31 ;  /* 0x0000001f001e7308 */ /* 0x000e220000000800 */
[----:B---3--:R-:W-:Y:S01]  /*9410*/  FADD.FTZ R40, R153, R28 ;  /* 0x0000001c99287221 */ /* 0x008fe20000010000 */
[----:B------:R-:W-:-:S06]  /*9420*/  F2FP.F16.F32.PACK_AB R153, R28, R153 ;  /* 0x000000991c99723e */ /* 0x000fcc00000000ff */
[----:B------:R-:W1:Y:S01]  /*9430*/  MUFU.EX2 R33, R33 ;  /* 0x0000002100217308 */ /* 0x000e620000000800 */
[----:B--2---:R-:W-:-:S07]  /*9440*/  FADD.FTZ R25, R21, R40 ;  /* 0x0000002815197221 */ /* 0x004fce0000010000 */
[----:B------:R-:W2:Y:S01]  /*9450*/  MUFU.EX2 R32, R35 ;  /* 0x0000002300207308 */ /* 0x000ea20000000800 */
[C---:B0-----:R-:W-:Y:S01]  /*9460*/  FADD.FTZ R42, R30.reuse, R25 ;  /* 0x000000191e2a7221 */ /* 0x041fe20000010000 */
[----:B------:R-:W-:Y:S01]  /*9470*/  FADD.FTZ R25, R63, R44 ;  /* 0x0000002c3f197221 */ /* 0x000fe20000010000 */
[----:B------:R-:W-:Y:S01]  /*9480*/  F2FP.F16.F32.PACK_AB R155, R30, R21 ;  /* 0x000000151e9b723e */ /* 0x000fe200000000ff */
[----:B------:R-:W-:Y:S02]  /*9490*/  BAR.SYNC.DEFER_BLOCKING 0xf, 0x100 ;  /* 0x03c4000000007b1d */ /* 0x000fe40000010000 */
[C---:B------:R-:W-:Y:S01]  /*94a0*/  FADD.FTZ R44, R158.reuse, R25 ;  /* 0x000000199e2c7221 */ /* 0x040fe20000010000 */
[----:B------:R-:W-:Y:S01]  /*94b0*/  F2FP.F16.F32.PACK_AB R158, R158, R63 ;  /* 0x0000003f9e9e723e */ /* 0x000fe200000000ff */
[----:B-1----:R-:W-:Y:S02]  /*94c0*/  FADD.FTZ R11, R33, R42 ;  /* 0x0000002a210b7221 */ /* 0x002fe40000010000 */
[----:B------:R-:W0:Y:S01]  /*94d0*/  MUFU.EX2 R37, R37 ;  /* 0x0000002500257308 */ /* 0x000e220000000800 */
[----:B------:R-:W-:-:S04]  /*94e0*/  FADD.FTZ R25, R67, R44 ;  /* 0x0000002c43197221 */ /* 0x000fc80000010000 */
[C---:B------:R-:W-:Y:S01]  /*94f0*/  FADD.FTZ R44, R160.reuse, R25 ;  /* 0x00000019a02c7221 */ /* 0x040fe20000010000 */
[----:B------:R-:W-:Y:S01]  /*9500*/  F2FP.F16.F32.PACK_AB R160, R160, R67 ;  /* 0x00000043a0a0723e */ /* 0x000fe200000000ff */
[C---:B--2---:R-:W-:Y:S01]  /*9510*/  FADD.FTZ R42, R32.reuse, R11 ;  /* 0x0000000b202a7221 */ /* 0x044fe20000010000 */
[----:B------:R-:W1:Y:S01]  /*9520*/  MUFU.EX2 R34, R39 ;  /* 0x0000002700227308 */ /* 0x000e620000000800 */
[----:B------:R-:W-:-:S07]  /*9530*/  F2FP.F16.F32.PACK_AB R157, R32, R33 ;  /* 0x00000021209d723e */ /* 0x000fce00000000ff */
[----:B------:R-:W2:Y:S01]  /*9540*/  MUFU.EX2 R41, R41 ;  /* 0x0000002900297308 */ /* 0x000ea20000000800 */
[----:B0-----:R-:W-:Y:S01]  /*9550*/  FADD.FTZ R11, R37, R42 ;  /* 0x0000002a250b7221 */ /* 0x001fe20000010000 */
[----:B------:R0:W-:Y:S06]  /*9560*/  STSM.16.M88.4 [R195+0x26800], R152 ;  /* 0x02680098c3007844 */ /* 0x0001ec0000000200 */
[----:B------:R-:W3:Y:S01]  /*9570*/  MUFU.EX2 R36, R43 ;  /* 0x0000002b00247308 */ /* 0x000ee20000000800 */
[C---:B-1----:R-:W-:Y:S01]  /*9580*/  FADD.FTZ R42, R34.reuse, R11 ;  /* 0x0000000b222a7221 */ /* 0x042fe20000010000 */
[----:B------:R-:W-:-:S05]  /*9590*/  F2FP.F16.F32.PACK_AB R159, R34, R37 ;  /* 0x00000025229f723e */ /* 0x000fca00000000ff */
[----:B------:R0:W-:Y:S01]  /*95a0*/  STSM.16.M88.4 [R196], R156 ;  /* 0x0000009cc4007844 */ /* 0x0001e20000000200 */
[----:B------:R-:W1:Y:S01]  /*95b0*/  MUFU.EX2 R71, R71 ;  /* 0x0000004700477308 */ /* 0x000e620000000800 */
[----:B--2---:R-:W-:-:S07]  /*95c0*/  FADD.FTZ R11, R41, R42 ;  /* 0x0000002a290b7221 */ /* 0x004fce0000010000 */
[----:B------:R-:W2:Y:S01]  /*95d0*/  MUFU.EX2 R45, R45 ;  /* 0x0000002d002d7308 */ /* 0x000ea20000000800 */
[C---:B---3--:R-:W-:Y:S01]  /*95e0*/  FADD.FTZ R28, R36.reuse, R11 ;  /* 0x0000000b241c7221 */ /* 0x048fe20000010000 */
[----:B------:R-:W-:-:S06]  /*95f0*/  F2FP.F16.F32.PACK_AB R161, R36, R41 ;  /* 0x0000002924a1723e */ /* 0x000fcc00000000ff */
[----:B------:R-:W3:Y:S01]  /*9600*/  MUFU.EX2 R12, R73 ;  /* 0x00000049000c7308 */ /* 0x000ee20000000800 */
[----:B-1----:R-:W-:-:S07]  /*9610*/  FADD.FTZ R11, R71, R44 ;  /* 0x0000002c470b7221 */ /* 0x002fce0000010000 */
[----:B------:R-:W1:Y:S01]  /*9620*/  MUFU.EX2 R38, R47 ;  /* 0x0000002f00267308 */ /* 0x000e620000000800 */
[----:B--2---:R-:W-:-:S07]  /*9630*/  FADD.FTZ R21, R45, R28 ;  /* 0x0000001c2d157221 */ /* 0x004fce0000010000 */
[----:B------:R-:W-:Y:S01]  /*9640*/  MUFU.EX2 R75, R75 ;  /* 0x0000004b004b7308 */ /* 0x000fe20000000800 */
[C---:B---3--:R-:W-:Y:S01]  /*9650*/  F2FP.F16.F32.PACK_AB R162, R12.reuse, R71 ;  /* 0x000000470ca2723e */ /* 0x048fe200000000ff */
[----:B------:R-:W-:-:S06]  /*9660*/  FADD.FTZ R12, R12, R11 ;  /* 0x0000000b0c0c7221 */ /* 0x000fcc0000010000 */
[----:B------:R-:W2:Y:S01]  /*9670*/  MUFU.EX2 R24, R77 ;  /* 0x0000004d00187308 */ /* 0x000ea20000000800 */
[C---:B-1----:R-:W-:Y:S01]  /*9680*/  F2FP.F16.F32.PACK_AB R163, R38.reuse, R45 ;  /* 0x0000002d26a3723e */ /* 0x042fe200000000ff */
[----:B------:R-:W-:-:S04]  /*9690*/  FADD.FTZ R38, R38, R21 ;  /* 0x0000001526267221 */ /* 0x000fc80000010000 */
[----:B------:R0:W-:Y:S02]  /*96a0*/  STSM.16.M88.4 [R198], R160 ;  /* 0x000000a0c6007844 */ /* 0x0001e40000000200 */
[----:B------:R-:W-:Y:S08]  /*96b0*/  MUFU.EX2 R49, R49 ;  /* 0x0000003100317308 */ /* 0x000ff00000000800 */
[----:B------:R-:W1:Y:S01]  /*96c0*/  MUFU.EX2 R40, R51 ;  /* 0x0000003300287308 */ /* 0x000e620000000800 */
[----:B--2---:R-:W-:Y:S01]  /*96d0*/  F2FP.F16.F32.PACK_AB R164, R24, R75 ;  /* 0x0000004b18a4723e */ /* 0x004fe200000000ff */
[----:B------:R-:W-:-:S04]  /*96e0*/  FADD.FTZ R75, R75, R12 ;  /* 0x0000000c4b4b7221 */ /* 0x000fc80000010000 */
[----:B------:R-:W-:Y:S02]  /*96f0*/  FADD.FTZ R24, R24, R75 ;  /* 0x0000004b18187221 */ /* 0x000fe40000010000 */
[----:B------:R-:W2:Y:S08]  /*9700*/  MUFU.EX2 R79, R79 ;  /* 0x0000004f004f7308 */ /* 0x000eb00000000800 */
[----:B------:R-:W3:Y:S01]  /*9710*/  MUFU.EX2 R20, R20 ;  /* 0x0000001400147308 */ /* 0x000ee20000000800 */
[----:B-1----:R-:W-:Y:S01]  /*9720*/  F2FP.F16.F32.PACK_AB R165, R40, R49 ;  /* 0x0000003128a5723e */ /* 0x002fe200000000ff */
[----:B------:R-:W-:-:S04]  /*9730*/  FADD.FTZ R49, R49, R38 ;  /* 0x0000002631317221 */ /* 0x000fc80000010000 */
[----:B------:R-:W-:Y:S02]  /*9740*/  FADD.FTZ R40, R40, R49 ;  /* 0x0000003128287221 */ /* 0x000fe40000010000 */
[----:B------:R-:W-:Y:S01]  /*9750*/  MUFU.EX2 R13, R13 ;  /* 0x0000000d000d7308 */ /* 0x000fe20000000800 */
[----:B--2---:R-:W-:-:S07]  /*9760*/  FADD.FTZ R11, R79, R24 ;  /* 0x000000184f0b7221 */ /* 0x004fce0000010000 */
[----:B------:R-:W1:Y:S01]  /*9770*/  MUFU.EX2 R26, R26 ;  /* 0x0000001a001a7308 */ /* 0x000e620000000800 */
[C---:B---3--:R-:W-:Y:S01]  /*9780*/  F2FP.F16.F32.PACK_AB R166, R20.reuse, R79 ;  /* 0x0000004f14a6723e */ /* 0x048fe200000000ff */
[----:B------:R-:W-:Y:S01]  /*9790*/  FADD.FTZ R11, R20, R11 ;  /* 0x0000000b140b7221 */ /* 0x000fe20000010000 */
[----:B-1----:R-:W-:Y:S01]  /*97a0*/  F2FP.F16.F32.PACK_AB R167, R26, R13 ;  /* 0x0000000d1aa7723e */ /* 0x002fe200000000ff */
[----:B------:R-:W-:-:S04]  /*97b0*/  FADD.FTZ R13, R13, R40 ;  /* 0x000000280d0d7221 */ /* 0x000fc80000010000 */
[----:B------:R0:W-:Y:S01]  /*97c0*/  STSM.16.M88.4 [R197], R164 ;  /* 0x000000a4c5007844 */ /* 0x0001e20000000200 */
[----:B------:R-:W-:Y:S01]  /*97d0*/  FADD.FTZ R12, R26, R13 ;  /* 0x0000000d1a0c7221 */ /* 0x000fe20000010000 */
[----:B------:R-:W-:Y:S06]  /*97e0*/  @!P0 BRA `(.L_x_734) ;  /* 0x0000000000048947 */ /* 0x000fec0003800000 */
[----:B------:R-:W-:Y:S01]  /*97f0*/  BPT.TRAP 0x1 ;  /* 0x000000040000795c */ /* 0x000fe20000300000 */
.L_x_734:
[----:B------:R1:W2:Y:S01]  /*9800*/  SYNCS.PHASECHK.TRANS64.TRYWAIT P2, [R15+URZ+0x28c50], R58 ;  /* 0x028c503a0f0075a7 */ /* 0x0002a2000804017f */
[----:B------:R-:W-:Y:S05]  /*9810*/  @!P0 BRA `(.L_x_735) ;  /* 0x0000000000048947 */ /* 0x000fea0003800000 */
[----:B------:R-:W-:Y:S01]  /*9820*/  BPT.TRAP 0x1 ;  /* 0x000000040000795c */ /* 0x000fe20000300000 */
.L_x_735:
[----:B------:R-:W-:Y:S01]  /*9830*/  LOP3.LUT R13, R56, 0x2000000, RZ, 0xfc, !PT ;  /* 0x02000000380d7812 */ /* 0x000fe200078efcff */
[----:B------:R-:W-:Y:S01]  /*9840*/  ULDC UR36, c[0x0][0x988] ;  /* 0x0002620000247ab9 */ /* 0x000fe20000000800 */
[----:B------:R-:W-:Y:S01]  /*9850*/  BSSY B0, `(.L_x_736) ;  /* 0x0000006000007945 */ /* 0x000fe20003800000 */
[----:B------:R-:W-:Y:S02]  /*9860*/  MOV R21, 0x40000040 ;  /* 0x4000004000157802 */ /* 0x000fe40000000f00 */
[----:B------:R-:W-:Y:S01]  /*9870*/  IMAD R20, R18, 0x1000, R13 ;  /* 0x0000100012147824 */ /* 0x000fe200078e020d */
[----:B--2---:R-:W-:Y:S06]  /*9880*/  @P2 BRA `(.L_x_737) ;  /* 0x0000000000082947 */ /* 0x004fec0003800000 */
[----:B------:R-:W2:Y:S02]  /*9890*/  SYNCS.PHASECHK.TRANS64.TRYWAIT P2, [R15+URZ+0x28c50], R58 ;  /* 0x028c503a0f0075a7 */ /* 0x000ea4000804017f */
[----:B--2---:R-:W-:Y:S05]  /*98a0*/  @!P2 BRA `(.L_x_738) ;  /* 0x000000e40088a947 */ /* 0x004fea0003800000 */
.L_x_737:
[----:B------:R-:W-:Y:S05]  /*98b0*/  BSYNC B0 ;  /* 0x0000000000007941 */ /* 0x000fea0003800000 */
.L_x_736:
[----:B------:R-:W-:Y:S01]  /*98c0*/  R2UR UR6, R20 ;  /* 0x00000000140672ca */ /* 0x000fe200000e0000 */
[----:B-12---:R-:W-:Y:S01]  /*98d0*/  WARPGROUP.ARRIVE ;  /* 0x00000000000079c5 */ /* 0x006fe20000000000 */
[----:B------:R-:W-:Y:S01]  /*98e0*/  R2UR UR7, R21 ;  /* 0x00000000150772ca */ /* 0x000fe200000e0000 */
[----:B------:R-:W-:Y:S01]  /*98f0*/  IMAD.MOV.U32 R21, RZ, RZ, 0x40000040 ;  /* 0x40000040ff157424 */ /* 0x000fe200078e00ff */
[----:B------:R-:W-:Y:S01]  /*9900*/  ISETP.GE.AND P2, PT, R168, 0x41, PT ;  /* 0x00000041a800780c */ /* 0x000fe20003f46270 */
[----:B------:R-:W-:Y:S01]  /*9910*/  @!P1 VIADD R15, R15, 0x28c60 ;  /* 0x00028c600f0f9836 */ /* 0x000fe20000000000 */
[----:B------:R-:W-:Y:S04]  /*9920*/  BSSY B0, `(.L_x_739) ;  /* 0x00001c9000007945 */ /* 0x000fe80003800000 */
[----:B------:R-:W-:-:S05]  /*9930*/  @!P1 PRMT R15, RZ, 0x654, R15 ;  /* 0x00000654ff0f9816 */ /* 0x000fca000000000f */
[----:B------:R-:W-:Y:S03]  /*9940*/  HGMMA.64x256x16.F32 R24, R152, gdesc[UR4].tnspB, RZ, !UPT, gsb0 ;  /* 0x43e0000498187df0 */ /* 0x000fe6000c0008ff */
[----:B------:R-:W-:Y:S02]  /*9950*/  WARPGROUP.DEPBAR.LE gsb0, 0x0 ;  /* 0x00008000000079c5 */ /* 0x000fe40000010000 */
[----:B0-----:R-:W-:Y:S01]  /*9960*/  VIADD R152, R20, 0x80 ;  /* 0x0000008014987836 */ /* 0x001fe20000000000 */
[----:B------:R-:W-:Y:S01]  /*9970*/  WARPGROUP.ARRIVE ;  /* 0x00000000000079c5 */ /* 0x000fe20000000000 */
[----:B------:R-:W-:-:S03]  /*9980*/  IMAD.MOV.U32 R153, RZ, RZ, 0x40000040 ;  /* 0x40000040ff997424 */ /* 0x000fc600078e00ff */
[----:B------:R-:W-:Y:S01]  /*9990*/  R2UR UR6, R152 ;  /* 0x00000000980672ca */ /* 0x000fe200000e0000 */
[C---:B------:R-:W-:Y:S01]  /*99a0*/  VIADD R152, R20.reuse, 0x100 ;  /* 0x0000010014987836 */ /* 0x040fe20000000000 */
[----:B------:R-:W-:Y:S01]  /*99b0*/  R2UR UR7, R153 ;  /* 0x00000000990772ca */ /* 0x000fe200000e0000 */
[----:B------:R-:W-:Y:S02]  /*99c0*/  IMAD.MOV.U32 R153, RZ, RZ, 0x40000040 ;  /* 0x40000040ff997424 */ /* 0x000fe400078e00ff */
[----:B------:R-:W-:-:S13]  /*99d0*/  VIADD R20, R20, 0x180 ;  /* 0x0000018014147836 */ /* 0x000fda0000000000 */
[----:B------:R-:W-:Y:S01]  /*99e0*/  HGMMA.64x256x16.F32 R24, R156, gdesc[UR4].tnspB, R24, gsb0 ;  /* 0x43e000049c187df0 */ /* 0x000fe20008000818 */
[----:B------:R-:W-:Y:S02]  /*99f0*/  R2UR UR6, R152 ;  /* 0x00000000980672ca */ /* 0x000fe400000e0000 */
[----:B------:R-:W-:Y:S01]  /*9a00*/  R2UR UR7, R153 ;  /* 0x00000000990772ca */ /* 0x000fe200000e0000 */
[----:B------:R-:W-:Y:S02]  /*9a10*/  WARPGROUP.DEPBAR.LE gsb0, 0x0 ;  /* 0x00008000000079c5 */ /* 0x000fe40000010000 */
[----:B------:R-:W-:-:S15]  /*9a20*/  WARPGROUP.ARRIVE ;  /* 0x00000000000079c5 */ /* 0x000fde0000000000 */
[----:B------:R-:W-:-:S07]  /*9a30*/  NOP ;  /* 0x0000000000007918 */ /* 0x000fce0000000000 */
[----:B------:R-:W-:Y:S01]  /*9a40*/  HGMMA.64x256x16.F32 R24, R160, gdesc[UR4].tnspB, R24, gsb0 ;  /* 0x43e00004a0187df0 */ /* 0x000fe20008000818 */
[----:B------:R-:W-:Y:S02]  /*9a50*/  R2UR UR6, R20 ;  /* 0x00000000140672ca */ /* 0x000fe400000e0000 */
[----:B------:R-:W-:Y:S01]  /*9a60*/  R2UR UR7, R21 ;  /* 0x00000000150772ca */ /* 0x000fe200000e0000 */
[----:B------:R-:W-:Y:S02]  /*9a70*/  WARPGROUP.DEPBAR.LE gsb0, 0x0 ;  /* 0x00008000000079c5 */ /* 0x000fe40000010000 */
[----:B------:R-:W-:-:S15]  /*9a80*/  WARPGROUP.ARRIVE ;  /* 0x00000000000079c5 */ /* 0x000fde0000000000 */
[----:B------:R-:W-:-:S07]  /*9a90*/  NOP ;  /* 0x0000000000007918 */ /* 0x000fce0000000000 */
        /* <DEDUP_REMOVED lines=11> */
[----:B------:R-:W-:Y:S05]  /*9b50*/  @!P2 BRA `(.L_x_740) ;  /* 0x000000180094a947 */ /* 0x000fea0003800000 */
[----:B0-----:R-:W-:Y:S02]  /*9b60*/  VIADD R15, R182, 0xfffffffe ;  /* 0xfffffffeb60f7836 */ /* 0x001fe40000000000 */
[----:B------:R-:W-:Y:S02]  /*9b70*/  IMAD.MOV.U32 R21, RZ, RZ, R14 ;  /* 0x000000ffff157224 */ /* 0x000fe400078e000e */
[----:B------:R-:W-:Y:S02]  /*9b80*/  IMAD.MOV.U32 R225, RZ, RZ, R3 ;  /* 0x000000ffffe17224 */ /* 0x000fe400078e0003 */
[----:B------:R-:W-:-:S07]  /*9b90*/  IMAD.MOV.U32 R224, RZ, RZ, R18 ;  /* 0x000000ffffe07224 */ /* 0x000fce00078e0012 */
.L_x_751:
[----:B------:R-:W-:Y:S01]  /*9ba0*/  VIADD R18, R224, 0x1 ;  /* 0x00000001e0127836 */ /* 0x000fe20000000000 */
[C---:B------:R-:W-:Y:S01]  /*9bb0*/  ISETP.GT.AND P2, PT, R15.reuse, RZ, PT ;  /* 0x000000ff0f00720c */ /* 0x040fe20003f44270 */
[----:B------:R-:W-:-:S03]  /*9bc0*/  VIADD R15, R15, 0xffffffff ;  /* 0xffffffff0f0f7836 */ /* 0x000fc60000000000 */
[----:B------:R-:W-:-:S04]  /*9bd0*/  ISETP.NE.AND P3, PT, R18, 0x2, PT ;  /* 0x000000021200780c */ /* 0x000fc80003f65270 */
[----:B------:R-:W-:Y:S02]  /*9be0*/  SEL R10, RZ, 0x1, P3 ;  /* 0x00000001ff0a7807 */ /* 0x000fe40001800000 */
[----:B------:R-:W-:Y:S02]  /*9bf0*/  SEL R18, R18, RZ, P3 ;  /* 0x000000ff12127207 */ /* 0x000fe40001800000 */
[----:B------:R-:W-:Y:S01]  /*9c00*/  LOP3.LUT R23, R23, R10, RZ, 0x3c, !PT ;  /* 0x0000000a17177212 */ /* 0x000fe200078e3cff */
[----:B-1----:R-:W-:Y:S06]  /*9c10*/  @!P0 BRA `(.L_x_741) ;  /* 0x0000000000048947 */ /* 0x002fec0003800000 */
[----:B------:R-:W-:Y:S01]  /*9c20*/  BPT.TRAP 0x1 ;  /* 0x000000040000795c */ /* 0x000fe20000300000 */
.L_x_741:
[----:B------:R-:W-:Y:S01]  /*9c30*/  IMAD R216, R18, 0x8, R2 ;  /* 0x0000000812d87824 */ /* 0x000fe200078e0202 */
[----:B------:R-:W-:-:S04]  /*9c40*/  SHF.L.U32 R20, R23, 0x1f, RZ ;  /* 0x0000001f17147819 */ /* 0x000fc800000006ff */
[----:B------:R0:W1:Y:S01]  /*9c50*/  SYNCS.PHASECHK.TRANS64.TRYWAIT P3, [R216+URZ+0x28c30], R20 ;  /* 0x028c3014d80075a7 */ /* 0x000062000806017f */
[----:B------:R-:W-:Y:S05]  /*9c60*/  @!P0 BRA `(.L_x_742) ;  /* 0x0000000000048947 */ /* 0x000fea0003800000 */
[----:B------:R-:W-:Y:S01]  /*9c70*/  BPT.TRAP 0x1 ;  /* 0x000000040000795c */ /* 0x000fe20000300000 */
.L_x_742:
[----:B------:R-:W-:Y:S01]  /*9c80*/  VIADD R3, R2, 0x20400 ;  /* 0x0002040002037836 */ /* 0x000fe20000000000 */
[----:B------:R-:W-:Y:S01]  /*9c90*/  BSSY B1, `(.L_x_743) ;  /* 0x0000009000017945 */ /* 0x000fe20003800000 */
[----:B------:R-:W-:Y:S02]  /*9ca0*/  IMAD R156, R18, 0x200, R0 ;  /* 0x00000200129c7824 */ /* 0x000fe400078e0200 */
[----:B------:R-:W-:Y:S01]  /*9cb0*/  IMAD.MOV.U32 R157, RZ, RZ, 0x40000040 ;  /* 0x40000040ff9d7424 */ /* 0x000fe200078e00ff */
[----:B------:R-:W-:-:S04]  /*9cc0*/  SHF.R.U32.HI R3, RZ, 0x4, R3 ;  /* 0x00000004ff037819 */ /* 0x000fc80000011603 */
[----:B------:R-:W-:-:S04]  /*9cd0*/  LOP3.LUT R3, R3, 0x3fff, RZ, 0xc0, !PT ;  /* 0x00003fff03037812 */ /* 0x000fc800078ec0ff */
[----:B------:R-:W-:Y:S01]  /*9ce0*/  LOP3.LUT R152, R3, 0x10000, RZ, 0xfc, !PT ;  /* 0x0001000003987812 */ /* 0x000fe200078efcff */
[----:B-1----:R-:W-:Y:S06]  /*9cf0*/  @P3 BRA `(.L_x_744) ;  /* 0x0000000000083947 */ /* 0x002fec0003800000 */
[----:B------:R-:W1:Y:S02]  /*9d00*/  SYNCS.PHASECHK.TRANS64.TRYWAIT P3, [R216+URZ+0x28c30], R20 ;  /* 0x028c3014d80075a7 */ /* 0x000e64000806017f */
[----:B-1----:R-:W-:Y:S05]  /*9d10*/  @!P3 BRA `(.L_x_745) ;  /* 0x000000e00080b947 */ /* 0x002fea0003800000 */
.L_x_744:
[----:B------:R-:W-:Y:S05]  /*9d20*/  BSYNC B1 ;  /* 0x0000000000017941 */ /* 0x000fea0003800000 */
.L_x_743:
[----:B------:R-:W-:Y:S01]  /*9d30*/  IMAD.MOV.U32 R153, RZ, RZ, 0x40000040 ;  /* 0x40000040ff997424 */ /* 0x000fe200078e00ff */
[----:B------:R-:W-:Y:S01]  /*9d40*/  R2UR UR4, R152 ;  /* 0x00000000980472ca */ /* 0x000fe200000e0000 */
[C---:B------:R-:W-:Y:S01]  /*9d50*/  VIADD R154, R156.reuse, 0x2 ;  /* 0x000000029c9a7836 */ /* 0x040fe20000000000 */
[C---:B------:R-:W-:Y:S01]  /*9d60*/  R2UR UR6, R156.reuse ;  /* 0x000000009c0672ca */ /* 0x040fe200000e0000 */
[C---:B------:R-:W-:Y:S01]  /*9d70*/  VIADD R152, R156.reuse, 0x4 ;  /* 0x000000049c987836 */ /* 0x040fe20000000000 */
[----:B------:R-:W-:Y:S01]  /*9d80*/  R2UR UR7, R157 ;  /* 0x000000009d0772ca */ /* 0x000fe200000e0000 */
[----:B------:R-:W-:Y:S01]  /*9d90*/  VIADD R156, R156, 0x6 ;  /* 0x000000069c9c7836 */ /* 0x000fe20000000000 */
[----:B------:R-:W-:Y:S01]  /*9da0*/  R2UR UR5, R153 ;  /* 0x00000000990572ca */ /* 0x000fe200000e0000 */
[----:B------:R-:W-:Y:S01]  /*9db0*/  IMAD.MOV.U32 R155, RZ, RZ, 0x40000040 ;  /* 0x40000040ff9b7424 */ /* 0x000fe200078e00ff */
[----:B------:R-:W-:Y:S01]  /*9dc0*/  R2UR UR10, R154 ;  /* 0x000000009a0a72ca */ /* 0x000fe200000e0000 */
[----:B------:R-:W-:Y:S01]  /*9dd0*/  IMAD.MOV.U32 R157, RZ, RZ, 0x40000040 ;  /* 0x40000040ff9d7424 */ /* 0x000fe200078e00ff */
[----:B------:R-:W-:-:S02]  /*9de0*/  R2UR UR14, R152 ;  /* 0x00000000980e72ca */ /* 0x000fc400000e0000 */
[----:B------:R-:W-:Y:S02]  /*9df0*/  R2UR UR11, R155 ;  /* 0x000000009b0b72ca */ /* 0x000fe400000e0000 */
[----:B------:R-:W-:Y:S02]  /*9e00*/  R2UR UR15, R153 ;  /* 0x00000000990f72ca */ /* 0x000fe400000e0000 */
[----:B------:R-:W-:Y:S02]  /*9e10*/  R2UR UR18, R156 ;  /* 0x000000009c1272ca */ /* 0x000fe400000e0000 */
[----:B------:R-:W-:Y:S02]  /*9e20*/  R2UR UR19, R157 ;  /* 0x000000009d1372ca */ /* 0x000fe400000e0000 */
[----:B------:R-:W-:Y:S01]  /*9e30*/  WARPGROUP.ARRIVE ;  /* 0x00000000000079c5 */ /* 0x000fe20000000000 */
[----:B------:R-:W-:Y:S02]  /*9e40*/  R2UR UR8, R8 ;  /* 0x00000000080872ca */ /* 0x000fe400000e0000 */
[----:B------:R-:W-:-:S02]  /*9e50*/  R2UR UR9, R9 ;  /* 0x00000000090972ca */ /* 0x000fc400000e0000 */
[----:B------:R-:W-:Y:S01]  /*9e60*/  R2UR UR12, R6 ;  /* 0x00000000060c72ca */ /* 0x000fe200000e0000 */
[----:B------:R-:W-:Y:S01]  /*9e70*/  HGMMA.64x64x16.F32 R152, gdesc[UR4], RZ, !UPT, gsb0 ;  /* 0x00e00000049879f0 */ /* 0x000fe2000c0008ff */
[----:B------:R-:W-:Y:S02]  /*9e80*/  R2UR UR13, R7 ;  /* 0x00000000070d72ca */ /* 0x000fe400000e0000 */
[----:B------:R-:W-:Y:S02]  /*9e90*/  R2UR UR16, R4 ;  /* 0x00000000041072ca */ /* 0x000fe400000e0000 */
[----:B------:R-:W-:Y:S01]  /*9ea0*/  R2UR UR17, R5 ;  /* 0x00000000051172ca */ /* 0x000fe200000e0000 */
        /* <DEDUP_REMOVED lines=25> */
[----:B------:R-:W-:-:S05]  /*a040*/  FMNMX.FTZ R3, R181, R10, !PT ;  /* 0x0000000ab5037209 */ /* 0x000fca0007810000 */
[----:B------:R-:W2:Y:S02]  /*a050*/  SHFL.BFLY PT, R10, R3, 0x2, 0x1f ;  /* 0x0c401f00030a7f89 */ /* 0x000ea400000e0000 */
[----:B--2---:R-:W-:-:S05]  /*a060*/  FMNMX.FTZ R3, R3, R10, !PT ;  /* 0x0000000a03037209 */ /* 0x004fca0007810000 */
[----:B------:R-:W2:Y:S02]  /*a070*/  SHFL.BFLY PT, R10, R3, 0x1, 0x1f ;  /* 0x0c201f00030a7f89 */ /* 0x000ea400000e0000 */
[----:B--2---:R-:W-:Y:S01]  /*a080*/  FMNMX.FTZ R3, R3, R10, !PT ;  /* 0x0000000a03037209 */ /* 0x004fe20007810000 */
[----:B------:R-:W-:-:S04]  /*a090*/  IMAD.U32 R10, RZ, RZ, UR36 ;  /* 0x00000024ff0a7e24 */ /* 0x000fc8000f8e00ff */
[C---:B------:R-:W-:Y:S01]  /*a0a0*/  FMUL.FTZ R14, R3.reuse, R10 ;  /* 0x0000000a030e7220 */ /* 0x040fe20000410000 */
[----:B------:R-:W-:-:S03]  /*a0b0*/  FADD.FTZ R225, -R3, R225 ;  /* 0x000000e103e17221 */ /* 0x000fc60000010100 */
        /* <DEDUP_REMOVED lines=17> */
[----:B------:R-:W-:Y:S01]  /*a1d0*/  FMUL.FTZ R225, R225, R10 ;  /* 0x0000000ae1e17220 */ /* 0x000fe20000410000 */
[----:B------:R-:W-:Y:S02]  /*a1e0*/  MUFU.EX2 R152, R152 ;  /* 0x0000009800987308 */ /* 0x000fe40000000800 */
[----:B------:R-:W-:-:S04]  /*a1f0*/  @!P1 PRMT R14, RZ, 0x654, R14 ;  /* 0x00000654ff0e9816 */ /* 0x000fc8000000000e */
[----:B------:R2:W-:Y:S02]  /*a200*/  @!P1 SYNCS.ARRIVE.TRANS64.RED.A1T0 RZ, [R14+URZ], RZ ;  /* 0x000000ff0eff99a7 */ /* 0x0005e4000810043f */
[----:B------:R-:W3:Y:S01]  /*a210*/  MUFU.EX2 R225, R225 ;  /* 0x000000e100e17308 */ /* 0x000ee20000000800 */
[----:B--2---:R-:W-:-:S07]  /*a220*/  IMAD.MOV R14, RZ, RZ, -R194 ;  /* 0x000000ffff0e7224 */ /* 0x004fce00078e0ac2 */
[----:B------:R-:W2:Y:S01]  /*a230*/  MUFU.EX2 R153, R153 ;  /* 0x0000009900997308 */ /* 0x000ea20000000800 */
[----:B------:R-:W-:Y:S02]  /*a240*/  ISETP.NE.AND P3, PT, R193, R14, PT ;  /* 0x0000000ec100720c */ /* 0x000fe40003f65270 */
[----:B------:R-:W-:-:S05]  /*a250*/  FMNMX.FTZ R14, R154, R21, !PT ;  /* 0x000000159a0e7209 */ /* 0x000fca0007810000 */
[----:B------:R-:W4:Y:S01]  /*a260*/  MUFU.EX2 R156, R156 ;  /* 0x0000009c009c7308 */ /* 0x000f220000000800 */
[----:B---3--:R-:W-:Y:S01]  /*a270*/  FFMA.FTZ R11, R225, R11, R152 ;  /* 0x0000000be10b7223 */ /* 0x008fe20000010098 */
[-C--:B------:R-:W-:Y:S01]  /*a280*/  FMUL.FTZ R24, R24, R225.reuse ;  /* 0x000000e118187220 */ /* 0x080fe20000410000 */
[-C--:B------:R-:W-:Y:S01]  /*a290*/  FMUL.FTZ R25, R25, R225.reuse ;  /* 0x000000e119197220 */ /* 0x080fe20000410000 */
[-C--:B------:R-:W-:Y:S01]  /*a2a0*/  FMUL.FTZ R28, R28, R225.reuse ;  /* 0x000000e11c1c7220 */ /* 0x080fe20000410000 */
[-C--:B------:R-:W-:Y:S01]  /*a2b0*/  FMUL.FTZ R29, R29, R225.reuse ;  /* 0x000000e11d1d7220 */ /* 0x080fe20000410000 */
[-C--:B------:R-:W-:Y:S01]  /*a2c0*/  FMUL.FTZ R32, R32, R225.reuse ;  /* 0x000000e120207220 */ /* 0x080fe20000410000 */
[-C--:B------:R-:W-:Y:S01]  /*a2d0*/  FMUL.FTZ R33, R33, R225.reuse ;  /* 0x000000e121217220 */ /* 0x080fe20000410000 */
[-C--:B------:R-:W-:Y:S01]  /*a2e0*/  FMUL.FTZ R36, R36, R225.reuse ;  /* 0x000000e124247220 */ /* 0x080fe20000410000 */
[----:B------:R-:W-:Y:S02]  /*a2f0*/  @!P3 IMAD R237, R224, 0x40, R191 ;  /* 0x00000040e0edb824 */ /* 0x000fe400078e02bf */
[C---:B--2---:R-:W-:Y:S01]  /*a300*/  FADD.FTZ R11, R153.reuse, R11 ;  /* 0x0000000b990b7221 */ /* 0x044fe20000010000 */
[----:B------:R-:W-:Y:S01]  /*a310*/  F2FP.F16.F32.PACK_AB R152, R153, R152 ;  /* 0x000000989998723e */ /* 0x000fe200000000ff */
[-C--:B------:R-:W-:Y:S01]  /*a320*/  FMUL.FTZ R37, R37, R225.reuse ;  /* 0x000000e125257220 */ /* 0x080fe20000410000 */
[----:B------:R-:W-:Y:S01]  /*a330*/  @!P3 IMAD R153, R237, 0x4, R2 ;  /* 0x00000004ed99b824 */ /* 0x000fe200078e0202 */
[----:B------:R-:W-:Y:S01]  /*a340*/  FMNMX.FTZ R237, R155, R14, !PT ;  /* 0x0000000e9bed7209 */ /* 0x000fe20007810000 */
[-C--:B------:R-:W-:Y:S01]  /*a350*/  FMUL.FTZ R40, R40, R225.reuse ;  /* 0x000000e128287220 */ /* 0x080fe20000410000 */
[-C--:B------:R-:W-:Y:S01]  /*a360*/  FMUL.FTZ R41, R41, R225.reuse ;  /* 0x000000e129297220 */ /* 0x080fe20000410000 */
[----:B------:R-:W-:Y:S01]  /*a370*/  FMUL.FTZ R44, R44, R225 ;  /* 0x000000e12c2c7220 */ /* 0x000fe20000410000 */
[----:B------:R-:W-:Y:S01]  /*a380*/  FMNMX.FTZ R14, R158, R237, !PT ;  /* 0x000000ed9e0e7209 */ /* 0x000fe20007810000 */
[-C--:B------:R-:W-:Y:S01]  /*a390*/  FMUL.FTZ R45, R45, R225.reuse ;  /* 0x000000e12d2d7220 */ /* 0x080fe20000410000 */
[-C--:B------:R-:W-:Y:S01]  /*a3a0*/  FMUL.FTZ R48, R48, R225.reuse ;  /* 0x000000e130307220 */ /* 0x080fe20000410000 */
[-C--:B------:R-:W-:Y:S01]  /*a3b0*/  FMUL.FTZ R49, R49, R225.reuse ;  /* 0x000000e131317220 */ /* 0x080fe20000410000 */
        /* <DEDUP_REMOVED lines=59> */
[----:B------:R-:W3:Y:S01]  /*a770*/  MUFU.EX2 R157, R157 ;  /* 0x0000009d009d7308 */ /* 0x000ee20000000800 */
[----:B----4-:R-:W-:-:S07]  /*a780*/  FADD.FTZ R236, R156, R11 ;  /* 0x0000000b9cec7221 */ /* 0x010fce0000010000 */
[----:B------:R-:W-:Y:S01]  /*a790*/  MUFU.EX2 R160, R160 ;  /* 0x000000a000a07308 */ /* 0x000fe20000000800 */
[----:B--2---:R-:W-:-:S04]  /*a7a0*/  FMNMX.FTZ R225, R175, R14, !PT ;  /* 0x0000000eafe17209 */ /* 0x004fc80007810000 */
[----:B------:R-:W-:-:S03]  /*a7b0*/  FMNMX.FTZ R14, R178, R225, !PT ;  /* 0x000000e1b20e7209 */ /* 0x000fc60007810000 */
[----:B------:R-:W-:Y:S01]  /*a7c0*/  MUFU.EX2 R161, R161 ;  /* 0x000000a100a17308 */ /* 0x000fe20000000800 */
[----:B------:R-:W-:Y:S01]  /*a7d0*/  FMNMX.FTZ R225, R179, R14, !PT ;  /* 0x0000000eb3e17209 */ /* 0x000fe20007810000 */
[----:B---3--:R-:W-:-:S03]  /*a7e0*/  FADD.FTZ R11, R157, R236 ;  /* 0x000000ec9d0b7221 */ /* 0x008fc60000010000 */
[----:B------:R-:W-:-:S03]  /*a7f0*/  FMNMX.FTZ R14, R182, R225, !PT ;  /* 0x000000e1b60e7209 */ /* 0x000fc60007810000 */
[----:B------:R-:W-:Y:S01]  /*a800*/  MUFU.EX2 R164, R164 ;  /* 0x000000a400a47308 */ /* 0x000fe20000000800 */
[----:B------:R-:W-:-:S05]  /*a810*/  FMNMX.FTZ R14, R183, R14, !PT ;  /* 0x0000000eb70e7209 */ /* 0x000fca0007810000 */
[----:B------:R-:W2:Y:S02]  /*a820*/  SHFL.BFLY PT, R224, R14, 0x2, 0x1f ;  /* 0x0c401f000ee07f89 */ /* 0x000ea400000e0000 */
[----:B------:R-:W-:Y:S08]  /*a830*/  MUFU.EX2 R165, R165 ;  /* 0x000000a500a57308 */ /* 0x000ff00000000800 */
[----:B------:R-:W-:Y:S08]  /*a840*/  MUFU.EX2 R168, R168 ;  /* 0x000000a800a87308 */ /* 0x000ff00000000800 */
[----:B------:R-:W-:Y:S01]  /*a850*/  MUFU.EX2 R169, R169 ;  /* 0x000000a900a97308 */ /* 0x000fe20000000800 */
[----:B--2---:R-:W-:-:S07]  /*a860*/  FMNMX.FTZ R14, R14, R224, !PT ;  /* 0x000000e00e0e7209 */ /* 0x004fce0007810000 */
[----:B------:R-:W-:Y:S01]  /*a870*/  MUFU.EX2 R172, R172 ;  /* 0x000000ac00ac7308 */ /* 0x000fe20000000800 */
[----:B------:R-:W2:Y:S07]  /*a880*/  SHFL.BFLY PT, R224, R14, 0x1, 0x1f ;  /* 0x0c201f000ee07f89 */ /* 0x000eae00000e0000 */
[----:B------:R-:W-:Y:S08]  /*a890*/  MUFU.EX2 R173, R173 ;  /* 0x000000ad00ad7308 */ /* 0x000ff00000000800 */
[----:B------:R-:W-:Y:S08]  /*a8a0*/  MUFU.EX2 R176, R176 ;  /* 0x000000b000b07308 */ /* 0x000ff00000000800 */
[----:B------:R-:W-:Y:S01]  /*a8b0*/  MUFU.EX2 R177, R177 ;  /* 0x000000b100b17308 */ /* 0x000fe20000000800 */
[----:B--2---:R-:W-:-:S05]  /*a8c0*/  FMNMX.FTZ R14, R14, R224, !PT ;  /* 0x000000e00e0e7209 */ /* 0x004fca0007810000 */
[----:B------:R-:W-:Y:S02]  /*a8d0*/  FADD.FTZ R21, -R14, R21 ;  /* 0x000000150e157221 */ /* 0x000fe40000010100 */
[----:B------:R-:W-:Y:S02]  /*a8e0*/  MUFU.EX2 R180, R180 ;  /* 0x000000b400b47308 */ /* 0x000fe40000000800 */
[----:B------:R-:W-:-:S06]  /*a8f0*/  FMUL.FTZ R21, R21, R10 ;  /* 0x0000000a15157220 */ /* 0x000fcc0000410000 */
[----:B------:R-:W2:Y:S02]  /*a900*/  MUFU.EX2 R21, R21 ;  /* 0x0000001500157308 */ /* 0x000ea40000000800 */
        /* <DEDUP_REMOVED lines=38> */
[----:B------:R2:W3:Y:S01]  /*ab70*/  MUFU.EX2 R153, R154 ;  /* 0x0000009a00997308 */ /* 0x0004e20000000800 */
        /* <DEDUP_REMOVED lines=8> */
[----:B--2---:R-:W-:Y:S01]  /*ac00*/  F2FP.F16.F32.PACK_AB R154, R157, R156 ;  /* 0x0000009c9d9a723e */ /* 0x004fe200000000ff */
[----:B------:R-:W-:Y:S01]  /*ac10*/  FADD.FTZ R156, R160, R11 ;  /* 0x0000000ba09c7221 */ /* 0x000fe20000010000 */
[-C--:B------:R-:W-:Y:S01]  /*ac20*/  FMUL.FTZ R78, R78, R21.reuse ;  /* 0x000000154e4e7220 */ /* 0x080fe20000410000 */
[-C--:B------:R-:W-:Y:S01]  /*ac30*/  FMUL.FTZ R79, R79, R21.reuse ;  /* 0x000000154f4f7220 */ /* 0x080fe20000410000 */
[----:B------:R-:W-:Y:S01]  /*ac40*/  FMUL.FTZ R82, R82, R21 ;  /* 0x0000001552527220 */ /* 0x000fe20000410000 */
[C---:B------:R-:W-:Y:S01]  /*ac50*/  FADD.FTZ R11, R161.reuse, R156 ;  /* 0x0000009ca10b7221 */ /* 0x040fe20000010000 */
[----:B------:R-:W-:Y:S01]  /*ac60*/  F2FP.F16.F32.PACK_AB R156, R161, R160 ;  /* 0x000000a0a19c723e */ /* 0x000fe200000000ff */
[----:B------:R2:W4:Y:S01]  /*ac70*/  MUFU.EX2 R181, R158 ;  /* 0x0000009e00b57308 */ /* 0x0005220000000800 */
[----:B---3--:R-:W-:Y:S01]  /*ac80*/  FFMA.FTZ R12, R21, R12, R153 ;  /* 0x0000000c150c7223 */ /* 0x008fe20000010099 */
[----:B------:R-:W-:Y:S01]  /*ac90*/  F2FP.F16.F32.PACK_AB R153, R155, R153 ;  /* 0x000000999b99723e */ /* 0x000fe200000000ff */
[-C--:B------:R-:W-:Y:S01]  /*aca0*/  FMUL.FTZ R83, R83, R21.reuse ;  /* 0x0000001553537220 */ /* 0x080fe20000410000 */
[-C--:B------:R-:W-:Y:S01]  /*acb0*/  FMUL.FTZ R86, R86, R21.reuse ;  /* 0x0000001556567220 */ /* 0x080fe20000410000 */
[----:B------:R-:W-:Y:S01]  /*acc0*/  FADD.FTZ R12, R155, R12 ;  /* 0x0000000c9b0c7221 */ /* 0x000fe20000010000 */
[-C--:B------:R-:W-:Y:S01]  /*acd0*/  FMUL.FTZ R87, R87, R21.reuse ;  /* 0x0000001557577220 */ /* 0x080fe20000410000 */
[-C--:B------:R-:W-:Y:S01]  /*ace0*/  FMUL.FTZ R90, R90, R21.reuse ;  /* 0x000000155a5a7220 */ /* 0x080fe20000410000 */
[----:B------:R-:W3:Y:S01]  /*acf0*/  MUFU.EX2 R159, R159 ;  /* 0x0000009f009f7308 */ /* 0x000ee20000000800 */
[----:B--2---:R-:W-:Y:S01]  /*ad00*/  FADD.FTZ R158, R164, R11 ;  /* 0x0000000ba49e7221 */ /* 0x004fe20000010000 */
[-C--:B------:R-:W-:Y:S01]  /*ad10*/  FMUL.FTZ R91, R91, R21.reuse ;  /* 0x000000155b5b7220 */ /* 0x080fe20000410000 */
[-C--:B------:R-:W-:Y:S01]  /*ad20*/  FMUL.FTZ R94, R94, R21.reuse ;  /* 0x000000155e5e7220 */ /* 0x080fe20000410000 */
[-C--:B------:R-:W-:Y:S01]  /*ad30*/  FMUL.FTZ R95, R95, R21.reuse ;  /* 0x000000155f5f7220 */ /* 0x080fe20000410000 */
[C---:B------:R-:W-:Y:S01]  /*ad40*/  FADD.FTZ R11, R165.reuse, R158 ;  /* 0x0000009ea50b7221 */ /* 0x040fe20000010000 */
[----:B------:R-:W-:Y:S01]  /*ad50*/  F2FP.F16.F32.PACK_AB R158, R165, R164 ;  /* 0x000000a4a59e723e */ /* 0x000fe200000000ff */
[-C--:B------:R-:W-:Y:S01]  /*ad60*/  FMUL.FTZ R98, R98, R21.reuse ;  /* 0x0000001562627220 */ /* 0x080fe20000410000 */
[----:B------:R2:W5:Y:S01]  /*ad70*/  MUFU.EX2 R225, R162 ;  /* 0x000000a200e17308 */ /* 0x0005620000000800 */
[----:B----4-:R-:W-:Y:S01]  /*ad80*/  FADD.FTZ R12, R181, R12 ;  /* 0x0000000cb50c7221 */ /* 0x010fe20000010000 */
[----:B------:R-:W-:Y:S01]  /*ad90*/  FADD.FTZ R160, R168, R11 ;  /* 0x0000000ba8a07221 */ /* 0x000fe20000010000 */
[-C--:B------:R-:W-:Y:S01]  /*ada0*/  FMUL.FTZ R99, R99, R21.reuse ;  /* 0x0000001563637220 */ /* 0x080fe20000410000 */
[-C--:B------:R-:W-:Y:S01]  /*adb0*/  FMUL.FTZ R102, R102, R21.reuse ;  /* 0x0000001566667220 */ /* 0x080fe20000410000 */
[----:B------:R-:W-:Y:S01]  /*adc0*/  FMUL.FTZ R103, R103, R21 ;  /* 0x0000001567677220 */ /* 0x000fe20000410000 */
[C---:B------:R-:W-:Y:S01]  /*add0*/  FADD.FTZ R11, R169.reuse, R160 ;  /* 0x000000a0a90b7221 */ /* 0x040fe20000010000 */
[----:B------:R-:W-:Y:S01]  /*ade0*/  F2FP.F16.F32.PACK_AB R160, R169, R168 ;  /* 0x000000a8a9a0723e */ /* 0x000fe200000000ff */
[----:B------:R-:W4:Y:S01]  /*adf0*/  MUFU.EX2 R163, R163 ;  /* 0x000000a300a37308 */ /* 0x000f220000000800 */
[C---:B---3--:R-:W-:Y:S01]  /*ae00*/  FADD.FTZ R12, R159.reuse, R12 ;  /* 0x0000000c9f0c7221 */ /* 0x048fe20000010000 */
[----:B------:R-:W-:Y:S01]  /*ae10*/  F2FP.F16.F32.PACK_AB R155, R159, R181 ;  /* 0x000000b59f9b723e */ /* 0x000fe200000000ff */
[----:B------:R-:W-:Y:S01]  /*ae20*/  BAR.SYNC.DEFER_BLOCKING 0xf, 0x100 ;  /* 0x03c4000000007b1d */ /* 0x000fe20000010000 */
[----:B--2---:R-:W-:Y:S01]  /*ae30*/  FADD.FTZ R162, R172, R11 ;  /* 0x0000000baca27221 */ /* 0x004fe20000010000 */
[-C--:B------:R-:W-:Y:S01]  /*ae40*/  FMUL.FTZ R106, R106, R21.reuse ;  /* 0x000000156a6a7220 */ /* 0x080fe20000410000 */
[-C--:B------:R-:W-:Y:S01]  /*ae50*/  FMUL.FTZ R107, R107, R21.reuse ;  /* 0x000000156b6b7220 */ /* 0x080fe20000410000 */
[-C--:B------:R-:W-:Y:S01]  /*ae60*/  FMUL.FTZ R110, R110, R21.reuse ;  /* 0x000000156e6e7220 */ /* 0x080fe20000410000 */
[----:B------:R-:W-:Y:S01]  /*ae70*/  FADD.FTZ R11, R173, R162 ;  /* 0x000000a2ad0b7221 */ /* 0x000fe20000010000 */
[----:B------:R-:W2:Y:S01]  /*ae80*/  MUFU.EX2 R224, R224 ;  /* 0x000000e000e07308 */ /* 0x000ea20000000800 */
[----:B-----5:R-:W-:Y:S01]  /*ae90*/  FADD.FTZ R12, R225, R12 ;  /* 0x0000000ce10c7221 */ /* 0x020fe20000010000 */
[----:B------:R-:W-:Y:S01]  /*aea0*/  F2FP.F16.F32.PACK_AB R162, R173, R172 ;  /* 0x000000acada2723e */ /* 0x000fe200000000ff */
[----:B------:R-:W-:Y:S01]  /*aeb0*/  FADD.FTZ R164, R176, R11 ;  /* 0x0000000bb0a47221 */ /* 0x000fe20000010000 */
[-C--:B------:R-:W-:Y:S01]  /*aec0*/  FMUL.FTZ R111, R111, R21.reuse ;  /* 0x000000156f6f7220 */ /* 0x080fe20000410000 */
[-C--:B------:R-:W-:Y:S01]  /*aed0*/  FMUL.FTZ R114, R114, R21.reuse ;  /* 0x0000001572727220 */ /* 0x080fe20000410000 */
[-C--:B------:R-:W-:Y:S01]  /*aee0*/  FMUL.FTZ R115, R115, R21.reuse ;  /* 0x0000001573737220 */ /* 0x080fe20000410000 */
[----:B------:R-:W-:Y:S01]  /*aef0*/  FADD.FTZ R11, R177, R164 ;  /* 0x000000a4b10b7221 */ /* 0x000fe20000010000 */
[----:B------:R-:W3:Y:S01]  /*af00*/  MUFU.EX2 R167, R167 ;  /* 0x000000a700a77308 */ /* 0x000ee20000000800 */
[----:B----4-:R-:W-:Y:S01]  /*af10*/  FADD.FTZ R157, R163, R12 ;  /* 0x0000000ca39d7221 */ /* 0x010fe20000010000 */
[----:B------:R-:W-:Y:S01]  /*af20*/  F2FP.F16.F32.PACK_AB R164, R177, R176 ;  /* 0x000000b0b1a4723e */ /* 0x000fe200000000ff */
[----:B------:R-:W-:Y:S01]  /*af30*/  FADD.FTZ R11, R180, R11 ;  /* 0x0000000bb40b7221 */ /* 0x000fe20000010000 */
[-C--:B------:R-:W-:Y:S01]  /*af40*/  FMUL.FTZ R118, R118, R21.reuse ;  /* 0x0000001576767220 */ /* 0x080fe20000410000 */
[-C--:B------:R-:W-:Y:S01]  /*af50*/  FMUL.FTZ R119, R119, R21.reuse ;  /* 0x0000001577777220 */ /* 0x080fe20000410000 */
[----:B------:R-:W-:Y:S01]  /*af60*/  FMUL.FTZ R122, R122, R21 ;  /* 0x000000157a7a7220 */ /* 0x000fe20000410000 */
[----:B------:R-:W-:Y:S01]  /*af70*/  FADD.FTZ R11, R166, R11 ;  /* 0x0000000ba60b7221 */ /* 0x000fe20000010000 */
[----:B------:R-:W4:Y:S01]  /*af80*/  MUFU.EX2 R161, R170 ;  /* 0x000000aa00a17308 */ /* 0x000f220000000800 */
[----:B--2---:R-:W-:Y:S01]  /*af90*/  FADD.FTZ R168, R224, R157 ;  /* 0x0000009de0a87221 */ /* 0x004fe20000010000 */
[----:B------:R-:W-:Y:S01]  /*afa0*/  F2FP.F16.F32.PACK_AB R157, R163, R225 ;  /* 0x000000e1a39d723e */ /* 0x000fe200000000ff */
[----:B------:R2:W-:Y:S01]  /*afb0*/  STSM.16.M88.4 [R195+0x26800], R152 ;  /* 0x02680098c3007844 */ /* 0x0005e20000000200 */
[----:B------:R-:W-:Y:S01]  /*afc0*/  F2FP.F16.F32.PACK_AB R166, R166, R180 ;  /* 0x000000b4a6a6723e */ /* 0x000fe200000000ff */
[-C--:B------:R-:W-:Y:S01]  /*afd0*/  FMUL.FTZ R123, R123, R21.reuse ;  /* 0x000000157b7b7220 */ /* 0x080fe20000410000 */
[-C--:B------:R-:W-:Y:S01]  /*afe0*/  FMUL.FTZ R126, R126, R21.reuse ;  /* 0x000000157e7e7220 */ /* 0x080fe20000410000 */
[-C--:B------:R-:W-:Y:S01]  /*aff0*/  FMUL.FTZ R127, R127, R21.reuse ;  /* 0x000000157f7f7220 */ /* 0x080fe20000410000 */
[----:B------:R-:W5:Y:S01]  /*b000*/  MUFU.EX2 R171, R171 ;  /* 0x000000ab00ab7308 */ /* 0x000f620000000800 */
        /* <DEDUP_REMOVED lines=8> */
[----:B----4-:R-:W-:Y:S01]  /*b090*/  FADD.FTZ R168, R161, R168 ;  /* 0x000000a8a1a87221 */ /* 0x010fe20000010000 */
[-C--:B------:R-:W-:Y:S01]  /*b0a0*/  FMUL.FTZ R142, R142, R21.reuse ;  /* 0x000000158e8e7220 */ /* 0x080fe20000410000 */
[-C--:B------:R-:W-:Y:S01]  /*b0b0*/  FMUL.FTZ R143, R143, R21.reuse ;  /* 0x000000158f8f7220 */ /* 0x080fe20000410000 */
[-C--:B------:R-:W-:Y:S01]  /*b0c0*/  FMUL.FTZ R146, R146, R21.reuse ;  /* 0x0000001592927220 */ /* 0x080fe20000410000 */
[-C--:B------:R-:W-:Y:S01]  /*b0d0*/  FMUL.FTZ R147, R147, R21.reuse ;  /* 0x0000001593937220 */ /* 0x080fe20000410000 */
[-C--:B------:R-:W-:Y:S01]  /*b0e0*/  FMUL.FTZ R150, R150, R21.reuse ;  /* 0x0000001596967220 */ /* 0x080fe20000410000 */
[----:B------:R-:W-:Y:S01]  /*b0f0*/  FMUL.FTZ R151, R151, R21 ;  /* 0x0000001597977220 */ /* 0x000fe20000410000 */
[----:B------:R-:W4:Y:S01]  /*b100*/  MUFU.EX2 R175, R175 ;  /* 0x000000af00af7308 */ /* 0x000f220000000800 */
[C---:B-----5:R-:W-:Y:S01]  /*b110*/  FADD.FTZ R159, R171.reuse, R168 ;  /* 0x000000a8ab9f7221 */ /* 0x060fe20000010000 */
[----:B------:R-:W-:-:S06]  /*b120*/  F2FP.F16.F32.PACK_AB R161, R171, R161 ;  /* 0x000000a1aba1723e */ /* 0x000fcc00000000ff */
[----:B------:R-:W5:Y:S01]  /*b130*/  MUFU.EX2 R165, R178 ;  /* 0x000000b200a57308 */ /* 0x000f620000000800 */
[----:B---3--:R-:W-:Y:S01]  /*b140*/  FADD.FTZ R168, R174, R159 ;  /* 0x0000009faea87221 */ /* 0x008fe20000010000 */
[----:B------:R-:W-:-:S05]  /*b150*/  F2FP.F16.F32.PACK_AB R159, R167, R224 ;  /* 0x000000e0a79f723e */ /* 0x000fca00000000ff */
[----:B------:R2:W-:Y:S01]  /*b160*/  STSM.16.M88.4 [R196], R156 ;  /* 0x0000009cc4007844 */ /* 0x0005e20000000200 */
[----:B------:R-:W3:Y:S01]  /*b170*/  MUFU.EX2 R12, R179 ;  /* 0x000000b3000c7308 */ /* 0x000ee20000000800 */
[----:B----4-:R-:W-:-:S07]  /*b180*/  FADD.FTZ R168, R175, R168 ;  /* 0x000000a8afa87221 */ /* 0x010fce0000010000 */
[----:B------:R-:W4:Y:S01]  /*b190*/  MUFU.EX2 R182, R182 ;  /* 0x000000b600b67308 */ /* 0x000f220000000800 */
[----:B-----5:R-:W-:-:S07]  /*b1a0*/  FADD.FTZ R163, R165, R168 ;  /* 0x000000a8a5a37221 */ /* 0x020fce0000010000 */
[----:B------:R-:W5:Y:S01]  /*b1b0*/  MUFU.EX2 R183, R183 ;  /* 0x000000b700b77308 */ /* 0x000f620000000800 */
[C---:B---3--:R-:W-:Y:S01]  /*b1c0*/  FADD.FTZ R167, R12.reuse, R163 ;  /* 0x000000a30ca77221 */ /* 0x048fe20000010000 */
[----:B------:R-:W-:Y:S02]  /*b1d0*/  F2FP.F16.F32.PACK_AB R163, R175, R174 ;  /* 0x000000aeafa3723e */ /* 0x000fe400000000ff */
[----:B------:R-:W-:-:S03]  /*b1e0*/  F2FP.F16.F32.PACK_AB R165, R12, R165 ;  /* 0x000000a50ca5723e */ /* 0x000fc600000000ff */
[----:B------:R2:W-:Y:S01]  /*b1f0*/  STSM.16.M88.4 [R198], R160 ;  /* 0x000000a0c6007844 */ /* 0x0005e20000000200 */
[----:B----4-:R-:W-:Y:S01]  /*b200*/  FADD.FTZ R168, R182, R167 ;  /* 0x000000a7b6a87221 */ /* 0x010fe20000010000 */
[----:B-----5:R-:W-:-:S03]  /*b210*/  F2FP.F16.F32.PACK_AB R167, R183, R182 ;  /* 0x000000b6b7a7723e */ /* 0x020fc600000000ff */
[----:B------:R-:W-:Y:S02]  /*b220*/  FADD.FTZ R12, R183, R168 ;  /* 0x000000a8b70c7221 */ /* 0x000fe40000010000 */
[----:B------:R2:W-:Y:S01]  /*b230*/  STSM.16.M88.4 [R197], R164 ;  /* 0x000000a4c5007844 */ /* 0x0005e20000000200 */
[----:B------:R-:W-:Y:S05]  /*b240*/  @!P0 BRA `(.L_x_746) ;  /* 0x0000000000048947 */ /* 0x000fea0003800000 */
[----:B------:R-:W-:Y:S01]  /*b250*/  BPT.TRAP 0x1 ;  /* 0x000000040000795c */ /* 0x000fe20000300000 */
.L_x_746:
[----:B------:R3:W4:Y:S01]  /*b260*/  SYNCS.PHASECHK.TRANS64.TRYWAIT P3, [R216+URZ+0x28c50], R20 ;  /* 0x028c5014d80075a7 */ /* 0x000722000806017f */
[----:B------:R-:W-:Y:S05]  /*b270*/  @!P0 BRA `(.L_x_747) ;  /* 0x0000000000048947 */ /* 0x000fea0003800000 */
[----:B------:R-:W-:Y:S01]  /*b280*/  BPT.TRAP 0x1 ;  /* 0x000000040000795c */ /* 0x000fe20000300000 */
.L_x_747:
[----:B------:R-:W-:Y:S04]  /*b290*/  BSSY B1, `(.L_x_748) ;  /* 0x0000004000017945 */ /* 0x000fe80003800000 */
[----:B----4-:R-:W-:Y:S05]  /*b2a0*/  @P3 BRA `(.L_x_749) ;  /* 0x0000000000083947 */ /* 0x010fea0003800000 */
[----:B------:R-:W4:Y:S02]  /*b2b0*/  SYNCS.PHASECHK.TRANS64.TRYWAIT P3, [R216+URZ+0x28c50], R20 ;  /* 0x028c5014d80075a7 */ /* 0x000f24000806017f */
[----:B----4-:R-:W-:Y:S05]  /*b2c0*/  @!P3 BRA `(.L_x_750) ;  /* 0x000000cc0028b947 */ /* 0x010fea0003800000 */
.L_x_749:
[----:B------:R-:W-:Y:S05]  /*b2d0*/  BSYNC B1 ;  /* 0x0000000000017941 */ /* 0x000fea0003800000 */
.L_x_748:
[----:B01-34-:R-:W-:Y:S01]  /*b2e0*/  IMAD R20, R18, 0x1000, R13 ;  /* 0x0000100012147824 */ /* 0x01bfe200078e020d */
[----:B------:R-:W-:Y:S01]  /*b2f0*/  WARPGROUP.ARRIVE ;  /* 0x00000000000079c5 */ /* 0x000fe20000000000 */
[----:B------:R-:W-:Y:S02]  /*b300*/  IMAD.MOV.U32 R21, RZ, RZ, 0x40000040 ;  /* 0x40000040ff157424 */ /* 0x000fe400078e00ff */
[----:B------:R-:W-:Y:S01]  /*b310*/  @!P1 VIADD R216, R216, 0x28c60 ;  /* 0x00028c60d8d89836 */ /* 0x000fe20000000000 */
[----:B------:R-:W-:Y:S01]  /*b320*/  R2UR UR6, R20 ;  /* 0x00000000140672ca */ /* 0x000fe200000e0000 */
[----:B------:R-:W-:Y:S01]  /*b330*/  IMAD.MOV.U32 R225, RZ, RZ, R3 ;  /* 0x000000ffffe17224 */ /* 0x000fe200078e0003 */
[----:B------:R-:W-:Y:S01]  /*b340*/  R2UR UR7, R21 ;  /* 0x00000000150772ca */ /* 0x000fe200000e0000 */
[----:B------:R-:W-:Y:S01]  /*b350*/  IMAD.MOV.U32 R21, RZ, RZ, 0x40000040 ;  /* 0x40000040ff157424 */ /* 0x000fe200078e00ff */
[----:B------:R-:W-:Y:S01]  /*b360*/  @!P1 PRMT R216, RZ, 0x654, R216 ;  /* 0x00000654ffd89816 */ /* 0x000fe200000000d8 */
[----:B------:R-:W-:-:S10]  /*b370*/  IMAD.MOV.U32 R224, RZ, RZ, R18 ;  /* 0x000000ffffe07224 */ /* 0x000fd400078e0012 */
[----:B------:R-:W-:Y:S03]  /*b380*/  HGMMA.64x256x16.F32 R24, R152, gdesc[UR4].tnspB, R24, gsb0 ;  /* 0x43e0000498187df0 */ /* 0x000fe60008000818 */
[----:B------:R-:W-:Y:S02]  /*b390*/  WARPGROUP.DEPBAR.LE gsb0, 0x0 ;  /* 0x00008000000079c5 */ /* 0x000fe40000010000 */
[----:B--2---:R-:W-:Y:S01]  /*b3a0*/  VIADD R152, R20, 0x80 ;  /* 0x0000008014987836 */ /* 0x004fe20000000000 */
        /* <DEDUP_REMOVED lines=16> */
[----:B------:R-:W-:Y:S01]  /*b4b0*/  IMAD.MOV.U32 R21, RZ, RZ, R14 ;  /* 0x000000ffff157224 */ /* 0x000fe200078e000e */
[----:B------:R-:W-:Y:S02]  /*b4c0*/  WARPGROUP.DEPBAR.LE gsb0, 0x0 ;  /* 0x00008000000079c5 */ /* 0x000fe40000010000 */
[----:B------:R-:W-:-:S15]  /*b4d0*/  WARPGROUP.ARRIVE ;  /* 0x00000000000079c5 */ /* 0x000fde0000000000 */
[----:B------:R-:W-:-:S06]  /*b4e0*/  NOP ;  /* 0x0000000000007918 */ /* 0x000fcc0000000000 */
        /* <DEDUP_REMOVED lines=12> */
.L_x_740:
[----:B------:R-:W-:Y:S05]  /*b5b0*/  BSYNC B0 ;  /* 0x0000000000007941 */ /* 0x000fea0003800000 */
.L_x_739:
[----:B------:R-:W2:Y:S01]  /*b5c0*/  SHFL.BFLY PT, R0, R11, 0x2, 0x1f ;  /* 0x0c401f000b007f89 */ /* 0x000ea200000e0000 */
[----:B------:R-:W-:Y:S02]  /*b5d0*/  IMAD.MOV R6, RZ, RZ, -R194 ;  /* 0x000000ffff067224 */ /* 0x000fe400078e0ac2 */
[----:B------:R-:W-:Y:S01]  /*b5e0*/  IMAD.MOV.U32 R21, RZ, RZ, -0x800000 ;  /* 0xff800000ff157424 */ /* 0x000fe200078e00ff */
[----:B------:R-:W3:Y:S01]  /*b5f0*/  SHFL.BFLY PT, R7, R12, 0x2, 0x1f ;  /* 0x0c401f000c077f89 */ /* 0x000ee200000e0000 */
[----:B------:R-:W-:Y:S01]  /*b600*/  IMAD.MOV.U32 R20, RZ, RZ, -0x800000 ;  /* 0xff800000ff147424 */ /* 0x000fe200078e00ff */
[----:B------:R-:W-:Y:S08]  /*b610*/  BAR.ARV 0x8, 0x100 ;  /* 0x0204000000007b1d */ /* 0x000ff00000002000 */
[----:B------:R-:W-:Y:S01]  /*b620*/  BAR.SYNC.DEFER_BLOCKING 0xf, 0x100 ;  /* 0x03c4000000007b1d */ /* 0x000fe20000010000 */
[----:B------:R-:W-:Y:S01]  /*b630*/  ISETP.NE.AND P0, PT, R193, R6, PT ;  /* 0x00000006c100720c */ /* 0x000fe20003f05270 */
[----:B------:R-:W-:-:S02]  /*b640*/  IMAD.MOV.U32 R6, RZ, RZ, RZ ;  /* 0x000000ffff067224 */ /* 0x000fc400078e00ff */
[----:B------:R-:W-:Y:S02]  /*b650*/  VIADD R208, R208, 0x1 ;  /* 0x00000001d0d07836 */ /* 0x000fe40000000000 */
[----:B--2---:R-:W-:Y:S01]  /*b660*/  FADD.FTZ R4, R0, R11 ;  /* 0x0000000b00047221 */ /* 0x004fe20000010000 */
[----:B---3--:R-:W-:-:S04]  /*b670*/  FADD.FTZ R7, R7, R12 ;  /* 0x0000000c07077221 */ /* 0x008fc80000010000 */
[----:B------:R-:W2:Y:S04]  /*b680*/  SHFL.BFLY PT, R5, R4, 0x1, 0x1f ;  /* 0x0c201f0004057f89 */ /* 0x000ea800000e0000 */
[----:B------:R-:W3:Y:S01]  /*b690*/  SHFL.BFLY PT, R0, R7, 0x1, 0x1f ;  /* 0x0c201f0007007f89 */ /* 0x000ee200000e0000 */
[----:B--2---:R-:W-:Y:S01]  /*b6a0*/  FADD.FTZ R9, R4, R5 ;  /* 0x0000000504097221 */ /* 0x004fe20000010000 */
[----:B------:R-:W-:Y:S02]  /*b6b0*/  IMAD.MOV.U32 R5, RZ, RZ, RZ ;  /* 0x000000ffff057224 */ /* 0x000fe400078e00ff */
[C---:B------:R-:W-:Y:S02]  /*b6c0*/  VIADD R4, R18.reuse, 0x1 ;  /* 0x0000000112047836 */ /* 0x040fe40000000000 */
[----:B---3--:R-:W-:Y:S01]  /*b6d0*/  FADD.FTZ R0, R7, R0 ;  /* 0x0000000007007221 */ /* 0x008fe20000010000 */
[----:B------:R-:W-:Y:S01]  /*b6e0*/  FSETP.NE.FTZ.AND P2, PT, R9, RZ, PT ;  /* 0x000000ff0900720b */ /* 0x000fe20003f55000 */
[----:B------:R-:W-:Y:S01]  /*b6f0*/  @!P0 IMAD R7, R18, 0x40, R191 ;  /* 0x0000004012078824 */ /* 0x000fe200078e02bf */
[----:B------:R-:W-:-:S02]  /*b700*/  ISETP.NE.AND P1, PT, R4, 0x2, PT ;  /* 0x000000020400780c */ /* 0x000fc40003f25270 */
[----:B------:R-:W-:Y:S01]  /*b710*/  FSETP.NE.FTZ.AND P3, PT, R0, RZ, PT ;  /* 0x000000ff0000720b */ /* 0x000fe20003f75000 */
[----:B------:R-:W-:Y:S01]  /*b720*/  @!P0 IMAD R7, R7, 0x4, R2 ;  /* 0x0000000407078824 */ /* 0x000fe200078e0202 */
[----:B------:R-:W-:-:S04]  /*b730*/  SEL R8, RZ, 0x1, P1 ;  /* 0x00000001ff087807 */ /* 0x000fc80000800000 */
[----:B------:R-:W-:-:S03]  /*b740*/  LOP3.LUT R23, R23, R8, RZ, 0x3c, !PT ;  /* 0x0000000817177212 */ /* 0x000fc600078e3cff */
[----:B------:R-:W2:Y:S01]  /*b750*/  @P2 MUFU.RCP R5, R9 ;  /* 0x0000000900052308 */ /* 0x000ea20000001000 */
[----:B------:R-:W-:-:S03]  /*b760*/  @P2 FMUL.FTZ R18, R10, 0.69314718246459960938 ;  /* 0x3f3172180a122820 */ /* 0x000fc60000410000 */
[----:B------:R-:W-:-:S04]  /*b770*/  @P3 FMUL.FTZ R10, R10, 0.69314718246459960938 ;  /* 0x3f3172180a0a3820 */ /* 0x000fc80000410000 */
[----:B------:R-:W3:Y:S08]  /*b780*/  @P3 MUFU.RCP R6, R0 ;  /* 0x0000000000063308 */ /* 0x000ef00000001000 */
[----:B------:R4:W5:Y:S01]  /*b790*/  @P2 MUFU.LG2 R2, R9 ;  /* 0x0000000900022308 */ /* 0x0009620000000c00 */
[-C--:B--2---:R-:W-:Y:S01]  /*b7a0*/  FMUL.FTZ R154, R24, R5.reuse ;  /* 0x00000005189a7220 */ /* 0x084fe20000410000 */
[----:B------:R2:W-:Y:S01]  /*b7b0*/  @!P0 STS [R7+0x28800], R5 ;  /* 0x0288000507008388 */ /* 0x0005e20000000800 */
[-C--:B------:R-:W-:Y:S01]  /*b7c0*/  FMUL.FTZ R12, R25, R5.reuse ;  /* 0x00000005190c7220 */ /* 0x080fe20000410000 */
[-C--:B------:R-:W-:Y:S01]  /*b7d0*/  FMUL.FTZ R181, R32, R5.reuse ;  /* 0x0000000520b57220 */ /* 0x080fe20000410000 */
[-C--:B------:R-:W-:Y:S01]  /*b7e0*/  FMUL.FTZ R180, R36, R5.reuse ;  /* 0x0000000524b47220 */ /* 0x080fe20000410000 */
[-C--:B------:R-:W-:Y:S01]  /*b7f0*/  FMUL.FTZ R178, R40, R5.reuse ;  /* 0x0000000528b27220 */ /* 0x080fe20000410000 */
[-C--:B------:R-:W-:Y:S01]  /*b800*/  FMUL.FTZ R28, R28, R5.reuse ;  /* 0x000000051c1c7220 */ /* 0x080fe20000410000 */
[----:B------:R1:W0:Y:S01]  /*b810*/  @P3 MUFU.LG2 R24, R0 ;  /* 0x0000000000183308 */ /* 0x0002220000000c00 */
[----:B---3--:R3:W-:Y:S01]  /*b820*/  @!P0 STS [R7+0x28820], R6 ;  /* 0x0288200607008388 */ /* 0x0087e20000000800 */
[-C--:B----4-:R-:W-:Y:S01]  /*b830*/  FMUL.FTZ R9, R58, R6.reuse ;  /* 0x000000063a097220 */ /* 0x090fe20000410000 */
[-C--:B------:R-:W-:Y:S01]  /*b840*/  FMUL.FTZ R13, R66, R6.reuse ;  /* 0x00000006420d7220 */ /* 0x080fe20000410000 */
[-C--:B------:R-:W-:Y:S01]  /*b850*/  FMUL.FTZ R8, R29, R5.reuse ;  /* 0x000000051d087220 */ /* 0x080fe20000410000 */
[-C--:B------:R-:W-:Y:S01]  /*b860*/  FMUL.FTZ R179, R33, R5.reuse ;  /* 0x0000000521b37220 */ /* 0x080fe20000410000 */
[-C--:B------:R-:W-:Y:S01]  /*b870*/  FMUL.FTZ R177, R37, R5.reuse ;  /* 0x0000000525b17220 */ /* 0x080fe20000410000 */
[-C--:B------:R-:W-:Y:S01]  /*b880*/  FMUL.FTZ R32, R41, R5.reuse ;  /* 0x0000000529207220 */ /* 0x080fe20000410000 */
[-C--:B------:R-:W-:Y:S01]  /*b890*/  FMUL.FTZ R176, R44, R5.reuse ;  /* 0x000000052cb07220 */ /* 0x080fe20000410000 */
[-C--:B-1----:R-:W-:Y:S01]  /*b8a0*/  FMUL.FTZ R0, R27, R6.reuse ;  /* 0x000000061b007220 */ /* 0x082fe20000410000 */
[----:B-----5:R-:W-:Y:S01]  /*b8b0*/  @P2 FMUL.FTZ R25, R2, 0.69314718246459960938 ;  /* 0x3f31721802192820 */ /* 0x020fe20000410000 */
[-C--:B------:R-:W-:Y:S01]  /*b8c0*/  FMUL.FTZ R174, R45, R5.reuse ;  /* 0x000000052dae7220 */ /* 0x080fe20000410000 */
        /* <DEDUP_REMOVED lines=56> */
[----:B------:R-:W-:Y:S01]  /*bc50*/  @P2 FFMA.FTZ R21, R18, R3, R25 ;  /* 0x0000000312152223 */ /* 0x000fe20000010019 */
[----:B------:R-:W-:Y:S01]  /*bc60*/  PLOP3.LUT P0, PT, PT, PT, PT, 0x8, 0x0 ;  /* 0x000000000000781c */ /* 0x000fe20003f0e170 */
[-C--:B--2---:R-:W-:Y:S01]  /*bc70*/  FMUL.FTZ R5, R26, R6.reuse ;  /* 0x000000061a057220 */ /* 0x084fe20000410000 */
[-C--:B---3--:R-:W-:Y:S01]  /*bc80*/  FMUL.FTZ R7, R30, R6.reuse ;  /* 0x000000061e077220 */ /* 0x088fe20000410000 */
        /* <DEDUP_REMOVED lines=57> */
[----:B------:R-:W-:Y:S01]  /*c020*/  SEL R18, R4, RZ, P1 ;  /* 0x000000ff04127207 */ /* 0x000fe20000800000 */
[----:B------:R-:W-:Y:S06]  /*c030*/  BAR.ARV 0xe, 0x100 ;  /* 0x0384000000007b1d */ /* 0x000fec0000002000 */
.L_x_688:
[----:B------:R-:W-:Y:S05]  /*c040*/  BSYNC B7 ;  /* 0x0000000000077941 */ /* 0x000fea0003800000 */
.L_x_686:
[----:B------:R-:W0:Y:S08]  /*c050*/  S2UR UR5, SR_CgaCtaId ;  /* 0x00000000000579c3 */ /* 0x000e300000008800 */
[----:B------:R-:W-:Y:S06]  /*c060*/  BAR.SYNC.DEFER_BLOCKING 0x5, 0x180 ;  /* 0x0146000000007b1d */ /* 0x000fec0000010000 */
[----:B------:R-:W-:Y:S01]  /*c070*/  UMOV UR4, 0x400 ;  /* 0x0000040000047882 */ /* 0x000fe20000000000 */
[----:B------:R-:W-:Y:S01]  /*c080*/  BSSY B0, `(.L_x_752) ;  /* 0x00002d8000007945 */ /* 0x000fe20003800000 */
[----:B0-----:R-:W-:-:S06]  /*c090*/  ULEA UR4, UR5, UR4, 0x18 ;  /* 0x0000000405047291 */ /* 0x001fcc000f8ec03f */
[----:B------:R-:W-:-:S05]  /*c0a0*/  IMAD.U32 R2, RZ, RZ, UR4 ;  /* 0x00000004ff027e24 */ /* 0x000fca000f8e00ff */
[----:B-----5:R0:W1:Y:S01]  /*c0b0*/  LDS.128 R24, [R2+0x28cd0] ;  /* 0x028cd00002187984 */ /* 0x0200620000000c00 */
[----:B------:R-:W-:Y:S06]  /*c0c0*/  BAR.ARV 0x4, 0x180 ;  /* 0x0106000000007b1d */ /* 0x000fec0000002000 */
[----:B------:R-:W-:Y:S05]  /*c0d0*/  @P0 BRA `(.L_x_753) ;  /* 0x0000001c00f40947 */ /* 0x000fea0003800000 */
[----:B------:R-:W2:Y:S01]  /*c0e0*/  S2R R3, SR_SWINHI ;  /* 0x0000000000037919 */ /* 0x000ea20000002f00 */
[----:B------:R-:W-:Y:S01]  /*c0f0*/  F2FP.F16.F32.PACK_AB R5, R0, R5 ;  /* 0x000000050005723e */ /* 0x000fe200000000ff */
[----:B------:R-:W-:Y:S01]  /*c100*/  ULDC.64 UR4, c[0x0][0xc00] ;  /* 0x0003000000047ab9 */ /* 0x000fe20000000a00 */
[----:B------:R-:W-:Y:S02]  /*c110*/  F2FP.F16.F32.PACK_AB R4, R12, R154 ;  /* 0x0000009a0c04723e */ /* 0x000fe400000000ff */
[----:B------:R-:W-:Y:S02]  /*c120*/  F2FP.F16.F32.PACK_AB R6, R8, R28 ;  /* 0x0000001c0806723e */ /* 0x000fe400000000ff */
        /* <DEDUP_REMOVED lines=13> */
[----:B------:R-:W-:Y:S02]  /*c200*/  MOV R44, R2 ;  /* 0x00000002002c7202 */ /* 0x000fe40000000f00 */
[----:B--2---:R-:W-:-:S02]  /*c210*/  MOV R45, R3 ;  /* 0x00000003002d7202 */ /* 0x004fc40000000f00 */
[----:B------:R-:W-:Y:S02]  /*c220*/  F2FP.F16.F32.PACK_AB R41, R99, R41 ;  /* 0x000000296329723e */ /* 0x000fe400000000ff */
[----:B------:R-:W-:Y:S01]  /*c230*/  F2FP.F16.F32.PACK_AB R43, R103, R102 ;  /* 0x00000066672b723e */ /* 0x000fe200000000ff */
[----:B------:R-:W-:Y:S01]  /*c240*/  IMAD.WIDE R48, R223, 0x2, R44 ;  /* 0x00000002df307825 */ /* 0x000fe200078e022c */
[----:B------:R-:W-:Y:S02]  /*c250*/  F2FP.F16.F32.PACK_AB R105, R58, R106 ;  /* 0x0000006a3a69723e */ /* 0x000fe400000000ff */
[----:B------:R-:W-:Y:S02]  /*c260*/  F2FP.F16.F32.PACK_AB R112, R113, R112 ;  /* 0x000000707170723e */ /* 0x000fe400000000ff */
[C---:B------:R-:W-:Y:S02]  /*c270*/  LOP3.LUT R53, R48.reuse, 0x380, RZ, 0xc0, !PT ;  /* 0x0000038030357812 */ /* 0x040fe400078ec0ff */
[----:B------:R-:W-:-:S02]  /*c280*/  IADD3 R0, P1, R48, 0x20, RZ ;  /* 0x0000002030007810 */ /* 0x000fc40007f3e0ff */
[----:B------:R-:W-:Y:S02]  /*c290*/  SHF.R.U64 R53, R53, 0x3, RZ ;  /* 0x0000000335357819 */ /* 0x000fe400000012ff */
[C---:B------:R-:W-:Y:S02]  /*c2a0*/  IADD3 R3, P0, R48.reuse, 0x40, RZ ;  /* 0x0000004030037810 */ /* 0x040fe40007f1e0ff */
[----:B------:R-:W-:Y:S01]  /*c2b0*/  LOP3.LUT R52, R53, R48, RZ, 0x3c, !PT ;  /* 0x0000003035347212 */ /* 0x000fe200078e3cff */
[--C-:B------:R-:W-:Y:S01]  /*c2c0*/  IMAD.MOV.U32 R53, RZ, RZ, R49.reuse ;  /* 0x000000ffff357224 */ /* 0x100fe200078e0031 */
[----:B------:R-:W-:Y:S01]  /*c2d0*/  IADD3 R10, P4, R48, 0x60, RZ ;  /* 0x00000060300a7810 */ /* 0x000fe20007f9e0ff */
[----:B------:R-:W-:Y:S01]  /*c2e0*/  IMAD.X R31, RZ, RZ, R49, P0 ;  /* 0x000000ffff1f7224 */ /* 0x000fe200000e0631 */
[----:B------:R-:W-:Y:S02]  /*c2f0*/  LOP3.LUT R183, R0, 0x380, RZ, 0xc0, !PT ;  /* 0x0000038000b77812 */ /* 0x000fe400078ec0ff */
[----:B------:R-:W-:-:S02]  /*c300*/  LOP3.LUT R30, R3, 0x380, RZ, 0xc0, !PT ;  /* 0x00000380031e7812 */ /* 0x000fc400078ec0ff */
[----:B------:R-:W-:Y:S01]  /*c310*/  MOV R12, R52 ;  /* 0x00000034000c7202 */ /* 0x000fe20000000f00 */
[----:B------:R-:W-:Y:S01]  /*c320*/  BAR.SYNC.DEFER_BLOCKING 0x1, 0x100 ;  /* 0x0044000000007b1d */ /* 0x000fe20000010000 */
[----:B------:R-:W-:Y:S01]  /*c330*/  LOP3.LUT R225, R10, 0x380, RZ, 0xc0, !PT ;  /* 0x000003800ae17812 */ /* 0x000fe200078ec0ff */
[--C-:B------:R-:W-:Y:S01]  /*c340*/  IMAD.X R53, RZ, RZ, R49.reuse, P4 ;  /* 0x000000ffff357224 */ /* 0x100fe200020e0631 */
[----:B------:R-:W-:Y:S02]  /*c350*/  SHF.R.U64 R183, R183, 0x3, RZ ;  /* 0x00000003b7b77819 */ /* 0x000fe400000012ff */
[----:B------:R-:W-:Y:S02]  /*c360*/  IADD3 R60, P6, R48, 0x2020, RZ ;  /* 0x00002020303c7810 */ /* 0x000fe40007fde0ff */
[----:B------:R-:W-:Y:S02]  /*c370*/  SHF.R.U64 R30, R30, 0x3, RZ ;  /* 0x000000031e1e7819 */ /* 0x000fe400000012ff */
[----:B------:R-:W-:Y:S01]  /*c380*/  IADD3 R56, P3, R48, 0x2000, RZ ;  /* 0x0000200030387810 */ /* 0x000fe20007f7e0ff */
[----:B------:R-:W-:Y:S01]  /*c390*/  IMAD.X R61, RZ, RZ, R49, P6 ;  /* 0x000000ffff3d7224 */ /* 0x000fe200030e0631 */
[----:B------:R-:W-:-:S02]  /*c3a0*/  SHF.R.U64 R225, R225, 0x3, RZ ;  /* 0x00000003e1e17819 */ /* 0x000fc400000012ff */
[----:B------:R-:W-:Y:S01]  /*c3b0*/  IADD3 R8, P5, R48, 0x2040, RZ ;  /* 0x0000204030087810 */ /* 0x000fe20007fbe0ff */
[--C-:B------:R-:W-:Y:S01]  /*c3c0*/  IMAD.X R57, RZ, RZ, R49.reuse, P3 ;  /* 0x000000ffff397224 */ /* 0x100fe200018e0631 */
[----:B------:R-:W-:Y:S02]  /*c3d0*/  LOP3.LUT R30, R30, R3, RZ, 0x3c, !PT ;  /* 0x000000031e1e7212 */ /* 0x000fe400078e3cff */
[----:B------:R-:W-:Y:S01]  /*c3e0*/  LOP3.LUT R52, R225, R10, RZ, 0x3c, !PT ;  /* 0x0000000ae1347212 */ /* 0x000fe200078e3cff */
[----:B------:R-:W-:Y:S01]  /*c3f0*/  IMAD.X R65, RZ, RZ, R49, P5 ;  /* 0x000000ffff417224 */ /* 0x000fe200028e0631 */
[----:B------:R-:W-:Y:S02]  /*c400*/  LOP3.LUT R3, R56, 0x380, RZ, 0xc0, !PT ;  /* 0x0000038038037812 */ /* 0x000fe400078ec0ff */
[----:B------:R-:W-:Y:S02]  /*c410*/  LOP3.LUT R225, R8, 0x380, RZ, 0xc0, !PT ;  /* 0x0000038008e17812 */ /* 0x000fe400078ec0ff */
[C---:B------:R-:W-:Y:S01]  /*c420*/  IADD3 R68, P2, R48.reuse, 0x2060, RZ ;  /* 0x0000206030447810 */ /* 0x040fe20007f5e0ff */
[----:B------:R2:W-:Y:S01]  /*c430*/  STSM.16.M88.4 [R12], R4 ;  /* 0x000000040c007844 */ /* 0x0005e20000000200 */
[----:B------:R-:W-:-:S02]  /*c440*/  IADD3 R42, P0, R48, 0x4020, RZ ;  /* 0x00004020302a7810 */ /* 0x000fc40007f1e0ff */
[----:B------:R-:W-:Y:S01]  /*c450*/  SHF.R.U64 R3, R3, 0x3, RZ ;  /* 0x0000000303037819 */ /* 0x000fe200000012ff */
[--C-:B------:R-:W-:Y:S01]  /*c460*/  IMAD.X R69, RZ, RZ, R49.reuse, P2 ;  /* 0x000000ffff457224 */ /* 0x100fe200010e0631 */
[----:B------:R-:W-:Y:S01]  /*c470*/  SHF.R.U64 R225, R225, 0x3, RZ ;  /* 0x00000003e1e17819 */ /* 0x000fe200000012ff */
[--C-:B------:R-:W-:Y:S01]  /*c480*/  IMAD.X R77, RZ, RZ, R49.reuse, P0 ;  /* 0x000000ffff4d7224 */ /* 0x100fe200000e0631 */
[----:B------:R-:W-:Y:S02]  /*c490*/  IADD3 R70, P4, R48, 0x4040, RZ ;  /* 0x0000404030467810 */ /* 0x000fe40007f9e0ff */
[----:B------:R-:W-:Y:S02]  /*c4a0*/  LOP3.LUT R237, R68, 0x380, RZ, 0xc0, !PT ;  /* 0x0000038044ed7812 */ /* 0x000fe400078ec0ff */
[----:B------:R-:W-:Y:S01]  /*c4b0*/  LOP3.LUT R56, R3, R56, RZ, 0x3c, !PT ;  /* 0x0000003803387212 */ /* 0x000fe200078e3cff */
[----:B------:R-:W-:Y:S01]  /*c4c0*/  IMAD.X R81, RZ, RZ, R49, P4 ;  /* 0x000000ffff517224 */ /* 0x000fe200020e0631 */
[----:B------:R-:W-:-:S02]  /*c4d0*/  LOP3.LUT R64, R225, R8, RZ, 0x3c, !PT ;  /* 0x00000008e1407212 */ /* 0x000fc400078e3cff */
[----:B------:R-:W-:Y:S01]  /*c4e0*/  LOP3.LUT R225, R70, 0x380, RZ, 0xc0, !PT ;  /* 0x0000038046e17812 */ /* 0x000fe200078ec0ff */
[--C-:B--2---:R-:W-:Y:S01]  /*c4f0*/  IMAD.X R7, RZ, RZ, R49.reuse, P1 ;  /* 0x000000ffff077224 */ /* 0x104fe200008e0631 */
[----:B------:R-:W-:Y:S02]  /*c500*/  LOP3.LUT R6, R183, R0, RZ, 0x3c, !PT ;  /* 0x00000000b7067212 */ /* 0x000fe400078e3cff */
[----:B------:R-:W-:Y:S02]  /*c510*/  LOP3.LUT R183, R60, 0x380, RZ, 0xc0, !PT ;  /* 0x000003803cb77812 */ /* 0x000fe400078ec0ff */
[----:B------:R-:W-:Y:S02]  /*c520*/  IADD3 R28, P1, R48, 0x4000, RZ ;  /* 0x00004000301c7810 */ /* 0x000fe40007f3e0ff */
[----:B------:R-:W-:Y:S02]  /*c530*/  SHF.R.U64 R183, R183, 0x3, RZ ;  /* 0x00000003b7b77819 */ /* 0x000fe400000012ff */
[----:B------:R-:W-:Y:S01]  /*c540*/  LOP3.LUT R3, R28, 0x380, RZ, 0xc0, !PT ;  /* 0x000003801c037812 */ /* 0x000fe200078ec0ff */
[----:B------:R-:W-:Y:S01]  /*c550*/  IMAD.X R73, RZ, RZ, R49, P1 ;  /* 0x000000ffff497224 */ /* 0x000fe200008e0631 */
[----:B------:R-:W-:-:S02]  /*c560*/  LOP3.LUT R60, R183, R60, RZ, 0x3c, !PT ;  /* 0x0000003cb73c7212 */ /* 0x000fc400078e3cff */
[----:B------:R-:W-:Y:S02]  /*c570*/  LOP3.LUT R183, R42, 0x380, RZ, 0xc0, !PT ;  /* 0x000003802ab77812 */ /* 0x000fe400078ec0ff */
[----:B------:R-:W-:Y:S02]  /*c580*/  SHF.R.U64 R237, R237, 0x3, RZ ;  /* 0x00000003eded7819 */ /* 0x000fe400000012ff */
[C---:B------:R-:W-:Y:S02]  /*c590*/  IADD3 R34, P3, R48.reuse, 0x4060, RZ ;  /* 0x0000406030227810 */ /* 0x040fe40007f7e0ff */
[----:B------:R-:W-:Y:S02]  /*c5a0*/  SHF.R.U64 R183, R183, 0x3, RZ ;  /* 0x00000003b7b77819 */ /* 0x000fe400000012ff */
[----:B------:R-:W-:Y:S01]  /*c5b0*/  IADD3 R14, P5, R48, 0x6020, RZ ;  /* 0x00006020300e7810 */ /* 0x000fe20007fbe0ff */
[----:B------:R-:W-:Y:S01]  /*c5c0*/  IMAD.X R85, RZ, RZ, R49, P3 ;  /* 0x000000ffff557224 */ /* 0x000fe200018e0631 */
[----:B------:R-:W-:-:S02]  /*c5d0*/  SHF.R.U64 R3, R3, 0x3, RZ ;  /* 0x0000000303037819 */ /* 0x000fc400000012ff */
[C---:B------:R-:W-:Y:S01]  /*c5e0*/  IADD3 R4, P6, R48.reuse, 0x6000, RZ ;  /* 0x0000600030047810 */ /* 0x040fe20007fde0ff */
[--C-:B------:R-:W-:Y:S01]  /*c5f0*/  IMAD.X R111, RZ, RZ, R49.reuse, P5 ;  /* 0x000000ffff6f7224 */ /* 0x100fe200028e0631 */
[----:B------:R-:W-:Y:S02]  /*c600*/  SHF.R.U64 R225, R225, 0x3, RZ ;  /* 0x00000003e1e17819 */ /* 0x000fe400000012ff */
[----:B-1----:R-:W-:Y:S01]  /*c610*/  IADD3 R24, P2, R48, 0x6040, RZ ;  /* 0x0000604030187810 */ /* 0x002fe20007f5e0ff */
[--C-:B------:R-:W-:Y:S01]  /*c620*/  IMAD.X R89, RZ, RZ, R49.reuse, P6 ;  /* 0x000000ffff597224 */ /* 0x100fe200030e0631 */
[----:B------:R-:W-:Y:S02]  /*c630*/  LOP3.LUT R68, R237, R68, RZ, 0x3c, !PT ;  /* 0x00000044ed447212 */ /* 0x000fe400078e3cff */
[----:B------:R-:W-:Y:S01]  /*c640*/  LOP3.LUT R237, R34, 0x380, RZ, 0xc0, !PT ;  /* 0x0000038022ed7812 */ /* 0x000fe200078ec0ff */
[----:B------:R-:W-:Y:S01]  /*c650*/  IMAD.X R5, RZ, RZ, R49, P2 ;  /* 0x000000ffff057224 */ /* 0x000fe200010e0631 */
[----:B------:R-:W-:-:S02]  /*c660*/  LOP3.LUT R76, R183, R42, RZ, 0x3c, !PT ;  /* 0x0000002ab74c7212 */ /* 0x000fc400078e3cff */
[----:B------:R-:W-:Y:S02]  /*c670*/  LOP3.LUT R72, R3, R28, RZ, 0x3c, !PT ;  /* 0x0000001c03487212 */ /* 0x000fe400078e3cff */
[----:B------:R-:W-:Y:S02]  /*c680*/  LOP3.LUT R183, R14, 0x380, RZ, 0xc0, !PT ;  /* 0x000003800eb77812 */ /* 0x000fe400078ec0ff */
[----:B------:R-:W-:Y:S02]  /*c690*/  LOP3.LUT R80, R225, R70, RZ, 0x3c, !PT ;  /* 0x00000046e1507212 */ /* 0x000fe400078e3cff */
[----:B------:R-:W-:Y:S02]  /*c6a0*/  LOP3.LUT R3, R4, 0x380, RZ, 0xc0, !PT ;  /* 0x0000038004037812 */ /* 0x000fe400078ec0ff */
[----:B------:R-:W-:Y:S02]  /*c6b0*/  LOP3.LUT R225, R24, 0x380, RZ, 0xc0, !PT ;  /* 0x0000038018e17812 */ /* 0x000fe400078ec0ff */
[----:B------:R-:W-:-:S02]  /*c6c0*/  SHF.R.U64 R237, R237, 0x3, RZ ;  /* 0x00000003eded7819 */ /* 0x000fc400000012ff */
[----:B------:R-:W-:Y:S02]  /*c6d0*/  IADD3 R12, P1, R48, 0x6060, RZ ;  /* 0x00006060300c7810 */ /* 0x000fe40007f3e0ff */
[----:B------:R-:W-:Y:S02]  /*c6e0*/  SHF.R.U64 R183, R183, 0x3, RZ ;  /* 0x00000003b7b77819 */ /* 0x000fe400000012ff */
[----:B------:R-:W-:Y:S01]  /*c6f0*/  SHF.R.U64 R3, R3, 0x3, RZ ;  /* 0x0000000303037819 */ /* 0x000fe200000012ff */
[----:B------:R-:W-:Y:S01]  /*c700*/  IMAD.X R49, RZ, RZ, R49, P1 ;  /* 0x000000ffff317224 */ /* 0x000fe200008e0631 */
[----:B------:R-:W-:Y:S02]  /*c710*/  SHF.R.U64 R225, R225, 0x3, RZ ;  /* 0x00000003e1e17819 */ /* 0x000fe400000012ff */
[----:B------:R-:W-:Y:S02]  /*c720*/  LOP3.LUT R84, R237, R34, RZ, 0x3c, !PT ;  /* 0x00000022ed547212 */ /* 0x000fe400078e3cff */
[----:B------:R-:W-:-:S02]  /*c730*/  LOP3.LUT R237, R12, 0x380, RZ, 0xc0, !PT ;  /* 0x000003800ced7812 */ /* 0x000fc400078ec0ff */
[----:B------:R-:W-:Y:S02]  /*c740*/  LOP3.LUT R110, R183, R14, RZ, 0x3c, !PT ;  /* 0x0000000eb76e7212 */ /* 0x000fe400078e3cff */
[----:B------:R-:W-:Y:S02]  /*c750*/  LOP3.LUT R88, R3, R4, RZ, 0x3c, !PT ;  /* 0x0000000403587212 */ /* 0x000fe400078e3cff */
[----:B------:R-:W-:Y:S02]  /*c760*/  MOV R14, R30 ;  /* 0x0000001e000e7202 */ /* 0x000fe40000000f00 */
[----:B------:R-:W-:Y:S01]  /*c770*/  LOP3.LUT R4, R225, R24, RZ, 0x3c, !PT ;  /* 0x00000018e1047212 */ /* 0x000fe200078e3cff */
[----:B------:R-:W-:Y:S01]  /*c780*/  IMAD.MOV.U32 R24, RZ, RZ, RZ ;  /* 0x000000ffff187224 */ /* 0x000fe200078e00ff */
[----:B------:R-:W-:Y:S02]  /*c790*/  MOV R3, R6 ;  /* 0x0000000600037202 */ /* 0x000fe40000000f00 */
[----:B------:R-:W-:-:S02]  /*c7a0*/  F2FP.F16.F32.PACK_AB R28, R179, R181 ;  /* 0x000000b5b31c723e */ /* 0x000fc400000000ff */
[----:B------:R-:W-:Y:S02]  /*c7b0*/  F2FP.F16.F32.PACK_AB R30, R177, R180 ;  /* 0x000000b4b11e723e */ /* 0x000fe400000000ff */
[----:B------:R-:W-:Y:S02]  /*c7c0*/  F2FP.F16.F32.PACK_AB R31, R39, R38 ;  /* 0x00000026271f723e */ /* 0x000fe400000000ff */
[----:B------:R-:W-:Y:S02]  /*c7d0*/  F2FP.F16.F32.PACK_AB R34, R174, R176 ;  /* 0x000000b0ae22723e */ /* 0x000fe400000000ff */
[----:B------:R-:W-:Y:S01]  /*c7e0*/  SHF.R.U64 R237, R237, 0x3, RZ ;  /* 0x00000003eded7819 */ /* 0x000fe200000012ff */
[----:B------:R-:W-:Y:S01]  /*c7f0*/  STSM.16.M88.4 [R3], R28 ;  /* 0x0000001c03007844 */ /* 0x000fe20000000200 */
[----:B------:R-:W-:Y:S02]  /*c800*/  MOV R0, R4 ;  /* 0x0000000400007202 */ /* 0x000fe40000000f00 */
[----:B------:R-:W-:Y:S01]  /*c810*/  MOV R52, R52 ;  /* 0x0000003400347202 */ /* 0x000fe20000000f00 */
[----:B------:R1:W-:Y:S01]  /*c820*/  STSM.16.M88.4 [R14], R32 ;  /* 0x000000200e007844 */ /* 0x0003e20000000200 */
[----:B------:R-:W-:-:S02]  /*c830*/  F2FP.F16.F32.PACK_AB R4, R172, R175 ;  /* 0x000000afac04723e */ /* 0x000fc400000000ff */
[----:B------:R-:W-:Y:S02]  /*c840*/  F2FP.F16.F32.PACK_AB R5, R51, R50 ;  /* 0x000000323305723e */ /* 0x000fe400000000ff */
[----:B------:R-:W-:Y:S02]  /*c850*/  F2FP.F16.F32.PACK_AB R6, R170, R173 ;  /* 0x000000adaa06723e */ /* 0x000fe400000000ff */
[----:B------:R-:W-:Y:S02]  /*c860*/  F2FP.F16.F32.PACK_AB R7, R55, R54 ;  /* 0x000000363707723e */ /* 0x000fe400000000ff */
[----:B------:R-:W-:Y:S02]  /*c870*/  LOP3.LUT R48, R237, R12, RZ, 0x3c, !PT ;  /* 0x0000000ced307212 */ /* 0x000fe400078e3cff */
[----:B------:R-:W-:Y:S01]  /*c880*/  MOV R56, R56 ;  /* 0x0000003800387202 */ /* 0x000fe20000000f00 */
[----:B------:R2:W-:Y:S01]  /*c890*/  STSM.16.M88.4 [R52], R4 ;  /* 0x0000000434007844 */ /* 0x0005e20000000200 */
[----:B------:R-:W-:-:S02]  /*c8a0*/  F2FP.F16.F32.PACK_AB R8, R167, R171 ;  /* 0x000000aba708723e */ /* 0x000fc400000000ff */
[----:B------:R-:W-:Y:S02]  /*c8b0*/  F2FP.F16.F32.PACK_AB R10, R165, R169 ;  /* 0x000000a9a50a723e */ /* 0x000fe400000000ff */
[----:B------:R-:W-:Y:S02]  /*c8c0*/  MOV R60, R60 ;  /* 0x0000003c003c7202 */ /* 0x000fe40000000f00 */
[----:B------:R-:W-:Y:S01]  /*c8d0*/  F2FP.F16.F32.PACK_AB R12, R163, R166 ;  /* 0x000000a6a30c723e */ /* 0x000fe200000000ff */
[----:B------:R-:W-:Y:S01]  /*c8e0*/  STSM.16.M88.4 [R56], R8 ;  /* 0x0000000838007844 */ /* 0x000fe20000000200 */
[----:B-1----:R-:W-:Y:S02]  /*c8f0*/  F2FP.F16.F32.PACK_AB R14, R161, R164 ;  /* 0x000000a4a10e723e */ /* 0x002fe400000000ff */
[----:B------:R-:W-:Y:S02]  /*c900*/  MOV R64, R64 ;  /* 0x0000004000407202 */ /* 0x000fe40000000f00 */
[----:B------:R-:W-:Y:S01]  /*c910*/  F2FP.F16.F32.PACK_AB R28, R159, R162 ;  /* 0x000000a29f1c723e */ /* 0x000fe200000000ff */
[----:B------:R-:W-:Y:S01]  /*c920*/  STSM.16.M88.4 [R60], R12 ;  /* 0x0000000c3c007844 */ /* 0x000fe20000000200 */
[----:B------:R-:W-:-:S02]  /*c930*/  F2FP.F16.F32.PACK_AB R29, R75, R74 ;  /* 0x0000004a4b1d723e */ /* 0x000fc400000000ff */
[----:B------:R-:W-:Y:S02]  /*c940*/  F2FP.F16.F32.PACK_AB R30, R157, R160 ;  /* 0x000000a09d1e723e */ /* 0x000fe400000000ff */
[----:B------:R-:W-:Y:S02]  /*c950*/  F2FP.F16.F32.PACK_AB R31, R79, R78 ;  /* 0x0000004e4f1f723e */ /* 0x000fe400000000ff */
[----:B------:R-:W-:Y:S02]  /*c960*/  MOV R68, R68 ;  /* 0x0000004400447202 */ /* 0x000fe40000000f00 */
[----:B------:R-:W-:Y:S01]  /*c970*/  F2FP.F16.F32.PACK_AB R32, R155, R158 ;  /* 0x0000009e9b20723e */ /* 0x000fe200000000ff */
[----:B------:R-:W-:Y:S01]  /*c980*/  STSM.16.M88.4 [R64], R28 ;  /* 0x0000001c40007844 */ /* 0x000fe20000000200 */
[----:B------:R-:W-:Y:S02]  /*c990*/  F2FP.F16.F32.PACK_AB R33, R83, R82 ;  /* 0x000000525321723e */ /* 0x000fe400000000ff */
[----:B------:R-:W-:-:S02]  /*c9a0*/  F2FP.F16.F32.PACK_AB R34, R152, R156 ;  /* 0x0000009c9822723e */ /* 0x000fc400000000ff */
[----:B------:R-:W-:Y:S02]  /*c9b0*/  F2FP.F16.F32.PACK_AB R35, R87, R86 ;  /* 0x000000565723723e */ /* 0x000fe400000000ff */
[----:B------:R-:W-:Y:S02]  /*c9c0*/  MOV R72, R72 ;  /* 0x0000004800487202 */ /* 0x000fe40000000f00 */
[----:B------:R-:W-:Y:S01]  /*c9d0*/  F2FP.F16.F32.PACK_AB R38, R93, R92 ;  /* 0x0000005c5d26723e */ /* 0x000fe200000000ff */
[----:B------:R-:W-:Y:S01]  /*c9e0*/  STSM.16.M88.4 [R68], R32 ;  /* 0x0000002044007844 */ /* 0x000fe20000000200 */
[----:B------:R-:W-:Y:S02]  /*c9f0*/  F2FP.F16.F32.PACK_AB R39, R95, R94 ;  /* 0x0000005e5f27723e */ /* 0x000fe400000000ff */
[----:B------:R-:W-:Y:S02]  /*ca00*/  MOV R76, R76 ;  /* 0x0000004c004c7202 */ /* 0x000fe40000000f00 */
[----:B------:R-:W-:Y:S01]  /*ca10*/  F2FP.F16.F32.PACK_AB R42, R101, R100 ;  /* 0x00000064652a723e */ /* 0x000fe200000000ff */
[----:B------:R-:W-:Y:S01]  /*ca20*/  STSM.16.M88.4 [R72], R36 ;  /* 0x0000002448007844 */ /* 0x000fe20000000200 */
[----:B------:R-:W-:-:S02]  /*ca30*/  MOV R80, R80 ;  /* 0x0000005000507202 */ /* 0x000fc40000000f00 */
[----:B------:R-:W-:Y:S01]  /*ca40*/  F2FP.F16.F32.PACK_AB R106, R109, R108 ;  /* 0x0000006c6d6a723e */ /* 0x000fe200000000ff */
[----:B------:R-:W-:Y:S01]  /*ca50*/  STSM.16.M88.4 [R76], R40 ;  /* 0x000000284c007844 */ /* 0x000fe20000000200 */
[----:B------:R-:W-:Y:S02]  /*ca60*/  F2FP.F16.F32.PACK_AB R107, R62, R107 ;  /* 0x0000006b3e6b723e */ /* 0x000fe400000000ff */
[----:B------:R-:W-:Y:S02]  /*ca70*/  F2FP.F16.F32.PACK_AB R113, R66, R114 ;  /* 0x000000724271723e */ /* 0x000fe400000000ff */
[----:B------:R-:W-:Y:S01]  /*ca80*/  F2FP.F16.F32.PACK_AB R120, R121, R120 ;  /* 0x000000787978723e */ /* 0x000fe200000000ff */
[----:B------:R-:W-:Y:S01]  /*ca90*/  STSM.16.M88.4 [R80], R104 ;  /* 0x0000006850007844 */ /* 0x000fe20000000200 */
[----:B------:R-:W-:Y:S02]  /*caa0*/  MOV R84, R84 ;  /* 0x0000005400547202 */ /* 0x000fe40000000f00 */
[----:B------:R-:W-:-:S02]  /*cab0*/  F2FP.F16.F32.PACK_AB R114, R117, R116 ;  /* 0x000000747572723e */ /* 0x000fc400000000ff */
[----:B------:R-:W-:Y:S02]  /*cac0*/  F2FP.F16.F32.PACK_AB R115, R119, R115 ;  /* 0x000000737773723e */ /* 0x000fe400000000ff */
[----:B------:R-:W-:Y:S02]  /*cad0*/  F2FP.F16.F32.PACK_AB R121, R123, R122 ;  /* 0x0000007a7b79723e */ /* 0x000fe400000000ff */
[----:B------:R-:W-:Y:S01]  /*cae0*/  F2FP.F16.F32.PACK_AB R128, R129, R128 ;  /* 0x000000808180723e */ /* 0x000fe200000000ff */
[----:B------:R-:W-:Y:S01]  /*caf0*/  STSM.16.M88.4 [R84], R112 ;  /* 0x0000007054007844 */ /* 0x000fe20000000200 */
[----:B------:R-:W-:Y:S02]  /*cb00*/  MOV R88, R88 ;  /* 0x0000005800587202 */ /* 0x000fe40000000f00 */
[----:B------:R-:W-:Y:S02]  /*cb10*/  F2FP.F16.F32.PACK_AB R122, R125, R124 ;  /* 0x0000007c7d7a723e */ /* 0x000fe400000000ff */
[----:B------:R-:W-:-:S02]  /*cb20*/  F2FP.F16.F32.PACK_AB R123, R127, R126 ;  /* 0x0000007e7f7b723e */ /* 0x000fc400000000ff */
[----:B------:R-:W-:Y:S02]  /*cb30*/  F2FP.F16.F32.PACK_AB R129, R131, R130 ;  /* 0x000000828381723e */ /* 0x000fe400000000ff */
[----:B------:R-:W-:Y:S01]  /*cb40*/  F2FP.F16.F32.PACK_AB R136, R137, R136 ;  /* 0x000000888988723e */ /* 0x000fe200000000ff */
[----:B------:R-:W-:Y:S01]  /*cb50*/  STSM.16.M88.4 [R88], R120 ;  /* 0x0000007858007844 */ /* 0x000fe20000000200 */
[----:B------:R-:W-:Y:S02]  /*cb60*/  ISETP.NE.U32.AND P0, PT, RZ, UR4, PT ;  /* 0x00000004ff007c0c */ /* 0x000fe4000bf05070 */
[----:B--2---:R-:W-:Y:S02]  /*cb70*/  IADD3 R6, P1, R200, UR4, RZ ;  /* 0x00000004c8067c10 */ /* 0x004fe4000ff3e0ff */
[----:B------:R-:W-:Y:S02]  /*cb80*/  MOV R110, R110 ;  /* 0x0000006e006e7202 */ /* 0x000fe40000000f00 */
[----:B------:R-:W-:-:S02]  /*cb90*/  F2FP.F16.F32.PACK_AB R130, R133, R132 ;  /* 0x000000848582723e */ /* 0x000fc400000000ff */
[----:B------:R-:W-:Y:S02]  /*cba0*/  F2FP.F16.F32.PACK_AB R131, R135, R134 ;  /* 0x000000868783723e */ /* 0x000fe400000000ff */
[----:B------:R-:W-:Y:S02]  /*cbb0*/  F2FP.F16.F32.PACK_AB R137, R139, R138 ;  /* 0x0000008a8b89723e */ /* 0x000fe400000000ff */
[----:B------:R-:W-:Y:S01]  /*cbc0*/  F2FP.F16.F32.PACK_AB R144, R145, R144 ;  /* 0x000000909190723e */ /* 0x000fe200000000ff */
[----:B------:R-:W-:Y:S01]  /*cbd0*/  STSM.16.M88.4 [R110], R128 ;  /* 0x000000806e007844 */ /* 0x000fe20000000200 */
[----:B------:R-:W-:Y:S02]  /*cbe0*/  F2FP.F16.F32.PACK_AB R138, R141, R140 ;  /* 0x0000008c8d8a723e */ /* 0x000fe400000000ff */
[----:B------:R-:W-:Y:S02]  /*cbf0*/  F2FP.F16.F32.PACK_AB R139, R143, R142 ;  /* 0x0000008e8f8b723e */ /* 0x000fe400000000ff */
[----:B------:R-:W-:-:S02]  /*cc00*/  F2FP.F16.F32.PACK_AB R145, R147, R146 ;  /* 0x000000929391723e */ /* 0x000fc400000000ff */
[----:B------:R-:W-:Y:S01]  /*cc10*/  MOV R48, R48 ;  /* 0x0000003000307202 */ /* 0x000fe20000000f00 */
[----:B------:R1:W-:Y:S01]  /*cc20*/  STSM.16.M88.4 [R0], R136 ;  /* 0x0000008800007844 */ /* 0x0003e20000000200 */
[----:B------:R-:W-:Y:S02]  /*cc30*/  F2FP.F16.F32.PACK_AB R146, R149, R148 ;  /* 0x000000949592723e */ /* 0x000fe400000000ff */
[----:B------:R-:W-:Y:S02]  /*cc40*/  F2FP.F16.F32.PACK_AB R147, R151, R150 ;  /* 0x000000969793723e */ /* 0x000fe400000000ff */
[----:B------:R-:W-:Y:S02]  /*cc50*/  ISETP.NE.AND.EX P0, PT, RZ, UR5, PT, P0 ;  /* 0x00000005ff007c0c */ /* 0x000fe4000bf05300 */
[----:B------:R-:W-:Y:S01]  /*cc60*/  IADD3.X R7, R201, UR5, RZ, P1, !PT ;  /* 0x00000005c9077c10 */ /* 0x000fe20008ffe4ff */
[----:B------:R-:W-:Y:S01]  /*cc70*/  ULDC.64 UR4, c[0x0][0xc08] ;  /* 0x0003020000047ab9 */ /* 0x000fe20000000a00 */
[----:B------:R2:W-:Y:S01]  /*cc80*/  STSM.16.M88.4 [R48], R144 ;  /* 0x0000009030007844 */ /* 0x0005e20000000200 */
[----:B------:R-:W-:Y:S01]  /*cc90*/  BAR.SYNC.DEFER_BLOCKING 0x1, 0x100 ;  /* 0x0044000000007b1d */ /* 0x000fe20000010000 */
[----:B------:R-:W-:-:S04]  /*cca0*/  ISETP.NE.U32.AND P6, PT, RZ, UR4, PT ;  /* 0x00000004ff007c0c */ /* 0x000fc8000bfc5070 */
[----:B------:R-:W-:-:S13]  /*ccb0*/  ISETP.NE.AND.EX P6, PT, RZ, UR5, PT, P6 ;  /* 0x00000005ff007c0c */ /* 0x000fda000bfc5360 */
[----:B------:R-:W-:Y:S01]  /*ccc0*/  @P6 IADD3 R200, P4, R200, UR4, RZ ;  /* 0x00000004c8c86c10 */ /* 0x000fe2000ff9e0ff */
[----:B------:R-:W-:Y:S02]  /*ccd0*/  ULDC UR4, c[0x0][0xa88] ;  /* 0x0002a20000047ab9 */ /* 0x000fe40000000800 */
[----:B-1----:R-:W-:Y:S01]  /*cce0*/  IMAD.U32 R0, RZ, RZ, UR4 ;  /* 0x00000004ff007e24 */ /* 0x002fe2000f8e00ff */
[----:B------:R-:W-:Y:S01]  /*ccf0*/  @P6 IADD3.X R201, R201, UR5, RZ, P4, !PT ;  /* 0x00000005c9c96c10 */ /* 0x000fe2000a7fe4ff */
[----:B------:R1:W5:Y:S01]  /*cd00*/  @P0 LDG.E R24, desc[UR40][R6.64] ;  /* 0x0000002806180981 */ /* 0x000362000c1e1900 */
[----:B------:R-:W-:-:S03]  /*cd10*/  LEA R5, R211, R189, 0x6 ;  /* 0x000000bdd3057211 */ /* 0x000fc600078e30ff */
[----:B------:R1:W5:Y:S02]  /*cd20*/  @P6 LDG.E R0, desc[UR40][R200.64] ;  /* 0x00000028c8006981 */ /* 0x000364000c1e1900 */
[----:B------:R-:W-:-:S03]  /*cd30*/  IMAD.WIDE R4, R5, 0x2, R44 ;  /* 0x0000000205047825 */ /* 0x000fc600078e022c */
[C---:B------:R-:W-:Y:S02]  /*cd40*/  IADD3 R9, P1, R4.reuse, 0x1000, RZ ;  /* 0x0000100004097810 */ /* 0x040fe40007f3e0ff */
[C---:B------:R-:W-:Y:S02]  /*cd50*/  IADD3 R13, P2, R4.reuse, 0x2000, RZ ;  /* 0x00002000040d7810 */ /* 0x040fe40007f5e0ff */
[C---:B------:R-:W-:Y:S02]  /*cd60*/  IADD3 R29, P3, R4.reuse, 0x3000, RZ ;  /* 0x00003000041d7810 */ /* 0x040fe40007f7e0ff */
[----:B------:R-:W-:Y:S02]  /*cd70*/  IADD3 R33, P4, R4, 0x4000, RZ ;  /* 0x0000400004217810 */ /* 0x000fe40007f9e0ff */
        /* <DEDUP_REMOVED lines=8> */
[----:B------:R-:W-:Y:S02]  /*ce00*/  IADD3 R37, P5, R4, 0x5000, RZ ;  /* 0x0000500004257810 */ /* 0x000fe40007fbe0ff */
        /* <DEDUP_REMOVED lines=8> */
[----:B------:R-:W-:-:S02]  /*ce90*/  P2R R10, PR, RZ, 0x20 ;  /* 0x00000020ff0a7803 */ /* 0x000fc40000000000 */
[C---:B------:R-:W-:Y:S02]  /*cea0*/  IADD3 R41, P1, R4.reuse, 0x6000, RZ ;  /* 0x0000600004297810 */ /* 0x040fe40007f3e0ff */
[C---:B------:R-:W-:Y:S02]  /*ceb0*/  IADD3 R45, P2, R4.reuse, 0x7000, RZ ;  /* 0x00007000042d7810 */ /* 0x040fe40007f5e0ff */
[C---:B------:R-:W-:Y:S02]  /*cec0*/  IADD3 R49, P3, R4.reuse, 0x8000, RZ ;  /* 0x0000800004317810 */ /* 0x040fe40007f7e0ff */
[C---:B------:R-:W-:Y:S02]  /*ced0*/  IADD3 R53, P4, R4.reuse, 0x9000, RZ ;  /* 0x0000900004357810 */ /* 0x040fe40007f9e0ff */
[----:B------:R-:W-:Y:S02]  /*cee0*/  IADD3 R57, P5, R4, 0xa000, RZ ;  /* 0x0000a00004397810 */ /* 0x000fe40007fbe0ff */
[----:B------:R-:W-:-:S02]  /*cef0*/  LOP3.LUT R36, R37, 0x380, RZ, 0xc0, !PT ;  /* 0x0000038025247812 */ /* 0x000fc400078ec0ff */
[----:B------:R-:W-:Y:S02]  /*cf00*/  LOP3.LUT R40, R41, 0x380, RZ, 0xc0, !PT ;  /* 0x0000038029287812 */ /* 0x000fe400078ec0ff */
[----:B------:R-:W-:Y:S02]  /*cf10*/  LOP3.LUT R44, R45, 0x380, RZ, 0xc0, !PT ;  /* 0x000003802d2c7812 */ /* 0x000fe400078ec0ff */
[----:B--2---:R-:W-:Y:S02]  /*cf20*/  LOP3.LUT R48, R49, 0x380, RZ, 0xc0, !PT ;  /* 0x0000038031307812 */ /* 0x004fe400078ec0ff */
[----:B------:R-:W-:Y:S02]  /*cf30*/  LOP3.LUT R52, R53, 0x380, RZ, 0xc0, !PT ;  /* 0x0000038035347812 */ /* 0x000fe400078ec0ff */
[----:B------:R-:W-:Y:S02]  /*cf40*/  LOP3.LUT R56, R57, 0x380, RZ, 0xc0, !PT ;  /* 0x0000038039387812 */ /* 0x000fe400078ec0ff */
[----:B------:R-:W-:-:S02]  /*cf50*/  SHF.R.U64 R36, R36, 0x3, RZ ;  /* 0x0000000324247819 */ /* 0x000fc400000012ff */
[----:B------:R-:W-:Y:S02]  /*cf60*/  SHF.R.U64 R40, R40, 0x3, RZ ;  /* 0x0000000328287819 */ /* 0x000fe400000012ff */
[----:B------:R-:W-:Y:S02]  /*cf70*/  SHF.R.U64 R44, R44, 0x3, RZ ;  /* 0x000000032c2c7819 */ /* 0x000fe400000012ff */
[----:B------:R-:W-:Y:S02]  /*cf80*/  SHF.R.U64 R48, R48, 0x3, RZ ;  /* 0x0000000330307819 */ /* 0x000fe400000012ff */
[----:B------:R-:W-:Y:S02]  /*cf90*/  SHF.R.U64 R52, R52, 0x3, RZ ;  /* 0x0000000334347819 */ /* 0x000fe400000012ff */
[----:B------:R-:W-:Y:S02]  /*cfa0*/  SHF.R.U64 R56, R56, 0x3, RZ ;  /* 0x0000000338387819 */ /* 0x000fe400000012ff */
[----:B------:R-:W-:-:S02]  /*cfb0*/  LOP3.LUT R36, R36, R37, RZ, 0x3c, !PT ;  /* 0x0000002524247212 */ /* 0x000fc400078e3cff */
[----:B------:R-:W-:Y:S02]  /*cfc0*/  LOP3.LUT R40, R40, R41, RZ, 0x3c, !PT ;  /* 0x0000002928287212 */ /* 0x000fe400078e3cff */
[----:B------:R-:W-:Y:S02]  /*cfd0*/  LOP3.LUT R44, R44, R45, RZ, 0x3c, !PT ;  /* 0x0000002d2c2c7212 */ /* 0x000fe400078e3cff */
[----:B------:R-:W-:Y:S02]  /*cfe0*/  LOP3.LUT R48, R48, R49, RZ, 0x3c, !PT ;  /* 0x0000003130307212 */ /* 0x000fe400078e3cff */
[----:B------:R-:W-:Y:S02]  /*cff0*/  LOP3.LUT R52, R52, R53, RZ, 0x3c, !PT ;  /* 0x0000003534347212 */ /* 0x000fe400078e3cff */
[----:B------:R-:W-:Y:S01]  /*d000*/  LOP3.LUT R56, R56, R57, RZ, 0x3c, !PT ;  /* 0x0000003938387212 */ /* 0x000fe200078e3cff */
[----:B-1----:R-:W-:Y:S06]  /*d010*/  @P6 BRA `(.L_x_754) ;  /* 0x0000000000106947 */ /* 0x002fec0003800000 */
[----:B------:R-:W-:Y:S05]  /*d020*/  @!P0 BRA `(.L_x_754) ;  /* 0x00000000000c8947 */ /* 0x000fea0003800000 */
[----:B------:R-:W2:Y:S04]  /*d030*/  LDG.E R3, desc[UR40][R6.64] ;  /* 0x0000002806037981 */ /* 0x000ea8000c1e1900 */
[----:B-----5:R-:W2:Y:S02]  /*d040*/  LDG.E R0, desc[UR40][R6.64+0x4] ;  /* 0x0000042806007981 */ /* 0x020ea4000c1e1900 */
[----:B--2---:R-:W-:-:S07]  /*d050*/  IMAD.IADD R0, R0, 0x1, -R3 ;  /* 0x0000000100007824 */ /* 0x004fce00078e0a03 */
.L_x_754:
[----:B------:R-:W1:Y:S01]  /*d060*/  SHFL.IDX PT, R3, R213, RZ, 0x1f ;  /* 0x00001fffd5037589 */ /* 0x000e6200000e0000 */
[----:B------:R-:W-:Y:S01]  /*d070*/  ISETP.NE.AND P6, PT, R10, RZ, PT ;  /* 0x000000ff0a00720c */ /* 0x000fe20003fc5270 */
[--C-:B------:R-:W-:Y:S01]  /*d080*/  IMAD.X R57, RZ, RZ, R5.reuse, P5 ;  /* 0x000000ffff397224 */ /* 0x100fe200028e0605 */
[C---:B------:R-:W-:Y:S01]  /*d090*/  LOP3.LUT R7, R4.reuse, 0x380, RZ, 0xc0, !PT ;  /* 0x0000038004077812 */ /* 0x040fe200078ec0ff */
[--C-:B------:R-:W-:Y:S01]  /*d0a0*/  IMAD.X R41, RZ, RZ, R5.reuse, P1 ;  /* 0x000000ffff297224 */ /* 0x100fe200008e0605 */
[C---:B------:R-:W-:Y:S01]  /*d0b0*/  IADD3 R65, P1, R4.reuse, 0xc000, RZ ;  /* 0x0000c00004417810 */ /* 0x040fe20007f3e0ff */
[--C-:B------:R-:W-:Y:S01]  /*d0c0*/  IMAD.X R37, RZ, RZ, R5.reuse, P6 ;  /* 0x000000ffff257224 */ /* 0x100fe200030e0605 */
[C---:B------:R-:W-:Y:S01]  /*d0d0*/  IADD3 R61, P6, R4.reuse, 0xb000, RZ ;  /* 0x0000b000043d7810 */ /* 0x040fe20007fde0ff */
[--C-:B------:R-:W-:Y:S01]  /*d0e0*/  IMAD.X R45, RZ, RZ, R5.reuse, P2 ;  /* 0x000000ffff2d7224 */ /* 0x100fe200010e0605 */
[C---:B------:R-:W-:Y:S01]  /*d0f0*/  IADD3 R69, P2, R4.reuse, 0xd000, RZ ;  /* 0x0000d00004457810 */ /* 0x040fe20007f5e0ff */
[--C-:B------:R-:W-:Y:S01]  /*d100*/  IMAD.X R49, RZ, RZ, R5.reuse, P3 ;  /* 0x000000ffff317224 */ /* 0x100fe200018e0605 */
[C---:B------:R-:W-:Y:S01]  /*d110*/  IADD3 R73, P3, R4.reuse, 0xe000, RZ ;  /* 0x0000e00004497810 */ /* 0x040fe20007f7e0ff */
[----:B------:R-:W-:Y:S01]  /*d120*/  IMAD.X R53, RZ, RZ, R5, P4 ;  /* 0x000000ffff357224 */ /* 0x000fe200020e0605 */
[----:B------:R-:W-:-:S02]  /*d130*/  IADD3 R10, P4, R4, 0xf000, RZ ;  /* 0x0000f000040a7810 */ /* 0x000fc40007f9e0ff */
[----:B------:R-:W-:Y:S02]  /*d140*/  LOP3.LUT R60, R61, 0x380, RZ, 0xc0, !PT ;  /* 0x000003803d3c7812 */ /* 0x000fe400078ec0ff */
[----:B------:R-:W-:Y:S01]  /*d150*/  LOP3.LUT R64, R65, 0x380, RZ, 0xc0, !PT ;  /* 0x0000038041407812 */ /* 0x000fe200078ec0ff */
[----:B------:R-:W-:Y:S01]  /*d160*/  IMAD.X R77, RZ, RZ, R5, P4 ;  /* 0x000000ffff4d7224 */ /* 0x000fe200020e0605 */
[----:B------:R-:W-:Y:S02]  /*d170*/  LOP3.LUT R68, R69, 0x380, RZ, 0xc0, !PT ;  /* 0x0000038045447812 */ /* 0x000fe400078ec0ff */
[----:B------:R-:W-:Y:S02]  /*d180*/  LOP3.LUT R72, R73, 0x380, RZ, 0xc0, !PT ;  /* 0x0000038049487812 */ /* 0x000fe400078ec0ff */
[----:B------:R-:W-:Y:S02]  /*d190*/  SHF.R.U64 R60, R60, 0x3, RZ ;  /* 0x000000033c3c7819 */ /* 0x000fe400000012ff */
[----:B-1----:R-:W-:-:S02]  /*d1a0*/  ISETP.NE.AND P5, PT, R3, RZ, PT ;  /* 0x000000ff0300720c */ /* 0x002fc40003fa5270 */
[----:B------:R-:W-:Y:S02]  /*d1b0*/  LOP3.LUT R3, R10, 0x380, RZ, 0xc0, !PT ;  /* 0x000003800a037812 */ /* 0x000fe400078ec0ff */
[----:B------:R-:W-:Y:S02]  /*d1c0*/  SHF.R.U64 R64, R64, 0x3, RZ ;  /* 0x0000000340407819 */ /* 0x000fe400000012ff */
[----:B------:R-:W-:Y:S02]  /*d1d0*/  SHF.R.U64 R68, R68, 0x3, RZ ;  /* 0x0000000344447819 */ /* 0x000fe400000012ff */
[----:B------:R-:W-:Y:S02]  /*d1e0*/  SHF.R.U64 R72, R72, 0x3, RZ ;  /* 0x0000000348487819 */ /* 0x000fe400000012ff */
[----:B------:R-:W-:Y:S02]  /*d1f0*/  SHF.R.U64 R7, R7, 0x3, RZ ;  /* 0x0000000307077819 */ /* 0x000fe400000012ff */
[----:B------:R-:W-:-:S02]  /*d200*/  SHF.R.U64 R3, R3, 0x3, RZ ;  /* 0x0000000303037819 */ /* 0x000fc400000012ff */
        /* <DEDUP_REMOVED lines=9> */
[----:B------:R-:W-:Y:S01]  /*d2a0*/  IMAD.MOV.U32 R7, RZ, RZ, R5 ;  /* 0x000000ffff077224 */ /* 0x000fe200078e0005 */
[----:B------:R-:W-:-:S02]  /*d2b0*/  LOP3.LUT R76, R3, R10, RZ, 0x3c, !PT ;  /* 0x0000000a034c7212 */ /* 0x000fc400078e3cff */
[----:B------:R-:W-:Y:S02]  /*d2c0*/  SHF.R.S32.HI R80, RZ, 0x1f, R199 ;  /* 0x0000001fff507819 */ /* 0x000fe400000114c7 */
[----:B------:R-:W-:Y:S02]  /*d2d0*/  SEL R83, R202, RZ, !P0 ;  /* 0x000000ffca537207 */ /* 0x000fe40004000000 */
[----:B------:R-:W-:Y:S02]  /*d2e0*/  SEL R212, R212, RZ, !P0 ;  /* 0x000000ffd4d47207 */ /* 0x000fe40004000000 */
[----:B-----5:R-:W-:Y:S01]  /*d2f0*/  SHF.R.S32.HI R81, RZ, 0x1f, R24 ;  /* 0x0000001fff517819 */ /* 0x020fe20000011418 */
[----:B------:R-:W-:Y:S06]  /*d300*/  @P5 BRA `(.L_x_755) ;  /* 0x0000000000b85947 */ /* 0x000fec0003800000 */
[----:B------:R-:W1:Y:S01]  /*d310*/  LDC R31, c[0x0][0xbe8] ;  /* 0x0002fa00ff1f7b82 */ /* 0x000e620000000800 */
[----:B------:R-:W-:Y:S01]  /*d320*/  ULDC.64 UR4, c[0x0][0xb90] ;  /* 0x0002e40000047ab9 */ /* 0x000fe20000000a00 */
[----:B------:R-:W-:Y:S02]  /*d330*/  IMAD R30, R209, 0x40, R222 ;  /* 0x00000040d11e7824 */ /* 0x000fe400078e02de */
[----:B------:R-:W-:Y:S02]  /*d340*/  IMAD R10, R80, UR4, RZ ;  /* 0x00000004500a7c24 */ /* 0x000fe4000f8e02ff */
[----:B------:R-:W-:Y:S02]  /*d350*/  IMAD.MOV.U32 R4, RZ, RZ, R24 ;  /* 0x000000ffff047224 */ /* 0x000fe400078e0018 */
[----:B------:R-:W-:Y:S02]  /*d360*/  IMAD R11, R199, UR5, R10 ;  /* 0x00000005c70b7c24 */ /* 0x000fe4000f8e020a */
[----:B------:R-:W-:-:S02]  /*d370*/  IMAD.MOV.U32 R5, RZ, RZ, R81 ;  /* 0x000000ffff057224 */ /* 0x000fc400078e0051 */
[----:B------:R-:W-:Y:S02]  /*d380*/  IMAD.MOV R34, RZ, RZ, -R194 ;  /* 0x000000ffff227224 */ /* 0x000fe400078e0ac2 */
[----:B------:R-:W-:Y:S01]  /*d390*/  IMAD.WIDE.U32 R4, R199, UR4, R4 ;  /* 0x00000004c7047c25 */ /* 0x000fe2000f8e0004 */
[----:B------:R-:W-:-:S03]  /*d3a0*/  ULDC.64 UR4, c[0x0][0xb98] ;  /* 0x0002e60000047ab9 */ /* 0x000fc60000000a00 */
[----:B------:R-:W-:Y:S02]  /*d3b0*/  IMAD.IADD R5, R5, 0x1, R11 ;  /* 0x0000000105057824 */ /* 0x000fe400078e020b */
[----:B------:R-:W-:Y:S02]  /*d3c0*/  IMAD R35, R209, 0x40, R191 ;  /* 0x00000040d1237824 */ /* 0x000fe400078e02bf */
[----:B------:R-:W-:Y:S01]  /*d3d0*/  IMAD.WIDE.U32 R4, R83, UR4, R4 ;  /* 0x0000000453047c25 */ /* 0x000fe2000f8e0004 */
[----:B-1----:R-:W-:-:S13]  /*d3e0*/  ISETP.NE.AND P0, PT, R31, 0x1, PT ;  /* 0x000000011f00780c */ /* 0x002fda0003f05270 */
[----:B------:R-:W1:Y:S08]  /*d3f0*/  @P0 LDC R3, c[0x0][0xbec] ;  /* 0x0002fb00ff030b82 */ /* 0x000e700000000800 */
[----:B------:R-:W2:Y:S01]  /*d400*/  @P0 LDC R15, c[0x0][0xbf0] ;  /* 0x0002fc00ff0f0b82 */ /* 0x000ea20000000800 */
[----:B-1----:R-:W-:-:S04]  /*d410*/  @P0 IMAD.HI.U32 R10, R30, R3, RZ ;  /* 0x000000031e0a0227 */ /* 0x002fc800078e00ff */
[----:B------:R-:W-:Y:S01]  /*d420*/  IMAD.MOV.U32 R3, RZ, RZ, R30 ;  /* 0x000000ffff037224 */ /* 0x000fe200078e001e */
[----:B--2---:R-:W-:Y:S01]  /*d430*/  @P0 SHF.R.U32.HI R3, RZ, R15, R10 ;  /* 0x0000000fff030219 */ /* 0x004fe2000001160a */
[----:B------:R-:W-:-:S03]  /*d440*/  IMAD R10, R212, UR4, RZ ;  /* 0x00000004d40a7c24 */ /* 0x000fc6000f8e02ff */
[--C-:B------:R-:W-:Y:S01]  /*d450*/  SHF.R.S32.HI R15, RZ, 0x1f, R3.reuse ;  /* 0x0000001fff0f7819 */ /* 0x100fe20000011403 */
[----:B------:R-:W-:Y:S01]  /*d460*/  IMAD.MOV R14, RZ, RZ, -R3 ;  /* 0x000000ffff0e7224 */ /* 0x000fe200078e0a03 */
[----:B------:R-:W-:Y:S01]  /*d470*/  IADD3 R4, P0, R3, R4, RZ ;  /* 0x0000000403047210 */ /* 0x000fe20007f1e0ff */
[----:B------:R-:W-:Y:S01]  /*d480*/  IMAD R10, R83, UR5, R10 ;  /* 0x00000005530a7c24 */ /* 0x000fe2000f8e020a */
[----:B------:R-:W-:Y:S01]  /*d490*/  ULDC.64 UR4, c[0x0][0xb88] ;  /* 0x0002e20000047ab9 */ /* 0x000fe20000000a00 */
[----:B------:R-:W-:Y:S02]  /*d4a0*/  IMAD R11, R31, R14, R30 ;  /* 0x0000000e1f0b7224 */ /* 0x000fe400078e021e */
[----:B------:R-:W-:Y:S01]  /*d4b0*/  IMAD R30, R0, R31, RZ ;  /* 0x0000001f001e7224 */ /* 0x000fe200078e02ff */
[----:B------:R-:W-:Y:S02]  /*d4c0*/  IADD3.X R5, R15, R5, R10, P0, !PT ;  /* 0x000000050f057210 */ /* 0x000fe400007fe40a */
[----:B------:R-:W-:Y:S01]  /*d4d0*/  SHF.R.S32.HI R3, RZ, 0x1f, R11 ;  /* 0x0000001fff037819 */ /* 0x000fe2000001140b */
[----:B------:R-:W-:-:S04]  /*d4e0*/  IMAD.WIDE.U32 R4, R11, UR4, R4 ;  /* 0x000000040b047c25 */ /* 0x000fc8000f8e0004 */
[----:B------:R-:W-:-:S04]  /*d4f0*/  IMAD R10, R3, UR4, RZ ;  /* 0x00000004030a7c24 */ /* 0x000fc8000f8e02ff */
[----:B------:R-:W-:Y:S01]  /*d500*/  IMAD R3, R11, UR5, R10 ;  /* 0x000000050b037c24 */ /* 0x000fe2000f8e020a */
[----:B------:R-:W-:Y:S02]  /*d510*/  ULDC.64 UR4, c[0x0][0xb50] ;  /* 0x0002d40000047ab9 */ /* 0x000fe40000000a00 */
[----:B------:R-:W-:Y:S01]  /*d520*/  LEA R14, P0, R4, UR4, 0x2 ;  /* 0x00000004040e7c11 */ /* 0x000fe2000f8010ff */
[----:B------:R-:W-:-:S04]  /*d530*/  IMAD.IADD R3, R5, 0x1, R3 ;  /* 0x0000000105037824 */ /* 0x000fc800078e0203 */
[----:B------:R-:W-:Y:S01]  /*d540*/  SHFL.IDX PT, R10, R14, 0x1, 0x1c1f ;  /* 0x003c1f000e0a7f89 */ /* 0x000fe200000e0000 */
[----:B------:R-:W-:Y:S01]  /*d550*/  LEA.HI.X R15, R4, UR5, R3, 0x2, P0 ;  /* 0x00000005040f7c11 */ /* 0x000fe200080f1403 */
[----:B------:R-:W-:Y:S01]  /*d560*/  VIADD R3, R35, 0x8 ;  /* 0x0000000823037836 */ /* 0x000fe20000000000 */
[----:B------:R-:W-:Y:S01]  /*d570*/  ISETP.NE.AND P0, PT, R193, R34, PT ;  /* 0x00000022c100720c */ /* 0x000fe20003f05270 */
[----:B------:R-:W-:Y:S03]  /*d580*/  SHFL.IDX PT, R4, R14, RZ, 0x1c1f ;  /* 0x001c1fff0e047589 */ /* 0x000fe600000e0000 */
[-C--:B------:R-:W-:Y:S01]  /*d590*/  ISETP.GE.OR P1, PT, R35, R30.reuse, P0 ;  /* 0x0000001e2300720c */ /* 0x080fe20000726670 */
[----:B------:R-:W1:Y:S01]  /*d5a0*/  SHFL.IDX PT, R5, R15, RZ, 0x1c1f ;  /* 0x001c1fff0f057589 */ /* 0x000e6200000e0000 */
[----:B------:R-:W-:-:S03]  /*d5b0*/  ISETP.GE.OR P0, PT, R3, R30, P0 ;  /* 0x0000001e0300720c */ /* 0x000fc60000706670 */
[----:B------:R-:W2:Y:S08]  /*d5c0*/  SHFL.IDX PT, R11, R15, 0x1, 0x1c1f ;  /* 0x003c1f000f0b7f89 */ /* 0x000eb000000e0000 */
[----:B-1----:R1:W-:Y:S04]  /*d5d0*/  @!P1 ST.E desc[UR40][R4.64], R21 ;  /* 0x0000001504009985 */ /* 0x0023e8000c101928 */
[----:B--2---:R1:W-:Y:S02]  /*d5e0*/  @!P0 ST.E desc[UR40][R10.64], R20 ;  /* 0x000000140a008985 */ /* 0x0043e4000c101928 */
.L_x_755:
[----:B------:R-:W2:Y:S01]  /*d5f0*/  LDC R85, c[0x0][0xbe8] ;  /* 0x0002fa00ff557b82 */ /* 0x000ea20000000800 */
[----:B------:R-:W-:Y:S01]  /*d600*/  ULDC.64 UR4, c[0x0][0xaa0] ;  /* 0x0002a80000047ab9 */ /* 0x000fe20000000a00 */
[----:B-1----:R-:W5:Y:S01]  /*d610*/  LD.E.128 R4, desc[UR40][R6.64] ;  /* 0x0000002806047980 */ /* 0x002f62000c101d00 */
[----:B------:R-:W-:-:S03]  /*d620*/  IMAD R3, R81, UR4, RZ ;  /* 0x0000000451037c24 */ /* 0x000fc6000f8e02ff */
[----:B------:R-:W5:Y:S02]  /*d630*/  LD.E.128 R8, desc[UR40][R8.64] ;  /* 0x0000002808087980 */ /* 0x000f64000c101d00 */
[----:B------:R-:W1:Y:S02]  /*d640*/  LDC R88, c[0x0][0xac8] ;  /* 0x0002b200ff587b82 */ /* 0x000e640000000800 */
[----:B------:R-:W5:Y:S04]  /*d650*/  LD.E.128 R12, desc[UR40][R12.64] ;  /* 0x000000280c0c7980 */ /* 0x000f68000c101d00 */
[----:B------:R-:W5:Y:S04]  /*d660*/  LD.E.128 R28, desc[UR40][R28.64] ;  /* 0x000000281c1c7980 */ /* 0x000f68000c101d00 */
[----:B------:R-:W5:Y:S04]  /*d670*/  LD.E.128 R32, desc[UR40][R32.64] ;  /* 0x0000002820207980 */ /* 0x000f68000c101d00 */
[----:B------:R-:W5:Y:S01]  /*d680*/  LD.E.128 R36, desc[UR40][R36.64] ;  /* 0x0000002824247980 */ /* 0x000f62000c101d00 */
[----:B--2---:R-:W-:Y:S01]  /*d690*/  ISETP.NE.AND P1, PT, R85, 0x1, PT ;  /* 0x000000015500780c */ /* 0x004fe20003f25270 */
[----:B------:R-:W-:-:S02]  /*d6a0*/  IMAD R3, R24, UR5, R3 ;  /* 0x0000000518037c24 */ /* 0x000fc4000f8e0203 */
[----:B------:R-:W5:Y:S01]  /*d6b0*/  LD.E.128 R40, desc[UR40][R40.64] ;  /* 0x0000002828287980 */ /* 0x000f62000c101d00 */
[----:B------:R-:W-:Y:S01]  /*d6c0*/  IMAD.WIDE.U32 R20, R24, UR4, RZ ;  /* 0x0000000418147c25 */ /* 0x000fe2000f8e00ff */
[----:B------:R-:W-:Y:S02]  /*d6d0*/  ULDC.64 UR4, c[0x0][0xae8] ;  /* 0x0002ba0000047ab9 */ /* 0x000fe40000000a00 */
[----:B------:R-:W5:Y:S04]  /*d6e0*/  LD.E.128 R44, desc[UR40][R44.64] ;  /* 0x000000282c2c7980 */ /* 0x000f68000c101d00 */
[----:B------:R-:W5:Y:S02]  /*d6f0*/  LD.E.128 R48, desc[UR40][R48.64] ;  /* 0x0000002830307980 */ /* 0x000f64000c101d00 */
[----:B------:R-:W2:Y:S01]  /*d700*/  @P1 LDC R81, c[0x0][0xbec] ;  /* 0x0002fb00ff511b82 */ /* 0x000ea20000000800 */
[----:B------:R-:W-:Y:S01]  /*d710*/  IMAD.IADD R21, R21, 0x1, R3 ;  /* 0x0000000115157824 */ /* 0x000fe200078e0203 */
[----:B------:R-:W5:Y:S01]  /*d720*/  LD.E.128 R52, desc[UR40][R52.64] ;  /* 0x0000002834347980 */ /* 0x000f62000c101d00 */
[----:B------:R-:W-:-:S03]  /*d730*/  IMAD R24, R80, UR4, RZ ;  /* 0x0000000450187c24 */ /* 0x000fc6000f8e02ff */
[----:B------:R-:W5:Y:S02]  /*d740*/  LD.E.128 R56, desc[UR40][R56.64] ;  /* 0x0000002838387980 */ /* 0x000f64000c101d00 */
[----:B------:R-:W3:Y:S01]  /*d750*/  @P1 LDC R87, c[0x0][0xbf0] ;  /* 0x0002fc00ff571b82 */ /* 0x000ee20000000800 */
[C---:B------:R-:W-:Y:S01]  /*d760*/  IMAD R3, R199.reuse, UR5, R24 ;  /* 0x00000005c7037c24 */ /* 0x040fe2000f8e0218 */
[----:B------:R-:W5:Y:S01]  /*d770*/  LD.E.128 R60, desc[UR40][R60.64] ;  /* 0x000000283c3c7980 */ /* 0x000f62000c101d00 */
[----:B------:R-:W-:Y:S01]  /*d780*/  IMAD.WIDE.U32 R20, R199, UR4, R20 ;  /* 0x00000004c7147c25 */ /* 0x000fe2000f8e0014 */
[----:B------:R-:W-:Y:S02]  /*d790*/  ULDC.64 UR4, c[0x0][0xaf0] ;  /* 0x0002bc0000047ab9 */ /* 0x000fe40000000a00 */
[----:B------:R-:W5:Y:S01]  /*d7a0*/  LD.E.128 R64, desc[UR40][R64.64] ;  /* 0x0000002840407980 */ /* 0x000f62000c101d00 */
[----:B------:R-:W-:Y:S02]  /*d7b0*/  IMAD R24, R210, 0x20, R211 ;  /* 0x00000020d2187824 */ /* 0x000fe400078e02d3 */
[----:B------:R-:W-:Y:S01]  /*d7c0*/  IMAD.IADD R21, R21, 0x1, R3 ;  /* 0x0000000115157824 */ /* 0x000fe200078e0203 */
[----:B------:R-:W5:Y:S01]  /*d7d0*/  LD.E.128 R68, desc[UR40][R68.64] ;  /* 0x0000002844447980 */ /* 0x000f62000c101d00 */
[----:B------:R-:W-:-:S02]  /*d7e0*/  IMAD R3, R212, UR4, RZ ;  /* 0x00000004d4037c24 */ /* 0x000fc4000f8e02ff */
[----:B------:R-:W-:Y:S01]  /*d7f0*/  IMAD R82, R209, 0x40, R24 ;  /* 0x00000040d1527824 */ /* 0x000fe200078e0218 */
[----:B-1----:R-:W-:Y:S01]  /*d800*/  ISETP.GE.AND P0, PT, R207, R88, PT ;  /* 0x00000058cf00720c */ /* 0x002fe20003f06270 */
[C---:B------:R-:W-:Y:S01]  /*d810*/  IMAD R3, R83.reuse, UR5, R3 ;  /* 0x0000000553037c24 */ /* 0x040fe2000f8e0203 */
[----:B------:R-:W5:Y:S01]  /*d820*/  LD.E.128 R72, desc[UR40][R72.64] ;  /* 0x0000002848487980 */ /* 0x000f62000c101d00 */
[----:B------:R-:W-:-:S03]  /*d830*/  IMAD.WIDE.U32 R20, R83, UR4, R20 ;  /* 0x0000000453147c25 */ /* 0x000fc6000f8e0014 */
[----:B------:R-:W5:Y:S01]  /*d840*/  LD.E.128 R76, desc[UR40][R76.64] ;  /* 0x000000284c4c7980 */ /* 0x000f62000c101d00 */
[----:B--2---:R-:W-:Y:S01]  /*d850*/  @P1 IMAD.HI.U32 R24, R82, R81, RZ ;  /* 0x0000005152181227 */ /* 0x004fe200078e00ff */
[----:B------:R-:W-:Y:S01]  /*d860*/  SEL R80, RZ, 0xffffffff, P0 ;  /* 0xffffffffff507807 */ /* 0x000fe20000000000 */
[----:B------:R-:W-:Y:S01]  /*d870*/  ULDC.64 UR4, c[0x0][0xae0] ;  /* 0x0002b80000047ab9 */ /* 0x000fe20000000a00 */
[-C--:B------:R-:W-:Y:S01]  /*d880*/  ISETP.GE.AND P0, PT, R206, R88.reuse, PT ;  /* 0x00000058ce00720c */ /* 0x080fe20003f06270 */
[----:B------:R-:W-:Y:S01]  /*d890*/  IMAD.IADD R21, R21, 0x1, R3 ;  /* 0x0000000115157824 */ /* 0x000fe200078e0203 */
[----:B------:R-:W-:Y:S01]  /*d8a0*/  @!PT LDS RZ, [RZ] ;  /* 0x00000000fffff984 */ /* 0x000fe20000000800 */
[----:B------:R-:W-:Y:S01]  /*d8b0*/  @!PT LDS RZ, [RZ] ;  /* 0x00000000fffff984 */ /* 0x000fe20000000800 */
[----:B------:R-:W-:Y:S01]  /*d8c0*/  @!PT LDS RZ, [RZ] ;  /* 0x00000000fffff984 */ /* 0x000fe20000000800 */
[----:B------:R-:W-:Y:S01]  /*d8d0*/  @!PT LDS RZ, [RZ] ;  /* 0x00000000fffff984 */ /* 0x000fe20000000800 */
[----:B------:R1:W-:Y:S06]  /*d8e0*/  MEMBAR.ALL.CTA ;  /* 0x0000000000007992 */ /* 0x0003ec0000008000 */
[----:B-1----:R-:W1:Y:S01]  /*d8f0*/  FENCE.VIEW.ASYNC.S ;  /* 0x00000000000073c6 */ /* 0x002e620000000000 */
[----:B------:R-:W-:Y:S01]  /*d900*/  IMAD.MOV.U32 R3, RZ, RZ, R82 ;  /* 0x000000ffff037224 */ /* 0x000fe200078e0052 */
[----:B---3--:R-:W-:Y:S01]  /*d910*/  @P1 SHF.R.U32.HI R3, RZ, R87, R24 ;  /* 0x00000057ff031219 */ /* 0x008fe20000011618 */
[----:B------:R-:W-:Y:S01]  /*d920*/  IMAD.SHL.U32 R83, R80, 0x2, RZ ;  /* 0x0000000250537824 */ /* 0x000fe200078e00ff */
[-C--:B------:R-:W-:Y:S01]  /*d930*/  ISETP.GE.AND P1, PT, R189, R88.reuse, PT ;  /* 0x00000058bd00720c */ /* 0x080fe20003f26270 */
[----:B------:R-:W-:Y:S01]  /*d940*/  IMAD R92, R0, R85, RZ ;  /* 0x00000055005c7224 */ /* 0x000fe200078e02ff */
[----:B------:R-:W-:Y:S01]  /*d950*/  SEL R80, RZ, 0xffffffff, P0 ;  /* 0xffffffffff507807 */ /* 0x000fe20000000000 */
[----:B------:R-:W-:Y:S01]  /*d960*/  IMAD.MOV R81, RZ, RZ, -R3 ;  /* 0x000000ffff517224 */ /* 0x000fe200078e0a03 */
[----:B------:R-:W-:Y:S01]  /*d970*/  SEL R24, RZ, 0x1, P1 ;  /* 0x00000001ff187807 */ /* 0x000fe20000800000 */
[----:B------:R-:W-:Y:S01]  /*d980*/  IMAD.WIDE.U32 R20, R3, UR4, R20 ;  /* 0x0000000403147c25 */ /* 0x000fe2000f8e0014 */
[-C--:B------:R-:W-:Y:S01]  /*d990*/  ISETP.GE.AND P0, PT, R205, R88.reuse, PT ;  /* 0x00000058cd00720c */ /* 0x080fe20003f06270 */
[----:B------:R-:W-:Y:S01]  /*d9a0*/  BSSY B1, `(.L_x_756) ;  /* 0x000004a000017945 */ /* 0x000fe20003800000 */
[----:B------:R-:W-:Y:S01]  /*d9b0*/  LOP3.LUT R24, R83, 0x2, R24, 0xe2, !PT ;  /* 0x0000000253187812 */ /* 0x000fe200078ee218 */
[----:B------:R-:W-:Y:S01]  /*d9c0*/  IMAD.SHL.U32 R83, R80, 0x4, RZ ;  /* 0x0000000450537824 */ /* 0x000fe200078e00ff */
[----:B------:R-:W-:Y:S01]  /*d9d0*/  SEL R80, RZ, 0xffffffff, P0 ;  /* 0xffffffffff507807 */ /* 0x000fe20000000000 */
[----:B------:R-:W-:Y:S01]  /*d9e0*/  IMAD R81, R85, R81, R82 ;  /* 0x0000005155517224 */ /* 0x000fe200078e0252 */
[-C--:B------:R-:W-:Y:S01]  /*d9f0*/  ISETP.GE.AND P0, PT, R204, R88.reuse, PT ;  /* 0x00000058cc00720c */ /* 0x080fe20003f06270 */
[----:B------:R-:W-:Y:S01]  /*da00*/  IMAD R91, R209, 0x40, R211 ;  /* 0x00000040d15b7824 */ /* 0x000fe200078e02d3 */
[----:B------:R-:W-:Y:S01]  /*da10*/  SHF.R.S32.HI R82, RZ, 0x1f, R3 ;  /* 0x0000001fff527819 */ /* 0x000fe20000011403 */
[----:B------:R-:W-:Y:S01]  /*da20*/  VIADD R0, R2, 0x28c20 ;  /* 0x00028c2002007836 */ /* 0x000fe20000000000 */
[----:B------:R-:W-:Y:S01]  /*da30*/  LOP3.LUT R24, R83, 0x4, R24, 0xe2, !PT ;  /* 0x0000000453187812 */ /* 0x000fe200078ee218 */
[----:B------:R-:W-:Y:S01]  /*da40*/  IMAD.SHL.U32 R83, R80, 0x8, RZ ;  /* 0x0000000850537824 */ /* 0x000fe200078e00ff */
[----:B------:R-:W-:Y:S01]  /*da50*/  SEL R80, RZ, 0xffffffff, P0 ;  /* 0xffffffffff507807 */ /* 0x000fe20000000000 */
[----:B------:R-:W-:Y:S01]  /*da60*/  IMAD R82, R82, UR4, RZ ;  /* 0x0000000452527c24 */ /* 0x000fe2000f8e02ff */
[----:B------:R-:W-:-:S02]  /*da70*/  ISETP.GE.AND P0, PT, R203, R88, PT ;  /* 0x00000058cb00720c */ /* 0x000fc40003f06270 */
[----:B------:R-:W-:Y:S01]  /*da80*/  LOP3.LUT R24, R83, 0x8, R24, 0xe2, !PT ;  /* 0x0000000853187812 */ /* 0x000fe200078ee218 */
[----:B------:R-:W-:Y:S01]  /*da90*/  IMAD.SHL.U32 R87, R80, 0x10, RZ ;  /* 0x0000001050577824 */ /* 0x000fe200078e00ff */
[----:B------:R-:W-:Y:S01]  /*daa0*/  SHF.R.S32.HI R80, RZ, 0x1f, R81 ;  /* 0x0000001fff507819 */ /* 0x000fe20000011451 */
[----:B------:R-:W-:Y:S01]  /*dab0*/  IMAD R83, R3, UR5, R82 ;  /* 0x0000000503537c24 */ /* 0x000fe2000f8e0252 */
[----:B------:R-:W-:Y:S01]  /*dac0*/  ULDC.64 UR4, c[0x0][0xad8] ;  /* 0x0002b60000047ab9 */ /* 0x000fe20000000a00 */
[----:B------:R-:W-:Y:S02]  /*dad0*/  SEL R3, RZ, 0xffffffff, P0 ;  /* 0xffffffffff037807 */ /* 0x000fe40000000000 */
[----:B------:R-:W-:Y:S01]  /*dae0*/  IMAD.IADD R21, R21, 0x1, R83 ;  /* 0x0000000115157824 */ /* 0x000fe200078e0253 */
[----:B------:R-:W-:Y:S01]  /*daf0*/  ISETP.GE.AND P1, PT, R91, R92, PT ;  /* 0x0000005c5b00720c */ /* 0x000fe20003f26270 */
[----:B------:R-:W-:Y:S01]  /*db00*/  IMAD R80, R80, UR4, RZ ;  /* 0x0000000450507c24 */ /* 0x000fe2000f8e02ff */
[----:B------:R-:W-:Y:S01]  /*db10*/  LOP3.LUT R24, R87, 0x10, R24, 0xe2, !PT ;  /* 0x0000001057187812 */ /* 0x000fe200078ee218 */
[----:B------:R-:W-:Y:S01]  /*db20*/  IMAD.WIDE.U32 R20, R81, UR4, R20 ;  /* 0x0000000451147c25 */ /* 0x000fe2000f8e0014 */
[----:B------:R-:W-:-:S02]  /*db30*/  ISETP.GE.AND P0, PT, R215, R88, PT ;  /* 0x00000058d700720c */ /* 0x000fc40003f06270 */
[----:B------:R-:W-:Y:S01]  /*db40*/  PRMT R0, RZ, 0x654, R0 ;  /* 0x00000654ff007816 */ /* 0x000fe20000000000 */
[----:B------:R-:W-:Y:S01]  /*db50*/  IMAD R83, R81, UR5, R80 ;  /* 0x0000000551537c24 */ /* 0x000fe2000f8e0250 */
[----:B------:R-:W-:Y:S01]  /*db60*/  ULDC.64 UR4, c[0x0][0xa80] ;  /* 0x0002a00000047ab9 */ /* 0x000fe20000000a00 */
[----:B------:R-:W-:Y:S01]  /*db70*/  IMAD.SHL.U32 R3, R3, 0x20, RZ ;  /* 0x0000002003037824 */ /* 0x000fe200078e00ff */
[----:B------:R-:W-:Y:S01]  /*db80*/  LEA R89, P2, R20, UR4, 0x1 ;  /* 0x0000000414597c11 */ /* 0x000fe2000f8408ff */
[----:B------:R-:W-:Y:S01]  /*db90*/  IMAD.IADD R21, R21, 0x1, R83 ;  /* 0x0000000115157824 */ /* 0x000fe200078e0253 */
[----:B-1----:R1:W-:Y:S02]  /*dba0*/  SYNCS.ARRIVE.TRANS64.RED.A1T0 RZ, [R0+URZ], RZ ;  /* 0x000000ff00ff79a7 */ /* 0x0023e4000810043f */
[----:B------:R-:W-:Y:S01]  /*dbb0*/  LOP3.LUT R24, R3, 0x20, R24, 0xe2, !PT ;  /* 0x0000002003187812 */ /* 0x000fe200078ee218 */
[----:B------:R1:W2:Y:S01]  /*dbc0*/  SHFL.IDX PT, R80, R89, RZ, 0x181f ;  /* 0x00181fff59507589 */ /* 0x0002a200000e0000 */
[----:B------:R-:W-:-:S02]  /*dbd0*/  SEL R3, RZ, 0x40, P0 ;  /* 0x00000040ff037807 */ /* 0x000fc40000000000 */
[----:B------:R-:W-:Y:S02]  /*dbe0*/  ISETP.GE.AND P0, PT, R214, R88, PT ;  /* 0x00000058d600720c */ /* 0x000fe40003f06270 */
[----:B------:R-:W-:Y:S02]  /*dbf0*/  LEA.HI.X R90, R20, UR5, R21, 0x1, P2 ;  /* 0x00000005145a7c11 */ /* 0x000fe400090f0c15 */
[----:B------:R-:W-:Y:S02]  /*dc00*/  LOP3.LUT R3, R24, R3, RZ, 0xfc, !PT ;  /* 0x0000000318037212 */ /* 0x000fe400078efcff */
[----:B------:R-:W-:Y:S01]  /*dc10*/  SEL R24, RZ, 0x80, P0 ;  /* 0x00000080ff187807 */ /* 0x000fe20000000000 */
[----:B------:R1:W3:Y:S03]  /*dc20*/  SHFL.IDX PT, R81, R90, RZ, 0x181f ;  /* 0x00181fff5a517589 */ /* 0x0002e600000e0000 */
[----:B------:R-:W-:Y:S01]  /*dc30*/  LOP3.LUT R24, R3, R24, RZ, 0xfc, !PT ;  /* 0x0000001803187212 */ /* 0x000fe200078efcff */
[----:B------:R-:W-:Y:S06]  /*dc40*/  @P1 BRA `(.L_x_757) ;  /* 0x00000000007c1947 */ /* 0x000fec0003800000 */
[-C--:B------:R-:W-:Y:S02]  /*dc50*/  ISETP.GE.AND P1, PT, R207, R88.reuse, PT ;  /* 0x00000058cf00720c */ /* 0x080fe40003f26270 */
[-C--:B------:R-:W-:Y:S02]  /*dc60*/  ISETP.GE.AND P0, PT, R189, R88.reuse, PT ;  /* 0x00000058bd00720c */ /* 0x080fe40003f06270 */
[-C--:B------:R-:W-:Y:S02]  /*dc70*/  ISETP.GE.AND P5, PT, R206, R88.reuse, PT ;  /* 0x00000058ce00720c */ /* 0x080fe40003fa6270 */
[----:B------:R-:W-:-:S07]  /*dc80*/  ISETP.GE.AND P3, PT, R205, R88, PT ;  /* 0x00000058cd00720c */ /* 0x000fce0003f66270 */
[----:B--2---:R-:W-:Y:S02]  /*dc90*/  @!P1 LEA R82, P2, R207, R80, 0x1 ;  /* 0x00000050cf529211 */ /* 0x004fe400078408ff */
[----:B---3--:R-:W-:Y:S02]  /*dca0*/  @!P0 IMAD.WIDE R20, R189, 0x2, R80 ;  /* 0x00000002bd148825 */ /* 0x008fe400078e0250 */
[----:B------:R-:W-:Y:S02]  /*dcb0*/  @!P1 LEA.HI.X R83, R207, R81, R233, 0x1, P2 ;  /* 0x00000051cf539211 */ /* 0x000fe400010f0ce9 */
[----:B------:R-:W-:Y:S01]  /*dcc0*/  ISETP.GE.AND P2, PT, R204, R88, PT ;  /* 0x00000058cc00720c */ /* 0x000fe20003f46270 */
[----:B-----5:R2:W-:Y:S01]  /*dcd0*/  @!P0 ST.E.128 desc[UR40][R20.64], R4 ;  /* 0x0000000414008985 */ /* 0x0205e2000c101d28 */
[----:B------:R-:W-:Y:S02]  /*dce0*/  @!P5 LEA R84, P4, R206, R80, 0x1 ;  /* 0x00000050ce54d211 */ /* 0x000fe400078808ff */
[----:B------:R-:W-:Y:S01]  /*dcf0*/  LOP3.LUT P0, RZ, R3, 0x40, RZ, 0xc0, !PT ;  /* 0x0000004003ff7812 */ /* 0x000fe2000780c0ff */
[----:B------:R3:W-:Y:S01]  /*dd00*/  @!P1 ST.E.128 desc[UR40][R82.64], R12 ;  /* 0x0000000c52009985 */ /* 0x0007e2000c101d28 */
[----:B------:R-:W-:-:S02]  /*dd10*/  ISETP.GE.AND P1, PT, R203, R88, PT ;  /* 0x00000058cb00720c */ /* 0x000fc40003f26270 */
[-C--:B------:R-:W-:Y:S02]  /*dd20*/  @!P5 LEA.HI.X R85, R206, R81.reuse, R232, 0x1, P4 ;  /* 0x00000051ce55d211 */ /* 0x080fe400020f0ce8 */
[----:B------:R-:W-:Y:S02]  /*dd30*/  LOP3.LUT P4, RZ, R24, 0x80, RZ, 0xc0, !PT ;  /* 0x0000008018ff7812 */ /* 0x000fe4000788c0ff */
[CC--:B------:R-:W-:Y:S01]  /*dd40*/  @!P3 LEA R86, P6, R205.reuse, R80.reuse, 0x1 ;  /* 0x00000050cd56b211 */ /* 0x0c0fe200078c08ff */
[----:B------:R4:W-:Y:S03]  /*dd50*/  @!P5 ST.E.128 desc[UR40][R84.64], R32 ;  /* 0x000000205400d985 */ /* 0x0009e6000c101d28 */
[----:B------:R-:W-:Y:S02]  /*dd60*/  @!P3 LEA.HI.X R87, R205, R81, R231, 0x1, P6 ;  /* 0x00000051cd57b211 */ /* 0x000fe400030f0ce7 */
[----:B--2---:R-:W-:-:S03]  /*dd70*/  @!P2 LEA R4, P5, R204, R80, 0x1 ;  /* 0x00000050cc04a211 */ /* 0x004fc600078a08ff */
[----:B------:R4:W-:Y:S01]  /*dd80*/  @!P3 ST.E.128 desc[UR40][R86.64], R40 ;  /* 0x000000285600b985 */ /* 0x0009e2000c101d28 */
[-C--:B------:R-:W-:Y:S02]  /*dd90*/  @!P1 LEA R6, P6, R203, R80.reuse, 0x1 ;  /* 0x00000050cb069211 */ /* 0x080fe400078c08ff */
[-C--:B---3--:R-:W-:Y:S02]  /*dda0*/  @P0 LEA R12, P3, R215, R80.reuse, 0x1 ;  /* 0x00000050d70c0211 */ /* 0x088fe400078608ff */
        /* <DEDUP_REMOVED lines=9> */
.L_x_757:
[----:B------:R-:W-:Y:S05]  /*de40*/  BSYNC B1 ;  /* 0x0000000000017941 */ /* 0x000fea0003800000 */
.L_x_756:
[----:B-1----:R-:W-:Y:S01]  /*de50*/  VIADD R0, R91, 0x20 ;  /* 0x000000205b007836 */ /* 0x002fe20000000000 */
[----:B----45:R1:W4:Y:S04]  /*de60*/  SHFL.IDX PT, R7, R90, 0x1, 0x181f ;  /* 0x00381f005a077f89 */ /* 0x03032800000e0000 */
[----:B------:R-:W-:Y:S01]  /*de70*/  ISETP.GE.AND P0, PT, R0, R92, PT ;  /* 0x0000005c0000720c */ /* 0x000fe20003f06270 */
[----:B------:R1:W0:-:S12]  /*de80*/  SHFL.IDX PT, R6, R89, 0x1, 0x181f ;  /* 0x00381f0059067f89 */ /* 0x00021800000e0000 */
[----:B-1----:R-:W-:Y:S05]  /*de90*/  @P0 BRA `(.L_x_758) ;  /* 0x0000000c00d80947 */ /* 0x002fea0003800000 */
[-C--:B------:R-:W-:Y:S02]  /*dea0*/  ISETP.GE.AND P5, PT, R207, R88.reuse, PT ;  /* 0x00000058cf00720c */ /* 0x080fe40003fa6270 */
[-C--:B------:R-:W-:Y:S02]  /*deb0*/  ISETP.GE.AND P6, PT, R189, R88.reuse, PT ;  /* 0x00000058bd00720c */ /* 0x080fe40003fc6270 */
[-C--:B------:R-:W-:Y:S02]  /*dec0*/  ISETP.GE.AND P3, PT, R206, R88.reuse, PT ;  /* 0x00000058ce00720c */ /* 0x080fe40003f66270 */
[-C--:B------:R-:W-:Y:S02]  /*ded0*/  ISETP.GE.AND P2, PT, R205, R88.reuse, PT ;  /* 0x00000058cd00720c */ /* 0x080fe40003f46270 */
[-C--:B------:R-:W-:Y:S02]  /*dee0*/  ISETP.GE.AND P1, PT, R204, R88.reuse, PT ;  /* 0x00000058cc00720c */ /* 0x080fe40003f26270 */
[----:B------:R-:W-:-:S03]  /*def0*/  ISETP.GE.AND P0, PT, R203, R88, PT ;  /* 0x00000058cb00720c */ /* 0x000fc60003f06270 */
[-C--:B0-----:R-:W-:Y:S02]  /*df00*/  @!P5 LEA R12, P4, R207, R6.reuse, 0x1 ;  /* 0x00000006cf0cd211 */ /* 0x081fe400078808ff */
[----:B----4-:R-:W-:Y:S02]  /*df10*/  @!P6 IMAD.WIDE R4, R189, 0x2, R6 ;  /* 0x00000002bd04e825 */ /* 0x010fe400078e0206 */
[----:B------:R-:W-:Y:S02]  /*df20*/  @!P5 LEA.HI.X R13, R207, R7, R233, 0x1, P4 ;  /* 0x00000007cf0dd211 */ /* 0x000fe400020f0ce9 */
[----:B------:R-:W-:Y:S01]  /*df30*/  LOP3.LUT P4, RZ, R3, 0x40, RZ, 0xc0, !PT ;  /* 0x0000004003ff7812 */ /* 0x000fe2000788c0ff */
[----:B------:R0:W-:Y:S01]  /*df40*/  @!P6 ST.E.128 desc[UR40][R4.64], R8 ;  /* 0x000000080400e985 */ /* 0x0001e2000c101d28 */
[----:B------:R-:W-:-:S03]  /*df50*/  @!P3 LEA R14, P6, R206, R6, 0x1 ;  /* 0x00000006ce0eb211 */ /* 0x000fc600078c08ff */
[----:B------:R1:W-:Y:S01]  /*df60*/  @!P5 ST.E.128 desc[UR40][R12.64], R28 ;  /* 0x0000001c0c00d985 */ /* 0x0003e2000c101d28 */
[-C--:B------:R-:W-:Y:S02]  /*df70*/  @!P3 LEA.HI.X R15, R206, R7.reuse, R232, 0x1, P6 ;  /* 0x00000007ce0fb211 */ /* 0x080fe400030f0ce8 */
[-C--:B------:R-:W-:Y:S02]  /*df80*/  @!P2 LEA R20, P5, R205, R6.reuse, 0x1 ;  /* 0x00000006cd14a211 */ /* 0x080fe400078a08ff */
[CC--:B------:R-:W-:Y:S01]  /*df90*/  @!P1 LEA R32, P6, R204.reuse, R6.reuse, 0x1 ;  /* 0x00000006cc209211 */ /* 0x0c0fe200078c08ff */
[----:B------:R1:W-:Y:S01]  /*dfa0*/  @!P3 ST.E.128 desc[UR40][R14.64], R36 ;  /* 0x000000240e00b985 */ /* 0x0003e2000c101d28 */
[----:B------:R-:W-:Y:S02]  /*dfb0*/  @!P0 LEA R34, P3, R203, R6, 0x1 ;  /* 0x00000006cb228211 */ /* 0x000fe400078608ff */
[-C--:B------:R-:W-:Y:S02]  /*dfc0*/  @!P2 LEA.HI.X R21, R205, R7.reuse, R231, 0x1, P5 ;  /* 0x00000007cd15a211 */ /* 0x080fe400028f0ce7 */
[----:B------:R-:W-:-:S02]  /*dfd0*/  @!P1 LEA.HI.X R33, R204, R7, R230, 0x1, P6 ;  /* 0x00000007cc219211 */ /* 0x000fc400030f0ce6 */
[----:B------:R-:W-:Y:S01]  /*dfe0*/  @!P0 LEA.HI.X R35, R203, R7, R229, 0x1, P3 ;  /* 0x00000007cb238211 */ /* 0x000fe200018f0ce5 */
[----:B------:R1:W-:Y:S01]  /*dff0*/  @!P2 ST.E.128 desc[UR40][R20.64], R44 ;  /* 0x0000002c1400a985 */ /* 0x0003e2000c101d28 */
[----:B0-----:R-:W-:-:S03]  /*e000*/  @P4 LEA R4, P5, R215, R6, 0x1 ;  /* 0x00000006d7044211 */ /* 0x001fc600078a08ff */
[----:B------:R1:W-:Y:S01]  /*e010*/  @!P1 ST.E.128 desc[UR40][R32.64], R52 ;  /* 0x0000003420009985 */ /* 0x0003e2000c101d28 */
[----:B------:R-:W-:-:S03]  /*e020*/  @P4 LEA.HI.X R5, R215, R7, R228, 0x1, P5 ;  /* 0x00000007d7054211 */ /* 0x000fc600028f0ce4 */
[----:B------:R1:W-:Y:S01]  /*e030*/  @!P0 ST.E.128 desc[UR40][R34.64], R60 ;  /* 0x0000003c22008985 */ /* 0x0003e2000c101d28 */
[----:B------:R-:W-:-:S03]  /*e040*/  LOP3.LUT P0, RZ, R24, 0x80, RZ, 0xc0, !PT ;  /* 0x0000008018ff7812 */ /* 0x000fc6000780c0ff */
[----:B------:R1:W-:Y:S10]  /*e050*/  @P4 ST.E.128 desc[UR40][R4.64], R68 ;  /* 0x0000004404004985 */ /* 0x0003f4000c101d28 */
[----:B------:R-:W-:Y:S05]  /*e060*/  @!P0 BRA `(.L_x_758) ;  /* 0x0000000c00648947 */ /* 0x000fea0003800000 */
[----:B-1----:R-:W-:-:S04]  /*e070*/  LEA R4, P0, R214, R6, 0x1 ;  /* 0x00000006d6047211 */ /* 0x002fc800078008ff */
[----:B------:R-:W-:-:S05]  /*e080*/  LEA.HI.X R5, R214, R7, R227, 0x1, P0 ;  /* 0x00000007d6057211 */ /* 0x000fca00000f0ce3 */
[----:B------:R0:W-:Y:S01]  /*e090*/  ST.E.128 desc[UR40][R4.64], R76 ;  /* 0x0000004c04007985 */ /* 0x0001e2000c101d28 */
[----:B------:R-:W-:Y:S05]  /*e0a0*/  BRA `(.L_x_758) ;  /* 0x0000000c00547947 */ /* 0x000fea0003800000 */
.L_x_753:
[----:B------:R-:W-:Y:S01]  /*e0b0*/  ULDC.64 UR4, c[0x0][0xc00] ;  /* 0x0003000000047ab9 */ /* 0x000fe20000000a00 */
[----:B------:R-:W-:Y:S01]  /*e0c0*/  IMAD.MOV.U32 R3, RZ, RZ, RZ ;  /* 0x000000ffff037224 */ /* 0x000fe200078e00ff */
[----:B------:R-:W-:Y:S01]  /*e0d0*/  ISETP.NE.U32.AND P0, PT, RZ, UR4, PT ;  /* 0x00000004ff007c0c */ /* 0x000fe2000bf05070 */
[----:B------:R-:W2:Y:S01]  /*e0e0*/  LDC R29, c[0x0][0xbe8] ;  /* 0x0002fa00ff1d7b82 */ /* 0x000ea20000000800 */
[----:B------:R-:W-:Y:S02]  /*e0f0*/  IADD3 R4, P1, R200, UR4, RZ ;  /* 0x00000004c8047c10 */ /* 0x000fe4000ff3e0ff */
[----:B------:R-:W-:Y:S02]  /*e100*/  ISETP.NE.AND.EX P0, PT, RZ, UR5, PT, P0 ;  /* 0x00000005ff007c0c */ /* 0x000fe4000bf05300 */
[----:B------:R-:W-:Y:S01]  /*e110*/  IADD3.X R5, R201, UR5, RZ, P1, !PT ;  /* 0x00000005c9057c10 */ /* 0x000fe20008ffe4ff */
[----:B------:R-:W-:Y:S02]  /*e120*/  ULDC.64 UR4, c[0x0][0xc08] ;  /* 0x0003020000047ab9 */ /* 0x000fe40000000a00 */
[----:B------:R-:W-:-:S04]  /*e130*/  ISETP.NE.U32.AND P1, PT, RZ, UR4, PT ;  /* 0x00000004ff007c0c */ /* 0x000fc8000bf25070 */
[----:B------:R-:W-:-:S04]  /*e140*/  ISETP.NE.AND.EX P1, PT, RZ, UR5, PT, P1 ;  /* 0x00000005ff007c0c */ /* 0x000fc8000bf25310 */
[----:B------:R3:W5:Y:S09]  /*e150*/  @P0 LDG.E R3, desc[UR40][R4.64] ;  /* 0x0000002804030981 */ /* 0x000772000c1e1900 */
[----:B------:R-:W-:Y:S01]  /*e160*/  @P1 IADD3 R200, P2, R200, UR4, RZ ;  /* 0x00000004c8c81c10 */ /* 0x000fe2000ff5e0ff */
[----:B------:R-:W-:-:S02]  /*e170*/  ULDC UR4, c[0x0][0xa88] ;  /* 0x0002a20000047ab9 */ /* 0x000fc40000000800 */
[----:B------:R-:W-:Y:S01]  /*e180*/  IMAD.U32 R0, RZ, RZ, UR4 ;  /* 0x00000004ff007e24 */ /* 0x000fe2000f8e00ff */
[----:B------:R-:W-:-:S05]  /*e190*/  @P1 IADD3.X R201, R201, UR5, RZ, P2, !PT ;  /* 0x00000005c9c91c10 */ /* 0x000fca00097fe4ff */
[----:B------:R3:W5:Y:S01]  /*e1a0*/  @P1 LDG.E R0, desc[UR40][R200.64] ;  /* 0x00000028c8001981 */ /* 0x000762000c1e1900 */
[----:B------:R-:W-:Y:S01]  /*e1b0*/  ISETP.GE.AND P2, PT, R234, 0x40, PT ;  /* 0x00000040ea00780c */ /* 0x000fe20003f46270 */
[----:B------:R-:W-:-:S12]  /*e1c0*/  @P1 BRA `(.L_x_759) ;  /* 0x0000000000101947 */ /* 0x000fd80003800000 */
[----:B------:R-:W-:Y:S05]  /*e1d0*/  @!P0 BRA `(.L_x_759) ;  /* 0x00000000000c8947 */ /* 0x000fea0003800000 */
[----:B------:R-:W4:Y:S04]  /*e1e0*/  LDG.E R7, desc[UR40][R4.64] ;  /* 0x0000002804077981 */ /* 0x000f28000c1e1900 */
[----:B-----5:R-:W4:Y:S02]  /*e1f0*/  LDG.E R0, desc[UR40][R4.64+0x4] ;  /* 0x0000042804007981 */ /* 0x020f24000c1e1900 */
[----:B----4-:R-:W-:-:S07]  /*e200*/  IMAD.IADD R0, R0, 0x1, -R7 ;  /* 0x0000000100007824 */ /* 0x010fce00078e0a07 */
.L_x_759:
[----:B------:R-:W-:Y:S01]  /*e210*/  BSSY B1, `(.L_x_760) ;  /* 0x000002e000017945 */ /* 0x000fe20003800000 */
[----:B------:R-:W-:Y:S02]  /*e220*/  SHF.R.S32.HI R13, RZ, 0x1f, R199 ;  /* 0x0000001fff0d7819 */ /* 0x000fe400000114c7 */
[----:B------:R-:W-:Y:S02]  /*e230*/  SEL R15, R202, RZ, !P0 ;  /* 0x000000ffca0f7207 */ /* 0x000fe40004000000 */
[----:B------:R-:W-:Y:S02]  /*e240*/  SEL R212, R212, RZ, !P0 ;  /* 0x000000ffd4d47207 */ /* 0x000fe40004000000 */
[----:B-----5:R-:W-:Y:S01]  /*e250*/  SHF.R.S32.HI R10, RZ, 0x1f, R3 ;  /* 0x0000001fff0a7819 */ /* 0x020fe20000011403 */
[----:B------:R-:W-:Y:S06]  /*e260*/  @P2 BRA `(.L_x_761) ;  /* 0x0000000000a02947 */ /* 0x000fec0003800000 */
[----:B---3--:R-:W3:Y:S01]  /*e270*/  S2R R4, SR_TID.X ;  /* 0x0000000000047919 */ /* 0x008ee20000002100 */
[----:B------:R-:W4:Y:S02]  /*e280*/  LDC R11, c[0x0][0xbe8] ;  /* 0x0002fa00ff0b7b82 */ /* 0x000f240000000800 */
[----:B----4-:R-:W-:Y:S02]  /*e290*/  IMAD R5, R0, R11, RZ ;  /* 0x0000000b00057224 */ /* 0x010fe400078e02ff */
[----:B---3--:R-:W-:-:S04]  /*e2a0*/  IMAD R4, R209, 0x40, R4 ;  /* 0x00000040d1047824 */ /* 0x008fc800078e0204 */
[----:B------:R-:W-:-:S05]  /*e2b0*/  VIADD R12, R4, 0xffffff80 ;  /* 0xffffff80040c7836 */ /* 0x000fca0000000000 */
[----:B------:R-:W-:-:S13]  /*e2c0*/  ISETP.GE.AND P0, PT, R12, R5, PT ;  /* 0x000000050c00720c */ /* 0x000fda0003f06270 */
[----:B------:R-:W-:Y:S05]  /*e2d0*/  @P0 BRA `(.L_x_761) ;  /* 0x0000000000840947 */ /* 0x000fea0003800000 */
[----:B------:R-:W-:Y:S01]  /*e2e0*/  ISETP.NE.AND P0, PT, R11, 0x1, PT ;  /* 0x000000010b00780c */ /* 0x000fe20003f05270 */
[----:B------:R-:W-:Y:S01]  /*e2f0*/  ULDC.64 UR4, c[0x0][0xb90] ;  /* 0x0002e40000047ab9 */ /* 0x000fe20000000a00 */
[----:B------:R-:W-:Y:S02]  /*e300*/  IMAD.MOV.U32 R4, RZ, RZ, R3 ;  /* 0x000000ffff047224 */ /* 0x000fe400078e0003 */
[----:B------:R-:W-:Y:S02]  /*e310*/  IMAD R8, R13, UR4, RZ ;  /* 0x000000040d087c24 */ /* 0x000fe4000f8e02ff */
[----:B------:R-:W-:Y:S02]  /*e320*/  IMAD.MOV.U32 R5, RZ, RZ, R10 ;  /* 0x000000ffff057224 */ /* 0x000fe400078e000a */
[----:B------:R-:W-:Y:S02]  /*e330*/  IMAD.MOV.U32 R7, RZ, RZ, R12 ;  /* 0x000000ffff077224 */ /* 0x000fe400078e000c */
[----:B------:R-:W-:-:S03]  /*e340*/  IMAD.WIDE.U32 R4, R199, UR4, R4 ;  /* 0x00000004c7047c25 */ /* 0x000fc6000f8e0004 */
[----:B------:R-:W3:Y:S08]  /*e350*/  @P0 LDC R9, c[0x0][0xbec] ;  /* 0x0002fb00ff090b82 */ /* 0x000ef00000000800 */
[----:B------:R-:W4:Y:S01]  /*e360*/  @P0 LDC R21, c[0x0][0xbf0] ;  /* 0x0002fc00ff150b82 */ /* 0x000f220000000800 */
[----:B---3--:R-:W-:-:S04]  /*e370*/  @P0 IMAD.HI.U32 R6, R12, R9, RZ ;  /* 0x000000090c060227 */ /* 0x008fc800078e00ff */
[----:B------:R-:W-:Y:S01]  /*e380*/  IMAD R9, R199, UR5, R8 ;  /* 0x00000005c7097c24 */ /* 0x000fe2000f8e0208 */
[----:B------:R-:W-:Y:S01]  /*e390*/  ULDC.64 UR4, c[0x0][0xb98] ;  /* 0x0002e60000047ab9 */ /* 0x000fe20000000a00 */
[----:B----4-:R-:W-:Y:S02]  /*e3a0*/  @P0 SHF.R.U32.HI R7, RZ, R21, R6 ;  /* 0x00000015ff070219 */ /* 0x010fe40000011606 */
[----:B------:R-:W-:Y:S02]  /*e3b0*/  IMAD.IADD R5, R5, 0x1, R9 ;  /* 0x0000000105057824 */ /* 0x000fe400078e0209 */
[----:B------:R-:W-:Y:S02]  /*e3c0*/  IMAD R6, R212, UR4, RZ ;  /* 0x00000004d4067c24 */ /* 0x000fe4000f8e02ff */
[----:B------:R-:W-:Y:S02]  /*e3d0*/  IMAD.MOV R9, RZ, RZ, -R7 ;  /* 0x000000ffff097224 */ /* 0x000fe400078e0a07 */
[----:B------:R-:W-:-:S04]  /*e3e0*/  IMAD.WIDE.U32 R4, R15, UR4, R4 ;  /* 0x000000040f047c25 */ /* 0x000fc8000f8e0004 */
[----:B------:R-:W-:Y:S01]  /*e3f0*/  IMAD R9, R11, R9, R12 ;  /* 0x000000090b097224 */ /* 0x000fe200078e020c */
[----:B------:R-:W-:Y:S01]  /*e400*/  SHF.R.S32.HI R11, RZ, 0x1f, R7 ;  /* 0x0000001fff0b7819 */ /* 0x000fe20000011407 */
[----:B------:R-:W-:Y:S01]  /*e410*/  IMAD R8, R15, UR5, R6 ;  /* 0x000000050f087c24 */ /* 0x000fe2000f8e0206 */
[----:B------:R-:W-:Y:S01]  /*e420*/  IADD3 R4, P0, R7, R4, RZ ;  /* 0x0000000407047210 */ /* 0x000fe20007f1e0ff */
[----:B------:R-:W-:Y:S01]  /*e430*/  ULDC.64 UR4, c[0x0][0xb88] ;  /* 0x0002e20000047ab9 */ /* 0x000fe20000000a00 */
[----:B------:R-:W-:Y:S02]  /*e440*/  SHF.R.S32.HI R6, RZ, 0x1f, R9 ;  /* 0x0000001fff067819 */ /* 0x000fe40000011409 */
[----:B------:R-:W-:-:S03]  /*e450*/  IADD3.X R5, R11, R5, R8, P0, !PT ;  /* 0x000000050b057210 */ /* 0x000fc600007fe408 */
[----:B------:R-:W-:Y:S02]  /*e460*/  IMAD R6, R6, UR4, RZ ;  /* 0x0000000406067c24 */ /* 0x000fe4000f8e02ff */
[----:B------:R-:W-:-:S04]  /*e470*/  IMAD.WIDE.U32 R4, R9, UR4, R4 ;  /* 0x0000000409047c25 */ /* 0x000fc8000f8e0004 */
[----:B------:R-:W-:Y:S01]  /*e480*/  IMAD R7, R9, UR5, R6 ;  /* 0x0000000509077c24 */ /* 0x000fe2000f8e0206 */
[----:B------:R-:W-:Y:S02]  /*e490*/  ULDC.64 UR4, c[0x0][0xb50] ;  /* 0x0002d40000047ab9 */ /* 0x000fe40000000a00 */
[----:B------:R-:W-:Y:S01]  /*e4a0*/  LEA R6, P0, R4, UR4, 0x2 ;  /* 0x0000000404067c11 */ /* 0x000fe2000f8010ff */
[----:B------:R-:W-:-:S05]  /*e4b0*/  IMAD.IADD R5, R5, 0x1, R7 ;  /* 0x0000000105057824 */ /* 0x000fca00078e0207 */
[----:B------:R-:W-:Y:S01]  /*e4c0*/  LEA.HI.X R7, R4, UR5, R5, 0x2, P0 ;  /* 0x0000000504077c11 */ /* 0x000fe200080f1405 */
[----:B------:R-:W-:-:S05]  /*e4d0*/  IMAD.MOV.U32 R5, RZ, RZ, -0x800000 ;  /* 0xff800000ff057424 */ /* 0x000fca00078e00ff */
[----:B------:R4:W-:Y:S02]  /*e4e0*/  STG.E desc[UR40][R6.64], R5 ;  /* 0x0000000506007986 */ /* 0x0009e4000c101928 */
.L_x_761:
[----:B------:R-:W-:Y:S05]  /*e4f0*/  BSYNC B1 ;  /* 0x0000000000017941 */ /* 0x000fea0003800000 */
.L_x_760:
[----:B--2---:R-:W-:Y:S01]  /*e500*/  ISETP.NE.AND P0, PT, R29, 0x1, PT ;  /* 0x000000011d00780c */ /* 0x004fe20003f05270 */
[----:B-1----:R-:W1:Y:S01]  /*e510*/  LDC R24, c[0x0][0xac8] ;  /* 0x0002b200ff187b82 */ /* 0x002e620000000800 */
[----:B------:R-:W-:Y:S01]  /*e520*/  ULDC.64 UR4, c[0x0][0xaa0] ;  /* 0x0002a80000047ab9 */ /* 0x000fe20000000a00 */
[----:B------:R-:W-:Y:S01]  /*e530*/  IMAD R31, R0, R29, RZ ;  /* 0x0000001d001f7224 */ /* 0x000fe200078e02ff */
[----:B------:R-:W-:Y:S01]  /*e540*/  BSSY B1, `(.L_x_762) ;  /* 0x0000067000017945 */ /* 0x000fe20003800000 */
[----:B----4-:R-:W-:Y:S02]  /*e550*/  IMAD R6, R10, UR4, RZ ;  /* 0x000000040a067c24 */ /* 0x010fe4000f8e02ff */
[----:B---3--:R-:W-:-:S04]  /*e560*/  IMAD.WIDE.U32 R4, R3, UR4, RZ ;  /* 0x0000000403047c25 */ /* 0x008fc8000f8e00ff */
[----:B------:R-:W-:Y:S01]  /*e570*/  IMAD R3, R3, UR5, R6 ;  /* 0x0000000503037c24 */ /* 0x000fe2000f8e0206 */
[----:B------:R-:W-:Y:S01]  /*e580*/  ULDC.64 UR4, c[0x0][0xae8] ;  /* 0x0002ba0000047ab9 */ /* 0x000fe20000000a00 */
[----:B------:R-:W2:Y:S01]  /*e590*/  @P0 LDC R7, c[0x0][0xbec] ;  /* 0x0002fb00ff070b82 */ /* 0x000ea20000000800 */
[----:B------:R-:W-:Y:S02]  /*e5a0*/  IMAD R6, R13, UR4, RZ ;  /* 0x000000040d067c24 */ /* 0x000fe4000f8e02ff */
[----:B------:R-:W-:Y:S02]  /*e5b0*/  IMAD.IADD R5, R5, 0x1, R3 ;  /* 0x0000000105057824 */ /* 0x000fe400078e0203 */
[C---:B------:R-:W-:Y:S02]  /*e5c0*/  IMAD R3, R199.reuse, UR5, R6 ;  /* 0x00000005c7037c24 */ /* 0x040fe4000f8e0206 */
[----:B------:R-:W-:Y:S01]  /*e5d0*/  IMAD.WIDE.U32 R4, R199, UR4, R4 ;  /* 0x00000004c7047c25 */ /* 0x000fe2000f8e0004 */
[----:B------:R-:W3:Y:S01]  /*e5e0*/  @P0 LDC R9, c[0x0][0xbf0] ;  /* 0x0002fc00ff090b82 */ /* 0x000ee20000000800 */
[----:B------:R-:W-:-:S02]  /*e5f0*/  ULDC.64 UR4, c[0x0][0xaf0] ;  /* 0x0002bc0000047ab9 */ /* 0x000fc40000000a00 */
[----:B------:R-:W-:Y:S01]  /*e600*/  IMAD R6, R210, 0x20, R211 ;  /* 0x00000020d2067824 */ /* 0x000fe200078e02d3 */
[-C--:B-1----:R-:W-:Y:S01]  /*e610*/  ISETP.GE.AND P1, PT, R207, R24.reuse, PT ;  /* 0x00000018cf00720c */ /* 0x082fe20003f26270 */
[----:B------:R-:W-:Y:S01]  /*e620*/  IMAD.IADD R5, R5, 0x1, R3 ;  /* 0x0000000105057824 */ /* 0x000fe200078e0203 */
[-C--:B------:R-:W-:Y:S01]  /*e630*/  ISETP.GE.AND P2, PT, R189, R24.reuse, PT ;  /* 0x00000018bd00720c */ /* 0x080fe20003f46270 */
[----:B------:R-:W-:Y:S01]  /*e640*/  IMAD R3, R212, UR4, RZ ;  /* 0x00000004d4037c24 */ /* 0x000fe2000f8e02ff */
[----:B------:R-:W-:Y:S01]  /*e650*/  SEL R10, RZ, 0xffffffff, P1 ;  /* 0xffffffffff0a7807 */ /* 0x000fe20000800000 */
[----:B------:R-:W-:Y:S01]  /*e660*/  IMAD R8, R209, 0x40, R6 ;  /* 0x00000040d1087824 */ /* 0x000fe200078e0206 */
[----:B------:R-:W-:Y:S01]  /*e670*/  ISETP.GE.AND P1, PT, R205, R24, PT ;  /* 0x00000018cd00720c */ /* 0x000fe20003f26270 */
[C---:B------:R-:W-:Y:S02]  /*e680*/  IMAD R3, R15.reuse, UR5, R3 ;  /* 0x000000050f037c24 */ /* 0x040fe4000f8e0203 */
[----:B------:R-:W-:Y:S01]  /*e690*/  IMAD.WIDE.U32 R4, R15, UR4, R4 ;  /* 0x000000040f047c25 */ /* 0x000fe2000f8e0004 */
[----:B------:R-:W-:Y:S01]  /*e6a0*/  SEL R11, RZ, 0xffffffff, P1 ;  /* 0xffffffffff0b7807 */ /* 0x000fe20000800000 */
[----:B------:R-:W-:-:S02]  /*e6b0*/  ULDC.64 UR4, c[0x0][0xae0] ;  /* 0x0002b80000047ab9 */ /* 0x000fc40000000a00 */
[----:B--2---:R-:W-:Y:S01]  /*e6c0*/  @P0 IMAD.HI.U32 R6, R8, R7, RZ ;  /* 0x0000000708060227 */ /* 0x004fe200078e00ff */
[----:B------:R-:W-:Y:S02]  /*e6d0*/  SEL R7, RZ, 0x1, P2 ;  /* 0x00000001ff077807 */ /* 0x000fe40001000000 */
[-C--:B------:R-:W-:Y:S01]  /*e6e0*/  ISETP.GE.AND P2, PT, R206, R24.reuse, PT ;  /* 0x00000018ce00720c */ /* 0x080fe20003f46270 */
[----:B------:R-:W-:Y:S02]  /*e6f0*/  IMAD.SHL.U32 R10, R10, 0x2, RZ ;  /* 0x000000020a0a7824 */ /* 0x000fe400078e00ff */
[----:B------:R-:W-:Y:S02]  /*e700*/  IMAD.IADD R5, R5, 0x1, R3 ;  /* 0x0000000105057824 */ /* 0x000fe400078e0203 */
[----:B------:R-:W-:Y:S01]  /*e710*/  IMAD.MOV.U32 R3, RZ, RZ, R8 ;  /* 0x000000ffff037224 */ /* 0x000fe200078e0008 */
[----:B---3--:R-:W-:Y:S01]  /*e720*/  @P0 SHF.R.U32.HI R3, RZ, R9, R6 ;  /* 0x00000009ff030219 */ /* 0x008fe20000011606 */
[----:B------:R-:W-:Y:S01]  /*e730*/  IMAD.SHL.U32 R11, R11, 0x8, RZ ;  /* 0x000000080b0b7824 */ /* 0x000fe200078e00ff */
[----:B------:R-:W-:Y:S01]  /*e740*/  LOP3.LUT R9, R10, 0x2, R7, 0xe2, !PT ;  /* 0x000000020a097812 */ /* 0x000fe200078ee207 */
[----:B------:R-:W-:Y:S01]  /*e750*/  IMAD R30, R209, 0x40, R211 ;  /* 0x00000040d11e7824 */ /* 0x000fe200078e02d3 */
[----:B------:R-:W-:Y:S01]  /*e760*/  SEL R10, RZ, 0xffffffff, P2 ;  /* 0xffffffffff0a7807 */ /* 0x000fe20001000000 */
[--C-:B------:R-:W-:Y:S01]  /*e770*/  IMAD.MOV R7, RZ, RZ, -R3.reuse ;  /* 0x000000ffff077224 */ /* 0x100fe200078e0a03 */
[----:B------:R-:W-:Y:S01]  /*e780*/  SHF.R.S32.HI R6, RZ, 0x1f, R3 ;  /* 0x0000001fff067819 */ /* 0x000fe20000011403 */
[----:B------:R-:W-:Y:S01]  /*e790*/  IMAD.WIDE.U32 R4, R3, UR4, R4 ;  /* 0x0000000403047c25 */ /* 0x000fe2000f8e0004 */
[----:B------:R-:W-:-:S02]  /*e7a0*/  ISETP.GE.AND P0, PT, R204, R24, PT ;  /* 0x00000018cc00720c */ /* 0x000fc40003f06270 */
[----:B------:R-:W-:Y:S01]  /*e7b0*/  ISETP.GE.AND P2, PT, R214, R24, PT ;  /* 0x00000018d600720c */ /* 0x000fe20003f46270 */
[----:B------:R-:W-:Y:S02]  /*e7c0*/  IMAD.SHL.U32 R10, R10, 0x4, RZ ;  /* 0x000000040a0a7824 */ /* 0x000fe400078e00ff */
[----:B------:R-:W-:Y:S02]  /*e7d0*/  IMAD R6, R6, UR4, RZ ;  /* 0x0000000406067c24 */ /* 0x000fe4000f8e02ff */
[----:B------:R-:W-:Y:S01]  /*e7e0*/  IMAD R7, R29, R7, R8 ;  /* 0x000000071d077224 */ /* 0x000fe200078e0208 */
[----:B------:R-:W-:Y:S01]  /*e7f0*/  LOP3.LUT R0, R10, 0x4, R9, 0xe2, !PT ;  /* 0x000000040a007812 */ /* 0x000fe200078ee209 */
[----:B------:R-:W-:Y:S01]  /*e800*/  IMAD R9, R3, UR5, R6 ;  /* 0x0000000503097c24 */ /* 0x000fe2000f8e0206 */
[----:B------:R-:W-:Y:S01]  /*e810*/  SEL R6, RZ, 0xffffffff, P0 ;  /* 0xffffffffff067807 */ /* 0x000fe20000000000 */
[----:B------:R-:W-:Y:S01]  /*e820*/  ULDC.64 UR4, c[0x0][0xad8] ;  /* 0x0002b60000047ab9 */ /* 0x000fe20000000a00 */
[----:B------:R-:W-:-:S02]  /*e830*/  LOP3.LUT R3, R11, 0x8, R0, 0xe2, !PT ;  /* 0x000000080b037812 */ /* 0x000fc400078ee200 */
[----:B------:R-:W-:Y:S01]  /*e840*/  SHF.R.S32.HI R0, RZ, 0x1f, R7 ;  /* 0x0000001fff007819 */ /* 0x000fe20000011407 */
[----:B------:R-:W-:Y:S01]  /*e850*/  IMAD.SHL.U32 R6, R6, 0x10, RZ ;  /* 0x0000001006067824 */ /* 0x000fe200078e00ff */
[-C--:B------:R-:W-:Y:S02]  /*e860*/  ISETP.GE.AND P0, PT, R203, R24.reuse, PT ;  /* 0x00000018cb00720c */ /* 0x080fe40003f06270 */
[----:B------:R-:W-:Y:S01]  /*e870*/  IADD3 R5, R5, R9, RZ ;  /* 0x0000000905057210 */ /* 0x000fe20007ffe0ff */
[----:B------:R-:W-:Y:S01]  /*e880*/  IMAD R0, R0, UR4, RZ ;  /* 0x0000000400007c24 */ /* 0x000fe2000f8e02ff */
[----:B------:R-:W-:Y:S02]  /*e890*/  SEL R8, RZ, 0xffffffff, P0 ;  /* 0xffffffffff087807 */ /* 0x000fe40000000000 */
[----:B------:R-:W-:Y:S01]  /*e8a0*/  ISETP.GE.AND P0, PT, R215, R24, PT ;  /* 0x00000018d700720c */ /* 0x000fe20003f06270 */
[----:B------:R-:W-:Y:S01]  /*e8b0*/  IMAD.WIDE.U32 R4, R7, UR4, R4 ;  /* 0x0000000407047c25 */ /* 0x000fe2000f8e0004 */
[----:B------:R-:W-:-:S03]  /*e8c0*/  LOP3.LUT R6, R6, 0x10, R3, 0xe2, !PT ;  /* 0x0000001006067812 */ /* 0x000fc600078ee203 */
[----:B------:R-:W-:Y:S01]  /*e8d0*/  IMAD R3, R7, UR5, R0 ;  /* 0x0000000507037c24 */ /* 0x000fe2000f8e0200 */
[----:B------:R-:W-:Y:S01]  /*e8e0*/  SEL R7, RZ, 0x40, P0 ;  /* 0x00000040ff077807 */ /* 0x000fe20000000000 */
[----:B------:R-:W-:Y:S01]  /*e8f0*/  IMAD.SHL.U32 R9, R8, 0x20, RZ ;  /* 0x0000002008097824 */ /* 0x000fe200078e00ff */
[----:B------:R-:W-:Y:S01]  /*e900*/  ISETP.GE.AND P0, PT, R30, R31, PT ;  /* 0x0000001f1e00720c */ /* 0x000fe20003f06270 */
[----:B------:R-:W-:Y:S01]  /*e910*/  ULDC.64 UR4, c[0x0][0xa80] ;  /* 0x0002a00000047ab9 */ /* 0x000fe20000000a00 */
[----:B------:R-:W-:Y:S01]  /*e920*/  IMAD.IADD R3, R5, 0x1, R3 ;  /* 0x0000000105037824 */ /* 0x000fe200078e0203 */
[C---:B------:R-:W-:Y:S02]  /*e930*/  LEA R20, P1, R4.reuse, UR4, 0x1 ;  /* 0x0000000404147c11 */ /* 0x040fe4000f8208ff */
[----:B------:R-:W-:Y:S02]  /*e940*/  LOP3.LUT R6, R9, 0x20, R6, 0xe2, !PT ;  /* 0x0000002009067812 */ /* 0x000fe400078ee206 */
[----:B------:R-:W-:-:S02]  /*e950*/  LEA.HI.X R3, R4, UR5, R3, 0x1, P1 ;  /* 0x0000000504037c11 */ /* 0x000fc400088f0c03 */
[----:B------:R-:W-:Y:S02]  /*e960*/  LOP3.LUT R21, R6, R7, RZ, 0xfc, !PT ;  /* 0x0000000706157212 */ /* 0x000fe400078efcff */
[----:B------:R-:W-:Y:S01]  /*e970*/  SEL R0, RZ, 0x80, P2 ;  /* 0x00000080ff007807 */ /* 0x000fe20001000000 */
[----:B------:R1:W2:Y:S03]  /*e980*/  SHFL.IDX PT, R6, R20, RZ, 0x181f ;  /* 0x00181fff14067589 */ /* 0x0002a600000e0000 */
[----:B------:R-:W-:Y:S01]  /*e990*/  LOP3.LUT R28, R21, R0, RZ, 0xfc, !PT ;  /* 0x00000000151c7212 */ /* 0x000fe200078efcff */
[----:B------:R1:W3:Y:S01]  /*e9a0*/  SHFL.IDX PT, R7, R3, RZ, 0x181f ;  /* 0x00181fff03077589 */ /* 0x0002e200000e0000 */
[----:B------:R-:W-:Y:S05]  /*e9b0*/  @P0 BRA `(.L_x_763) ;  /* 0x00000000007c0947 */ /* 0x000fea0003800000 */
[-C--:B------:R-:W-:Y:S02]  /*e9c0*/  ISETP.GE.AND P2, PT, R207, R24.reuse, PT ;  /* 0x00000018cf00720c */ /* 0x080fe40003f46270 */
[-C--:B------:R-:W-:Y:S02]  /*e9d0*/  ISETP.GE.AND P1, PT, R189, R24.reuse, PT ;  /* 0x00000018bd00720c */ /* 0x080fe40003f26270 */
[-C--:B------:R-:W-:Y:S02]  /*e9e0*/  ISETP.GE.AND P5, PT, R206, R24.reuse, PT ;  /* 0x00000018ce00720c */ /* 0x080fe40003fa6270 */
[----:B------:R-:W-:-:S07]  /*e9f0*/  ISETP.GE.AND P3, PT, R205, R24, PT ;  /* 0x00000018cd00720c */ /* 0x000fce0003f66270 */
[-C--:B--2---:R-:W-:Y:S02]  /*ea00*/  @!P2 LEA R8, P0, R207, R6.reuse, 0x1 ;  /* 0x00000006cf08a211 */ /* 0x084fe400078008ff */
[----:B---3--:R-:W-:Y:S02]  /*ea10*/  @!P1 IMAD.WIDE R4, R189, 0x2, R6 ;  /* 0x00000002bd049825 */ /* 0x008fe400078e0206 */
[----:B------:R-:W-:Y:S02]  /*ea20*/  @!P2 LEA.HI.X R9, R207, R7, R233, 0x1, P0 ;  /* 0x00000007cf09a211 */ /* 0x000fe400000f0ce9 */
[----:B------:R-:W-:Y:S01]  /*ea30*/  @!P5 LEA R10, P4, R206, R6, 0x1 ;  /* 0x00000006ce0ad211 */ /* 0x000fe200078808ff */
[----:B------:R-:W-:Y:S01]  /*ea40*/  @!P1 ST.E.128 desc[UR40][R4.64], RZ ;  /* 0x000000ff04009985 */ /* 0x000fe2000c101d28 */
[-C--:B------:R-:W-:Y:S02]  /*ea50*/  ISETP.GE.AND P1, PT, R203, R24.reuse, PT ;  /* 0x00000018cb00720c */ /* 0x080fe40003f26270 */
[----:B------:R-:W-:Y:S01]  /*ea60*/  LOP3.LUT P0, RZ, R21, 0x40, RZ, 0xc0, !PT ;  /* 0x0000004015ff7812 */ /* 0x000fe2000780c0ff */
[----:B------:R2:W-:Y:S01]  /*ea70*/  @!P2 ST.E.128 desc[UR40][R8.64], RZ ;  /* 0x000000ff0800a985 */ /* 0x0005e2000c101d28 */
[----:B------:R-:W-:-:S02]  /*ea80*/  ISETP.GE.AND P2, PT, R204, R24, PT ;  /* 0x00000018cc00720c */ /* 0x000fc40003f46270 */
[-C--:B------:R-:W-:Y:S02]  /*ea90*/  @!P5 LEA.HI.X R11, R206, R7.reuse, R232, 0x1, P4 ;  /* 0x00000007ce0bd211 */ /* 0x080fe400020f0ce8 */
[----:B------:R-:W-:Y:S02]  /*eaa0*/  LOP3.LUT P4, RZ, R28, 0x80, RZ, 0xc0, !PT ;  /* 0x000000801cff7812 */ /* 0x000fe4000788c0ff */
[CC--:B------:R-:W-:Y:S01]  /*eab0*/  @!P3 LEA R12, P6, R205.reuse, R6.reuse, 0x1 ;  /* 0x00000006cd0cb211 */ /* 0x0c0fe200078c08ff */
[----:B------:R4:W-:Y:S03]  /*eac0*/  @!P5 ST.E.128 desc[UR40][R10.64], RZ ;  /* 0x000000ff0a00d985 */ /* 0x0009e6000c101d28 */
[----:B------:R-:W-:Y:S02]  /*ead0*/  @!P3 LEA.HI.X R13, R205, R7, R231, 0x1, P6 ;  /* 0x00000007cd0db211 */ /* 0x000fe400030f0ce7 */
[----:B--2---:R-:W-:-:S02]  /*eae0*/  @!P1 LEA R8, P6, R203, R6, 0x1 ;  /* 0x00000006cb089211 */ /* 0x004fc400078c08ff */
[CC--:B------:R-:W-:Y:S01]  /*eaf0*/  @!P2 LEA R4, P5, R204.reuse, R6.reuse, 0x1 ;  /* 0x00000006cc04a211 */ /* 0x0c0fe200078a08ff */
        /* <DEDUP_REMOVED lines=11> */
.L_x_763:
[----:B------:R-:W-:Y:S05]  /*ebb0*/  BSYNC B1 ;  /* 0x0000000000017941 */ /* 0x000fea0003800000 */
.L_x_762:
[----:B------:R-:W-:Y:S01]  /*ebc0*/  VIADD R0, R30, 0x20 ;  /* 0x000000201e007836 */ /* 0x000fe20000000000 */
[----:B---34-:R3:W4:Y:S04]  /*ebd0*/  SHFL.IDX PT, R7, R3, 0x1, 0x181f ;  /* 0x00381f0003077f89 */ /* 0x01872800000e0000 */
[----:B------:R-:W-:Y:S01]  /*ebe0*/  ISETP.GE.AND P0, PT, R0, R31, PT ;  /* 0x0000001f0000720c */ /* 0x000fe20003f06270 */
[----:B--2---:R3:W2:-:S12]  /*ebf0*/  SHFL.IDX PT, R6, R20, 0x1, 0x181f ;  /* 0x00381f0014067f89 */ /* 0x00469800000e0000 */
[----:B---3--:R-:W-:Y:S05]  /*ec00*/  @P0 BRA `(.L_x_758) ;  /* 0x00000000007c0947 */ /* 0x008fea0003800000 */
[-C--:B------:R-:W-:Y:S02]  /*ec10*/  ISETP.GE.AND P6, PT, R189, R24.reuse, PT ;  /* 0x00000018bd00720c */ /* 0x080fe40003fc6270 */
[-C--:B------:R-:W-:Y:S02]  /*ec20*/  ISETP.GE.AND P5, PT, R207, R24.reuse, PT ;  /* 0x00000018cf00720c */ /* 0x080fe40003fa6270 */
[-C--:B------:R-:W-:Y:S02]  /*ec30*/  ISETP.GE.AND P4, PT, R206, R24.reuse, PT ;  /* 0x00000018ce00720c */ /* 0x080fe40003f86270 */
[-C--:B------:R-:W-:Y:S02]  /*ec40*/  ISETP.GE.AND P3, PT, R205, R24.reuse, PT ;  /* 0x00000018cd00720c */ /* 0x080fe40003f66270 */
[-C--:B------:R-:W-:Y:S02]  /*ec50*/  ISETP.GE.AND P2, PT, R204, R24.reuse, PT ;  /* 0x00000018cc00720c */ /* 0x080fe40003f46270 */
[----:B------:R-:W-:-:S03]  /*ec60*/  ISETP.GE.AND P1, PT, R203, R24, PT ;  /* 0x00000018cb00720c */ /* 0x000fc60003f26270 */
[----:B--2-4-:R-:W-:Y:S02]  /*ec70*/  @!P6 IMAD.WIDE R4, R189, 0x2, R6 ;  /* 0x00000002bd04e825 */ /* 0x014fe400078e0206 */
[----:B------:R-:W-:-:S03]  /*ec80*/  @!P5 LEA R8, P0, R207, R6, 0x1 ;  /* 0x00000006cf08d211 */ /* 0x000fc600078008ff */
[----:B------:R2:W-:Y:S01]  /*ec90*/  @!P6 ST.E.128 desc[UR40][R4.64], RZ ;  /* 0x000000ff0400e985 */ /* 0x0005e2000c101d28 */
[CC--:B------:R-:W-:Y:S02]  /*eca0*/  @!P4 LEA R10, P6, R206.reuse, R6.reuse, 0x1 ;  /* 0x00000006ce0ac211 */ /* 0x0c0fe400078c08ff */
[-C--:B------:R-:W-:Y:S02]  /*ecb0*/  @!P5 LEA.HI.X R9, R207, R7.reuse, R233, 0x1, P0 ;  /* 0x00000007cf09d211 */ /* 0x080fe400000f0ce9 */
[----:B------:R-:W-:Y:S02]  /*ecc0*/  LOP3.LUT P0, RZ, R21, 0x40, RZ, 0xc0, !PT ;  /* 0x0000004015ff7812 */ /* 0x000fe4000780c0ff */
[----:B------:R-:W-:Y:S01]  /*ecd0*/  @!P4 LEA.HI.X R11, R206, R7, R232, 0x1, P6 ;  /* 0x00000007ce0bc211 */ /* 0x000fe200030f0ce8 */
[----:B------:R3:W-:Y:S01]  /*ece0*/  @!P5 ST.E.128 desc[UR40][R8.64], RZ ;  /* 0x000000ff0800d985 */ /* 0x0007e2000c101d28 */
[----:B------:R-:W-:Y:S02]  /*ecf0*/  LOP3.LUT P6, RZ, R28, 0x80, RZ, 0xc0, !PT ;  /* 0x000000801cff7812 */ /* 0x000fe400078cc0ff */
[-C--:B------:R-:W-:Y:S01]  /*ed00*/  @!P3 LEA R12, P5, R205, R6.reuse, 0x1 ;  /* 0x00000006cd0cb211 */ /* 0x080fe200078a08ff */
[----:B------:R3:W-:Y:S01]  /*ed10*/  @!P4 ST.E.128 desc[UR40][R10.64], RZ ;  /* 0x000000ff0a00c985 */ /* 0x0007e2000c101d28 */
[----:B------:R-:W-:-:S02]  /*ed20*/  @!P2 LEA R14, P4, R204, R6, 0x1 ;  /* 0x00000006cc0ea211 */ /* 0x000fc400078808ff */
[-C--:B------:R-:W-:Y:S02]  /*ed30*/  @!P3 LEA.HI.X R13, R205, R7.reuse, R231, 0x1, P5 ;  /* 0x00000007cd0db211 */ /* 0x080fe400028f0ce7 */
[-C--:B--2---:R-:W-:Y:S02]  /*ed40*/  @!P1 LEA R4, P5, R203, R6.reuse, 0x1 ;  /* 0x00000006cb049211 */ /* 0x084fe400078a08ff */
[-C--:B------:R-:W-:Y:S01]  /*ed50*/  @!P2 LEA.HI.X R15, R204, R7.reuse, R230, 0x1, P4 ;  /* 0x00000007cc0fa211 */ /* 0x080fe200020f0ce6 */
[----:B------:R3:W-:Y:S01]  /*ed60*/  @!P3 ST.E.128 desc[UR40][R12.64], RZ ;  /* 0x000000ff0c00b985 */ /* 0x0007e2000c101d28 */
[-C--:B-1----:R-:W-:Y:S02]  /*ed70*/  @P0 LEA R20, P3, R215, R6.reuse, 0x1 ;  /* 0x00000006d7140211 */ /* 0x082fe400078608ff */
[----:B------:R-:W-:Y:S01]  /*ed80*/  @P6 LEA R6, P4, R214, R6, 0x1 ;  /* 0x00000006d6066211 */ /* 0x000fe200078808ff */
[----:B------:R3:W-:Y:S01]  /*ed90*/  @!P2 ST.E.128 desc[UR40][R14.64], RZ ;  /* 0x000000ff0e00a985 */ /* 0x0007e2000c101d28 */
[----:B------:R-:W-:-:S02]  /*eda0*/  @!P1 LEA.HI.X R5, R203, R7, R229, 0x1, P5 ;  /* 0x00000007cb059211 */ /* 0x000fc400028f0ce5 */
[-C--:B------:R-:W-:Y:S02]  /*edb0*/  @P0 LEA.HI.X R21, R215, R7.reuse, R228, 0x1, P3 ;  /* 0x00000007d7150211 */ /* 0x080fe400018f0ce4 */
[----:B------:R-:W-:Y:S01]  /*edc0*/  @P6 LEA.HI.X R7, R214, R7, R227, 0x1, P4 ;  /* 0x00000007d6076211 */ /* 0x000fe200020f0ce3 */
[----:B------:R3:W-:Y:S04]  /*edd0*/  @!P1 ST.E.128 desc[UR40][R4.64], RZ ;  /* 0x000000ff04009985 */ /* 0x0007e8000c101d28 */
[----:B------:R3:W-:Y:S04]  /*ede0*/  @P0 ST.E.128 desc[UR40][R20.64], RZ ;  /* 0x000000ff14000985 */ /* 0x0007e8000c101d28 */
[----:B------:R3:W-:Y:S02]  /*edf0*/  @P6 ST.E.128 desc[UR40][R6.64], RZ ;  /* 0x000000ff06006985 */ /* 0x0007e4000c101d28 */
.L_x_758:
[----:B------:R-:W-:Y:S05]  /*ee00*/  BSYNC B0 ;  /* 0x0000000000007941 */ /* 0x000fea0003800000 */
.L_x_752:
[----:B------:R-:W-:Y:S02]  /*ee10*/  ULDC UR4, c[0x0][0xc3c] ;  /* 0x00030f0000047ab9 */ /* 0x000fe40000000800 */
[----:B------:R-:W-:-:S13]  /*ee20*/  ISETP.GE.AND P0, PT, R27, UR4, PT ;  /* 0x000000041b007c0c */ /* 0x000fda000bf06270 */
[----:B------:R-:W-:Y:S05]  /*ee30*/  @!P0 BRA `(.L_x_764) ;  /* 0xffffff2000fc8947 */ /* 0x000fea000383ffff */
[----:B------:R-:W-:Y:S05]  /*ee40*/  BRA `(.L_x_645) ;  /* 0x00000088007c7947 */ /* 0x000fea0003800000 */
.L_x_643:
[----:B------:R-:W-:-:S08]  /*ee50*/  NOP ;  /* 0x0000000000007918 */ /* 0x000fd00000000000 */
[----:B------:R-:W0:-:S00]  /*ee60*/  USETMAXREG.DEALLOC.CTAPOOL 0x18 ;  /* 0x00000018000079c8 */ /* 0x000e0000080e0500 */
[----:B0-----:R-:W2:Y:S01]  /*ee70*/  LDL.LU R2, [R1+0x1c] ;  /* 0x00001c0001027983 */ /* 0x001ea20000300800 */
[----:B------:R-:W-:-:S06]  /*ee80*/  LOP3.LUT R0, R0, 0x3, RZ, 0xc0, !PT ;  /* 0x0000000300007812 */ /* 0x000fcc00078ec0ff */
[----:B------:R-:W0:Y:S02]  /*ee90*/  SHFL.IDX PT, R0, R0, RZ, 0x1f ;  /* 0x00001fff00007589 */ /* 0x000e2400000e0000 */
[----:B0-----:R-:W-:Y:S01]  /*eea0*/  ISETP.NE.AND P0, PT, R0, RZ, PT ;  /* 0x000000ff0000720c */ /* 0x001fe20003f05270 */
[----:B------:R-:W-:Y:S01]  /*eeb0*/  IMAD.MOV.U32 R0, RZ, RZ, RZ ;  /* 0x000000ffff007224 */ /* 0x000fe200078e00ff */
[----:B--2---:R-:W-:-:S11]  /*eec0*/  LOP3.LUT R2, R2, 0xfffffffd, RZ, 0xc0, !PT ;  /* 0xfffffffd02027812 */ /* 0x004fd600078ec0ff */
[----:B------:R-:W-:-:S05]  /*eed0*/  @P0 LOP3.LUT R2, R2, 0x2, RZ, 0xfc, !PT ;  /* 0x0000000202020812 */ /* 0x000fca00078efcff */
[----:B------:R0:W-:Y:S01]  /*eee0*/  STL [R1+0x1c], R2 ;  /* 0x00001c0201007387 */ /* 0x0001e20000100800 */
        /* <DEDUP_REMOVED lines=8> */
.L_x_765:
        /* <DEDUP_REMOVED lines=42> */
.L_x_771:
        /* <DEDUP_REMOVED lines=12> */
.L_x_770:
[----:B------:R-:W-:Y:S05]  /*f2d0*/  BSYNC B0 ;  /* 0x0000000000007941 */ /* 0x000fea0003800000 */
.L_x_769:
        /* <DEDUP_REMOVED lines=22> */
.L_x_767:
        /* <DEDUP_REMOVED lines=16> */
.L_x_772:
[----:B-1----:R-:W-:Y:S01]  /*f540*/  IMAD R16, R16, UR5, R7 ;  /* 0x0000000510107c24 */ /* 0x002fe2000f8e0207 */
[----:B------:R-:W-:Y:S01]  /*f550*/  IABS R6, R0 ;  /* 0x0000000000067213 */ /* 0x000fe20000000000 */
[----:B------:R-:W-:Y:S02]  /*f560*/  IMAD R7, R11, R4, RZ ;  /* 0x000000040b077224 */ /* 0x000fe400078e02ff */
[----:B0-----:R-:W-:Y:S01]  /*f570*/  IMAD.MOV.U32 R2, RZ, RZ, RZ ;  /* 0x000000ffff027224 */ /* 0x001fe200078e00ff */
[----:B------:R-:W-:Y:S01]  /*f580*/  IADD3 R17, -R16, UR6, RZ ;  /* 0x0000000610117c10 */ /* 0x000fe2000fffe1ff */
[----:B------:R-:W-:Y:S02]  /*f590*/  IMAD.MOV R6, RZ, RZ, -R6 ;  /* 0x000000ffff067224 */ /* 0x000fe400078e0a06 */
[----:B------:R-:W-:Y:S01]  /*f5a0*/  IMAD.HI.U32 R2, R3, R7, R2 ;  /* 0x0000000703027227 */ /* 0x000fe200078e0002 */
[----:B------:R-:W-:-:S03]  /*f5b0*/  IABS R3, R17 ;  /* 0x0000001100037213 */ /* 0x000fc60000000000 */
[----:B------:R-:W-:Y:S02]  /*f5c0*/  VIADD R19, R19, UR4 ;  /* 0x0000000413137c36 */ /* 0x000fe40008000000 */
        /* <DEDUP_REMOVED lines=16> */
.L_x_768:
[----:B------:R-:W-:Y:S02]  /*f6d0*/  IMAD.MOV.U32 R17, RZ, RZ, RZ ;  /* 0x000000ffff117224 */ /* 0x000fe400078e00ff */
[----:B------:R-:W-:Y:S02]  /*f6e0*/  IMAD.U32 R16, RZ, RZ, UR6 ;  /* 0x00000006ff107e24 */ /* 0x000fe4000f8e00ff */
[----:B------:R-:W-:-:S07]  /*f6f0*/  IMAD.MOV.U32 R18, RZ, RZ, RZ ;  /* 0x000000ffff127224 */ /* 0x000fce00078e00ff */
.L_x_773:
[----:B------:R-:W-:-:S13]  /*f700*/  ISETP.NE.AND P0, PT, R5, RZ, PT ;  /* 0x000000ff0500720c */ /* 0x000fda0003f05270 */
[----:B------:R-:W0:Y:S01]  /*f710*/  @!P0 S2R R3, SR_CgaCtaId ;  /* 0x0000000000038919 */ /* 0x000e220000008800 */
[----:B------:R-:W-:-:S04]  /*f720*/  @!P0 MOV R0, 0x400 ;  /* 0x0000040000008802 */ /* 0x000fc80000000f00 */
[----:B0-----:R-:W-:-:S05]  /*f730*/  @!P0 LEA R0, R3, R0, 0x18 ;  /* 0x0000000003008211 */ /* 0x001fca00078ec0ff */
[----:B------:R2:W-:Y:S01]  /*f740*/  @!P0 STS.128 [R0+0x28cd0], R16 ;  /* 0x028cd01000008388 */ /* 0x0005e20000000c00 */
[----:B------:R-:W-:Y:S06]  /*f750*/  BAR.ARV 0x5, 0x180 ;  /* 0x0146000000007b1d */ /* 0x000fec0000002000 */
.L_x_766:
[----:B--2---:R-:W-:Y:S01]  /*f760*/  IMAD.MOV.U32 R0, RZ, RZ, 0x1 ;  /* 0x00000001ff007424 */ /* 0x004fe200078e00ff */
[----:B------:R2:W-:Y:S01]  /*f770*/  STL [R1+0x38], RZ ;  /* 0x000038ff01007387 */ /* 0x0005e20000100800 */
[----:B------:R-:W-:Y:S02]  /*f780*/  ULDC UR4, c[0x0][0xc3c] ;  /* 0x00030f0000047ab9 */ /* 0x000fe40000000800 */
[----:B-1----:R-:W-:Y:S01]  /*f790*/  ISETP.GE.AND P0, PT, R19, UR4, PT ;  /* 0x0000000413007c0c */ /* 0x002fe2000bf06270 */
[----:B------:R2:W-:Y:S04]  /*f7a0*/  STL [R1+0x14], R0 ;  /* 0x0000140001007387 */ /* 0x0005e80000100800 */
[----:B------:R2:W-:Y:S08]  /*f7b0*/  STL [R1+0x8], RZ ;  /* 0x000008ff01007387 */ /* 0x0005f00000100800 */
[----:B--2---:R-:W-:Y:S05]  /*f7c0*/  @P0 BRA `(.L_x_774) ;  /* 0x0000007c00340947 */ /* 0x004fea0003800000 */
[----:B------:R-:W1:Y:S01]  /*f7d0*/  S2R R5, SR_TID.X ;  /* 0x0000000000057919 */ /* 0x000e620000002100 */
[----:B------:R-:W2:Y:S01]  /*f7e0*/  S2UR UR5, SR_CgaCtaId ;  /* 0x00000000000579c3 */ /* 0x000ea20000008800 */
[----:B------:R-:W-:Y:S01]  /*f7f0*/  UMOV UR4, 0x400 ;  /* 0x0000040000047882 */ /* 0x000fe20000000000 */
[----:B------:R-:W-:Y:S01]  /*f800*/  BSSY B8, `(.L_x_774) ;  /* 0x00007c9000087945 */ /* 0x000fe20003800000 */
[----:B------:R-:W-:Y:S01]  /*f810*/  ULDC.64 UR38, c[0x0][0x198] ;  /* 0x0000660000267ab9 */ /* 0x000fe20000000a00 */
[----:B------:R-:W-:Y:S01]  /*f820*/  ULDC UR36, c[0x0][0xc] ;  /* 0x0000030000247ab9 */ /* 0x000fe20000000800 */
[----:B--2---:R-:W-:Y:S01]  /*f830*/  ULEA UR4, UR5, UR4, 0x18 ;  /* 0x0000000405047291 */ /* 0x004fe2000f8ec03f */
[C---:B-1----:R-:W-:Y:S01]  /*f840*/  IMAD.SHL.U32 R0, R5.reuse, 0x8, RZ ;  /* 0x0000000805007824 */ /* 0x042fe200078e00ff */
[----:B------:R-:W-:-:S04]  /*f850*/  LOP3.LUT R4, R5, 0x7f, RZ, 0xc0, !PT ;  /* 0x0000007f05047812 */ /* 0x000fc800078ec0ff */
[----:B0-----:R-:W-:-:S04]  /*f860*/  LOP3.LUT R2, R0, 0x1f8, RZ, 0xc0, !PT ;  /* 0x000001f800027812 */ /* 0x001fc800078ec0ff */
        /* <DEDUP_REMOVED lines=13> */
[----:B------:R0:W-:Y:S04]  /*f940*/  STL [R1+0xc], RZ ;  /* 0x00000cff01007387 */ /* 0x0001e80000100800 */
[----:B------:R0:W-:Y:S04]  /*f950*/  STL [R1+0x18], R0 ;  /* 0x0000180001007387 */ /* 0x0001e80000100800 */
[----:B------:R0:W-:Y:S02]  /*f960*/  STL [R1+0x38], RZ ;  /* 0x000038ff01007387 */ /* 0x0001e40000100800 */
.L_x_938:
[----:B01----:R-:W0:Y:S02]  /*f970*/  LDC.64 R2, c[0x0][0xc88] ;  /* 0x00032200ff027b82 */ /* 0x003e240000000a00 */
[----:B0-----:R-:W-:-:S05]  /*f980*/  IMAD.WIDE R2, R19, 0x4, R2 ;  /* 0x0000000413027825 */ /* 0x001fca00078e0202 */
[----:B--2---:R-:W2:Y:S01]  /*f990*/  LDG.E R13, desc[UR40][R2.64] ;  /* 0x00000028020d7981 */ /* 0x004ea2000c1e1900 */
[----:B------:R-:W-:Y:S05]  /*f9a0*/  YIELD ;  /* 0x0000000000007946 */ /* 0x000fea0003800000 */
[----:B------:R-:W-:Y:S01]  /*f9b0*/  ULDC.64 UR4, c[0x0][0xa28] ;  /* 0x00028a0000047ab9 */ /* 0x000fe20000000a00 */
[----:B------:R-:W-:Y:S01]  /*f9c0*/  IMAD.MOV.U32 R0, RZ, RZ, RZ ;  /* 0x000000ffff007224 */ /* 0x000fe200078e00ff */
[----:B------:R-:W-:Y:S01]  /*f9d0*/  ISETP.NE.U32.AND P0, PT, RZ, UR4, PT ;  /* 0x00000004ff007c0c */ /* 0x000fe2000bf05070 */
[----:B------:R-:W-:Y:S01]  /*f9e0*/  ULDC.64 UR10, c[0x0][0xa18] ;  /* 0x00028600000a7ab9 */ /* 0x000fe20000000a00 */
        /* <DEDUP_REMOVED lines=9> */
[----:B------:R0:W-:Y:S01]  /*fa80*/  STL [R1+0x48], R4 ;  /* 0x0000480401007387 */ /* 0x0001e20000100800 */
[----:B------:R-:W-:Y:S02]  /*fa90*/  ISETP.NE.U32.AND P2, PT, RZ, UR4, PT ;  /* 0x00000004ff007c0c */ /* 0x000fe4000bf45070 */
[----:B------:R-:W-:Y:S01]  /*faa0*/  SHF.L.U64.HI R14, R13, 0x2, R4 ;  /* 0x000000020d0e7819 */ /* 0x000fe20000010204 */
[----:B-----5:R1:W5:Y:S01]  /*fab0*/  @P0 LDG.E R0, desc[UR40][R2.64] ;  /* 0x0000002802000981 */ /* 0x020362000c1e1900 */
[----:B------:R-:W-:Y:S01]  /*fac0*/  ISETP.NE.AND.EX P2, PT, RZ, UR5, PT, P2 ;  /* 0x00000005ff007c0c */ /* 0x000fe2000bf45320 */
[----:B------:R-:W-:Y:S01]  /*fad0*/  IMAD.MOV.U32 R12, RZ, RZ, RZ ;  /* 0x000000ffff0c7224 */ /* 0x000fe200078e00ff */
[----:B------:R-:W-:Y:S01]  /*fae0*/  ISETP.NE.U32.AND P3, PT, RZ, UR10, PT ;  /* 0x0000000aff007c0c */ /* 0x000fe2000bf65070 */
[----:B------:R-:W-:Y:S01]  /*faf0*/  STL [R1], R15 ;  /* 0x0000000f01007387 */ /* 0x000fe20000100800 */
[----:B------:R-:W-:-:S02]  /*fb00*/  ISETP.NE.U32.AND P0, PT, RZ, UR6, PT ;  /* 0x00000006ff007c0c */ /* 0x000fc4000bf05070 */
[C---:B0-----:R-:W-:Y:S01]  /*fb10*/  IADD3 R4, P4, R15.reuse, UR4, RZ ;  /* 0x000000040f047c10 */ /* 0x041fe2000ff9e0ff */
[----:B------:R-:W-:Y:S01]  /*fb20*/  STL [R1+0x20], R14 ;  /* 0x0000200e01007387 */ /* 0x000fe20000100800 */
[----:B------:R-:W-:Y:S02]  /*fb30*/  ISETP.NE.AND.EX P3, PT, RZ, UR11, PT, P3 ;  /* 0x0000000bff007c0c */ /* 0x000fe4000bf65330 */
[----:B-1----:R-:W-:Y:S02]  /*fb40*/  CS2R R2, SRZ ;  /* 0x0000000000027805 */ /* 0x002fe4000001ff00 */
[C---:B------:R-:W-:Y:S02]  /*fb50*/  IADD3.X R5, R14.reuse, UR5, RZ, P4, !PT ;  /* 0x000000050e057c10 */ /* 0x040fe4000a7fe4ff */
[----:B------:R-:W-:Y:S02]  /*fb60*/  IADD3 R6, P4, R15, UR8, RZ ;  /* 0x000000080f067c10 */ /* 0x000fe4000ff9e0ff */
[----:B------:R-:W-:Y:S01]  /*fb70*/  ISETP.NE.U32.AND P1, PT, RZ, UR8, PT ;  /* 0x00000008ff007c0c */ /* 0x000fe2000bf25070 */
[----:B------:R-:W2:Y:S01]  /*fb80*/  @P2 LDG.E R2, desc[UR40][R4.64] ;  /* 0x0000002804022981 */ /* 0x000ea2000c1e1900 */
[----:B------:R-:W-:Y:S01]  /*fb90*/  IADD3.X R7, R14, UR9, RZ, P4, !PT ;  /* 0x000000090e077c10 */ /* 0x000fe2000a7fe4ff */
[----:B------:R-:W-:Y:S01]  /*fba0*/  ULDC UR4, c[0x0][0x288] ;  /* 0x0000a20000047ab9 */ /* 0x000fe20000000800 */
[----:B------:R-:W-:-:S02]  /*fbb0*/  ISETP.NE.AND.EX P0, PT, RZ, UR7, PT, P0 ;  /* 0x00000007ff007c0c */ /* 0x000fc4000bf05300 */
[----:B------:R-:W-:Y:S02]  /*fbc0*/  ISETP.NE.AND.EX P1, PT, RZ, UR9, PT, P1 ;  /* 0x00000009ff007c0c */ /* 0x000fe4000bf25310 */
[C---:B------:R-:W-:Y:S02]  /*fbd0*/  @P3 IADD3 R10, P4, R15.reuse, UR10, RZ ;  /* 0x0000000a0f0a3c10 */ /* 0x040fe4000ff9e0ff */
[----:B------:R-:W-:Y:S02]  /*fbe0*/  IADD3 R8, P5, R15, UR6, RZ ;  /* 0x000000060f087c10 */ /* 0x000fe4000ffbe0ff */
[C---:B------:R-:W-:Y:S02]  /*fbf0*/  @P3 IADD3.X R11, R14.reuse, UR11, RZ, P4, !PT ;  /* 0x0000000b0e0b3c10 */ /* 0x040fe4000a7fe4ff */
[----:B------:R-:W-:-:S05]  /*fc00*/  IADD3.X R9, R14, UR7, RZ, P5, !PT ;  /* 0x000000070e097c10 */ /* 0x000fca000affe4ff */
[----:B------:R-:W5:Y:S04]  /*fc10*/  @P0 LDG.E R12, desc[UR40][R8.64] ;  /* 0x00000028080c0981 */ /* 0x000f68000c1e1900 */
[----:B------:R-:W5:Y:S04]  /*fc20*/  @P1 LDG.E R3, desc[UR40][R6.64] ;  /* 0x0000002806031981 */ /* 0x000f68000c1e1900 */
[----:B--2---:R0:W-:Y:S02]  /*fc30*/  STL [R1+0x34], R2 ;  /* 0x0000340201007387 */ /* 0x0041e40000100800 */
[----:B0-----:R-:W-:Y:S01]  /*fc40*/  IMAD.U32 R2, RZ, RZ, UR4 ;  /* 0x00000004ff027e24 */ /* 0x001fe2000f8e00ff */
[----:B------:R-:W-:-:S05]  /*fc50*/  ULDC.64 UR4, c[0x0][0x418] ;  /* 0x0001060000047ab9 */ /* 0x000fca0000000a00 */
[----:B------:R0:W2:Y:S01]  /*fc60*/  @P3 LDG.E R2, desc[UR40][R10.64] ;  /* 0x000000280a023981 */ /* 0x0000a2000c1e1900 */
[----:B------:R-:W-:-:S03]  /*fc70*/  UISETP.NE.U32.AND UP0, UPT, UR4, URZ, UPT ;  /* 0x0000003f0400728c */ /* 0x000fc6000bf05070 */
[----:B------:R-:W-:Y:S01]  /*fc80*/  ULDC UR4, c[0x0][0x424] ;  /* 0x0001090000047ab9 */ /* 0x000fe20000000800 */
[----:B------:R-:W-:-:S03]  /*fc90*/  UISETP.NE.AND.EX UP0, UPT, UR5, URZ, UPT, UP0 ;  /* 0x0000003f0500728c */ /* 0x000fc6000bf05300 */
[----:B------:R-:W-:Y:S01]  /*fca0*/  ULDC UR5, c[0x0][0x2f0] ;  /* 0x0000bc0000057ab9 */ /* 0x000fe20000000800 */
[----:B------:R-:W-:-:S04]  /*fcb0*/  USEL UR4, UR4, 0x1, UP0 ;  /* 0x0000000104047887 */ /* 0x000fc80008000000 */
[----:B------:R-:W-:-:S03]  /*fcc0*/  UIMAD UR4, UR4, UR5, URZ ;  /* 0x00000005040472a4 */ /* 0x000fc6000f8e023f */
[----:B------:R-:W-:-:S03]  /*fcd0*/  ULDC UR5, c[0x0][0x348] ;  /* 0x0000d20000057ab9 */ /* 0x000fc60000000800 */
[----:B0-----:R-:W-:Y:S01]  /*fce0*/  IMAD.U32 R10, RZ, RZ, UR4 ;  /* 0x00000004ff0a7e24 */ /* 0x001fe2000f8e00ff */
[----:B--2---:R0:W-:Y:S02]  /*fcf0*/  STL [R1+0x50], R2 ;  /* 0x0000500201007387 */ /* 0x0041e40000100800 */
[----:B0-----:R-:W-:Y:S01]  /*fd00*/  IMAD.U32 R2, RZ, RZ, UR5 ;  /* 0x00000005ff027e24 */ /* 0x001fe2000f8e00ff */
[----:B------:R-:W-:Y:S06]  /*fd10*/  @P3 BRA `(.L_x_775) ;  /* 0x0000000000143947 */ /* 0x000fec0003800000 */
[----:B------:R-:W-:Y:S05]  /*fd20*/  @!P2 BRA `(.L_x_775) ;  /* 0x000000000010a947 */ /* 0x000fea0003800000 */
[----:B------:R-:W2:Y:S04]  /*fd30*/  LDG.E R11, desc[UR40][R4.64] ;  /* 0x00000028040b7981 */ /* 0x000ea8000c1e1900 */
[----:B------:R-:W2:Y:S02]  /*fd40*/  LDG.E R4, desc[UR40][R4.64+0x4] ;  /* 0x0000042804047981 */ /* 0x000ea4000c1e1900 */
[----:B--2---:R-:W-:-:S05]  /*fd50*/  IMAD.IADD R4, R4, 0x1, -R11 ;  /* 0x0000000104047824 */ /* 0x004fca00078e0a0b */
[----:B------:R0:W-:Y:S02]  /*fd60*/  STL [R1+0x50], R4 ;  /* 0x0000500401007387 */ /* 0x0001e40000100800 */
.L_x_775:
[----:B0----5:R-:W-:Y:S01]  /*fd70*/  IMAD.IADD R4, R12, 0x1, R0 ;  /* 0x000000010c047824 */ /* 0x021fe200078e0200 */
[----:B------:R-:W-:Y:S01]  /*fd80*/  ULDC.64 UR4, c[0x0][0xa20] ;  /* 0x0002880000047ab9 */ /* 0x000fe20000000a00 */
[----:B------:R0:W-:Y:S01]  /*fd90*/  STL [R1+0x10], R13 ;  /* 0x0000100d01007387 */ /* 0x0001e20000100800 */
[----:B------:R-:W-:-:S03]  /*fda0*/  ISETP.NE.U32.AND P2, PT, RZ, UR4, PT ;  /* 0x00000004ff007c0c */ /* 0x000fc6000bf45070 */
[----:B------:R0:W-:Y:S01]  /*fdb0*/  STL [R1+0x24], R4 ;  /* 0x0000240401007387 */ /* 0x0001e20000100800 */
[----:B------:R-:W-:-:S13]  /*fdc0*/  ISETP.NE.AND.EX P2, PT, RZ, UR5, PT, P2 ;  /* 0x00000005ff007c0c */ /* 0x000fda000bf45320 */
[----:B0-----:R-:W-:Y:S05]  /*fdd0*/  @!P2 BRA `(.L_x_776) ;  /* 0x000000000010a947 */ /* 0x001fea0003800000 */
[----:B------:R-:W-:-:S04]  /*fde0*/  IADD3 R10, P0, R15, UR4, RZ ;  /* 0x000000040f0a7c10 */ /* 0x000fc8000ff1e0ff */
[----:B------:R-:W-:-:S05]  /*fdf0*/  IADD3.X R11, R14, UR5, RZ, P0, !PT ;  /* 0x000000050e0b7c10 */ /* 0x000fca00087fe4ff */
[----:B------:R0:W5:Y:S01]  /*fe00*/  LDG.E R10, desc[UR40][R10.64] ;  /* 0x000000280a0a7981 */ /* 0x000162000c1e1900 */
[----:B------:R-:W-:Y:S05]  /*fe10*/  BRA `(.L_x_777) ;  /* 0x0000000000107947 */ /* 0x000fea0003800000 */
.L_x_776:
[----:B------:R-:W-:Y:S05]  /*fe20*/  @!P0 BRA `(.L_x_777) ;  /* 0x00000000000c8947 */ /* 0x000fea0003800000 */
[----:B------:R-:W2:Y:S04]  /*fe30*/  LDG.E R10, desc[UR40][R8.64] ;  /* 0x00000028080a7981 */ /* 0x000ea8000c1e1900 */
[----:B------:R-:W2:Y:S02]  /*fe40*/  LDG.E R8, desc[UR40][R8.64+0x4] ;  /* 0x0000042808087981 */ /* 0x000ea4000c1e1900 */
[----:B--2---:R-:W-:-:S07]  /*fe50*/  IMAD.IADD R10, R8, 0x1, -R10 ;  /* 0x00000001080a7824 */ /* 0x004fce00078e0a0a */
.L_x_777:
[----:B-----5:R-:W-:Y:S02]  /*fe60*/  IMAD.IADD R10, R10, 0x1, -R0 ;  /* 0x000000010a0a7824 */ /* 0x020fe400078e0a00 */
[----:B------:R-:W2:Y:S04]  /*fe70*/  @P1 LDG.E R0, desc[UR40][R6.64] ;  /* 0x0000002806001981 */ /* 0x000ea8000c1e1900 */
[----:B------:R-:W2:Y:S01]  /*fe80*/  @P1 LDG.E R6, desc[UR40][R6.64+0x4] ;  /* 0x0000042806061981 */ /* 0x000ea2000c1e1900 */
[----:B------:R-:W-:Y:S01]  /*fe90*/  IMAD.MOV R5, RZ, RZ, -R10 ;  /* 0x000000ffff057224 */ /* 0x000fe200078e0a0a */
[----:B------:R-:W-:Y:S04]  /*fea0*/  BSSY B0, `(.L_x_778) ;  /* 0x00001c6000007945 */ /* 0x000fe80003800000 */
[----:B------:R-:W-:Y:S01]  /*feb0*/  VIMNMX R5, RZ, R5, !PT ;  /* 0x00000005ff057248 */ /* 0x000fe20007fe0100 */
[----:B--2---:R-:W-:-:S04]  /*fec0*/  @P1 IMAD.IADD R2, R6, 0x1, -R0 ;  /* 0x0000000106021824 */ /* 0x004fc800078e0a00 */
[----:B------:R-:W-:-:S04]  /*fed0*/  IMAD.IADD R4, R10, 0x1, R2 ;  /* 0x000000010a047824 */ /* 0x000fc800078e0202 */
[----:B------:R-:W-:Y:S01]  /*fee0*/  VIADD R0, R4, 0x3f ;  /* 0x0000003f04007836 */ /* 0x000fe20000000000 */
[----:B------:R1:W-:Y:S04]  /*fef0*/  STL [R1+0x4c], R4 ;  /* 0x00004c0401007387 */ /* 0x0003e80000100800 */
[----:B-1----:R-:W-:-:S04]  /*ff00*/  SHF.R.S32.HI R4, RZ, 0x1f, R0 ;  /* 0x0000001fff047819 */ /* 0x002fc80000011400 */
[----:B------:R-:W-:-:S04]  /*ff10*/  LEA.HI R0, R4, R0, RZ, 0x6 ;  /* 0x0000000004007211 */ /* 0x000fc800078f30ff */
[----:B------:R-:W-:Y:S02]  /*ff20*/  LOP3.LUT R4, R0, 0xffffffc0, RZ, 0xc0, !PT ;  /* 0xffffffc000047812 */ /* 0x000fe400078ec0ff */
[----:B------:R-:W-:Y:S02]  /*ff30*/  SHF.R.S32.HI R0, RZ, 0x6, R0 ;  /* 0x00000006ff007819 */ /* 0x000fe40000011400 */
[----:B------:R-:W-:-:S03]  /*ff40*/  VIADDMNMX R2, R4, -R10, R2, PT ;  /* 0x8000000a04027246 */ /* 0x000fc60003800102 */
[----:B------:R1:W-:Y:S01]  /*ff50*/  STL [R1+0x30], R0 ;  /* 0x0000300001007387 */ /* 0x0003e20000100800 */
[----:B------:R-:W-:-:S13]  /*ff60*/  ISETP.GT.AND P0, PT, R2, R5, PT ;  /* 0x000000050200720c */ /* 0x000fda0003f04270 */
[----:B------:R-:W-:Y:S01]  /*ff70*/  @P0 VIADD R4, R2, 0x3f ;  /* 0x0000003f02040836 */ /* 0x000fe20000000000 */
[----:B------:R-:W-:-:S04]  /*ff80*/  SHF.R.U32.HI R2, RZ, 0x6, R5 ;  /* 0x00000006ff027819 */ /* 0x000fc80000011605 */
[----:B------:R-:W-:Y:S01]  /*ff90*/  @P0 SHF.R.S32.HI R5, RZ, 0x1f, R4 ;  /* 0x0000001fff050819 */ /* 0x000fe20000011404 */
[----:B------:R-:W-:-:S03]  /*ffa0*/  IMAD.MOV.U32 R8, RZ, RZ, R2 ;  /* 0x000000ffff087224 */ /* 0x000fc600078e0002 */
[----:B------:R-:W-:-:S04]  /*ffb0*/  @P0 LEA.HI R4, R5, R4, RZ, 0x6 ;  /* 0x0000000405040211 */ /* 0x000fc800078f30ff */
[----:B------:R-:W-:Y:S02]  /*ffc0*/  @P0 SHF.R.S32.HI R8, RZ, 0x6, R4 ;  /* 0x00000006ff080819 */ /* 0x000fe40000011404 */
[----:B------:R-:W-:Y:S02]  /*ffd0*/  PLOP3.LUT P0, PT, PT, PT, PT, 0x80, 0x0 ;  /* 0x000000000000781c */ /* 0x000fe40003f0f070 */
[----:B------:R-:W-:-:S13]  /*ffe0*/  ISETP.GT.AND P2, PT, R8, R2, PT ;  /* 0x000000020800720c */ /* 0x000fda0003f44270 */
[----:B-1----:R-:W-:Y:S05]  /*fff0*/  @!P2 BRA `(.L_x_779) ;  /* 0x0000001800c0a947 */ /* 0x002fea0003800000 */
[----:B------:R-:W-:Y:S01]  /*10000*/  UMOV UR4, 0xffffffff ;  /* 0xffffffff00047882 */ /* 0x000fe20000000000 */
[----:B------:R-:W-:Y:S02]  /*10010*/  SEL R0, R13, RZ, !P1 ;  /* 0x000000ff0d007207 */ /* 0x000fe40004800000 */
[----:B------:R-:W-:Y:S05]  /*10020*/  BRA.DIV UR4, `(.L_x_780) ;  /* 0x0000007e04e47947 */ /* 0x000fea000b800000 */
[----:B------:R-:W1:Y:S02]  /*10030*/  S2R R4, SR_TID.X ;  /* 0x0000000000047919 */ /* 0x000e640000002100 */
[----:B-1----:R-:W-:-:S04]  /*10040*/  SHF.R.U32.HI R4, RZ, 0x5, R4 ;  /* 0x00000005ff047819 */ /* 0x002fc80000011604 */
[----:B------:R-:W-:-:S05]  /*10050*/  LOP3.LUT R4, R4, 0x3, RZ, 0xc0, !PT ;  /* 0x0000000304047812 */ /* 0x000fca00078ec0ff */
[----:B------:R1:W2:Y:S02]  /*10060*/  SHFL.IDX PT, R14, R4, RZ, 0x1f ;  /* 0x00001fff040e7589 */ /* 0x0002a400000e0000 */
.L_x_970:
[----:B--2---:R-:W-:Y:S02]  /*10070*/  ISETP.NE.AND P0, PT, R14, RZ, PT ;  /* 0x000000ff0e00720c */ /* 0x004fe40003f05270 */
[----:B------:R-:W-:-:S11]  /*10080*/  PLOP3.LUT P6, PT, PT, PT, PT, 0x8, 0x0 ;  /* 0x000000000000781c */ /* 0x000fd60003fce170 */
[----:B------:R-:W-:Y:S05]  /*10090*/  @P0 BRA `(.L_x_781) ;  /* 0x00000000000c0947 */ /* 0x000fea0003800000 */
[----:B------:R-:W-:-:S03]  /*100a0*/  UMOV UR4, 0xffffffff ;  /* 0xffffffff00047882 */ /* 0x000fc60000000000 */
[----:B------:R-:W-:Y:S05]  /*100b0*/  BRA.DIV UR4, `(.L_x_782) ;  /* 0x0000007e04f47947 */ /* 0x000fea000b800000 */
[----:B------:R-:W-:-:S13]  /*100c0*/  ELECT P6, URZ, PT ;  /* 0x00000000003f782f */ /* 0x000fda00038c0000 */
.L_x_781:
[----:B-1----:R-:W2:Y:S04]  /*100d0*/  LDL R4, [R1+0x38] ;  /* 0x0000380001047983 */ /* 0x002ea80000100800 */
[----:B------:R-:W3:Y:S01]  /*100e0*/  LDL R6, [R1+0x4] ;  /* 0x0000040001067983 */ /* 0x000ee20000100800 */
[----:B------:R-:W-:Y:S01]  /*100f0*/  BSSY B1, `(.L_x_783) ;  /* 0x0000008000017945 */ /* 0x000fe20003800000 */
[----:B--2---:R-:W-:-:S05]  /*10100*/  VIADD R4, R4, 0x1 ;  /* 0x0000000104047836 */ /* 0x004fca0000000000 */
[----:B------:R-:W-:-:S04]  /*10110*/  LEA.HI R5, R4, R4, RZ, 0x1 ;  /* 0x0000000404057211 */ /* 0x000fc800078f08ff */
[----:B------:R-:W-:-:S05]  /*10120*/  LOP3.LUT R5, R5, 0xfffffffe, RZ, 0xc0, !PT ;  /* 0xfffffffe05057812 */ /* 0x000fca00078ec0ff */
[----:B------:R-:W-:-:S05]  /*10130*/  IMAD.IADD R4, R4, 0x1, -R5 ;  /* 0x0000000104047824 */ /* 0x000fca00078e0a05 */
[----:B------:R-:W-:-:S04]  /*10140*/  SHF.L.U32 R4, R4, 0x1f, RZ ;  /* 0x0000001f04047819 */ /* 0x000fc800000006ff */
[----:B---3--:R-:W1:Y:S02]  /*10150*/  SYNCS.PHASECHK.TRANS64.TRYWAIT P0, [R6+URZ+0x28c20], R4 ;  /* 0x028c2004060075a7 */ /* 0x008e64000800017f */
[----:B-1----:R-:W-:Y:S05]  /*10160*/  @!P0 BRA `(.L_x_784) ;  /* 0x0000007c00e88947 */ /* 0x002fea0003800000 */
.L_x_973:
[----:B------:R-:W-:Y:S05]  /*10170*/  BSYNC B1 ;  /* 0x0000000000017941 */ /* 0x000fea0003800000 */
.L_x_783:
[----:B------:R-:W-:Y:S04]  /*10180*/  BSSY B1, `(.L_x_785) ;  /* 0x00000bf000017945 */ /* 0x000fe80003800000 */
[----:B------:R-:W-:Y:S05]  /*10190*/  @!P6 BRA `(.L_x_786) ;  /* 0x0000000800f4e947 */ /* 0x000fea0003800000 */
[----:B-1----:R-:W2:Y:S04]  /*101a0*/  LDL R5, [R1+0x4] ;  /* 0x0000040001057983 */ /* 0x002ea80000100800 */
[----:B------:R-:W3:Y:S01]  /*101b0*/  LDL R7, [R1+0x18] ;  /* 0x0000180001077983 */ /* 0x000ee20000100800 */
[----:B------:R-:W1:Y:S01]  /*101c0*/  S2R R6, SR_TID.X ;  /* 0x0000000000067919 */ /* 0x000e620000002100 */
[----:B--2---:R-:W-:Y:S02]  /*101d0*/  IMAD.MOV.U32 R9, RZ, RZ, R5 ;  /* 0x000000ffff097224 */ /* 0x004fe400078e0005 */
[----:B------:R-:W2:Y:S01]  /*101e0*/  LDL R5, [R1+0xc] ;  /* 0x00000c0001057983 */ /* 0x000ea20000100800 */
[----:B-1----:R-:W-:Y:S01]  /*101f0*/  LOP3.LUT R6, R6, 0x7f, RZ, 0xc0, !PT ;  /* 0x0000007f06067812 */ /* 0x002fe200078ec0ff */
[----:B------:R-:W-:Y:S03]  /*10200*/  BSSY B2, `(.L_x_787) ;  /* 0x0000006000027945 */ /* 0x000fe60003800000 */
[----:B------:R-:W-:-:S02]  /*10210*/  ISETP.NE.AND P1, PT, R6, RZ, PT ;  /* 0x000000ff0600720c */ /* 0x000fc40003f25270 */
[----:B--2---:R-:W-:Y:S02]  /*10220*/  LEA R5, R5, R9, 0x3 ;  /* 0x0000000905057211 */ /* 0x004fe400078e18ff */
[----:B---3--:R-:W-:-:S04]  /*10230*/  SHF.L.U32 R9, R7, 0x1f, RZ ;  /* 0x0000001f07097819 */ /* 0x008fc800000006ff */
[----:B------:R-:W1:Y:S02]  /*10240*/  SYNCS.PHASECHK.TRANS64.TRYWAIT P0, [R5+URZ+0x28ca0], R9 ;  /* 0x028ca009050075a7 */ /* 0x000e64000800017f */
[----:B-1----:R-:W-:Y:S05]  /*10250*/  @!P0 BRA `(.L_x_788) ;  /* 0x0000007c00c48947 */ /* 0x002fea0003800000 */
.L_x_974:
[----:B------:R-:W-:Y:S05]  /*10260*/  BSYNC B2 ;  /* 0x0000000000027941 */ /* 0x000fea0003800000 */
.L_x_787:
        /* <DEDUP_REMOVED lines=9> */
.L_x_790:
[----:B------:R-:W-:Y:S05]  /*10300*/  BSYNC B2 ;  /* 0x0000000000027941 */ /* 0x000fea0003800000 */
.L_x_789:
[----:B------:R-:W2:Y:S04]  /*10310*/  LDL R7, [R1+0x4] ;  /* 0x0000040001077983 */ /* 0x000ea80000100800 */
[----:B------:R-:W2:Y:S01]  /*10320*/  LDL R6, [R1+0xc] ;  /* 0x00000c0001067983 */ /* 0x000ea20000100800 */
[----:B------:R-:W-:Y:S01]  /*10330*/  IMAD.MOV.U32 R12, RZ, RZ, RZ ;  /* 0x000000ffff0c7224 */ /* 0x000fe200078e00ff */
[----:B------:R-:W-:Y:S01]  /*10340*/  UIADD3 UR4, UP0, UR38, 0x570, URZ ;  /* 0x0000057026047890 */ /* 0x000fe2000ff1e03f */
[----:B------:R-:W-:Y:S01]  /*10350*/  IMAD R4, R8, 0x40, R3 ;  /* 0x0000004008047824 */ /* 0x000fe200078e0203 */
[----:B------:R-:W-:Y:S01]  /*10360*/  PLOP3.LUT P0, PT, PT, PT, PT, 0x80, 0x0 ;  /* 0x000000000000781c */ /* 0x000fe20003f0f070 */
[----:B------:R-:W-:Y:S01]  /*10370*/  UMOV UR6, 0x0 ;  /* 0x0000000000067882 */ /* 0x000fe20000000000 */
[----:B------:R-:W-:Y:S01]  /*10380*/  R2UR UR10, R12 ;  /* 0x000000000c0a72ca */ /* 0x000fe200000e0000 */
[----:B------:R-:W-:Y:S01]  /*10390*/  VIADD R4, R4, 0xffffffc0 ;  /* 0xffffffc004047836 */ /* 0x000fe20000000000 */
[----:B------:R-:W-:Y:S01]  /*103a0*/  UIADD3.X UR5, URZ, UR39, URZ, UP0, !UPT ;  /* 0x000000273f057290 */ /* 0x000fe200087fe43f */
[----:B------:R-:W-:Y:S01]  /*103b0*/  UMOV UR7, 0x12f00000 ;  /* 0x12f0000000077882 */ /* 0x000fe20000000000 */
[----:B--2---:R-:W-:-:S02]  /*103c0*/  IMAD R6, R6, 0x2000, R7 ;  /* 0x0000200006067824 */ /* 0x004fc400078e0207 */
[----:B------:R-:W-:Y:S02]  /*103d0*/  VIADD R7, R5, 0x28c90 ;  /* 0x00028c9005077836 */ /* 0x000fe40000000000 */
[----:B------:R-:W-:-:S07]  /*103e0*/  VIADD R6, R6, 0x22400 ;  /* 0x0002240006067836 */ /* 0x000fce0000000000 */
.L_x_791:
        /* <DEDUP_REMOVED lines=10> */
[----:B------:R-:W2:Y:S01]  /*10490*/  SYNCS.PHASECHK.TRANS64.TRYWAIT P0, [R5+URZ+0x28cc0], R9 ;  /* 0x028cc009050075a7 */ /* 0x000ea2000800017f */
[----:B------:R-:W-:Y:S04]  /*104a0*/  BSSY B2, `(.L_x_792) ;  /* 0x0000002000027945 */ /* 0x000fe80003800000 */
[----:B--2---:R-:W-:Y:S05]  /*104b0*/  @!P0 BRA `(.L_x_793) ;  /* 0x0000007c00408947 */ /* 0x004fea0003800000 */
.L_x_975:
[----:B------:R-:W-:Y:S05]  /*104c0*/  BSYNC B2 ;  /* 0x0000000000027941 */ /* 0x000fea0003800000 */
.L_x_792:
[----:B------:R-:W-:Y:S01]  /*104d0*/  BSSY B2, `(.L_x_794) ;  /* 0x000000b000027945 */ /* 0x000fe20003800000 */
[----:B------:R-:W-:Y:S02]  /*104e0*/  IMAD.MOV.U32 R10, RZ, RZ, 0x0 ;  /* 0x00000000ff0a7424 */ /* 0x000fe400078e00ff */
[----:B0-----:R-:W-:Y:S01]  /*104f0*/  IMAD.MOV.U32 R11, RZ, RZ, 0x12f00000 ;  /* 0x12f00000ff0b7424 */ /* 0x001fe200078e00ff */
        /* <DEDUP_REMOVED lines=8> */
.L_x_795:
[----:B------:R-:W-:Y:S05]  /*10580*/  BSYNC B2 ;  /* 0x0000000000027941 */ /* 0x000fea0003800000 */
.L_x_794:
[----:B------:R-:W3:Y:S04]  /*10590*/  LDL R7, [R1+0x4] ;  /* 0x0000040001077983 */ /* 0x000ee80000100800 */
[----:B------:R-:W3:Y:S01]  /*105a0*/  LDL R6, [R1+0xc] ;  /* 0x00000c0001067983 */ /* 0x000ee20000100800 */
[----:B------:R-:W-:Y:S01]  /*105b0*/  R2UR UR10, R12 ;  /* 0x000000000c0a72ca */ /* 0x000fe200000e0000 */
[----:B------:R-:W-:Y:S01]  /*105c0*/  UIADD3 UR4, UP0, UR38, 0x670, URZ ;  /* 0x0000067026047890 */ /* 0x000fe2000ff1e03f */
[----:B------:R-:W-:Y:S01]  /*105d0*/  R2UR UR6, R10 ;  /* 0x000000000a0672ca */ /* 0x000fe200000e0000 */
[----:B-12---:R-:W-:Y:S01]  /*105e0*/  VIADD R5, R5, 0x28cb0 ;  /* 0x00028cb005057836 */ /* 0x006fe20000000000 */
[----:B------:R-:W-:Y:S01]  /*105f0*/  R2UR UR7, R11 ;  /* 0x000000000b0772ca */ /* 0x000fe200000e0000 */
[----:B------:R-:W-:Y:S01]  /*10600*/  UIADD3.X UR5, URZ, UR39, URZ, UP0, !UPT ;  /* 0x000000273f057290 */ /* 0x000fe200087fe43f */
[----:B------:R-:W-:Y:S01]  /*10610*/  PLOP3.LUT P0, PT, PT, PT, PT, 0x80, 0x0 ;  /* 0x000000000000781c */ /* 0x000fe20003f0f070 */
[----:B---3--:R-:W-:-:S04]  /*10620*/  IMAD R6, R6, 0x10000, R7 ;  /* 0x0001000006067824 */ /* 0x008fc800078e0207 */
[----:B------:R-:W-:-:S08]  /*10630*/  VIADD R7, R6, 0x400 ;  /* 0x0000040006077836 */ /* 0x000fd00000000000 */
.L_x_796:
        /* <DEDUP_REMOVED lines=15> */
.L_x_797:
        /* <DEDUP_REMOVED lines=15> */
.L_x_798:
        /* <DEDUP_REMOVED lines=15> */
.L_x_799:
        /* <DEDUP_REMOVED lines=15> */
.L_x_800:
        /* <DEDUP_REMOVED lines=15> */
.L_x_801:
        /* <DEDUP_REMOVED lines=15> */
.L_x_802:
        /* <DEDUP_REMOVED lines=15> */
.L_x_803:
        /* <DEDUP_REMOVED lines=10> */
.L_x_786:
[----:B------:R-:W-:Y:S05]  /*10d70*/  BSYNC B1 ;  /* 0x0000000000017941 */ /* 0x000fea0003800000 */
.L_x_785:
[----:B------:R-:W2:Y:S04]  /*10d80*/  LDL.LU R9, [R1+0xc] ;  /* 0x00000c0001097983 */ /* 0x000ea80000300800 */
[----:B------:R-:W3:Y:S01]  /*10d90*/  LDL.LU R7, [R1+0x18] ;  /* 0x0000180001077983 */ /* 0x000ee20000300800 */
[----:B-1----:R-:W-:Y:S01]  /*10da0*/  VIADD R4, R8, 0xfffffffe ;  /* 0xfffffffe08047836 */ /* 0x002fe20000000000 */
[----:B------:R-:W-:-:S04]  /*10db0*/  PLOP3.LUT P0, PT, PT, PT, PT, 0x8, 0x0 ;  /* 0x000000000000781c */ /* 0x000fc80003f0e170 */
[----:B------:R-:W-:Y:S01]  /*10dc0*/  ISETP.GE.AND P2, PT, R4, R2, PT ;  /* 0x000000020400720c */ /* 0x000fe20003f46270 */
[----:B--2---:R-:W-:-:S05]  /*10dd0*/  VIADD R5, R9, 0x1 ;  /* 0x0000000109057836 */ /* 0x004fca0000000000 */
[----:B------:R-:W-:-:S04]  /*10de0*/  ISETP.NE.AND P1, PT, R5, 0x2, PT ;  /* 0x000000020500780c */ /* 0x000fc80003f25270 */
[----:B------:R-:W-:Y:S02]  /*10df0*/  SEL R6, RZ, 0x1, P1 ;  /* 0x00000001ff067807 */ /* 0x000fe40000800000 */
[----:B------:R-:W-:Y:S02]  /*10e00*/  SEL R5, R5, RZ, P1 ;  /* 0x000000ff05057207 */ /* 0x000fe40000800000 */
[----:B---3--:R-:W-:-:S03]  /*10e10*/  LOP3.LUT R7, R7, R6, RZ, 0x3c, !PT ;  /* 0x0000000607077212 */ /* 0x008fc600078e3cff */
[----:B------:R1:W-:Y:S04]  /*10e20*/  STL [R1+0xc], R5 ;  /* 0x00000c0501007387 */ /* 0x0003e80000100800 */
[----:B------:R1:W-:Y:S01]  /*10e30*/  STL [R1+0x18], R7 ;  /* 0x0000180701007387 */ /* 0x0003e20000100800 */
[----:B------:R-:W-:Y:S05]  /*10e40*/  @!P2 BRA `(.L_x_779) ;  /* 0x0000000c002ca947 */ /* 0x000fea0003800000 */
.L_x_823:
[----:B------:R-:W-:Y:S05]  /*10e50*/  YIELD ;  /* 0x0000000000007946 */ /* 0x000fea0003800000 */
[----:B------:R-:W-:Y:S04]  /*10e60*/  BSSY B1, `(.L_x_804) ;  /* 0x00000bd000017945 */ /* 0x000fe80003800000 */
[----:B--2---:R-:W-:Y:S05]  /*10e70*/  @!P6 BRA `(.L_x_805) ;  /* 0x0000000800ece947 */ /* 0x004fea0003800000 */
[----:B------:R-:W2:Y:S04]  /*10e80*/  LDL R8, [R1+0x4] ;  /* 0x0000040001087983 */ /* 0x000ea80000100800 */
[----:B-1----:R-:W2:Y:S04]  /*10e90*/  LDL R5, [R1+0xc] ;  /* 0x00000c0001057983 */ /* 0x002ea80000100800 */
[----:B------:R-:W3:Y:S01]  /*10ea0*/  LDL R6, [R1+0x18] ;  /* 0x0000180001067983 */ /* 0x000ee20000100800 */
[----:B------:R-:W1:Y:S01]  /*10eb0*/  S2R R7, SR_TID.X ;  /* 0x0000000000077919 */ /* 0x000e620000002100 */
[----:B------:R-:W-:Y:S01]  /*10ec0*/  BSSY B2, `(.L_x_806) ;  /* 0x0000007000027945 */ /* 0x000fe20003800000 */
[----:B-1----:R-:W-:-:S04]  /*10ed0*/  LOP3.LUT R7, R7, 0x7f, RZ, 0xc0, !PT ;  /* 0x0000007f07077812 */ /* 0x002fc800078ec0ff */
[----:B------:R-:W-:Y:S01]  /*10ee0*/  ISETP.NE.AND P2, PT, R7, RZ, PT ;  /* 0x000000ff0700720c */ /* 0x000fe20003f45270 */
[----:B--2---:R-:W-:Y:S01]  /*10ef0*/  IMAD R5, R5, 0x8, R8 ;  /* 0x0000000805057824 */ /* 0x004fe200078e0208 */
[----:B---3--:R-:W-:-:S04]  /*10f00*/  SHF.L.U32 R6, R6, 0x1f, RZ ;  /* 0x0000001f06067819 */ /* 0x008fc800000006ff */
[----:B------:R-:W1:Y:S02]  /*10f10*/  SYNCS.PHASECHK.TRANS64.TRYWAIT P1, [R5+URZ+0x28ca0], R6 ;  /* 0x028ca006050075a7 */ /* 0x000e64000802017f */
[----:B-1----:R-:W-:Y:S05]  /*10f20*/  @!P1 BRA `(.L_x_807) ;  /* 0x0000007000b89947 */ /* 0x002fea0003800000 */
.L_x_976:
[----:B------:R-:W-:Y:S05]  /*10f30*/  BSYNC B2 ;  /* 0x0000000000027941 */ /* 0x000fea0003800000 */
.L_x_806:
        /* <DEDUP_REMOVED lines=9> */
.L_x_809:
[----:B------:R-:W-:Y:S05]  /*10fd0*/  BSYNC B2 ;  /* 0x0000000000027941 */ /* 0x000fea0003800000 */
.L_x_808:
[----:B------:R-:W2:Y:S04]  /*10fe0*/  LDL R8, [R1+0x4] ;  /* 0x0000040001087983 */ /* 0x000ea80000100800 */
[----:B------:R-:W2:Y:S01]  /*10ff0*/  LDL R7, [R1+0xc] ;  /* 0x00000c0001077983 */ /* 0x000ea20000100800 */
[----:B------:R-:W-:Y:S01]  /*11000*/  IMAD.MOV.U32 R12, RZ, RZ, RZ ;  /* 0x000000ffff0c7224 */ /* 0x000fe200078e00ff */
[----:B------:R-:W-:Y:S01]  /*11010*/  UIADD3 UR4, UP0, UR38, 0x570, URZ ;  /* 0x0000057026047890 */ /* 0x000fe2000ff1e03f */
[----:B------:R-:W-:Y:S01]  /*11020*/  PLOP3.LUT P1, PT, PT, PT, PT, 0x80, 0x0 ;  /* 0x000000000000781c */ /* 0x000fe20003f2f070 */
[----:B------:R-:W-:Y:S01]  /*11030*/  VIADD R9, R5, 0x28c90 ;  /* 0x00028c9005097836 */ /* 0x000fe20000000000 */
[----:B------:R-:W-:Y:S01]  /*11040*/  UMOV UR6, 0x0 ;  /* 0x0000000000067882 */ /* 0x000fe20000000000 */
[----:B------:R-:W-:Y:S01]  /*11050*/  R2UR UR10, R12 ;  /* 0x000000000c0a72ca */ /* 0x000fe200000e0000 */
[----:B------:R-:W-:Y:S01]  /*11060*/  UIADD3.X UR5, URZ, UR39, URZ, UP0, !UPT ;  /* 0x000000273f057290 */ /* 0x000fe200087fe43f */
[----:B------:R-:W-:Y:S01]  /*11070*/  UMOV UR7, 0x12f00000 ;  /* 0x12f0000000077882 */ /* 0x000fe20000000000 */
[----:B--2---:R-:W-:-:S02]  /*11080*/  IMAD R7, R7, 0x2000, R8 ;  /* 0x0000200007077824 */ /* 0x004fc400078e0208 */
[----:B------:R-:W-:Y:S02]  /*11090*/  IMAD R8, R4, 0x40, R3 ;  /* 0x0000004004087824 */ /* 0x000fe400078e0203 */
[----:B------:R-:W-:-:S08]  /*110a0*/  VIADD R7, R7, 0x22400 ;  /* 0x0002240007077836 */ /* 0x000fd00000000000 */
.L_x_810:
        /* <DEDUP_REMOVED lines=13> */
.L_x_977:
[----:B------:R-:W-:Y:S05]  /*11180*/  BSYNC B2 ;  /* 0x0000000000027941 */ /* 0x000fea0003800000 */
.L_x_811:
[----:B------:R-:W-:Y:S01]  /*11190*/  BSSY B2, `(.L_x_813) ;  /* 0x000000b000027945 */ /* 0x000fe20003800000 */
[----:B------:R-:W-:Y:S02]  /*111a0*/  IMAD.MOV.U32 R10, RZ, RZ, 0x0 ;  /* 0x00000000ff0a7424 */ /* 0x000fe400078e00ff */
[----:B0-----:R-:W-:Y:S01]  /*111b0*/  IMAD.MOV.U32 R11, RZ, RZ, 0x12f00000 ;  /* 0x12f00000ff0b7424 */ /* 0x001fe200078e00ff */
[----:B------:R-:W-:Y:S06]  /*111c0*/  @P2 BRA `(.L_x_814) ;  /* 0x00000000001c2947 */ /* 0x000fec0003800000 */
[----:B------:R-:W0:Y:S01]  /*111d0*/  S2R R7, SR_TID.X ;  /* 0x0000000000077919 */ /* 0x000e220000002100 */
[----:B-12---:R-:W-:-:S04]  /*111e0*/  IMAD.MOV.U32 R6, RZ, RZ, 0x10000 ;  /* 0x00010000ff067424 */ /* 0x006fc800078e00ff */
[----:B------:R3:W-:Y:S01]  /*111f0*/  SYNCS.ARRIVE.TRANS64 RZ, [R5+URZ+0x28cb0], R6 ;  /* 0x028cb00605ff79a7 */ /* 0x0007e2000800003f */
[----:B0-----:R-:W-:-:S04]  /*11200*/  LOP3.LUT R7, R7, 0x1f, RZ, 0xc0, !PT ;  /* 0x0000001f07077812 */ /* 0x001fc800078ec0ff */
[----:B------:R-:W-:-:S13]  /*11210*/  ISETP.NE.AND P1, PT, R7, RZ, PT ;  /* 0x000000ff0700720c */ /* 0x000fda0003f25270 */
[----:B---3--:R-:W-:Y:S05]  /*11220*/  @!P1 BRA `(.L_x_814) ;  /* 0x0000000000049947 */ /* 0x008fea0003800000 */
[----:B------:R-:W-:Y:S01]  /*11230*/  BPT.TRAP 0x1 ;  /* 0x000000040000795c */ /* 0x000fe20000300000 */
.L_x_814:
[----:B------:R-:W-:Y:S05]  /*11240*/  BSYNC B2 ;  /* 0x0000000000027941 */ /* 0x000fea0003800000 */
.L_x_813:
[----:B------:R-:W3:Y:S04]  /*11250*/  LDL R7, [R1+0x4] ;  /* 0x0000040001077983 */ /* 0x000ee80000100800 */
[----:B-12---:R-:W3:Y:S01]  /*11260*/  LDL R6, [R1+0xc] ;  /* 0x00000c0001067983 */ /* 0x006ee20000100800 */
[----:B------:R-:W-:Y:S01]  /*11270*/  R2UR UR10, R12 ;  /* 0x000000000c0a72ca */ /* 0x000fe200000e0000 */
[----:B------:R-:W-:Y:S01]  /*11280*/  UIADD3 UR4, UP0, UR38, 0x670, URZ ;  /* 0x0000067026047890 */ /* 0x000fe2000ff1e03f */
[----:B------:R-:W-:Y:S01]  /*11290*/  R2UR UR6, R10 ;  /* 0x000000000a0672ca */ /* 0x000fe200000e0000 */
[----:B------:R-:W-:Y:S01]  /*112a0*/  VIADD R5, R5, 0x28cb0 ;  /* 0x00028cb005057836 */ /* 0x000fe20000000000 */
[----:B------:R-:W-:Y:S01]  /*112b0*/  R2UR UR7, R11 ;  /* 0x000000000b0772ca */ /* 0x000fe200000e0000 */
[----:B------:R-:W-:Y:S01]  /*112c0*/  UIADD3.X UR5, URZ, UR39, URZ, UP0, !UPT ;  /* 0x000000273f057290 */ /* 0x000fe200087fe43f */
[----:B------:R-:W-:Y:S01]  /*112d0*/  PLOP3.LUT P1, PT, PT, PT, PT, 0x80, 0x0 ;  /* 0x000000000000781c */ /* 0x000fe20003f2f070 */
[----:B---3--:R-:W-:-:S04]  /*112e0*/  IMAD R6, R6, 0x10000, R7 ;  /* 0x0001000006067824 */ /* 0x008fc800078e0207 */
[----:B------:R-:W-:-:S08]  /*112f0*/  VIADD R7, R6, 0x400 ;  /* 0x0000040006077836 */ /* 0x000fd00000000000 */
.L_x_815:
        /* <DEDUP_REMOVED lines=15> */
.L_x_816:
        /* <DEDUP_REMOVED lines=15> */
.L_x_817:
        /* <DEDUP_REMOVED lines=15> */
.L_x_818:
        /* <DEDUP_REMOVED lines=15> */
.L_x_819:
        /* <DEDUP_REMOVED lines=15> */
.L_x_820:
        /* <DEDUP_REMOVED lines=15> */
.L_x_821:
        /* <DEDUP_REMOVED lines=15> */
.L_x_822:
        /* <DEDUP_REMOVED lines=10> */
.L_x_805:
[----:B------:R-:W-:Y:S05]  /*11a30*/  BSYNC B1 ;  /* 0x0000000000017941 */ /* 0x000fea0003800000 */
.L_x_804:
[----:B------:R-:W2:Y:S04]  /*11a40*/  LDL.LU R9, [R1+0xc] ;  /* 0x00000c0001097983 */ /* 0x000ea80000300800 */
[----:B-1----:R-:W3:Y:S01]  /*11a50*/  LDL.LU R7, [R1+0x18] ;  /* 0x0000180001077983 */ /* 0x002ee20000300800 */
[C---:B------:R-:W-:Y:S01]  /*11a60*/  ISETP.GT.AND P2, PT, R4.reuse, R2, PT ;  /* 0x000000020400720c */ /* 0x040fe20003f44270 */
[----:B------:R-:W-:Y:S02]  /*11a70*/  VIADD R4, R4, 0xffffffff ;  /* 0xffffffff04047836 */ /* 0x000fe40000000000 */
[----:B--2---:R-:W-:-:S05]  /*11a80*/  VIADD R5, R9, 0x1 ;  /* 0x0000000109057836 */ /* 0x004fca0000000000 */
[----:B------:R-:W-:-:S04]  /*11a90*/  ISETP.NE.AND P1, PT, R5, 0x2, PT ;  /* 0x000000020500780c */ /* 0x000fc80003f25270 */
[----:B------:R-:W-:Y:S02]  /*11aa0*/  SEL R6, RZ, 0x1, P1 ;  /* 0x00000001ff067807 */ /* 0x000fe40000800000 */
[----:B------:R-:W-:Y:S02]  /*11ab0*/  SEL R5, R5, RZ, P1 ;  /* 0x000000ff05057207 */ /* 0x000fe40000800000 */
[----:B---3--:R-:W-:-:S05]  /*11ac0*/  LOP3.LUT R7, R7, R6, RZ, 0x3c, !PT ;  /* 0x0000000607077212 */ /* 0x008fca00078e3cff */
[----:B------:R2:W-:Y:S04]  /*11ad0*/  STL [R1+0x18], R7 ;  /* 0x0000180701007387 */ /* 0x0005e80000100800 */
[----:B------:R2:W-:Y:S01]  /*11ae0*/  STL [R1+0xc], R5 ;  /* 0x00000c0501007387 */ /* 0x0005e20000100800 */
[----:B------:R-:W-:Y:S05]  /*11af0*/  @P2 BRA `(.L_x_823) ;  /* 0xfffffff000d42947 */ /* 0x000fea000383ffff */
.L_x_779:
[----:B------:R-:W-:Y:S05]  /*11b00*/  BSYNC B0 ;  /* 0x0000000000007941 */ /* 0x000fea0003800000 */
.L_x_778:
[----:B-12---:R-:W2:Y:S01]  /*11b10*/  LDL R5, [R1+0x4c] ;  /* 0x00004c0001057983 */ /* 0x006ea20000100800 */
[----:B------:R-:W-:Y:S05]  /*11b20*/  @!P0 WARPSYNC.ALL ;  /* 0x0000000000008948 */ /* 0x000fea0003800000 */
[----:B------:R-:W-:Y:S06]  /*11b30*/  @!P0 BAR.SYNC.DEFER_BLOCKING 0xc, 0x180 ;  /* 0x0306000000008b1d */ /* 0x000fec0000010000 */
[----:B------:R-:W-:Y:S01]  /*11b40*/  BSSY B7, `(.L_x_824) ;  /* 0x00004f2000077945 */ /* 0x000fe20003800000 */
[----:B--2---:R-:W-:-:S13]  /*11b50*/  ISETP.GT.AND P0, PT, R5, RZ, PT ;  /* 0x000000ff0500720c */ /* 0x004fda0003f04270 */
[----:B------:R-:W-:Y:S05]  /*11b60*/  @P0 BRA `(.L_x_825) ;  /* 0x0000000000440947 */ /* 0x000fea0003800000 */
[----:B------:R-:W1:Y:S02]  /*11b70*/  S2R R5, SR_TID.X ;  /* 0x0000000000057919 */ /* 0x000e640000002100 */
[----:B-1----:R-:W-:-:S04]  /*11b80*/  LOP3.LUT R5, R5, 0x7f, RZ, 0xc0, !PT ;  /* 0x0000007f05057812 */ /* 0x002fc800078ec0ff */
[----:B------:R-:W-:-:S13]  /*11b90*/  ISETP.NE.AND P0, PT, R5, RZ, PT ;  /* 0x000000ff0500720c */ /* 0x000fda0003f05270 */
[----:B------:R-:W-:Y:S05]  /*11ba0*/  @P0 BRA `(.L_x_826) ;  /* 0x0000004c00ac0947 */ /* 0x000fea0003800000 */
[----:B------:R-:W1:Y:S01]  /*11bb0*/  S2R R3, SR_LANEID ;  /* 0x0000000000037919 */ /* 0x000e620000000000 */
[----:B------:R-:W-:Y:S02]  /*11bc0*/  VOTEU.ANY UR4, UPT, PT ;  /* 0x0000000000047886 */ /* 0x000fe400038e0100 */
[----:B------:R-:W1:Y:S08]  /*11bd0*/  FLO.U32 R0, UR4 ;  /* 0x0000000400007d00 */ /* 0x000e7000080e0000 */
[----:B------:R-:W2:Y:S01]  /*11be0*/  POPC R5, UR4 ;  /* 0x0000000400057d09 */ /* 0x000ea20008000000 */
[----:B-1----:R-:W-:-:S02]  /*11bf0*/  ISETP.EQ.U32.AND P0, PT, R0, R3, PT ;  /* 0x000000030000720c */ /* 0x002fc40003f02070 */
[----:B------:R-:W2:Y:S11]  /*11c00*/  LDC.64 R2, c[0x0][0xc60] ;  /* 0x00031800ff027b82 */ /* 0x000eb60000000a00 */
[----:B--2---:R-:W2:Y:S01]  /*11c10*/  @P0 ATOMG.E.ADD.STRONG.GPU PT, R3, desc[UR40][R2.64], R5 ;  /* 0x00000005020309a8 */ /* 0x004ea200081ee1e8 */
[----:B------:R-:W1:Y:S02]  /*11c20*/  S2R R4, SR_LTMASK ;  /* 0x0000000000047919 */ /* 0x000e640000003900 */
[----:B-1----:R-:W-:-:S04]  /*11c30*/  LOP3.LUT R4, R4, UR4, RZ, 0xc0, !PT ;  /* 0x0000000404047c12 */ /* 0x002fc8000f8ec0ff */
[----:B------:R-:W1:Y:S01]  /*11c40*/  POPC R7, R4 ;  /* 0x0000000400077309 */ /* 0x000e620000000000 */
[----:B--2---:R-:W1:Y:S02]  /*11c50*/  SHFL.IDX PT, R0, R3, R0, 0x1f ;  /* 0x00001f0003007589 */ /* 0x004e6400000e0000 */
[----:B-1----:R-:W-:Y:S01]  /*11c60*/  IADD3 R16, R0, UR36, R7 ;  /* 0x0000002400107c10 */ /* 0x002fe2000fffe007 */
[----:B------:R-:W-:Y:S06]  /*11c70*/  BRA `(.L_x_826) ;  /* 0x0000004c00787947 */ /* 0x000fec0003800000 */
.L_x_825:
        /* <DEDUP_REMOVED lines=15> */
[----:B0-----:R-:W-:Y:S02]  /*11d70*/  IMAD.U32 R11, RZ, RZ, UR5 ;  /* 0x00000005ff0b7e24 */ /* 0x001fe4000f8e00ff */
[----:B------:R-:W-:Y:S02]  /*11d80*/  IMAD.MOV.U32 R8, RZ, RZ, 0x70 ;  /* 0x00000070ff087424 */ /* 0x000fe400078e00ff */
[----:B------:R-:W-:Y:S02]  /*11d90*/  IMAD.MOV.U32 R12, RZ, RZ, 0x1 ;  /* 0x00000001ff0c7424 */ /* 0x000fe400078e00ff */
[----:B------:R-:W-:-:S07]  /*11da0*/  IMAD.MOV.U32 R13, RZ, RZ, RZ ;  /* 0x000000ffff0d7224 */ /* 0x000fce00078e00ff */
[----:B------:R-:W-:-:S07]  /*11db0*/  LEPC R20, `(.L_x_828) ;  /* 0x000000001014794e */ /* 0x000fce0000000000 */
[----:B-1----:R-:W-:Y:S05]  /*11dc0*/  CALL.ABS.NOINC R2 ;  /* 0x0000000002007343 */ /* 0x002fea0003c00000 */
.L_x_828:
[----:B------:R-:W-:Y:S05]  /*11dd0*/  BSYNC B6 ;  /* 0x0000000000067941 */ /* 0x000fea0003800000 */
.L_x_827:
        /* <DEDUP_REMOVED lines=15> */
[----:B0-----:R-:W-:Y:S02]  /*11ed0*/  IMAD.U32 R11, RZ, RZ, UR5 ;  /* 0x00000005ff0b7e24 */ /* 0x001fe4000f8e00ff */
[----:B------:R-:W-:Y:S02]  /*11ee0*/  IMAD.MOV.U32 R8, RZ, RZ, 0x70 ;  /* 0x00000070ff087424 */ /* 0x000fe400078e00ff */
[----:B------:R-:W-:Y:S02]  /*11ef0*/  IMAD.MOV.U32 R12, RZ, RZ, 0x1 ;  /* 0x00000001ff0c7424 */ /* 0x000fe400078e00ff */
[----:B-1----:R-:W-:-:S07]  /*11f00*/  IMAD.MOV.U32 R13, RZ, RZ, RZ ;  /* 0x000000ffff0d7224 */ /* 0x002fce00078e00ff */
[----:B------:R-:W-:-:S07]  /*11f10*/  LEPC R20, `(.L_x_831) ;  /* 0x000000001014794e */ /* 0x000fce0000000000 */
[----:B--2---:R-:W-:Y:S05]  /*11f20*/  CALL.ABS.NOINC R2 ;  /* 0x0000000002007343 */ /* 0x004fea0003c00000 */
.L_x_831:
[----:B------:R-:W-:Y:S01]  /*11f30*/  MOV R2, 0x0 ;  /* 0x0000000000027802 */ /* 0x000fe20000000f00 */
[----:B------:R-:W-:Y:S01]  /*11f40*/  ULDC.64 UR4, c[0x4][0x90] ;  /* 0x0100240000047ab9 */ /* 0x000fe20000000a00 */
[----:B------:R-:W-:Y:S01]  /*11f50*/  ULDC.64 UR6, c[0x4][0x98] ;  /* 0x0100260000067ab9 */ /* 0x000fe20000000a00 */
[----:B------:R-:W-:Y:S01]  /*11f60*/  ULDC.64 UR8, c[0x4][0x18] ;  /* 0x0100060000087ab9 */ /* 0x000fe20000000a00 */
[----:B------:R-:W-:Y:S01]  /*11f70*/  IMAD.U32 R4, RZ, RZ, UR4 ;  /* 0x00000004ff047e24 */ /* 0x000fe2000f8e00ff */
[----:B------:R-:W-:Y:S01]  /*11f80*/  MOV R7, UR7 ;  /* 0x0000000700077c02 */ /* 0x000fe20008000f00 */
[----:B------:R-:W0:Y:S01]  /*11f90*/  LDC.64 R2, c[0x4][R2] ;  /* 0x0100000002027b82 */ /* 0x000e220000000a00 */
[----:B------:R-:W-:Y:S02]  /*11fa0*/  IMAD.U32 R5, RZ, RZ, UR5 ;  /* 0x00000005ff057e24 */ /* 0x000fe4000f8e00ff */
[----:B------:R-:W-:Y:S02]  /*11fb0*/  IMAD.U32 R6, RZ, RZ, UR6 ;  /* 0x00000006ff067e24 */ /* 0x000fe4000f8e00ff */
[----:B------:R-:W-:-:S02]  /*11fc0*/  IMAD.U32 R10, RZ, RZ, UR8 ;  /* 0x00000008ff0a7e24 */ /* 0x000fc4000f8e00ff */
[----:B------:R-:W-:Y:S02]  /*11fd0*/  IMAD.U32 R11, RZ, RZ, UR9 ;  /* 0x00000009ff0b7e24 */ /* 0x000fe4000f8e00ff */
[----:B------:R-:W-:Y:S02]  /*11fe0*/  IMAD.MOV.U32 R8, RZ, RZ, 0x70 ;  /* 0x00000070ff087424 */ /* 0x000fe400078e00ff */
[----:B------:R-:W-:Y:S02]  /*11ff0*/  IMAD.MOV.U32 R12, RZ, RZ, 0x1 ;  /* 0x00000001ff0c7424 */ /* 0x000fe400078e00ff */
[----:B------:R-:W-:-:S07]  /*12000*/  IMAD.MOV.U32 R13, RZ, RZ, RZ ;  /* 0x000000ffff0d7224 */ /* 0x000fce00078e00ff */
[----:B------:R-:W-:-:S07]  /*12010*/  LEPC R20, `(.L_x_830) ;  /* 0x000000001014794e */ /* 0x000fce0000000000 */
[----:B0-----:R-:W-:Y:S05]  /*12020*/  CALL.ABS.NOINC R2 ;  /* 0x0000000002007343 */ /* 0x001fea0003c00000 */
.L_x_830:
[----:B------:R-:W-:Y:S05]  /*12030*/  BSYNC B6 ;  /* 0x0000000000067941 */ /* 0x000fea0003800000 */
.L_x_829:
[----:B------:R-:W2:Y:S01]  /*12040*/  LDL.LU R2, [R1] ;  /* 0x0000000001027983 */ /* 0x000ea20000300800 */
[----:B------:R-:W-:-:S03]  /*12050*/  ULDC.64 UR4, c[0x0][0x9f8] ;  /* 0x00027e0000047ab9 */ /* 0x000fc60000000a00 */
[----:B------:R-:W3:Y:S04]  /*12060*/  LDL.LU R4, [R1+0x20] ;  /* 0x0000200001047983 */ /* 0x000ee80000300800 */
[----:B------:R-:W4:Y:S01]  /*12070*/  LDL R7, [R1+0x10] ;  /* 0x0000100001077983 */ /* 0x000f220000100800 */
        /* <DEDUP_REMOVED lines=22> */
.L_x_980:
[----:B-1----:R-:W3:Y:S01]  /*121e0*/  LDL.LU R4, [R1+0x1c] ;  /* 0x00001c0001047983 */ /* 0x002ee20000300800 */
[----:B------:R-:W-:Y:S02]  /*121f0*/  PLOP3.LUT P1, PT, PT, PT, PT, 0x8, 0x0 ;  /* 0x000000000000781c */ /* 0x000fe40003f2e170 */
[----:B--2---:R-:W-:Y:S01]  /*12200*/  ISETP.NE.AND P0, PT, R14, RZ, PT ;  /* 0x000000ff0e00720c */ /* 0x004fe20003f05270 */
[----:B------:R1:W-:Y:S01]  /*12210*/  STL [R1], R0 ;  /* 0x0000000001007387 */ /* 0x0003e20000100800 */
[----:B---3--:R-:W-:-:S09]  /*12220*/  LOP3.LUT R4, R4, 0xfffffffe, RZ, 0xc0, !PT ;  /* 0xfffffffe04047812 */ /* 0x008fd200078ec0ff */
[----:B------:R-:W-:-:S05]  /*12230*/  @P1 LOP3.LUT R4, R4, 0x1, RZ, 0xfc, !PT ;  /* 0x0000000104041812 */ /* 0x000fca00078efcff */
[----:B------:R1:W-:Y:S01]  /*12240*/  STL [R1+0x1c], R4 ;  /* 0x00001c0401007387 */ /* 0x0003e20000100800 */
[----:B------:R-:W-:Y:S05]  /*12250*/  @P0 BRA `(.L_x_833) ;  /* 0x0000000400240947 */ /* 0x000fea0003800000 */
[----:B------:R-:W-:-:S03]  /*12260*/  UMOV UR4, 0xffffffff ;  /* 0xffffffff00047882 */ /* 0x000fc60000000000 */
[----:B------:R-:W-:Y:S05]  /*12270*/  BRA.DIV UR4, `(.L_x_834) ;  /* 0x0000006204407947 */ /* 0x000fea000b800000 */
[----:B------:R-:W-:-:S13]  /*12280*/  ELECT P6, URZ, PT ;  /* 0x00000000003f782f */ /* 0x000fda00038c0000 */
.L_x_983:
[----:B------:R-:W-:Y:S05]  /*12290*/  @!P6 BRA `(.L_x_833) ;  /* 0x000000040014e947 */ /* 0x000fea0003800000 */
[----:B------:R2:W-:Y:S01]  /*122a0*/  STL [R1+0x58], R9 ;  /* 0x0000580901007387 */ /* 0x0005e20000100800 */
[----:B------:R-:W-:-:S04]  /*122b0*/  ISETP.NE.U32.AND P0, PT, R2, RZ, PT ;  /* 0x000000ff0200720c */ /* 0x000fc80003f05070 */
[----:B------:R-:W-:-:S13]  /*122c0*/  ISETP.NE.AND.EX P0, PT, R3, RZ, PT, P0 ;  /* 0x000000ff0300720c */ /* 0x000fda0003f05300 */
[----:B--2---:R-:W-:Y:S05]  /*122d0*/  @!P0 BRA `(.L_x_835) ;  /* 0x0000000000508947 */ /* 0x004fea0003800000 */
[----:B------:R-:W2:Y:S01]  /*122e0*/  LDC R6, c[0x0][0x43c] ;  /* 0x00010f00ff067b82 */ /* 0x000ea20000000800 */
[----:B-1----:R-:W-:Y:S01]  /*122f0*/  IMAD.MOV.U32 R0, RZ, RZ, R9 ;  /* 0x000000ffff007224 */ /* 0x002fe200078e0009 */
[----:B------:R-:W-:Y:S01]  /*12300*/  ULDC.64 UR4, c[0x0][0x428] ;  /* 0x00010a0000047ab9 */ /* 0x000fe20000000a00 */
[----:B--2---:R-:W-:-:S13]  /*12310*/  ISETP.NE.AND P0, PT, R6, 0x1, PT ;  /* 0x000000010600780c */ /* 0x004fda0003f05270 */
[----:B------:R-:W1:Y:S02]  /*12320*/  @P0 LDC.64 R4, c[0x0][0x440] ;  /* 0x00011000ff040b82 */ /* 0x000e640000000a00 */
        /* <DEDUP_REMOVED lines=15> */
.L_x_835:
[----:B------:R-:W3:Y:S04]  /*12420*/  LDL R7, [R1+0x4] ;  /* 0x0000040001077983 */ /* 0x000ee80000100800 */
[----:B-12---:R-:W3:Y:S04]  /*12430*/  LDL R0, [R1+0x8] ;  /* 0x0000080001007983 */ /* 0x006ee80000100800 */
[----:B------:R-:W2:Y:S01]  /*12440*/  LDL R2, [R1+0x14] ;  /* 0x0000140001027983 */ /* 0x000ea20000100800 */
[----:B---3--:R-:W-:Y:S01]  /*12450*/  IMAD R0, R0, 0x8, R7 ;  /* 0x0000000800007824 */ /* 0x008fe200078e0207 */
[----:B--2---:R-:W-:-:S04]  /*12460*/  SHF.L.U32 R2, R2, 0x1f, RZ ;  /* 0x0000001f02027819 */ /* 0x004fc800000006ff */
[----:B------:R-:W1:Y:S02]  /*12470*/  SYNCS.PHASECHK.TRANS64.TRYWAIT P0, [R0+URZ+0x28c40], R2 ;  /* 0x028c4002000075a7 */ /* 0x000e64000800017f */
[----:B-1----:R-:W-:Y:S05]  /*12480*/  @!P0 BRA `(.L_x_836) ;  /* 0x0000005c00dc8947 */ /* 0x002fea0003800000 */
.L_x_984:
[----:B------:R-:W2:Y:S02]  /*12490*/  S2R R3, SR_TID.X ;  /* 0x0000000000037919 */ /* 0x000ea40000002100 */
[----:B--2---:R-:W-:-:S04]  /*124a0*/  LOP3.LUT R3, R3, 0x7f, RZ, 0xc0, !PT ;  /* 0x0000007f03037812 */ /* 0x004fc800078ec0ff */
[----:B------:R-:W-:-:S13]  /*124b0*/  ISETP.NE.AND P0, PT, R3, RZ, PT ;  /* 0x000000ff0300720c */ /* 0x000fda0003f05270 */
[----:B------:R-:W-:Y:S05]  /*124c0*/  @P0 BRA `(.L_x_837) ;  /* 0x00000000001c0947 */ /* 0x000fea0003800000 */
[----:B------:R-:W2:Y:S01]  /*124d0*/  S2R R3, SR_TID.X ;  /* 0x0000000000037919 */ /* 0x000ea20000002100 */
[----:B-1----:R-:W-:-:S04]  /*124e0*/  IMAD.MOV.U32 R2, RZ, RZ, 0x2000 ;  /* 0x00002000ff027424 */ /* 0x002fc800078e00ff */
[----:B------:R3:W-:Y:S01]  /*124f0*/  SYNCS.ARRIVE.TRANS64 RZ, [R0+URZ+0x28c30], R2 ;  /* 0x028c300200ff79a7 */ /* 0x0007e2000800003f */
[----:B--2---:R-:W-:-:S04]  /*12500*/  LOP3.LUT R3, R3, 0x1f, RZ, 0xc0, !PT ;  /* 0x0000001f03037812 */ /* 0x004fc800078ec0ff */
[----:B------:R-:W-:-:S13]  /*12510*/  ISETP.NE.AND P0, PT, R3, RZ, PT ;  /* 0x000000ff0300720c */ /* 0x000fda0003f05270 */
[----:B---3--:R-:W-:Y:S05]  /*12520*/  @!P0 BRA `(.L_x_837) ;  /* 0x0000000000048947 */ /* 0x008fea0003800000 */
[----:B------:R-:W-:Y:S01]  /*12530*/  BPT.TRAP 0x1 ;  /* 0x000000040000795c */ /* 0x000fe20000300000 */
.L_x_837:
[----:B------:R-:W2:Y:S04]  /*12540*/  LDL R6, [R1+0x4] ;  /* 0x0000040001067983 */ /* 0x000ea80000100800 */
[----:B------:R-:W2:Y:S04]  /*12550*/  LDL R5, [R1+0x8] ;  /* 0x0000080001057983 */ /* 0x000ea80000100800 */
[----:B------:R-:W3:Y:S04]  /*12560*/  LDL R7, [R1+0x58] ;  /* 0x0000580001077983 */ /* 0x000ee80000100800 */
[----:B------:R-:W4:Y:S04]  /*12570*/  LDL R4, [R1+0x24] ;  /* 0x0000240001047983 */ /* 0x000f280000100800 */
[----:B------:R-:W5:Y:S04]  /*12580*/  LDL R3, [R1] ;  /* 0x0000000001037983 */ /* 0x000f680000100800 */
[----:B-1----:R-:W5:Y:S01]  /*12590*/  LDL.LU R2, [R1+0x1c] ;  /* 0x00001c0001027983 */ /* 0x002f620000300800 */
[----:B------:R-:W-:-:S02]  /*125a0*/  R2UR UR9, R0 ;  /* 0x00000000000972ca */ /* 0x000fc400000e0000 */
[----:B------:R-:W-:Y:S01]  /*125b0*/  PLOP3.LUT P0, PT, PT, PT, PT, 0x80, 0x0 ;  /* 0x000000000000781c */ /* 0x000fe20003f0f070 */
[----:B------:R-:W-:Y:S01]  /*125c0*/  UIADD3 UR6, UP0, UR38, 0x370, URZ ;  /* 0x0000037026067890 */ /* 0x000fe2000ff1e03f */
[----:B------:R-:W-:-:S03]  /*125d0*/  R2UR UR12, R18 ;  /* 0x00000000120c72ca */ /* 0x000fc600000e0000 */
[----:B------:R-:W-:-:S06]  /*125e0*/  UIADD3.X UR7, URZ, UR39, URZ, UP0, !UPT ;  /* 0x000000273f077290 */ /* 0x000fcc00087fe43f */
[----:B------:R-:W-:Y:S01]  /*125f0*/  UIADD3 UR9, UR9, 0x28c30, URZ ;  /* 0x00028c3009097890 */ /* 0x000fe2000fffe03f */
[----:B------:R-:W-:Y:S01]  /*12600*/  UMOV UR5, 0x14f00000 ;  /* 0x14f0000000057882 */ /* 0x000fe20000000000 */
[----:B------:R-:W-:Y:S01]  /*12610*/  UMOV UR10, URZ ;  /* 0x0000003f000a7c82 */ /* 0x000fe20008000000 */
[----:B--2---:R-:W-:Y:S01]  /*12620*/  IMAD R0, R5, 0x2000, R6 ;  /* 0x0000200005007824 */ /* 0x004fe200078e0206 */
[----:B---3--:R-:W-:-:S04]  /*12630*/  R2UR UR11, R7 ;  /* 0x00000000070b72ca */ /* 0x008fc800000e0000 */
[----:B------:R-:W-:Y:S02]  /*12640*/  R2UR UR8, R0 ;  /* 0x00000000000872ca */ /* 0x000fe400000e0000 */
[----:B----4-:R-:W-:Y:S02]  /*12650*/  R2UR UR4, R4 ;  /* 0x00000000040472ca */ /* 0x010fe400000e0000 */
[----:B-----5:R-:W-:Y:S02]  /*12660*/  R2UR UR13, R3 ;  /* 0x00000000030d72ca */ /* 0x020fe400000e0000 */
[----:B------:R-:W-:-:S07]  /*12670*/  LOP3.LUT R2, R2, 0xfffffffe, RZ, 0xc0, !PT ;  /* 0xfffffffe02027812 */ /* 0x000fce00078ec0ff */
[----:B------:R-:W-:Y:S02]  /*12680*/  UIADD3 UR8, UR8, 0x22400, URZ ;  /* 0x0002240008087890 */ /* 0x000fe4000fffe03f */
[----:B------:R-:W-:Y:S01]  /*12690*/  ULEA UR11, UR11, UR4, 0x6 ;  /* 0x000000040b0b7291 */ /* 0x000fe2000f8e303f */
[----:B------:R-:W-:Y:S02]  /*126a0*/  @P0 LOP3.LUT R2, R2, 0x1, RZ, 0xfc, !PT ;  /* 0x0000000102020812 */ /* 0x000fe400078efcff */
[----:B------:R-:W-:-:S03]  /*126b0*/  UMOV UR4, 0x0 ;  /* 0x0000000000047882 */ /* 0x000fc60000000000 */
[----:B------:R2:W-:Y:S03]  /*126c0*/  STL [R1+0x1c], R2 ;  /* 0x00001c0201007387 */ /* 0x0005e60000100800 */
[----:B------:R2:W-:Y:S01]  /*126d0*/  UTMALDG.4D [UR8], [UR6], desc[UR4] ;  /* 0x00000408060075b4 */ /* 0x0005e20008019000 */
[----:B------:R-:W-:Y:S02]  /*126e0*/  NOP ;  /* 0x0000000000007918 */ /* 0x000fe40000000000 */
.L_x_833:
[----:B--2---:R-:W2:Y:S04]  /*126f0*/  LDL R2, [R1+0x4] ;  /* 0x0000040001027983 */ /* 0x004ea80000100800 */
[----:B------:R-:W3:Y:S04]  /*12700*/  LDL.LU R3, [R1+0x34] ;  /* 0x0000340001037983 */ /* 0x000ee80000300800 */
[----:B------:R-:W4:Y:S04]  /*12710*/  LDL.LU R5, [R1+0x28] ;  /* 0x0000280001057983 */ /* 0x000f280000300800 */
[----:B-1----:R-:W5:Y:S01]  /*12720*/  LDL.LU R4, [R1+0x48] ;  /* 0x0000480001047983 */ /* 0x002f620000300800 */
[----:B------:R-:W-:Y:S05]  /*12730*/  WARPSYNC.ALL ;  /* 0x0000000000007948 */ /* 0x000fea0003800000 */
[----:B------:R-:W-:Y:S01]  /*12740*/  ULDC.64 UR4, c[0x0][0x298] ;  /* 0x0000a60000047ab9 */ /* 0x000fe20000000a00 */
[----:B------:R-:W-:Y:S01]  /*12750*/  ULDC.64 UR6, c[0x0][0xa00] ;  /* 0x0002800000067ab9 */ /* 0x000fe20000000a00 */
[----:B------:R-:W-:Y:S01]  /*12760*/  BSSY B6, `(.L_x_838) ;  /* 0x0000024000067945 */ /* 0x000fe20003800000 */
[----:B------:R-:W-:Y:S01]  /*12770*/  BAR.SYNC.DEFER_BLOCKING 0x8, 0x100 ;  /* 0x0204000000007b1d */ /* 0x000fe20000010000 */
[----:B------:R-:W-:-:S04]  /*12780*/  ISETP.NE.U32.AND P0, PT, RZ, UR6, PT ;  /* 0x00000006ff007c0c */ /* 0x000fc8000bf05070 */
[----:B------:R-:W-:Y:S01]  /*12790*/  ISETP.NE.AND.EX P0, PT, RZ, UR7, PT, P0 ;  /* 0x00000007ff007c0c */ /* 0x000fe2000bf05300 */
[----:B--2---:R-:W-:Y:S01]  /*127a0*/  VIADD R2, R2, 0x20400 ;  /* 0x0002040002027836 */ /* 0x004fe20000000000 */
[----:B---3--:R-:W-:-:S04]  /*127b0*/  SHF.R.S32.HI R0, RZ, 0x1f, R3 ;  /* 0x0000001fff007819 */ /* 0x008fc80000011403 */
[----:B------:R-:W-:Y:S02]  /*127c0*/  LOP3.LUT P1, RZ, R2, 0x3ff, RZ, 0xc0, !PT ;  /* 0x000003ff02ff7812 */ /* 0x000fe4000782c0ff */
[----:B----4-:R-:W-:Y:S01]  /*127d0*/  SEL R5, R5, RZ, !P0 ;  /* 0x000000ff05057207 */ /* 0x010fe20004000000 */
[----:B------:R-:W-:Y:S01]  /*127e0*/  IMAD R0, R0, UR4, RZ ;  /* 0x0000000400007c24 */ /* 0x000fe2000f8e02ff */
[----:B-----5:R-:W-:-:S03]  /*127f0*/  SEL R4, R4, RZ, !P0 ;  /* 0x000000ff04047207 */ /* 0x020fc60004000000 */
        /* <DEDUP_REMOVED lines=26> */
.L_x_839:
[----:B------:R-:W-:Y:S05]  /*129a0*/  BSYNC B6 ;  /* 0x0000000000067941 */ /* 0x000fea0003800000 */
.L_x_838:
        /* <DEDUP_REMOVED lines=91> */
.L_x_993:
        /* <DEDUP_REMOVED lines=11> */
.L_x_841:
        /* <DEDUP_REMOVED lines=19> */
.L_x_994:
[----:B------:R-:W-:Y:S05]  /*13140*/  BSYNC B0 ;  /* 0x0000000000007941 */ /* 0x000fea0003800000 */
.L_x_842:
[----:B0-----:R-:W2:Y:S01]  /*13150*/  LDL R2, [R1+0x1c] ;  /* 0x00001c0001027983 */ /* 0x001ea20000100800 */
[----:B------:R-:W-:Y:S01]  /*13160*/  BSSY B0, `(.L_x_844) ;  /* 0x00000a3000007945 */ /* 0x000fe20003800000 */
[----:B--2---:R-:W-:-:S13]  /*13170*/  LOP3.LUT P0, RZ, R2, 0x1, RZ, 0xc0, !PT ;  /* 0x0000000102ff7812 */ /* 0x004fda000780c0ff */
        /* <DEDUP_REMOVED lines=13> */
.L_x_995:
[----:B------:R-:W-:Y:S05]  /*13250*/  BSYNC B1 ;  /* 0x0000000000017941 */ /* 0x000fea0003800000 */
.L_x_846:
        /* <DEDUP_REMOVED lines=9> */
.L_x_849:
[----:B------:R-:W-:Y:S05]  /*132f0*/  BSYNC B1 ;  /* 0x0000000000017941 */ /* 0x000fea0003800000 */
.L_x_848:
        /* <DEDUP_REMOVED lines=14> */
.L_x_850:
        /* <DEDUP_REMOVED lines=16> */
.L_x_851:
        /* <DEDUP_REMOVED lines=16> */
.L_x_852:
        /* <DEDUP_REMOVED lines=16> */
.L_x_853:
        /* <DEDUP_REMOVED lines=16> */
.L_x_854:
        /* <DEDUP_REMOVED lines=16> */
.L_x_855:
        /* <DEDUP_REMOVED lines=16> */
.L_x_856:
        /* <DEDUP_REMOVED lines=16> */
.L_x_857:
        /* <DEDUP_REMOVED lines=11> */
.L_x_845:
[----:B------:R-:W-:Y:S05]  /*13b90*/  BSYNC B0 ;  /* 0x0000000000007941 */ /* 0x000fea0003800000 */
.L_x_844:
        /* <DEDUP_REMOVED lines=18> */
[----:B--2---:R-:W-:Y:S01]  /*13cc0*/  LOP3.LUT P2, RZ, R5, 0x1, RZ, 0xc0, !PT ;  /* 0x0000000105ff7812 */ /* 0x004fe2000784c0ff */
        /* <DEDUP_REMOVED lines=32> */
.L_x_864:
        /* <DEDUP_REMOVED lines=9> */
.L_x_996:
[----:B------:R-:W-:Y:S05]  /*13f60*/  BSYNC B3 ;  /* 0x0000000000037941 */ /* 0x000fea0003800000 */
.L_x_865:
[----:B------:R-:W-:Y:S04]  /*13f70*/  BSSY B3, `(.L_x_867) ;  /* 0x0000009000037945 */ /* 0x000fe80003800000 */
[----:B------:R-:W-:Y:S05]  /*13f80*/  @P1 BRA `(.L_x_868) ;  /* 0x00000000001c1947 */ /* 0x000fea0003800000 */
[----:B------:R-:W2:Y:S02]  /*13f90*/  S2R R4, SR_TID.X ;  /* 0x0000000000047919 */ /* 0x000ea40000002100 */
[----:B--2---:R-:W-:Y:S02]  /*13fa0*/  LOP3.LUT R5, R4, 0x1f, RZ, 0xc0, !PT ;  /* 0x0000001f04057812 */ /* 0x004fe400078ec0ff */
[----:B------:R-:W-:Y:S02]  /*13fb0*/  MOV R4, 0x2000 ;  /* 0x0000200000047802 */ /* 0x000fe40000000f00 */
[----:B------:R-:W-:Y:S02]  /*13fc0*/  ISETP.NE.AND P0, PT, R5, RZ, PT ;  /* 0x000000ff0500720c */ /* 0x000fe40003f05270 */
[----:B------:R2:W-:Y:S11]  /*13fd0*/  SYNCS.ARRIVE.TRANS64 RZ, [R3+URZ+0x28c30], R4 ;  /* 0x028c300403ff79a7 */ /* 0x0005f6000800003f */
[----:B--2---:R-:W-:Y:S05]  /*13fe0*/  @!P0 BRA `(.L_x_868) ;  /* 0x0000000000048947 */ /* 0x004fea0003800000 */
[----:B------:R-:W-:Y:S01]  /*13ff0*/  BPT.TRAP 0x1 ;  /* 0x000000040000795c */ /* 0x000fe20000300000 */
.L_x_868:
[----:B------:R-:W-:Y:S05]  /*14000*/  BSYNC B3 ;  /* 0x0000000000037941 */ /* 0x000fea0003800000 */
.L_x_867:
        /* <DEDUP_REMOVED lines=14> */
.L_x_869:
        /* <DEDUP_REMOVED lines=14> */
.L_x_997:
[----:B------:R-:W-:Y:S05]  /*141d0*/  BSYNC B3 ;  /* 0x0000000000037941 */ /* 0x000fea0003800000 */
.L_x_870:
        /* <DEDUP_REMOVED lines=11> */
.L_x_873:
[----:B------:R-:W-:Y:S05]  /*14290*/  BSYNC B3 ;  /* 0x0000000000037941 */ /* 0x000fea0003800000 */
.L_x_872:
        /* <DEDUP_REMOVED lines=11> */
.L_x_874:
        /* <DEDUP_REMOVED lines=16> */
.L_x_875:
        /* <DEDUP_REMOVED lines=16> */
.L_x_876:
        /* <DEDUP_REMOVED lines=16> */
.L_x_877:
        /* <DEDUP_REMOVED lines=16> */
.L_x_878:
        /* <DEDUP_REMOVED lines=16> */
.L_x_879:
        /* <DEDUP_REMOVED lines=16> */
.L_x_880:
        /* <DEDUP_REMOVED lines=16> */
.L_x_881:
        /* <DEDUP_REMOVED lines=11> */
.L_x_863:
[----:B------:R-:W-:Y:S05]  /*14b00*/  BSYNC B1 ;  /* 0x0000000000017941 */ /* 0x000fea0003800000 */
.L_x_862:
[----:B------:R-:W2:Y:S02]  /*14b10*/  LDL.LU R4, [R1+0x30] ;  /* 0x0000300001047983 */ /* 0x000ea40000300800 */
[----:B--2---:R-:W-:-:S07]  /*14b20*/  VIADD R0, R4, 0xfffffffd ;  /* 0xfffffffd04007836 */ /* 0x004fce0000000000 */
.L_x_861:
[----:B------:R-:W-:Y:S05]  /*14b30*/  BSYNC B2 ;  /* 0x0000000000027941 */ /* 0x000fea0003800000 */
.L_x_860:
[----:B------:R-:W2:Y:S01]  /*14b40*/  LDL.LU R2, [R1+0x2c] ;  /* 0x00002c0001027983 */ /* 0x000ea20000300800 */
[----:B------:R-:W-:-:S05]  /*14b50*/  IMAD.MOV R6, RZ, RZ, -R6 ;  /* 0x000000ffff067224 */ /* 0x000fca00078e0a06 */
[----:B--2---:R-:W-:-:S13]  /*14b60*/  ISETP.NE.AND P0, PT, R2, R6, PT ;  /* 0x000000060200720c */ /* 0x004fda0003f05270 */
[----:B------:R-:W-:Y:S05]  /*14b70*/  @!P0 BRA `(.L_x_859) ;  /* 0x0000001c00488947 */ /* 0x000fea0003800000 */
.L_x_922:
[----:B------:R-:W2:Y:S04]  /*14b80*/  LDL R4, [R1+0x1c] ;  /* 0x00001c0001047983 */ /* 0x000ea80000100800 */
[----:B0-----:R-:W0:Y:S04]  /*14b90*/  LDL.LU R3, [R1+0x8] ;  /* 0x0000080001037983 */ /* 0x001e280000300800 */
[----:B------:R-:W3:Y:S01]  /*14ba0*/  LDL.LU R2, [R1+0x14] ;  /* 0x0000140001027983 */ /* 0x000ee20000300800 */
[----:B------:R-:W-:Y:S05]  /*14bb0*/  YIELD ;  /* 0x0000000000007946 */ /* 0x000fea0003800000 */
[----:B------:R-:W-:Y:S01]  /*14bc0*/  BSSY B1, `(.L_x_882) ;  /* 0x00000e2000017945 */ /* 0x000fe20003800000 */
[----:B--2---:R-:W-:Y:S01]  /*14bd0*/  LOP3.LUT P1, RZ, R4, 0x1, RZ, 0xc0, !PT ;  /* 0x0000000104ff7812 */ /* 0x004fe2000782c0ff */
[----:B0-----:R-:W-:-:S05]  /*14be0*/  VIADD R7, R3, 0x1 ;  /* 0x0000000103077836 */ /* 0x001fca0000000000 */
[----:B------:R-:W-:-:S04]  /*14bf0*/  ISETP.NE.AND P0, PT, R7, 0x2, PT ;  /* 0x000000020700780c */ /* 0x000fc80003f05270 */
[----:B------:R-:W-:Y:S02]  /*14c00*/  SEL R6, RZ, 0x1, P0 ;  /* 0x00000001ff067807 */ /* 0x000fe40000000000 */
[----:B------:R-:W-:Y:S02]  /*14c10*/  SEL R7, R7, RZ, P0 ;  /* 0x000000ff07077207 */ /* 0x000fe40000000000 */
[----:B---3--:R-:W-:Y:S01]  /*14c20*/  LOP3.LUT R6, R2, R6, RZ, 0x3c, !PT ;  /* 0x0000000602067212 */ /* 0x008fe200078e3cff */
        /* <DEDUP_REMOVED lines=26> */
.L_x_884:
        /* <DEDUP_REMOVED lines=9> */
.L_x_998:
[----:B------:R-:W-:Y:S05]  /*14e60*/  BSYNC B2 ;  /* 0x0000000000027941 */ /* 0x000fea0003800000 */
.L_x_885:
        /* <DEDUP_REMOVED lines=9> */
.L_x_888:
[----:B------:R-:W-:Y:S05]  /*14f00*/  BSYNC B2 ;  /* 0x0000000000027941 */ /* 0x000fea0003800000 */
.L_x_887:
        /* <DEDUP_REMOVED lines=13> */
.L_x_889:
        /* <DEDUP_REMOVED lines=14> */
.L_x_999:
[----:B------:R-:W-:Y:S05]  /*150c0*/  BSYNC B2 ;  /* 0x0000000000027941 */ /* 0x000fea0003800000 */
.L_x_890:
        /* <DEDUP_REMOVED lines=11> */
.L_x_893:
[----:B------:R-:W-:Y:S05]  /*15180*/  BSYNC B2 ;  /* 0x0000000000027941 */ /* 0x000fea0003800000 */
.L_x_892:
        /* <DEDUP_REMOVED lines=10> */
.L_x_894:
        /* <DEDUP_REMOVED lines=16> */
.L_x_895:
        /* <DEDUP_REMOVED lines=16> */
.L_x_896:
        /* <DEDUP_REMOVED lines=16> */
.L_x_897:
        /* <DEDUP_REMOVED lines=16> */
.L_x_898:
        /* <DEDUP_REMOVED lines=16> */
.L_x_899:
        /* <DEDUP_REMOVED lines=16> */
.L_x_900:
        /* <DEDUP_REMOVED lines=16> */
.L_x_901:
        /* <DEDUP_REMOVED lines=11> */
.L_x_883:
[----:B------:R-:W-:Y:S05]  /*159e0*/  BSYNC B1 ;  /* 0x0000000000017941 */ /* 0x000fea0003800000 */
.L_x_882:
[----:B------:R-:W2:Y:S01]  /*159f0*/  LDL R2, [R1+0x1c] ;  /* 0x00001c0001027983 */ /* 0x000ea20000100800 */
[----:B------:R-:W-:Y:S01]  /*15a00*/  VIADD R7, R7, 0x1 ;  /* 0x0000000107077836 */ /* 0x000fe20000000000 */
[----:B------:R-:W-:Y:S04]  /*15a10*/  BSSY B1, `(.L_x_902) ;  /* 0x00000e5000017945 */ /* 0x000fe80003800000 */
[----:B------:R-:W-:-:S04]  /*15a20*/  ISETP.NE.AND P0, PT, R7, 0x2, PT ;  /* 0x000000020700780c */ /* 0x000fc80003f05270 */
[----:B------:R-:W-:Y:S02]  /*15a30*/  SEL R9, R7, RZ, P0 ;  /* 0x000000ff07097207 */ /* 0x000fe40000000000 */
[----:B--2---:R-:W-:Y:S02]  /*15a40*/  LOP3.LUT P2, RZ, R2, 0x1, RZ, 0xc0, !PT ;  /* 0x0000000102ff7812 */ /* 0x004fe4000784c0ff */
[----:B------:R-:W-:-:S04]  /*15a50*/  SEL R2, RZ, 0x1, P0 ;  /* 0x00000001ff027807 */ /* 0x000fc80000000000 */
[----:B-----5:R-:W-:-:S05]  /*15a60*/  LOP3.LUT R8, R6, R2, RZ, 0x3c, !PT ;  /* 0x0000000206087212 */ /* 0x020fca00078e3cff */
        /* <DEDUP_REMOVED lines=28> */
.L_x_904:
        /* <DEDUP_REMOVED lines=9> */
.L_x_1000:
[----:B------:R-:W-:Y:S05]  /*15cc0*/  BSYNC B2 ;  /* 0x0000000000027941 */ /* 0x000fea0003800000 */
.L_x_905:
        /* <DEDUP_REMOVED lines=9> */
.L_x_908:
[----:B------:R-:W-:Y:S05]  /*15d60*/  BSYNC B2 ;  /* 0x0000000000027941 */ /* 0x000fea0003800000 */
.L_x_907:
        /* <DEDUP_REMOVED lines=14> */
.L_x_909:
        /* <DEDUP_REMOVED lines=14> */
.L_x_1001:
[----:B------:R-:W-:Y:S05]  /*15f30*/  BSYNC B2 ;  /* 0x0000000000027941 */ /* 0x000fea0003800000 */
.L_x_910:
        /* <DEDUP_REMOVED lines=11> */
.L_x_913:
[----:B------:R-:W-:Y:S05]  /*15ff0*/  BSYNC B2 ;  /* 0x0000000000027941 */ /* 0x000fea0003800000 */
.L_x_912:
        /* <DEDUP_REMOVED lines=11> */
.L_x_914:
        /* <DEDUP_REMOVED lines=16> */
.L_x_915:
        /* <DEDUP_REMOVED lines=16> */
.L_x_916:
        /* <DEDUP_REMOVED lines=16> */
.L_x_917:
        /* <DEDUP_REMOVED lines=16> */
.L_x_918:
        /* <DEDUP_REMOVED lines=12> */
[----:B------:R-:W-:Y:S01]  /*16570*/  UMOV UR10, 0x140 ;  /* 0x00000140000a7882 */ /* 0x000fe20000000000 */
[----:B------:R-:W-:Y:S02]  /*16580*/  R2UR UR7, R3 ;  /* 0x00000000030772ca */ /* 0x000fe400000e0000 */
[----:B------:R-:W-:Y:S02]  /*16590*/  PLOP3.LUT P0, PT, PT, PT, PT, 0x80, 0x0 ;  /* 0x000000000000781c */ /* 0x000fe40003f0f070 */
[----:B------:R-:W-:-:S11]  /*165a0*/  IADD3 R7, R5, 0xa400, RZ ;  /* 0x0000a40005077810 */ /* 0x000fd60007ffe0ff */
.L_x_919:
        /* <DEDUP_REMOVED lines=16> */
.L_x_920:
        /* <DEDUP_REMOVED lines=16> */
.L_x_921:
        /* <DEDUP_REMOVED lines=11> */
.L_x_903:
[----:B------:R-:W-:Y:S05]  /*16860*/  BSYNC B1 ;  /* 0x0000000000017941 */ /* 0x000fea0003800000 */
.L_x_902:
[C---:B------:R-:W-:Y:S01]  /*16870*/  ISETP.GT.AND P0, PT, R0.reuse, 0x1, PT ;  /* 0x000000010000780c */ /* 0x040fe20003f04270 */
[----:B------:R-:W-:-:S12]  /*16880*/  VIADD R0, R0, 0xfffffffe ;  /* 0xfffffffe00007836 */ /* 0x000fd80000000000 */
[----:B------:R-:W-:Y:S05]  /*16890*/  @P0 BRA `(.L_x_922) ;  /* 0xffffffe000b80947 */ /* 0x000fea000383ffff */
.L_x_859:
[----:B------:R-:W-:Y:S05]  /*168a0*/  BSYNC B0 ;  /* 0x0000000000007941 */ /* 0x000fea0003800000 */
.L_x_858:
        /* <DEDUP_REMOVED lines=12> */
[----:B-1----:R-:W1:Y:S01]  /*16970*/  S2R R3, SR_LANEID ;  /* 0x0000000000037919 */ /* 0x002e620000000000 */
        /* <DEDUP_REMOVED lines=8> */
[----:B0-----:R-:W0:Y:S01]  /*16a00*/  POPC R7, R6 ;  /* 0x0000000600077309 */ /* 0x001e220000000000 */
[----:B--2---:R-:W0:Y:S02]  /*16a10*/  SHFL.IDX PT, R4, R3, R4, 0x1f ;  /* 0x00001f0403047589 */ /* 0x004e2400000e0000 */
[----:B0-----:R-:W-:-:S07]  /*16a20*/  IADD3 R16, R4, UR36, R7 ;  /* 0x0000002404107c10 */ /* 0x001fce000fffe007 */
.L_x_924:
[----:B------:R-:W-:Y:S05]  /*16a30*/  BSYNC B0 ;  /* 0x0000000000007941 */ /* 0x000fea0003800000 */
.L_x_923:
[----:B------:R-:W-:-:S05]  /*16a40*/  SEL R0, R0, RZ, P0 ;  /* 0x000000ff00007207 */ /* 0x000fca0000000000 */
[----:B------:R2:W-:Y:S02]  /*16a50*/  STL [R1+0x8], R0 ;  /* 0x0000080001007387 */ /* 0x0005e40000100800 */
.L_x_826:
[----:B------:R-:W-:Y:S05]  /*16a60*/  BSYNC B7 ;  /* 0x0000000000077941 */ /* 0x000fea0003800000 */
.L_x_824:
[----:B--2---:R-:W2:Y:S02]  /*16a70*/  LDL R0, [R1+0x1c] ;  /* 0x00001c0001007983 */ /* 0x004ea40000100800 */
[----:B--2---:R-:W-:-:S13]  /*16a80*/  LOP3.LUT P0, RZ, R0, 0x2, RZ, 0xc0, !PT ;  /* 0x0000000200ff7812 */ /* 0x004fda000780c0ff */
[----:B------:R-:W-:Y:S05]  /*16a90*/  @!P0 BRA `(.L_x_925) ;  /* 0x0000000000288947 */ /* 0x000fea0003800000 */
[----:B------:R-:W-:Y:S05]  /*16aa0*/  WARPSYNC.ALL ;  /* 0x0000000000007948 */ /* 0x000fea0003800000 */
[----:B------:R-:W2:Y:S08]  /*16ab0*/  S2UR UR5, SR_CgaCtaId ;  /* 0x00000000000579c3 */ /* 0x000eb00000008800 */
[----:B------:R-:W-:Y:S06]  /*16ac0*/  BAR.SYNC.DEFER_BLOCKING 0x5, 0x180 ;  /* 0x0146000000007b1d */ /* 0x000fec0000010000 */
[----:B------:R-:W-:-:S02]  /*16ad0*/  UMOV UR4, 0x400 ;  /* 0x0000040000047882 */ /* 0x000fc40000000000 */
[----:B--2---:R-:W-:-:S06]  /*16ae0*/  ULEA UR4, UR5, UR4, 0x18 ;  /* 0x0000000405047291 */ /* 0x004fcc000f8ec03f */
[----:B------:R-:W-:-:S05]  /*16af0*/  IMAD.U32 R0, RZ, RZ, UR4 ;  /* 0x00000004ff007e24 */ /* 0x000fca000f8e00ff */
[----:B------:R2:W3:Y:S04]  /*16b00*/  LDS.128 R16, [R0+0x28cd0] ;  /* 0x028cd00000107984 */ /* 0x0004e80000000c00 */
[----:B------:R2:W-:Y:S01]  /*16b10*/  STL [R1+0x4], R0 ;  /* 0x0000040001007387 */ /* 0x0005e20000100800 */
[----:B------:R-:W-:Y:S06]  /*16b20*/  BAR.ARV 0x4, 0x180 ;  /* 0x0106000000007b1d */ /* 0x000fec0000002000 */
[----:B------:R-:W-:Y:S05]  /*16b30*/  BRA `(.L_x_926) ;  /* 0x0000000800487947 */ /* 0x000fea0003800000 */
.L_x_925:
[----:B------:R-:W0:Y:S01]  /*16b40*/  S2R R0, SR_TID.X ;  /* 0x0000000000007919 */ /* 0x000e220000002100 */
[----:B------:R-:W-:Y:S01]  /*16b50*/  UMOV UR4, 0xffffffff ;  /* 0xffffffff00047882 */ /* 0x000fe20000000000 */
[----:B0-----:R-:W-:-:S04]  /*16b60*/  LOP3.LUT R7, R0, 0x1f, RZ, 0xc0, !PT ;  /* 0x0000001f00077812 */ /* 0x001fc800078ec0ff */
[----:B------:R-:W-:Y:S01]  /*16b70*/  ISETP.NE.AND P0, PT, R7, 0x1f, PT ;  /* 0x0000001f0700780c */ /* 0x000fe20003f05270 */
[----:B------:R-:W-:-:S12]  /*16b80*/  BRA.DIV UR4, `(.L_x_927) ;  /* 0x00000022041c7947 */ /* 0x000fd8000b800000 */
[----:B------:R-:W-:Y:S01]  /*16b90*/  IMAD.IADD R5, R19, 0x1, R7 ;  /* 0x0000000113057824 */ /* 0x000fe200078e0207 */
[----:B------:R-:W-:-:S04]  /*16ba0*/  ULDC UR4, c[0x0][0xc3c] ;  /* 0x00030f0000047ab9 */ /* 0x000fc80000000800 */
[----:B------:R-:W-:-:S13]  /*16bb0*/  ISETP.GE.OR P1, PT, R5, UR4, !P0 ;  /* 0x0000000405007c0c */ /* 0x000fda000c726670 */
[----:B-1----:R-:W0:Y:S02]  /*16bc0*/  @!P1 LDC.64 R2, c[0x0][0xc80] ;  /* 0x00032000ff029b82 */ /* 0x002e240000000a00 */
[----:B0-----:R-:W-:-:S06]  /*16bd0*/  @!P1 IMAD.WIDE R2, R5, 0x4, R2 ;  /* 0x0000000405029825 */ /* 0x001fcc00078e0202 */
[----:B------:R0:W2:Y:S01]  /*16be0*/  @!P1 LDG.E R3, desc[UR40][R2.64] ;  /* 0x0000002802039981 */ /* 0x0000a2000c1e1900 */
[C---:B------:R-:W-:Y:S02]  /*16bf0*/  ISETP.GE.U32.AND P2, PT, R7.reuse, 0x2, PT ;  /* 0x000000020700780c */ /* 0x040fe40003f46070 */
[C---:B------:R-:W-:Y:S01]  /*16c00*/  ISETP.GE.U32.AND P3, PT, R7.reuse, 0x4, PT ;  /* 0x000000040700780c */ /* 0x040fe20003f66070 */
[----:B------:R-:W-:Y:S01]  /*16c10*/  SHFL.IDX PT, R4, R16, 0x1, 0x1f ;  /* 0x00201f0010047f89 */ /* 0x000fe200000e0000 */
[C---:B------:R-:W-:Y:S02]  /*16c20*/  ISETP.GE.U32.AND P4, PT, R7.reuse, 0x8, PT ;  /* 0x000000080700780c */ /* 0x040fe40003f86070 */
[C---:B------:R-:W-:Y:S01]  /*16c30*/  ISETP.GE.U32.AND P5, PT, R7.reuse, 0x10, PT ;  /* 0x000000100700780c */ /* 0x040fe20003fa6070 */
[----:B0-----:R-:W-:Y:S02]  /*16c40*/  IMAD.MOV.U32 R2, RZ, RZ, RZ ;  /* 0x000000ffff027224 */ /* 0x001fe400078e00ff */
[----:B--2---:R-:W-:Y:S01]  /*16c50*/  @!P1 IMAD.MOV.U32 R2, RZ, RZ, R3 ;  /* 0x000000ffff029224 */ /* 0x004fe200078e0003 */
[----:B------:R-:W-:-:S04]  /*16c60*/  ISETP.NE.AND P1, PT, R7, RZ, PT ;  /* 0x000000ff0700720c */ /* 0x000fc80003f25270 */
        /* <DEDUP_REMOVED lines=14> */
[----:B------:R-:W-:Y:S02]  /*16d50*/  IMAD.IADD R3, R3, 0x1, R0 ;  /* 0x0000000103037824 */ /* 0x000fe400078e0200 */
[----:B------:R0:W1:Y:S04]  /*16d60*/  SHFL.IDX PT, R0, R16, RZ, 0x1f ;  /* 0x00001fff10007589 */ /* 0x00006800000e0000 */
[----:B------:R0:W2:Y:S02]  /*16d70*/  SHFL.IDX PT, R6, R3, 0x1f, 0x1f ;  /* 0x03e01f0003067f89 */ /* 0x0000a400000e0000 */
.L_x_1011:
[----:B------:R-:W-:Y:S02]  /*16d80*/  ULDC UR4, c[0x0][0xc38] ;  /* 0x00030e0000047ab9 */ /* 0x000fe40000000800 */
[----:B0-----:R-:W-:-:S04]  /*16d90*/  IMAD.U32 R16, RZ, RZ, UR4 ;  /* 0x00000004ff107e24 */ /* 0x001fc8000f8e00ff */
[----:B--2---:R-:W-:-:S04]  /*16da0*/  IMAD R6, R6, R16, RZ ;  /* 0x0000001006067224 */ /* 0x004fc800078e02ff */
[----:B------:R-:W-:-:S05]  /*16db0*/  IMAD.IADD R4, R4, 0x1, R6 ;  /* 0x0000000104047824 */ /* 0x000fca00078e0206 */
[----:B-1----:R-:W-:-:S13]  /*16dc0*/  ISETP.GT.AND P6, PT, R4, R0, PT ;  /* 0x000000000400720c */ /* 0x002fda0003fc4270 */
[----:B------:R-:W-:Y:S05]  /*16dd0*/  @P6 BRA `(.L_x_928) ;  /* 0x00000000009c6947 */ /* 0x000fea0003800000 */
.L_x_933:
[----:B0-----:R-:W0:Y:S01]  /*16de0*/  LDC R2, c[0x0][0xc3c] ;  /* 0x00030f00ff027b82 */ /* 0x001e220000000800 */
[----:B------:R-:W-:-:S05]  /*16df0*/  VIADD R19, R19, 0x1f ;  /* 0x0000001f13137836 */ /* 0x000fca0000000000 */
[----:B0-----:R-:W-:-:S13]  /*16e00*/  ISETP.GE.AND P6, PT, R19, R2, PT ;  /* 0x000000021300720c */ /* 0x001fda0003fc6270 */
[----:B------:R-:W-:Y:S05]  /*16e10*/  @P6 BRA `(.L_x_929) ;  /* 0x0000000400446947 */ /* 0x000fea0003800000 */
[----:B------:R-:W0:Y:S01]  /*16e20*/  S2R R3, SR_TID.X ;  /* 0x0000000000037919 */ /* 0x000e220000002100 */
[----:B------:R-:W-:Y:S01]  /*16e30*/  BSSY B0, `(.L_x_930) ;  /* 0x0000009000007945 */ /* 0x000fe20003800000 */
[----:B0-----:R-:W-:-:S05]  /*16e40*/  LOP3.LUT R3, R3, 0x1f, RZ, 0xc0, !PT ;  /* 0x0000001f03037812 */ /* 0x001fca00078ec0ff */
[----:B------:R-:W-:-:S05]  /*16e50*/  IMAD.IADD R5, R19, 0x1, R3 ;  /* 0x0000000113057824 */ /* 0x000fca00078e0203 */
[----:B------:R-:W-:Y:S01]  /*16e60*/  ISETP.GE.OR P6, PT, R5, R2, !P0 ;  /* 0x000000020500720c */ /* 0x000fe200047c6670 */
[----:B------:R-:W-:-:S12]  /*16e70*/  IMAD.MOV.U32 R2, RZ, RZ, RZ ;  /* 0x000000ffff027224 */ /* 0x000fd800078e00ff */
[----:B------:R-:W-:Y:S05]  /*16e80*/  @P6 BRA `(.L_x_931) ;  /* 0x00000000000c6947 */ /* 0x000fea0003800000 */
[----:B------:R-:W0:Y:S02]  /*16e90*/  LDC.64 R2, c[0x0][0xc80] ;  /* 0x00032000ff027b82 */ /* 0x000e240000000a00 */
[----:B0-----:R-:W-:-:S06]  /*16ea0*/  IMAD.WIDE R2, R5, 0x4, R2 ;  /* 0x0000000405027825 */ /* 0x001fcc00078e0202 */
[----:B------:R0:W5:Y:S02]  /*16eb0*/  LDG.E R2, desc[UR40][R2.64] ;  /* 0x0000002802027981 */ /* 0x000164000c1e1900 */
.L_x_931:
[----:B------:R-:W-:Y:S05]  /*16ec0*/  BSYNC B0 ;  /* 0x0000000000007941 */ /* 0x000fea0003800000 */
.L_x_930:
[----:B------:R-:W-:-:S03]  /*16ed0*/  UMOV UR4, 0xffffffff ;  /* 0xffffffff00047882 */ /* 0x000fc60000000000 */
[----:B------:R-:W-:Y:S05]  /*16ee0*/  BRA.DIV UR4, `(.L_x_932) ;  /* 0x0000002204807947 */ /* 0x000fea000b800000 */
[----:B-----5:R-:W0:Y:S02]  /*16ef0*/  SHFL.UP PT, R14, R2, 0x1, RZ ;  /* 0x04200000020e7989 */ /* 0x020e2400000e00ff */
        /* <DEDUP_REMOVED lines=14> */
[----:B------:R0:W1:Y:S02]  /*16fe0*/  SHFL.IDX PT, R6, R3, 0x1f, 0x1f ;  /* 0x03e01f0003067f89 */ /* 0x00006400000e0000 */
.L_x_1019:
[----:B------:R-:W-:Y:S02]  /*16ff0*/  ULDC UR4, c[0x0][0xc38] ;  /* 0x00030e0000047ab9 */ /* 0x000fe40000000800 */
[----:B------:R-:W-:-:S04]  /*17000*/  IMAD.U32 R16, RZ, RZ, UR4 ;  /* 0x00000004ff107e24 */ /* 0x000fc8000f8e00ff */
[----:B-1----:R-:W-:-:S04]  /*17010*/  IMAD R6, R6, R16, RZ ;  /* 0x0000001006067224 */ /* 0x002fc800078e02ff */
[----:B------:R-:W-:-:S05]  /*17020*/  IMAD.IADD R4, R6, 0x1, R4 ;  /* 0x0000000106047824 */ /* 0x000fca00078e0204 */
[----:B------:R-:W-:-:S13]  /*17030*/  ISETP.GT.AND P6, PT, R4, R0, PT ;  /* 0x000000000400720c */ /* 0x000fda0003fc4270 */
[----:B------:R-:W-:Y:S05]  /*17040*/  @!P6 BRA `(.L_x_933) ;  /* 0xfffffffc0064e947 */ /* 0x000fea000383ffff */
.L_x_928:
[----:B------:R-:W-:Y:S01]  /*17050*/  IMAD.IADD R6, R4, 0x1, -R6 ;  /* 0x0000000104067824 */ /* 0x000fe200078e0a06 */
[----:B------:R-:W-:-:S03]  /*17060*/  UMOV UR4, 0xffffffff ;  /* 0xffffffff00047882 */ /* 0x000fc60000000000 */
[----:B------:R-:W-:-:S05]  /*17070*/  IMAD R4, R3, R16, R6 ;  /* 0x0000001003047224 */ /* 0x000fca00078e0206 */
[----:B------:R-:W-:Y:S01]  /*17080*/  ISETP.GT.AND P6, PT, R4, R0, PT ;  /* 0x000000000400720c */ /* 0x000fe20003fc4270 */
[----:B------:R-:W-:-:S12]  /*17090*/  BRA.DIV UR4, `(.L_x_934) ;  /* 0x0000002204e87947 */ /* 0x000fd8000b800000 */
[----:B------:R-:W-:-:S04]  /*170a0*/  VOTE.ANY R5, PT, !P6 ;  /* 0x0000000000057806 */ /* 0x000fc800070e0100 */
[----:B------:R-:W1:Y:S02]  /*170b0*/  POPC R4, R5 ;  /* 0x0000000500047309 */ /* 0x000e640000000000 */
[----:B-1----:R1:W2:Y:S02]  /*170c0*/  SHFL.IDX PT, R17, R2, R4, 0x1f ;  /* 0x00001f0402117589 */ /* 0x0022a400000e0000 */
.L_x_1023:
[----:B------:R-:W-:Y:S01]  /*170d0*/  ISETP.NE.AND P0, PT, R5, RZ, PT ;  /* 0x000000ff0500720c */ /* 0x000fe20003f05270 */
[----:B-1----:R-:W-:-:S12]  /*170e0*/  IMAD.MOV.U32 R2, RZ, RZ, RZ ;  /* 0x000000ffff027224 */ /* 0x002fd800078e00ff */
[----:B------:R-:W-:Y:S05]  /*170f0*/  @!P0 BRA `(.L_x_935) ;  /* 0x0000000000108947 */ /* 0x000fea0003800000 */
[----:B------:R-:W-:Y:S01]  /*17100*/  UMOV UR4, 0xffffffff ;  /* 0xffffffff00047882 */ /* 0x000fe20000000000 */
[----:B------:R-:W-:Y:S02]  /*17110*/  VIADD R12, R4, 0xffffffff ;  /* 0xffffffff040c7836 */ /* 0x000fe40000000000 */
[----:B------:R-:W-:Y:S05]  /*17120*/  BRA.DIV UR4, `(.L_x_936) ;  /* 0x00000026040c7947 */ /* 0x000fea000b800000 */
[----:B------:R1:W3:Y:S02]  /*17130*/  SHFL.IDX PT, R2, R3, R12, 0x1f ;  /* 0x00001f0c03027589 */ /* 0x0002e400000e0000 */
.L_x_935:
[----:B--2---:R-:W-:Y:S01]  /*17140*/  IABS R5, R17 ;  /* 0x0000001100057213 */ /* 0x004fe20000000000 */
[----:B---3--:R-:W-:Y:S02]  /*17150*/  IMAD R16, R2, R16, R6 ;  /* 0x0000001002107224 */ /* 0x008fe400078e0206 */
[----:B------:R-:W-:Y:S01]  /*17160*/  IMAD.IADD R19, R4, 0x1, R19 ;  /* 0x0000000104137824 */ /* 0x000fe200078e0213 */
[----:B------:R-:W2:Y:S01]  /*17170*/  I2F.RP R2, R5 ;  /* 0x0000000500027306 */ /* 0x000ea20000209400 */
[----:B------:R-:W-:-:S07]  /*17180*/  IMAD.IADD R0, R0, 0x1, -R16 ;  /* 0x0000000100007824 */ /* 0x000fce00078e0a10 */
[----:B--2---:R-:W2:Y:S02]  /*17190*/  MUFU.RCP R2, R2 ;  /* 0x0000000200027308 */ /* 0x004ea40000001000 */
[----:B--2---:R-:W-:-:S06]  /*171a0*/  VIADD R2, R2, 0xffffffe ;  /* 0x0ffffffe02027836 */ /* 0x004fcc0000000000 */
[----:B01----:R-:W0:Y:S02]  /*171b0*/  F2I.FTZ.U32.TRUNC.NTZ R3, R2 ;  /* 0x0000000200037305 */ /* 0x003e24000021f000 */
[----:B0-----:R-:W-:-:S04]  /*171c0*/  IMAD.MOV R2, RZ, RZ, -R3 ;  /* 0x000000ffff027224 */ /* 0x001fc800078e0a03 */
[----:B------:R-:W-:Y:S02]  /*171d0*/  IMAD R6, R2, R5, RZ ;  /* 0x0000000502067224 */ /* 0x000fe400078e02ff */
[----:B------:R-:W-:-:S04]  /*171e0*/  IMAD.MOV.U32 R2, RZ, RZ, RZ ;  /* 0x000000ffff027224 */ /* 0x000fc800078e00ff */
[----:B------:R-:W-:Y:S01]  /*171f0*/  IMAD.HI.U32 R2, R3, R6, R2 ;  /* 0x0000000603027227 */ /* 0x000fe200078e0002 */
[----:B------:R-:W-:Y:S02]  /*17200*/  IABS R6, R17 ;  /* 0x0000001100067213 */ /* 0x000fe40000000000 */
[----:B------:R-:W-:-:S03]  /*17210*/  IABS R3, R0 ;  /* 0x0000000000037213 */ /* 0x000fc60000000000 */
[----:B------:R-:W-:Y:S02]  /*17220*/  IMAD.MOV R6, RZ, RZ, -R6 ;  /* 0x000000ffff067224 */ /* 0x000fe400078e0a06 */
        /* <DEDUP_REMOVED lines=16> */
.L_x_929:
[----:B------:R-:W-:Y:S01]  /*17330*/  UMOV UR4, URZ ;  /* 0x0000003f00047c82 */ /* 0x000fe20008000000 */
[----:B------:R-:W-:Y:S01]  /*17340*/  UMOV UR5, URZ ;  /* 0x0000003f00057c82 */ /* 0x000fe20008000000 */
[----:B------:R-:W-:Y:S01]  /*17350*/  ULDC UR6, c[0x0][0xc3c] ;  /* 0x00030f0000067ab9 */ /* 0x000fe20000000800 */
[----:B------:R-:W-:Y:S02]  /*17360*/  IMAD.MOV.U32 R16, RZ, RZ, R0 ;  /* 0x000000ffff107224 */ /* 0x000fe400078e0000 */
[----:B------:R-:W-:Y:S02]  /*17370*/  IMAD.U32 R17, RZ, RZ, UR4 ;  /* 0x00000004ff117e24 */ /* 0x000fe4000f8e00ff */
[----:B------:R-:W-:Y:S02]  /*17380*/  IMAD.U32 R18, RZ, RZ, UR5 ;  /* 0x00000005ff127e24 */ /* 0x000fe4000f8e00ff */
[----:B------:R-:W-:-:S07]  /*17390*/  IMAD.U32 R19, RZ, RZ, UR6 ;  /* 0x00000006ff137e24 */ /* 0x000fce000f8e00ff */
.L_x_937:
[----:B------:R0:W2:Y:S01]  /*173a0*/  LDL R3, [R1+0x4] ;  /* 0x0000040001037983 */ /* 0x0000a20000100800 */
[----:B------:R-:W1:Y:S01]  /*173b0*/  S2R R0, SR_TID.X ;  /* 0x0000000000007919 */ /* 0x000e620000002100 */
[----:B------:R-:W-:Y:S05]  /*173c0*/  WARPSYNC.ALL ;  /* 0x0000000000007948 */ /* 0x000fea0003800000 */
[----:B-1----:R-:W-:Y:S01]  /*173d0*/  LOP3.LUT R0, R0, 0x1f, RZ, 0xc0, !PT ;  /* 0x0000001f00007812 */ /* 0x002fe200078ec0ff */
[----:B------:R-:W-:Y:S03]  /*173e0*/  BAR.SYNC.DEFER_BLOCKING 0x4, 0x180 ;  /* 0x0106000000007b1d */ /* 0x000fe60000010000 */
[----:B------:R-:W-:-:S13]  /*173f0*/  ISETP.NE.AND P0, PT, R0, RZ, PT ;  /* 0x000000ff0000720c */ /* 0x000fda0003f05270 */
[----:B------:R-:W2:Y:S01]  /*17400*/  @!P0 S2R R0, SR_CgaCtaId ;  /* 0x0000000000008919 */ /* 0x000ea20000008800 */
[----:B------:R-:W-:-:S04]  /*17410*/  @!P0 MOV R2, 0x400 ;  /* 0x0000040000028802 */ /* 0x000fc80000000f00 */
[----:B--2---:R-:W-:-:S05]  /*17420*/  @!P0 LEA R3, R0, R2, 0x18 ;  /* 0x0000000200038211 */ /* 0x004fca00078ec0ff */
[----:B------:R0:W-:Y:S04]  /*17430*/  @!P0 STS.128 [R3+0x28cd0], R16 ;  /* 0x028cd01003008388 */ /* 0x0001e80000000c00 */
[----:B------:R0:W-:Y:S01]  /*17440*/  @!P0 STL [R1+0x4], R3 ;  /* 0x0000040301008387 */ /* 0x0001e20000100800 */
[----:B------:R-:W-:Y:S06]  /*17450*/  BAR.ARV 0x5, 0x180 ;  /* 0x0146000000007b1d */ /* 0x000fec0000002000 */
.L_x_926:
[----:B------:R-:W-:Y:S02]  /*17460*/  ULDC UR4, c[0x0][0xc3c] ;  /* 0x00030f0000047ab9 */ /* 0x000fe40000000800 */
[----:B---3--:R-:W-:-:S13]  /*17470*/  ISETP.GE.AND P0, PT, R19, UR4, PT ;  /* 0x0000000413007c0c */ /* 0x008fda000bf06270 */
[----:B------:R-:W-:Y:S05]  /*17480*/  @!P0 BRA `(.L_x_938) ;  /* 0xffffff8400388947 */ /* 0x000fea000383ffff */
[----:B------:R-:W-:Y:S05]  /*17490*/  BSYNC B8 ;  /* 0x0000000000087941 */ /* 0x000fea0003800000 */
.L_x_774:
[----:B--2---:R-:W2:Y:S01]  /*174a0*/  LDL.LU R0, [R1+0x38] ;  /* 0x0000380001007983 */ /* 0x004ea20000300800 */
[----:B------:R-:W-:Y:S01]  /*174b0*/  BSSY B0, `(.L_x_939) ;  /* 0x000000b000007945 */ /* 0x000fe20003800000 */
[----:B------:R-:W3:Y:S01]  /*174c0*/  S2R R5, SR_CgaCtaId ;  /* 0x0000000000057919 */ /* 0x000ee20000008800 */
[----:B--2---:R-:W-:-:S05]  /*174d0*/  VIADD R0, R0, 0x1 ;  /* 0x0000000100007836 */ /* 0x004fca0000000000 */
[----:B0-----:R-:W-:-:S04]  /*174e0*/  LEA.HI R2, R0, R0, RZ, 0x1 ;  /* 0x0000000000027211 */ /* 0x001fc800078f08ff */
[----:B-1----:R-:W-:-:S05]  /*174f0*/  LOP3.LUT R3, R2, 0xfffffffe, RZ, 0xc0, !PT ;  /* 0xfffffffe02037812 */ /* 0x002fca00078ec0ff */
[----:B------:R-:W-:Y:S01]  /*17500*/  IMAD.IADD R3, R0, 0x1, -R3 ;  /* 0x0000000100037824 */ /* 0x000fe200078e0a03 */
[----:B------:R-:W-:-:S04]  /*17510*/  MOV R0, 0x400 ;  /* 0x0000040000007802 */ /* 0x000fc80000000f00 */
[----:B---3--:R-:W-:Y:S02]  /*17520*/  LEA R0, R5, R0, 0x18 ;  /* 0x0000000005007211 */ /* 0x008fe400078ec0ff */
[----:B------:R-:W-:-:S04]  /*17530*/  SHF.L.U32 R3, R3, 0x1f, RZ ;  /* 0x0000001f03037819 */ /* 0x000fc800000006ff */
[----:B------:R-:W0:Y:S02]  /*17540*/  SYNCS.PHASECHK.TRANS64.TRYWAIT P0, [R0+URZ+0x28c20], R3 ;  /* 0x028c2003000075a7 */ /* 0x000e24000800017f */
[----:B0-----:R-:W-:Y:S05]  /*17550*/  @!P0 BRA `(.L_x_940) ;  /* 0x0000002000288947 */ /* 0x001fea0003800000 */
.L_x_1026:
[----:B------:R-:W-:Y:S05]  /*17560*/  BSYNC B0 ;  /* 0x0000000000007941 */ /* 0x000fea0003800000 */
.L_x_939:
[----:B------:R-:W-:-:S03]  /*17570*/  UMOV UR4, 0xffffffff ;  /* 0xffffffff00047882 */ /* 0x000fc60000000000 */
[----:B------:R-:W-:Y:S05]  /*17580*/  BRA.DIV UR4, `(.L_x_941) ;  /* 0x0000002204307947 */ /* 0x000fea000b800000 */
[----:B------:R-:W1:Y:S02]  /*17590*/  S2R R2, SR_TID.X ;  /* 0x0000000000027919 */ /* 0x000e640000002100 */
[----:B-1----:R-:W-:-:S04]  /*175a0*/  SHF.R.U32.HI R2, RZ, 0x5, R2 ;  /* 0x00000005ff027819 */ /* 0x002fc80000011602 */
[----:B------:R-:W-:-:S05]  /*175b0*/  LOP3.LUT R2, R2, 0x3, RZ, 0xc0, !PT ;  /* 0x0000000302027812 */ /* 0x000fca00078ec0ff */
[----:B------:R1:W2:Y:S02]  /*175c0*/  SHFL.IDX PT, R14, R2, RZ, 0x1f ;  /* 0x00001fff020e7589 */ /* 0x0002a400000e0000 */
.L_x_1029:
[----:B--2---:R-:W-:-:S13]  /*175d0*/  ISETP.NE.AND P0, PT, R14, RZ, PT ;  /* 0x000000ff0e00720c */ /* 0x004fda0003f05270 */
[----:B------:R-:W-:Y:S05]  /*175e0*/  @P0 BRA `(.L_x_645) ;  /* 0x0000000000940947 */ /* 0x000fea0003800000 */
[----:B------:R-:W-:-:S03]  /*175f0*/  UMOV UR4, 0xffffffff ;  /* 0xffffffff00047882 */ /* 0x000fc60000000000 */
[----:B------:R-:W-:Y:S05]  /*17600*/  BRA.DIV UR4, `(.L_x_942) ;  /* 0x0000002204447947 */ /* 0x000fea000b800000 */
[----:B------:R-:W-:-:S13]  /*17610*/  ELECT P6, URZ, PT ;  /* 0x00000000003f782f */ /* 0x000fda00038c0000 */
.L_x_1032:
[----:B------:R-:W-:Y:S05]  /*17620*/  @!P6 BRA `(.L_x_645) ;  /* 0x000000000084e947 */ /* 0x000fea0003800000 */
[----:B-1----:R-:W2:Y:S02]  /*17630*/  LDL.LU R2, [R1+0x60] ;  /* 0x0000600001027983 */ /* 0x002ea40000300800 */
[----:B--2---:R-:W-:-:S04]  /*17640*/  LOP3.LUT R2, R2, 0x2, RZ, 0xfc, !PT ;  /* 0x0000000202027812 */ /* 0x004fc800078efcff */
[----:B------:R-:W-:-:S13]  /*17650*/  ISETP.NE.AND P2, PT, R2, 0x3, PT ;  /* 0x000000030200780c */ /* 0x000fda0003f45270 */
[----:B------:R-:W-:Y:S05]  /*17660*/  @!P2 BRA `(.L_x_943) ;  /* 0x000000000004a947 */ /* 0x000fea0003800000 */
[----:B------:R-:W-:Y:S01]  /*17670*/  BPT.TRAP 0x1 ;  /* 0x000000040000795c */ /* 0x000fe20000300000 */
.L_x_943:
[----:B0-----:R-:W2:Y:S04]  /*17680*/  LDL R3, [R1+0x8] ;  /* 0x0000080001037983 */ /* 0x001ea80000100800 */
[----:B------:R-:W3:Y:S01]  /*17690*/  LDL.LU R7, [R1+0x14] ;  /* 0x0000140001077983 */ /* 0x000ee20000300800 */
        /* <DEDUP_REMOVED lines=12> */
.L_x_1033:
[----:B------:R-:W1:Y:S02]  /*17760*/  SYNCS.PHASECHK.TRANS64.TRYWAIT P0, [R7+URZ], R2 ;  /* 0x00000002070075a7 */ /* 0x000e64000800017f */
[----:B-1----:R-:W-:Y:S05]  /*17770*/  @!P0 BRA `(.L_x_945) ;  /* 0x00000020001c8947 */ /* 0x002fea0003800000 */
.L_x_1034:
[----:B------:R-:W-:Y:S05]  /*17780*/  @!P2 BRA `(.L_x_946) ;  /* 0x000000000004a947 */ /* 0x000fea0003800000 */
[----:B------:R-:W-:Y:S01]  /*17790*/  BPT.TRAP 0x1 ;  /* 0x000000040000795c */ /* 0x000fe20000300000 */
.L_x_946:
[----:B------:R-:W2:Y:S01]  /*177a0*/  LDL.LU R4, [R1+0x8] ;  /* 0x0000080001047983 */ /* 0x000ea20000300800 */
[----:B------:R-:W-:-:S04]  /*177b0*/  VIADD R0, R0, 0x28c60 ;  /* 0x00028c6000007836 */ /* 0x000fc80000000000 */
[----:B--2---:R-:W-:-:S04]  /*177c0*/  IMAD R4, R4, 0x8, R0 ;  /* 0x0000000804047824 */ /* 0x004fc800078e0200 */
[----:B------:R-:W2:Y:S02]  /*177d0*/  SYNCS.PHASECHK.TRANS64.TRYWAIT P0, [R4+URZ], R5 ;  /* 0x00000005040075a7 */ /* 0x000ea4000800017f */
[----:B--2---:R-:W-:Y:S05]  /*177e0*/  @!P0 BRA `(.L_x_947) ;  /* 0x0000002000148947 */ /* 0x004fea0003800000 */
.L_x_1035:
[----:B------:R-:W-:-:S07]  /*177f0*/  IMAD R3, R3, 0x8, R0 ;  /* 0x0000000803037824 */ /* 0x000fce00078e0200 */
.L_x_948:
[----:B---3--:R3:W4:Y:S02]  /*17800*/  SYNCS.PHASECHK.TRANS64.TRYWAIT P0, [R3+URZ], R2 ;  /* 0x00000002030075a7 */ /* 0x008724000800017f */
[----:B----4-:R-:W-:Y:S05]  /*17810*/  @!P0 NANOSLEEP.SYNCS 0x989680 ;  /* 0x009896800000895d */ /* 0x010fea0003900000 */
[----:B------:R-:W4:Y:S02]  /*17820*/  @!P0 SYNCS.PHASECHK.TRANS64 P0, [R3+URZ], R2 ;  /* 0x00000002030085a7 */ /* 0x000f24000800007f */
[----:B----4-:R-:W-:Y:S05]  /*17830*/  @!P0 BRA `(.L_x_948) ;  /* 0xfffffffc00f08947 */ /* 0x010fea000383ffff */
.L_x_645:
[----:B------:R-:W-:Y:S05]  /*17840*/  BSYNC B9 ;  /* 0x0000000000097941 */ /* 0x000fea0003800000 */
.L_x_642:
[----:B------:R-:W-:Y:S05]  /*17850*/  EXIT ;  /* 0x000000000000794d */ /* 0x000fea0003800000 */
.L_x_661:
[----:B0-----:R0:W1:Y:S02]  /*17860*/  SYNCS.PHASECHK.TRANS64.TRYWAIT P5, [R66+URZ+0x28c90], R75 ;  /* 0x028c904b420075a7 */ /* 0x00106400080a017f */
[----:B-1----:R-:W-:Y:S05]  /*17870*/  @!P5 NANOSLEEP.SYNCS 0x989680 ;  /* 0x009896800000d95d */ /* 0x002fea0003900000 */
[----:B------:R-:W1:Y:S02]  /*17880*/  @!P5 SYNCS.PHASECHK.TRANS64 P5, [R66+URZ+0x28c90], R75 ;  /* 0x028c904b4200d5a7 */ /* 0x000e6400080a007f */
[----:B-1----:R-:W-:Y:S05]  /*17890*/  @!P5 BRA `(.L_x_661) ;  /* 0xfffffffc00f0d947 */ /* 0x002fea000383ffff */
[----:B------:R-:W-:Y:S05]  /*178a0*/  BRA `(.L_x_949) ;  /* 0xfffffeac00807947 */ /* 0x000fea000383ffff */
.L_x_671:
[----:B0-----:R0:W1:Y:S02]  /*178b0*/  SYNCS.PHASECHK.TRANS64.TRYWAIT P5, [R66+URZ+0x28c90], R75 ;  /* 0x028c904b420075a7 */ /* 0x00106400080a017f */
[----:B-1----:R-:W-:Y:S05]  /*178c0*/  @!P5 NANOSLEEP.SYNCS 0x989680 ;  /* 0x009896800000d95d */ /* 0x002fea0003900000 */
[----:B------:R-:W1:Y:S02]  /*178d0*/  @!P5 SYNCS.PHASECHK.TRANS64 P5, [R66+URZ+0x28c90], R75 ;  /* 0x028c904b4200d5a7 */ /* 0x000e6400080a007f */
[----:B-1----:R-:W-:Y:S05]  /*178e0*/  @!P5 BRA `(.L_x_671) ;  /* 0xfffffffc00f0d947 */ /* 0x002fea000383ffff */
[----:B------:R-:W-:Y:S05]  /*178f0*/  BRA `(.L_x_950) ;  /* 0xfffffeb400cc7947 */ /* 0x000fea000383ffff */
.L_x_676:
[----:B0-----:R0:W1:Y:S02]  /*17900*/  SYNCS.PHASECHK.TRANS64.TRYWAIT P5, [R66+URZ+0x28c90], R75 ;  /* 0x028c904b420075a7 */ /* 0x00106400080a017f */
[----:B-1----:R-:W-:Y:S05]  /*17910*/  @!P5 NANOSLEEP.SYNCS 0x989680 ;  /* 0x009896800000d95d */ /* 0x002fea0003900000 */
[----:B------:R-:W1:Y:S02]  /*17920*/  @!P5 SYNCS.PHASECHK.TRANS64 P5, [R66+URZ+0x28c90], R75 ;  /* 0x028c904b4200d5a7 */ /* 0x000e6400080a007f */
[----:B-1----:R-:W-:Y:S05]  /*17930*/  @!P5 BRA `(.L_x_676) ;  /* 0xfffffffc00f0d947 */ /* 0x002fea000383ffff */
[----:B------:R-:W-:Y:S05]  /*17940*/  BRA `(.L_x_951) ;  /* 0xfffffebc00e07947 */ /* 0x000fea000383ffff */
.L_x_680:
[----:B------:R0:W0:Y:S02]  /*17950*/  SYNCS.PHASECHK.TRANS64.TRYWAIT P5, [R66+URZ+0x28cb0], R75 ;  /* 0x028cb04b420075a7 */ /* 0x00002400080a017f */
[----:B0-----:R-:W-:Y:S05]  /*17960*/  @!P5 NANOSLEEP.SYNCS 0x989680 ;  /* 0x009896800000d95d */ /* 0x001fea0003900000 */
[----:B------:R-:W0:Y:S02]  /*17970*/  @!P5 SYNCS.PHASECHK.TRANS64 P5, [R66+URZ+0x28cb0], R75 ;  /* 0x028cb04b4200d5a7 */ /* 0x000e2400080a007f */
[----:B0-----:R-:W-:Y:S05]  /*17980*/  @!P5 BRA `(.L_x_680) ;  /* 0xfffffffc00f0d947 */ /* 0x001fea000383ffff */
[----:B------:R-:W-:Y:S05]  /*17990*/  BRA `(.L_x_952) ;  /* 0xfffffec0005c7947 */ /* 0x000fea000383ffff */
.L_x_691:
[----:B0-----:R0:W1:Y:S02]  /*179a0*/  SYNCS.PHASECHK.TRANS64.TRYWAIT P0, [R13+URZ+0x28c50], R4 ;  /* 0x028c50040d0075a7 */ /* 0x001064000800017f */
[----:B-1----:R-:W-:Y:S05]  /*179b0*/  @!P0 NANOSLEEP.SYNCS 0x989680 ;  /* 0x009896800000895d */ /* 0x002fea0003900000 */
[----:B------:R-:W1:Y:S02]  /*179c0*/  @!P0 SYNCS.PHASECHK.TRANS64 P0, [R13+URZ+0x28c50], R4 ;  /* 0x028c50040d0085a7 */ /* 0x000e64000800007f */
[----:B-1----:R-:W-:Y:S05]  /*179d0*/  @!P0 BRA `(.L_x_691) ;  /* 0xfffffffc00f08947 */ /* 0x002fea000383ffff */
[----:B------:R-:W-:Y:S05]  /*179e0*/  BRA `(.L_x_953) ;  /* 0xfffffecc008c7947 */ /* 0x000fea000383ffff */
.L_x_698:
[----:B-1----:R1:W2:Y:S02]  /*179f0*/  SYNCS.PHASECHK.TRANS64.TRYWAIT P0, [R0+URZ+0x28c50], R11 ;  /* 0x028c500b000075a7 */ /* 0x0022a4000800017f */
[----:B--2---:R-:W-:Y:S05]  /*17a00*/  @!P0 NANOSLEEP.SYNCS 0x989680 ;  /* 0x009896800000895d */ /* 0x004fea0003900000 */
[----:B------:R-:W2:Y:S02]  /*17a10*/  @!P0 SYNCS.PHASECHK.TRANS64 P0, [R0+URZ+0x28c50], R11 ;  /* 0x028c500b000085a7 */ /* 0x000ea4000800007f */
[----:B--2---:R-:W-:Y:S05]  /*17a20*/  @!P0 BRA `(.L_x_698) ;  /* 0xfffffffc00f08947 */ /* 0x004fea000383ffff */
[----:B------:R-:W-:Y:S05]  /*17a30*/  BRA `(.L_x_697) ;  /* 0xfffffed800b87947 */ /* 0x000fea000383ffff */
.L_x_711:
        /* <DEDUP_REMOVED lines=8> */
.L_x_955:
[----:B------:R-:W-:Y:S05]  /*17ac0*/  BSYNC B1 ;  /* 0x0000000000017941 */ /* 0x000fea0003800000 */
.L_x_954:
[----:B------:R-:W-:Y:S02]  /*17ad0*/  IMAD.MOV.U32 R13, RZ, RZ, R26 ;  /* 0x000000ffff0d7224 */ /* 0x000fe400078e001a */
[----:B------:R-:W-:Y:S02]  /*17ae0*/  IMAD.MOV.U32 R12, RZ, RZ, RZ ;  /* 0x000000ffff0c7224 */ /* 0x000fe400078e00ff */
[----:B------:R-:W-:Y:S02]  /*17af0*/  IMAD.MOV.U32 R11, RZ, RZ, 0x1c1f ;  /* 0x00001c1fff0b7424 */ /* 0x000fe400078e00ff */
[----:B------:R-:W-:Y:S02]  /*17b00*/  IMAD.MOV.U32 R15, RZ, RZ, -0x1 ;  /* 0xffffffffff0f7424 */ /* 0x000fe400078e00ff */
[----:B------:R-:W-:-:S07]  /*17b10*/  IMAD.MOV.U32 R0, RZ, RZ, R14 ;  /* 0x000000ffff007224 */ /* 0x000fce00078e000e */
[----:B------:R-:W-:Y:S05]  /*17b20*/  WARPSYNC.COLLECTIVE R15, `(.L_x_956) ;  /* 0x000000000f087348 */ /* 0x000fea0003c00000 */
[----:B------:R0:W1:Y:S02]  /*17b30*/  SHFL.IDX P6, R14, R13, R12, R11 ;  /* 0x0000000c0d0e7389 */ /* 0x00006400000c000b */
[----:B01----:R-:W-:Y:S01]  /*17b40*/  ENDCOLLECTIVE ;  /* 0x000000000000791b */ /* 0x003fe20003800000 */
.L_x_956:
[----:B------:R-:W-:Y:S02]  /*17b50*/  IMAD.MOV.U32 R13, RZ, RZ, R29 ;  /* 0x000000ffff0d7224 */ /* 0x000fe400078e001d */
[----:B------:R-:W-:-:S07]  /*17b60*/  IMAD.MOV.U32 R3, RZ, RZ, R14 ;  /* 0x000000ffff037224 */ /* 0x000fce00078e000e */
[----:B------:R-:W-:Y:S05]  /*17b70*/  WARPSYNC.COLLECTIVE R15, `(.L_x_957) ;  /* 0x000000000f087348 */ /* 0x000fea0003c00000 */
[----:B------:R0:W1:Y:S02]  /*17b80*/  SHFL.IDX P6, R14, R13, R12, R11 ;  /* 0x0000000c0d0e7389 */ /* 0x00006400000c000b */
[----:B01----:R-:W-:Y:S01]  /*17b90*/  ENDCOLLECTIVE ;  /* 0x000000000000791b */ /* 0x003fe20003800000 */
.L_x_957:
[----:B------:R-:W-:Y:S02]  /*17ba0*/  IMAD.MOV.U32 R13, RZ, RZ, R28 ;  /* 0x000000ffff0d7224 */ /* 0x000fe400078e001c */
[----:B------:R-:W-:-:S07]  /*17bb0*/  IMAD.MOV.U32 R4, RZ, RZ, R14 ;  /* 0x000000ffff047224 */ /* 0x000fce00078e000e */
[----:B------:R-:W-:Y:S05]  /*17bc0*/  WARPSYNC.COLLECTIVE R15, `(.L_x_958) ;  /* 0x000000000f087348 */ /* 0x000fea0003c00000 */
[----:B------:R0:W1:Y:S02]  /*17bd0*/  SHFL.IDX P6, R14, R13, R12, R11 ;  /* 0x0000000c0d0e7389 */ /* 0x00006400000c000b */
[----:B01----:R-:W-:Y:S01]  /*17be0*/  ENDCOLLECTIVE ;  /* 0x000000000000791b */ /* 0x003fe20003800000 */
.L_x_958:
[----:B------:R-:W-:Y:S05]  /*17bf0*/  BRA `(.L_x_959) ;  /* 0xfffffee800e47947 */ /* 0x000fea000383ffff */
.L_x_715:
[----:B0-----:R0:W1:Y:S02]  /*17c00*/  SYNCS.PHASECHK.TRANS64.TRYWAIT P0, [R2+URZ+0x28c00], R15 ;  /* 0x028c000f020075a7 */ /* 0x001064000800017f */
[----:B-1----:R-:W-:Y:S05]  /*17c10*/  @!P0 NANOSLEEP.SYNCS 0x989680 ;  /* 0x009896800000895d */ /* 0x002fea0003900000 */
[----:B------:R-:W1:Y:S02]  /*17c20*/  @!P0 SYNCS.PHASECHK.TRANS64 P0, [R2+URZ+0x28c00], R15 ;  /* 0x028c000f020085a7 */ /* 0x000e64000800007f */
[----:B-1----:R-:W-:Y:S05]  /*17c30*/  @!P0 BRA `(.L_x_715) ;  /* 0xfffffffc00f08947 */ /* 0x002fea000383ffff */
[----:B------:R-:W-:Y:S05]  /*17c40*/  BRA `(.L_x_960) ;  /* 0xfffffeec00f87947 */ /* 0x000fea000383ffff */
.L_x_723:
[----:B------:R-:W-:Y:S01]  /*17c50*/  BSSY B1, `(.L_x_961) ;  /* 0x0000008000017945 */ /* 0x000fe20003800000 */
[----:B------:R-:W-:Y:S01]  /*17c60*/  MOV R13, R27 ;  /* 0x0000001b000d7202 */ /* 0x000fe20000000f00 */
[----:B------:R-:W-:Y:S02]  /*17c70*/  IMAD.MOV.U32 R12, RZ, RZ, RZ ;  /* 0x000000ffff0c7224 */ /* 0x000fe400078e00ff */
[----:B------:R-:W-:Y:S02]  /*17c80*/  IMAD.MOV.U32 R11, RZ, RZ, 0x1c1f ;  /* 0x00001c1fff0b7424 */ /* 0x000fe400078e00ff */
[----:B------:R-:W-:-:S07]  /*17c90*/  IMAD.MOV.U32 R15, RZ, RZ, -0x1 ;  /* 0xffffffffff0f7424 */ /* 0x000fce00078e00ff */
[----:B------:R-:W-:Y:S05]  /*17ca0*/  WARPSYNC.COLLECTIVE R15, `(.L_x_962) ;  /* 0x000000000f087348 */ /* 0x000fea0003c00000 */
[----:B------:R0:W1:Y:S02]  /*17cb0*/  SHFL.IDX P6, R14, R13, R12, R11 ;  /* 0x0000000c0d0e7389 */ /* 0x00006400000c000b */
[----:B01----:R-:W-:Y:S01]  /*17cc0*/  ENDCOLLECTIVE ;  /* 0x000000000000791b */ /* 0x003fe20003800000 */
.L_x_962:
[----:B------:R-:W-:Y:S05]  /*17cd0*/  BSYNC B1 ;  /* 0x0000000000017941 */ /* 0x000fea0003800000 */
.L_x_961:
        /* <DEDUP_REMOVED lines=8> */
.L_x_963:
[----:B------:R-:W-:Y:S02]  /*17d60*/  IMAD.MOV.U32 R13, RZ, RZ, R29 ;  /* 0x000000ffff0d7224 */ /* 0x000fe400078e001d */
[----:B------:R-:W-:-:S07]  /*17d70*/  IMAD.MOV.U32 R0, RZ, RZ, R14 ;  /* 0x000000ffff007224 */ /* 0x000fce00078e000e */
[----:B------:R-:W-:Y:S05]  /*17d80*/  WARPSYNC.COLLECTIVE R15, `(.L_x_964) ;  /* 0x000000000f087348 */ /* 0x000fea0003c00000 */
[----:B------:R0:W1:Y:S02]  /*17d90*/  SHFL.IDX P6, R14, R13, R12, R11 ;  /* 0x0000000c0d0e7389 */ /* 0x00006400000c000b */
[----:B01----:R-:W-:Y:S01]  /*17da0*/  ENDCOLLECTIVE ;  /* 0x000000000000791b */ /* 0x003fe20003800000 */
.L_x_964:
[----:B------:R-:W-:Y:S02]  /*17db0*/  IMAD.MOV.U32 R13, RZ, RZ, R28 ;  /* 0x000000ffff0d7224 */ /* 0x000fe400078e001c */
[----:B------:R-:W-:-:S07]  /*17dc0*/  IMAD.MOV.U32 R5, RZ, RZ, R14 ;  /* 0x000000ffff057224 */ /* 0x000fce00078e000e */
[----:B------:R-:W-:Y:S05]  /*17dd0*/  WARPSYNC.COLLECTIVE R15, `(.L_x_965) ;  /* 0x000000000f087348 */ /* 0x000fea0003c00000 */
[----:B------:R0:W1:Y:S02]  /*17de0*/  SHFL.IDX P6, R14, R13, R12, R11 ;  /* 0x0000000c0d0e7389 */ /* 0x00006400000c000b */
[----:B01----:R-:W-:Y:S01]  /*17df0*/  ENDCOLLECTIVE ;  /* 0x000000000000791b */ /* 0x003fe20003800000 */
.L_x_965:
[----:B------:R-:W-:Y:S02]  /*17e00*/  IMAD.MOV.U32 R12, RZ, RZ, R0 ;  /* 0x000000ffff0c7224 */ /* 0x000fe400078e0000 */
[----:B------:R-:W-:Y:S01]  /*17e10*/  IMAD.MOV.U32 R13, RZ, RZ, R3 ;  /* 0x000000ffff0d7224 */ /* 0x000fe200078e0003 */
[----:B------:R-:W-:Y:S06]  /*17e20*/  BRA `(.L_x_966) ;  /* 0xfffffef800587947 */ /* 0x000fec000383ffff */
.L_x_727:
[----:B0-----:R0:W1:Y:S02]  /*17e30*/  SYNCS.PHASECHK.TRANS64.TRYWAIT P1, [R2+URZ+0x28c00], R3 ;  /* 0x028c0003020075a7 */ /* 0x001064000802017f */
[----:B-1----:R-:W-:Y:S05]  /*17e40*/  @!P1 NANOSLEEP.SYNCS 0x989680 ;  /* 0x009896800000995d */ /* 0x002fea0003900000 */
[----:B------:R-:W1:Y:S02]  /*17e50*/  @!P1 SYNCS.PHASECHK.TRANS64 P1, [R2+URZ+0x28c00], R3 ;  /* 0x028c0003020095a7 */ /* 0x000e64000802007f */
[----:B-1----:R-:W-:Y:S05]  /*17e60*/  @!P1 BRA `(.L_x_727) ;  /* 0xfffffffc00f09947 */ /* 0x002fea000383ffff */
[----:B------:R-:W-:Y:S05]  /*17e70*/  BRA `(.L_x_967) ;  /* 0xfffffefc00287947 */ /* 0x000fea000383ffff */
.L_x_733:
[----:B0-----:R0:W1:Y:S02]  /*17e80*/  SYNCS.PHASECHK.TRANS64.TRYWAIT P1, [R15+URZ+0x28c30], R58 ;  /* 0x028c303a0f0075a7 */ /* 0x001064000802017f */
[----:B-1----:R-:W-:Y:S05]  /*17e90*/  @!P1 NANOSLEEP.SYNCS 0x989680 ;  /* 0x009896800000995d */ /* 0x002fea0003900000 */
[----:B------:R-:W1:Y:S02]  /*17ea0*/  @!P1 SYNCS.PHASECHK.TRANS64 P1, [R15+URZ+0x28c30], R58 ;  /* 0x028c303a0f0095a7 */ /* 0x000e64000802007f */
[----:B-1----:R-:W-:Y:S05]  /*17eb0*/  @!P1 BRA `(.L_x_733) ;  /* 0xfffffffc00f09947 */ /* 0x002fea000383ffff */
[----:B------:R-:W-:Y:S05]  /*17ec0*/  BRA `(.L_x_732) ;  /* 0xffffff08002c7947 */ /* 0x000fea000383ffff */
.L_x_738:
[----:B--2---:R2:W3:Y:S02]  /*17ed0*/  SYNCS.PHASECHK.TRANS64.TRYWAIT P2, [R15+URZ+0x28c50], R58 ;  /* 0x028c503a0f0075a7 */ /* 0x0044e4000804017f */
[----:B---3--:R-:W-:Y:S05]  /*17ee0*/  @!P2 NANOSLEEP.SYNCS 0x989680 ;  /* 0x009896800000a95d */ /* 0x008fea0003900000 */
[----:B------:R-:W3:Y:S02]  /*17ef0*/  @!P2 SYNCS.PHASECHK.TRANS64 P2, [R15+URZ+0x28c50], R58 ;  /* 0x028c503a0f00a5a7 */ /* 0x000ee4000804007f */
[----:B---3--:R-:W-:Y:S05]  /*17f00*/  @!P2 BRA `(.L_x_738) ;  /* 0xfffffffc00f0a947 */ /* 0x008fea000383ffff */
[----:B------:R-:W-:Y:S05]  /*17f10*/  BRA `(.L_x_737) ;  /* 0xffffff1800647947 */ /* 0x000fea000383ffff */
.L_x_745:
[----:B-1----:R1:W2:Y:S02]  /*17f20*/  SYNCS.PHASECHK.TRANS64.TRYWAIT P3, [R216+URZ+0x28c30], R20 ;  /* 0x028c3014d80075a7 */ /* 0x0022a4000806017f */
[----:B--2---:R-:W-:Y:S05]  /*17f30*/  @!P3 NANOSLEEP.SYNCS 0x989680 ;  /* 0x009896800000b95d */ /* 0x004fea0003900000 */
[----:B------:R-:W2:Y:S02]  /*17f40*/  @!P3 SYNCS.PHASECHK.TRANS64 P3, [R216+URZ+0x28c30], R20 ;  /* 0x028c3014d800b5a7 */ /* 0x000ea4000806007f */
[----:B--2---:R-:W-:Y:S05]  /*17f50*/  @!P3 BRA `(.L_x_745) ;  /* 0xfffffffc00f0b947 */ /* 0x004fea000383ffff */
[----:B------:R-:W-:Y:S05]  /*17f60*/  BRA `(.L_x_744) ;  /* 0xffffff1c006c7947 */ /* 0x000fea000383ffff */
.L_x_750:
[----:B----4-:R4:W0:Y:S02]  /*17f70*/  SYNCS.PHASECHK.TRANS64.TRYWAIT P3, [R216+URZ+0x28c50], R20 ;  /* 0x028c5014d80075a7 */ /* 0x010824000806017f */
[----:B0-----:R-:W-:Y:S05]  /*17f80*/  @!P3 NANOSLEEP.SYNCS 0x989680 ;  /* 0x009896800000b95d */ /* 0x001fea0003900000 */
[----:B------:R-:W0:Y:S02]  /*17f90*/  @!P3 SYNCS.PHASECHK.TRANS64 P3, [R216+URZ+0x28c50], R20 ;  /* 0x028c5014d800b5a7 */ /* 0x000e24000806007f */
[----:B0-----:R-:W-:Y:S05]  /*17fa0*/  @!P3 BRA `(.L_x_750) ;  /* 0xfffffffc00f0b947 */ /* 0x001fea000383ffff */
[----:B------:R-:W-:Y:S05]  /*17fb0*/  BRA `(.L_x_749) ;  /* 0xffffff3000c47947 */ /* 0x000fea000383ffff */
.L_x_780:
[----:B------:R-:W1:Y:S01]  /*17fc0*/  S2R R9, SR_TID.X ;  /* 0x0000000000097919 */ /* 0x000e620000002100 */
[----:B------:R-:W-:Y:S01]  /*17fd0*/  BSSY B1, `(.L_x_968) ;  /* 0x000000a000017945 */ /* 0x000fe20003800000 */
[----:B------:R-:W-:Y:S02]  /*17fe0*/  IMAD.MOV.U32 R12, RZ, RZ, RZ ;  /* 0x000000ffff0c7224 */ /* 0x000fe400078e00ff */
[----:B0-----:R-:W-:Y:S02]  /*17ff0*/  IMAD.MOV.U32 R11, RZ, RZ, 0x1f ;  /* 0x0000001fff0b7424 */ /* 0x001fe400078e00ff */
[----:B------:R-:W-:Y:S01]  /*18000*/  IMAD.MOV.U32 R15, RZ, RZ, -0x1 ;  /* 0xffffffffff0f7424 */ /* 0x000fe200078e00ff */
[----:B-1----:R-:W-:-:S04]  /*18010*/  SHF.R.U32.HI R9, RZ, 0x5, R9 ;  /* 0x00000005ff097819 */ /* 0x002fc80000011609 */
[----:B------:R-:W-:-:S05]  /*18020*/  LOP3.LUT R9, R9, 0x3, RZ, 0xc0, !PT ;  /* 0x0000000309097812 */ /* 0x000fca00078ec0ff */
[----:B------:R-:W-:-:S07]  /*18030*/  IMAD.MOV.U32 R13, RZ, RZ, R9 ;  /* 0x000000ffff0d7224 */ /* 0x000fce00078e0009 */
[----:B------:R-:W-:Y:S05]  /*18040*/  WARPSYNC.COLLECTIVE R15, `(.L_x_969) ;  /* 0x000000000f087348 */ /* 0x000fea0003c00000 */
[----:B------:R0:W1:Y:S02]  /*18050*/  SHFL.IDX P6, R14, R13, R12, R11 ;  /* 0x0000000c0d0e7389 */ /* 0x00006400000c000b */
[----:B01----:R-:W-:Y:S01]  /*18060*/  ENDCOLLECTIVE ;  /* 0x000000000000791b */ /* 0x003fe20003800000 */
.L_x_969:
[----:B------:R-:W-:Y:S05]  /*18070*/  BSYNC B1 ;  /* 0x0000000000017941 */ /* 0x000fea0003800000 */
.L_x_968:
[----:B------:R-:W-:Y:S05]  /*18080*/  BRA `(.L_x_970) ;  /* 0xffffff7c00f87947 */ /* 0x000fea000383ffff */
.L_x_782:
[----:B------:R-:W-:Y:S01]  /*18090*/  BSSY B1, `(.L_x_971) ;  /* 0x0000006000017945 */ /* 0x000fe20003800000 */
[----:B------:R-:W-:-:S07]  /*180a0*/  IMAD.MOV.U32 R15, RZ, RZ, -0x1 ;  /* 0xffffffffff0f7424 */ /* 0x000fce00078e00ff */
[----:B01----:R-:W-:Y:S05]  /*180b0*/  WARPSYNC.COLLECTIVE R15, `(.L_x_972) ;  /* 0x000000000f0c7348 */ /* 0x003fea0003c00000 */
[----:B------:R-:W-:Y:S02]  /*180c0*/  ELECT P6, UR62, PT ;  /* 0x00000000003e782f */ /* 0x000fe400038c0000 */
[----:B------:R-:W-:Y:S01]  /*180d0*/  MOV R14, UR62 ;  /* 0x0000003e000e7c02 */ /* 0x000fe20008000f00 */
[----:B01----:R-:W-:Y:S10]  /*180e0*/  ENDCOLLECTIVE ;  /* 0x000000000000791b */ /* 0x003ff40003800000 */
.L_x_972:
[----:B------:R-:W-:Y:S05]  /*180f0*/  BSYNC B1 ;  /* 0x0000000000017941 */ /* 0x000fea0003800000 */
.L_x_971:
[----:B------:R-:W-:Y:S05]  /*18100*/  BRA `(.L_x_781) ;  /* 0xffffff7c00f07947 */ /* 0x000fea000383ffff */
.L_x_784:
[----:B-1----:R-:W2:Y:S02]  /*18110*/  LDL R5, [R1+0x4] ;  /* 0x0000040001057983 */ /* 0x002ea40000100800 */
[----:B--2---:R1:W2:Y:S02]  /*18120*/  SYNCS.PHASECHK.TRANS64.TRYWAIT P0, [R5+URZ+0x28c20], R4 ;  /* 0x028c2004050075a7 */ /* 0x0042a4000800017f */
[----:B--2---:R-:W-:Y:S05]  /*18130*/  @!P0 NANOSLEEP.SYNCS 0x989680 ;  /* 0x009896800000895d */ /* 0x004fea0003900000 */
[----:B------:R-:W2:Y:S02]  /*18140*/  @!P0 SYNCS.PHASECHK.TRANS64 P0, [R5+URZ+0x28c20], R4 ;  /* 0x028c2004050085a7 */ /* 0x000ea4000800007f */
[----:B--2---:R-:W-:Y:S05]  /*18150*/  @!P0 BRA `(.L_x_784) ;  /* 0xfffffffc00ec8947 */ /* 0x004fea000383ffff */
[----:B------:R-:W-:Y:S05]  /*18160*/  BRA `(.L_x_973) ;  /* 0xffffff8000007947 */ /* 0x000fea000383ffff */
.L_x_788:
[----:B-1----:R1:W2:Y:S02]  /*18170*/  SYNCS.PHASECHK.TRANS64.TRYWAIT P0, [R5+URZ+0x28ca0], R9 ;  /* 0x028ca009050075a7 */ /* 0x0022a4000800017f */
[----:B--2---:R-:W-:Y:S05]  /*18180*/  @!P0 NANOSLEEP.SYNCS 0x989680 ;  /* 0x009896800000895d */ /* 0x004fea0003900000 */
[----:B------:R-:W2:Y:S02]  /*18190*/  @!P0 SYNCS.PHASECHK.TRANS64 P0, [R5+URZ+0x28ca0], R9 ;  /* 0x028ca009050085a7 */ /* 0x000ea4000800007f */
[----:B--2---:R-:W-:Y:S05]  /*181a0*/  @!P0 BRA `(.L_x_788) ;  /* 0xfffffffc00f08947 */ /* 0x004fea000383ffff */
[----:B------:R-:W-:Y:S05]  /*181b0*/  BRA `(.L_x_974) ;  /* 0xffffff8000287947 */ /* 0x000fea000383ffff */
.L_x_793:
[----:B--2---:R2:W3:Y:S02]  /*181c0*/  SYNCS.PHASECHK.TRANS64.TRYWAIT P0, [R5+URZ+0x28cc0], R9 ;  /* 0x028cc009050075a7 */ /* 0x0044e4000800017f */
[----:B---3--:R-:W-:Y:S05]  /*181d0*/  @!P0 NANOSLEEP.SYNCS 0x989680 ;  /* 0x009896800000895d */ /* 0x008fea0003900000 */
[----:B------:R-:W3:Y:S02]  /*181e0*/  @!P0 SYNCS.PHASECHK.TRANS64 P0, [R5+URZ+0x28cc0], R9 ;  /* 0x028cc009050085a7 */ /* 0x000ee4000800007f */
[----:B---3--:R-:W-:Y:S05]  /*181f0*/  @!P0 BRA `(.L_x_793) ;  /* 0xfffffffc00f08947 */ /* 0x008fea000383ffff */
[----:B------:R-:W-:Y:S05]  /*18200*/  BRA `(.L_x_975) ;  /* 0xffffff8000ac7947 */ /* 0x000fea000383ffff */
.L_x_807:
[----:B-1----:R1:W2:Y:S02]  /*18210*/  SYNCS.PHASECHK.TRANS64.TRYWAIT P1, [R5+URZ+0x28ca0], R6 ;  /* 0x028ca006050075a7 */ /* 0x0022a4000802017f */
[----:B--2---:R-:W-:Y:S05]  /*18220*/  @!P1 NANOSLEEP.SYNCS 0x989680 ;  /* 0x009896800000995d */ /* 0x004fea0003900000 */
[----:B------:R-:W2:Y:S02]  /*18230*/  @!P1 SYNCS.PHASECHK.TRANS64 P1, [R5+URZ+0x28ca0], R6 ;  /* 0x028ca006050095a7 */ /* 0x000ea4000802007f */
[----:B--2---:R-:W-:Y:S05]  /*18240*/  @!P1 BRA `(.L_x_807) ;  /* 0xfffffffc00f09947 */ /* 0x004fea000383ffff */
[----:B------:R-:W-:Y:S05]  /*18250*/  BRA `(.L_x_976) ;  /* 0xffffff8c00347947 */ /* 0x000fea000383ffff */
.L_x_812:
[----:B--2---:R2:W3:Y:S02]  /*18260*/  SYNCS.PHASECHK.TRANS64.TRYWAIT P1, [R5+URZ+0x28cc0], R6 ;  /* 0x028cc006050075a7 */ /* 0x0044e4000802017f */
[----:B---3--:R-:W-:Y:S05]  /*18270*/  @!P1 NANOSLEEP.SYNCS 0x989680 ;  /* 0x009896800000995d */ /* 0x008fea0003900000 */
[----:B------:R-:W3:Y:S02]  /*18280*/  @!P1 SYNCS.PHASECHK.TRANS64 P1, [R5+URZ+0x28cc0], R6 ;  /* 0x028cc006050095a7 */ /* 0x000ee4000802007f */
[----:B---3--:R-:W-:Y:S05]  /*18290*/  @!P1 BRA `(.L_x_812) ;  /* 0xfffffffc00f09947 */ /* 0x008fea000383ffff */
[----:B------:R-:W-:Y:S05]  /*182a0*/  BRA `(.L_x_977) ;  /* 0xffffff8c00b47947 */ /* 0x000fea000383ffff */
.L_x_832:
        /* <DEDUP_REMOVED lines=11> */
.L_x_979:
[----:B------:R-:W-:Y:S05]  /*18360*/  BSYNC B0 ;  /* 0x0000000000007941 */ /* 0x000fea0003800000 */
.L_x_978:
[----:B------:R-:W-:Y:S05]  /*18370*/  BRA `(.L_x_980) ;  /* 0xffffff9c00987947 */ /* 0x000fea000383ffff */
.L_x_834:
[----:B------:R-:W-:Y:S01]  /*18380*/  BSSY B0, `(.L_x_981) ;  /* 0x0000006000007945 */ /* 0x000fe20003800000 */
[----:B------:R-:W-:-:S07]  /*18390*/  IMAD.MOV.U32 R15, RZ, RZ, -0x1 ;  /* 0xffffffffff0f7424 */ /* 0x000fce00078e00ff */
[----:B01----:R-:W-:Y:S05]  /*183a0*/  WARPSYNC.COLLECTIVE R15, `(.L_x_982) ;  /* 0x000000000f0c7348 */ /* 0x003fea0003c00000 */
[----:B------:R-:W-:Y:S02]  /*183b0*/  ELECT P6, UR62, PT ;  /* 0x00000000003e782f */ /* 0x000fe400038c0000 */
[----:B------:R-:W-:Y:S01]  /*183c0*/  MOV R14, UR62 ;  /* 0x0000003e000e7c02 */ /* 0x000fe20008000f00 */
[----:B01----:R-:W-:Y:S10]  /*183d0*/  ENDCOLLECTIVE ;  /* 0x000000000000791b */ /* 0x003ff40003800000 */
.L_x_982:
[----:B------:R-:W-:Y:S05]  /*183e0*/  BSYNC B0 ;  /* 0x0000000000007941 */ /* 0x000fea0003800000 */
.L_x_981:
[----:B------:R-:W-:Y:S05]  /*183f0*/  BRA `(.L_x_983) ;  /* 0xffffff9c00a47947 */ /* 0x000fea000383ffff */
.L_x_836:
[----:B-1----:R1:W2:Y:S02]  /*18400*/  SYNCS.PHASECHK.TRANS64.TRYWAIT P0, [R0+URZ+0x28c40], R2 ;  /* 0x028c4002000075a7 */ /* 0x0022a4000800017f */
[----:B--2---:R-:W-:Y:S05]  /*18410*/  @!P0 NANOSLEEP.SYNCS 0x989680 ;  /* 0x009896800000895d */ /* 0x004fea0003900000 */
[----:B------:R-:W2:Y:S02]  /*18420*/  @!P0 SYNCS.PHASECHK.TRANS64 P0, [R0+URZ+0x28c40], R2 ;  /* 0x028c4002000085a7 */ /* 0x000ea4000800007f */
[----:B--2---:R-:W-:Y:S05]  /*18430*/  @!P0 BRA `(.L_x_836) ;  /* 0xfffffffc00f08947 */ /* 0x004fea000383ffff */
[----:B------:R-:W-:Y:S05]  /*18440*/  BRA `(.L_x_984) ;  /* 0xffffffa000107947 */ /* 0x000fea000383ffff */
.L_x_840:
        /* <DEDUP_REMOVED lines=12> */
.L_x_985:
[----:B------:R-:W-:Y:S02]  /*18510*/  IMAD.MOV.U32 R13, RZ, RZ, R3 ;  /* 0x000000ffff0d7224 */ /* 0x000fe400078e0003 */
[----:B------:R-:W-:-:S07]  /*18520*/  IMAD.MOV.U32 R4, RZ, RZ, R14 ;  /* 0x000000ffff047224 */ /* 0x000fce00078e000e */
[----:B------:R-:W-:Y:S05]  /*18530*/  WARPSYNC.COLLECTIVE R15, `(.L_x_986) ;  /* 0x000000000f087348 */ /* 0x000fea0003c00000 */
[----:B------:R0:W1:Y:S02]  /*18540*/  SHFL.IDX P6, R14, R13, R12, R11 ;  /* 0x0000000c0d0e7389 */ /* 0x00006400000c000b */
[----:B01----:R-:W-:Y:S01]  /*18550*/  ENDCOLLECTIVE ;  /* 0x000000000000791b */ /* 0x003fe20003800000 */
.L_x_986:
[----:B------:R-:W-:Y:S02]  /*18560*/  IMAD.MOV.U32 R13, RZ, RZ, R2 ;  /* 0x000000ffff0d7224 */ /* 0x000fe400078e0002 */
[----:B------:R-:W-:Y:S02]  /*18570*/  IMAD.MOV.U32 R12, RZ, RZ, 0x1 ;  /* 0x00000001ff0c7424 */ /* 0x000fe400078e00ff */
[----:B------:R-:W-:-:S07]  /*18580*/  IMAD.MOV.U32 R5, RZ, RZ, R14 ;  /* 0x000000ffff057224 */ /* 0x000fce00078e000e */
[----:B------:R-:W-:Y:S05]  /*18590*/  WARPSYNC.COLLECTIVE R15, `(.L_x_987) ;  /* 0x000000000f087348 */ /* 0x000fea0003c00000 */
[----:B------:R0:W1:Y:S02]  /*185a0*/  SHFL.IDX P6, R14, R13, R12, R11 ;  /* 0x0000000c0d0e7389 */ /* 0x00006400000c000b */
[----:B01----:R-:W-:Y:S01]  /*185b0*/  ENDCOLLECTIVE ;  /* 0x000000000000791b */ /* 0x003fe20003800000 */
.L_x_987:
        /* <DEDUP_REMOVED lines=10> */
.L_x_988:
        /* <DEDUP_REMOVED lines=11> */
.L_x_989:
        /* <DEDUP_REMOVED lines=10> */
.L_x_990:
        /* <DEDUP_REMOVED lines=12> */
.L_x_991:
        /* <DEDUP_REMOVED lines=14> */
.L_x_992:
[----:B------:R-:W-:Y:S01]  /*18950*/  IMAD.MOV.U32 R3, RZ, RZ, R14 ;  /* 0x000000ffff037224 */ /* 0x000fe200078e000e */
[----:B------:R-:W-:Y:S06]  /*18960*/  BRA `(.L_x_993) ;  /* 0xffffffa4007c7947 */ /* 0x000fec000383ffff */
.L_x_843:
[----:B0-----:R-:W2:Y:S02]  /*18970*/  LDL R2, [R1+0x4] ;  /* 0x0000040001027983 */ /* 0x001ea40000100800 */
[----:B--2---:R0:W1:Y:S02]  /*18980*/  SYNCS.PHASECHK.TRANS64.TRYWAIT P0, [R2+URZ+0x28c20], R0 ;  /* 0x028c2000020075a7 */ /* 0x004064000800017f */
[----:B-1----:R-:W-:Y:S05]  /*18990*/  @!P0 NANOSLEEP.SYNCS 0x989680 ;  /* 0x009896800000895d */ /* 0x002fea0003900000 */
[----:B------:R-:W1:Y:S02]  /*189a0*/  @!P0 SYNCS.PHASECHK.TRANS64 P0, [R2+URZ+0x28c20], R0 ;  /* 0x028c2000020085a7 */ /* 0x000e64000800007f */
[----:B-1----:R-:W-:Y:S05]  /*189b0*/  @!P0 BRA `(.L_x_843) ;  /* 0xfffffffc00ec8947 */ /* 0x002fea000383ffff */
[----:B------:R-:W-:Y:S05]  /*189c0*/  BRA `(.L_x_994) ;  /* 0xffffffa400dc7947 */ /* 0x000fea000383ffff */
.L_x_847:
[----:B0-----:R0:W1:Y:S02]  /*189d0*/  SYNCS.PHASECHK.TRANS64.TRYWAIT P0, [R3+URZ+0x28c60], R0 ;  /* 0x028c6000030075a7 */ /* 0x001064000800017f */
[----:B-1----:R-:W-:Y:S05]  /*189e0*/  @!P0 NANOSLEEP.SYNCS 0x989680 ;  /* 0x009896800000895d */ /* 0x002fea0003900000 */
[----:B------:R-:W1:Y:S02]  /*189f0*/  @!P0 SYNCS.PHASECHK.TRANS64 P0, [R3+URZ+0x28c60], R0 ;  /* 0x028c6000030085a7 */ /* 0x000e64000800007f */
[----:B-1----:R-:W-:Y:S05]  /*18a00*/  @!P0 BRA `(.L_x_847) ;  /* 0xfffffffc00f08947 */ /* 0x002fea000383ffff */
[----:B------:R-:W-:Y:S05]  /*18a10*/  BRA `(.L_x_995) ;  /* 0xffffffa8000c7947 */ /* 0x000fea000383ffff */
.L_x_866:
[----:B-1----:R1:W2:Y:S02]  /*18a20*/  SYNCS.PHASECHK.TRANS64.TRYWAIT P0, [R3+URZ+0x28c40], R2 ;  /* 0x028c4002030075a7 */ /* 0x0022a4000800017f */
[----:B--2---:R-:W-:Y:S05]  /*18a30*/  @!P0 NANOSLEEP.SYNCS 0x989680 ;  /* 0x009896800000895d */ /* 0x004fea0003900000 */
[----:B------:R-:W2:Y:S02]  /*18a40*/  @!P0 SYNCS.PHASECHK.TRANS64 P0, [R3+URZ+0x28c40], R2 ;  /* 0x028c4002030085a7 */ /* 0x000ea4000800007f */
[----:B--2---:R-:W-:Y:S05]  /*18a50*/  @!P0 BRA `(.L_x_866) ;  /* 0xfffffffc00f08947 */ /* 0x004fea000383ffff */
[----:B------:R-:W-:Y:S05]  /*18a60*/  BRA `(.L_x_996) ;  /* 0xffffffb4003c7947 */ /* 0x000fea000383ffff */
.L_x_871:
[----:B0-----:R0:W2:Y:S02]  /*18a70*/  SYNCS.PHASECHK.TRANS64.TRYWAIT P0, [R3+URZ+0x28c60], R2 ;  /* 0x028c6002030075a7 */ /* 0x0010a4000800017f */
[----:B--2---:R-:W-:Y:S05]  /*18a80*/  @!P0 NANOSLEEP.SYNCS 0x989680 ;  /* 0x009896800000895d */ /* 0x004fea0003900000 */
[----:B------:R-:W2:Y:S02]  /*18a90*/  @!P0 SYNCS.PHASECHK.TRANS64 P0, [R3+URZ+0x28c60], R2 ;  /* 0x028c6002030085a7 */ /* 0x000ea4000800007f */
[----:B--2---:R-:W-:Y:S05]  /*18aa0*/  @!P0 BRA `(.L_x_871) ;  /* 0xfffffffc00f08947 */ /* 0x004fea000383ffff */
[----:B------:R-:W-:Y:S05]  /*18ab0*/  BRA `(.L_x_997) ;  /* 0xffffffb400c47947 */ /* 0x000fea000383ffff */
.L_x_886:
[----:B0-----:R0:W1:Y:S02]  /*18ac0*/  SYNCS.PHASECHK.TRANS64.TRYWAIT P0, [R4+URZ+0x28c40], R2 ;  /* 0x028c4002040075a7 */ /* 0x001064000800017f */
[----:B-1----:R-:W-:Y:S05]  /*18ad0*/  @!P0 NANOSLEEP.SYNCS 0x989680 ;  /* 0x009896800000895d */ /* 0x002fea0003900000 */
[----:B------:R-:W1:Y:S02]  /*18ae0*/  @!P0 SYNCS.PHASECHK.TRANS64 P0, [R4+URZ+0x28c40], R2 ;  /* 0x028c4002040085a7 */ /* 0x000e64000800007f */
[----:B-1----:R-:W-:Y:S05]  /*18af0*/  @!P0 BRA `(.L_x_886) ;  /* 0xfffffffc00f08947 */ /* 0x002fea000383ffff */
[----:B------:R-:W-:Y:S05]  /*18b00*/  BRA `(.L_x_998) ;  /* 0xffffffc000d47947 */ /* 0x000fea000383ffff */
.L_x_891:
[----:B-1----:R1:W2:Y:S02]  /*18b10*/  SYNCS.PHASECHK.TRANS64.TRYWAIT P0, [R4+URZ+0x28c60], R2 ;  /* 0x028c6002040075a7 */ /* 0x0022a4000800017f */
[----:B--2---:R-:W-:Y:S05]  /*18b20*/  @!P0 NANOSLEEP.SYNCS 0x989680 ;  /* 0x009896800000895d */ /* 0x004fea0003900000 */
[----:B------:R-:W2:Y:S02]  /*18b30*/  @!P0 SYNCS.PHASECHK.TRANS64 P0, [R4+URZ+0x28c60], R2 ;  /* 0x028c6002040085a7 */ /* 0x000ea4000800007f */
[----:B--2---:R-:W-:Y:S05]  /*18b40*/  @!P0 BRA `(.L_x_891) ;  /* 0xfffffffc00f08947 */ /* 0x004fea000383ffff */
[----:B------:R-:W-:Y:S05]  /*18b50*/  BRA `(.L_x_999) ;  /* 0xffffffc400587947 */ /* 0x000fea000383ffff */
.L_x_906:
[----:B-1----:R1:W2:Y:S02]  /*18b60*/  SYNCS.PHASECHK.TRANS64.TRYWAIT P0, [R4+URZ+0x28c40], R2 ;  /* 0x028c4002040075a7 */ /* 0x0022a4000800017f */
[----:B--2---:R-:W-:Y:S05]  /*18b70*/  @!P0 NANOSLEEP.SYNCS 0x989680 ;  /* 0x009896800000895d */ /* 0x004fea0003900000 */
[----:B------:R-:W2:Y:S02]  /*18b80*/  @!P0 SYNCS.PHASECHK.TRANS64 P0, [R4+URZ+0x28c40], R2 ;  /* 0x028c4002040085a7 */ /* 0x000ea4000800007f */
[----:B--2---:R-:W-:Y:S05]  /*18b90*/  @!P0 BRA `(.L_x_906) ;  /* 0xfffffffc00f08947 */ /* 0x004fea000383ffff */
[----:B------:R-:W-:Y:S05]  /*18ba0*/  BRA `(.L_x_1000) ;  /* 0xffffffd000447947 */ /* 0x000fea000383ffff */
.L_x_911:
[----:B0-----:R0:W2:Y:S02]  /*18bb0*/  SYNCS.PHASECHK.TRANS64.TRYWAIT P0, [R4+URZ+0x28c60], R2 ;  /* 0x028c6002040075a7 */ /* 0x0010a4000800017f */
[----:B--2---:R-:W-:Y:S05]  /*18bc0*/  @!P0 NANOSLEEP.SYNCS 0x989680 ;  /* 0x009896800000895d */ /* 0x004fea0003900000 */
[----:B------:R-:W2:Y:S02]  /*18bd0*/  @!P0 SYNCS.PHASECHK.TRANS64 P0, [R4+URZ+0x28c60], R2 ;  /* 0x028c6002040085a7 */ /* 0x000ea4000800007f */
[----:B--2---:R-:W-:Y:S05]  /*18be0*/  @!P0 BRA `(.L_x_911) ;  /* 0xfffffffc00f08947 */ /* 0x004fea000383ffff */
[----:B------:R-:W-:Y:S05]  /*18bf0*/  BRA `(.L_x_1001) ;  /* 0xffffffd000cc7947 */ /* 0x000fea000383ffff */
.L_x_927:
[----:B------:R-:W-:Y:S01]  /*18c00*/  BSSY B0, `(.L_x_1002) ;  /* 0x0000008000007945 */ /* 0x000fe20003800000 */
[----:B------:R-:W-:Y:S02]  /*18c10*/  IMAD.MOV.U32 R13, RZ, RZ, R16 ;  /* 0x000000ffff0d7224 */ /* 0x000fe400078e0010 */
[----:B------:R-:W-:Y:S02]  /*18c20*/  IMAD.MOV.U32 R12, RZ, RZ, RZ ;  /* 0x000000ffff0c7224 */ /* 0x000fe400078e00ff */
[----:B------:R-:W-:Y:S02]  /*18c30*/  IMAD.MOV.U32 R11, RZ, RZ, 0x1f ;  /* 0x0000001fff0b7424 */ /* 0x000fe400078e00ff */
[----:B------:R-:W-:-:S07]  /*18c40*/  IMAD.MOV.U32 R15, RZ, RZ, -0x1 ;  /* 0xffffffffff0f7424 */ /* 0x000fce00078e00ff */
[----:B-1---5:R-:W-:Y:S05]  /*18c50*/  WARPSYNC.COLLECTIVE R15, `(.L_x_1003) ;  /* 0x000000000f087348 */ /* 0x022fea0003c00000 */
[----:B------:R0:W2:Y:S02]  /*18c60*/  SHFL.IDX P6, R14, R13, R12, R11 ;  /* 0x0000000c0d0e7389 */ /* 0x0000a400000c000b */
[----:B012--5:R-:W-:Y:S01]  /*18c70*/  ENDCOLLECTIVE ;  /* 0x000000000000791b */ /* 0x027fe20003800000 */
.L_x_1003:
[----:B------:R-:W-:Y:S05]  /*18c80*/  BSYNC B0 ;  /* 0x0000000000007941 */ /* 0x000fea0003800000 */
.L_x_1002:
        /* <DEDUP_REMOVED lines=9> */
.L_x_1004:
[----:B------:R-:W-:Y:S02]  /*18d20*/  ULDC UR4, c[0x0][0xc3c] ;  /* 0x00030f0000047ab9 */ /* 0x000fe40000000800 */
[----:B------:R-:W-:-:S13]  /*18d30*/  ISETP.GE.OR P1, PT, R5, UR4, !P0 ;  /* 0x0000000405007c0c */ /* 0x000fda000c726670 */
[----:B------:R-:W0:Y:S01]  /*18d40*/  @!P1 LDC.64 R2, c[0x0][0xc80] ;  /* 0x00032000ff029b82 */ /* 0x000e220000000a00 */
[----:B------:R-:W-:Y:S01]  /*18d50*/  MOV R11, RZ ;  /* 0x000000ff000b7202 */ /* 0x000fe20000000f00 */
        /* <DEDUP_REMOVED lines=14> */
.L_x_1005:
[----:B------:R-:W-:Y:S02]  /*18e40*/  IMAD.MOV.U32 R12, RZ, RZ, 0x2 ;  /* 0x00000002ff0c7424 */ /* 0x000fe400078e00ff */
[----:B------:R-:W-:-:S05]  /*18e50*/  IMAD.MOV.U32 R3, RZ, RZ, R14 ;  /* 0x000000ffff037224 */ /* 0x000fca00078e000e */
[----:B------:R-:W-:-:S05]  /*18e60*/  SEL R5, R3, RZ, P1 ;  /* 0x000000ff03057207 */ /* 0x000fca0000800000 */
[----:B------:R-:W-:-:S04]  /*18e70*/  IMAD.IADD R3, R2, 0x1, R5 ;  /* 0x0000000102037824 */ /* 0x000fc800078e0205 */
[----:B------:R-:W-:-:S07]  /*18e80*/  IMAD.MOV.U32 R13, RZ, RZ, R3 ;  /* 0x000000ffff0d7224 */ /* 0x000fce00078e0003 */
[----:B------:R-:W-:Y:S05]  /*18e90*/  WARPSYNC.COLLECTIVE R15, `(.L_x_1006) ;  /* 0x000000000f087348 */ /* 0x000fea0003c00000 */
[----:B------:R0:W1:Y:S02]  /*18ea0*/  SHFL.UP P6, R14, R13, R12, R11 ;  /* 0x0400000c0d0e7389 */ /* 0x00006400000c000b */
[----:B01----:R-:W-:Y:S01]  /*18eb0*/  ENDCOLLECTIVE ;  /* 0x000000000000791b */ /* 0x003fe20003800000 */
.L_x_1006:
        /* <DEDUP_REMOVED lines=8> */
.L_x_1007:
        /* <DEDUP_REMOVED lines=8> */
.L_x_1008:
        /* <DEDUP_REMOVED lines=8> */
.L_x_1009:
[----:B------:R-:W-:Y:S02]  /*19040*/  IMAD.MOV.U32 R12, RZ, RZ, 0x1f ;  /* 0x0000001fff0c7424 */ /* 0x000fe400078e00ff */
[----:B------:R-:W-:Y:S02]  /*19050*/  IMAD.MOV.U32 R11, RZ, RZ, 0x1f ;  /* 0x0000001fff0b7424 */ /* 0x000fe400078e00ff */
[----:B------:R-:W-:-:S05]  /*19060*/  IMAD.MOV.U32 R5, RZ, RZ, R14 ;  /* 0x000000ffff057224 */ /* 0x000fca00078e000e */
[----:B------:R-:W-:-:S05]  /*19070*/  SEL R5, R5, RZ, P5 ;  /* 0x000000ff05057207 */ /* 0x000fca0002800000 */
[----:B------:R-:W-:-:S04]  /*19080*/  IMAD.IADD R3, R3, 0x1, R5 ;  /* 0x0000000103037824 */ /* 0x000fc800078e0205 */
[----:B------:R-:W-:-:S07]  /*19090*/  IMAD.MOV.U32 R13, RZ, RZ, R3 ;  /* 0x000000ffff0d7224 */ /* 0x000fce00078e0003 */
[----:B------:R-:W-:Y:S05]  /*190a0*/  WARPSYNC.COLLECTIVE R15, `(.L_x_1010) ;  /* 0x000000000f087348 */ /* 0x000fea0003c00000 */
[----:B------:R0:W1:Y:S02]  /*190b0*/  SHFL.IDX P6, R14, R13, R12, R11 ;  /* 0x0000000c0d0e7389 */ /* 0x00006400000c000b */
[----:B01----:R-:W-:Y:S01]  /*190c0*/  ENDCOLLECTIVE ;  /* 0x000000000000791b */ /* 0x003fe20003800000 */
.L_x_1010:
[----:B------:R-:W-:Y:S01]  /*190d0*/  IMAD.MOV.U32 R6, RZ, RZ, R14 ;  /* 0x000000ffff067224 */ /* 0x000fe200078e000e */
[----:B------:R-:W-:Y:S06]  /*190e0*/  BRA `(.L_x_1011) ;  /* 0xffffffdc00247947 */ /* 0x000fec000383ffff */
.L_x_932:
[----:B------:R-:W-:Y:S01]  /*190f0*/  BSSY B0, `(.L_x_1012) ;  /* 0x0000008000007945 */ /* 0x000fe20003800000 */
[----:B-----5:R-:W-:Y:S02]  /*19100*/  IMAD.MOV.U32 R13, RZ, RZ, R2 ;  /* 0x000000ffff0d7224 */ /* 0x020fe400078e0002 */
[----:B------:R-:W-:Y:S02]  /*19110*/  IMAD.MOV.U32 R12, RZ, RZ, 0x1 ;  /* 0x00000001ff0c7424 */ /* 0x000fe400078e00ff */
[----:B------:R-:W-:Y:S02]  /*19120*/  IMAD.MOV.U32 R11, RZ, RZ, RZ ;  /* 0x000000ffff0b7224 */ /* 0x000fe400078e00ff */
[----:B------:R-:W-:-:S07]  /*19130*/  IMAD.MOV.U32 R15, RZ, RZ, -0x1 ;  /* 0xffffffffff0f7424 */ /* 0x000fce00078e00ff */
[----:B0-----:R-:W-:Y:S05]  /*19140*/  WARPSYNC.COLLECTIVE R15, `(.L_x_1013) ;  /* 0x000000000f087348 */ /* 0x001fea0003c00000 */
[----:B------:R1:W2:Y:S02]  /*19150*/  SHFL.UP P6, R14, R13, R12, R11 ;  /* 0x0400000c0d0e7389 */ /* 0x0002a400000c000b */
[----:B012---:R-:W-:Y:S01]  /*19160*/  ENDCOLLECTIVE ;  /* 0x000000000000791b */ /* 0x007fe20003800000 */
.L_x_1013:
[----:B------:R-:W-:Y:S05]  /*19170*/  BSYNC B0 ;  /* 0x0000000000007941 */ /* 0x000fea0003800000 */
.L_x_1012:
        /* <DEDUP_REMOVED lines=9> */
.L_x_1014:
        /* <DEDUP_REMOVED lines=8> */
.L_x_1015:
        /* <DEDUP_REMOVED lines=8> */
.L_x_1016:
        /* <DEDUP_REMOVED lines=8> */
.L_x_1017:
        /* <DEDUP_REMOVED lines=9> */
.L_x_1018:
[----:B------:R-:W-:Y:S01]  /*19420*/  IMAD.MOV.U32 R6, RZ, RZ, R14 ;  /* 0x000000ffff067224 */ /* 0x000fe200078e000e */
[----:B------:R-:W-:Y:S06]  /*19430*/  BRA `(.L_x_1019) ;  /* 0xffffffd800ec7947 */ /* 0x000fec000383ffff */
.L_x_934:
[----:B------:R-:W-:Y:S01]  /*19440*/  BSSY B0, `(.L_x_1020) ;  /* 0x0000006000007945 */ /* 0x000fe20003800000 */
[----:B------:R-:W-:Y:S01]  /*19450*/  PLOP3.LUT P6, PT, P6, PT, PT, 0x8, 0x0 ;  /* 0x000000000000781c */ /* 0x000fe200037ce170 */
[----:B------:R-:W-:-:S12]  /*19460*/  IMAD.MOV.U32 R15, RZ, RZ, -0x1 ;  /* 0xffffffffff0f7424 */ /* 0x000fd800078e00ff */
[----:B0----5:R-:W-:Y:S05]  /*19470*/  WARPSYNC.COLLECTIVE R15, `(.L_x_1021) ;  /* 0x000000000f087348 */ /* 0x021fea0003c00000 */
[----:B------:R-:W-:Y:S01]  /*19480*/  VOTE.ANY R14, PT, P6 ;  /* 0x00000000000e7806 */ /* 0x000fe200030e0100 */
[----:B0----5:R-:W-:Y:S06]  /*19490*/  ENDCOLLECTIVE ;  /* 0x000000000000791b */ /* 0x021fec0003800000 */
.L_x_1021:
[----:B------:R-:W-:Y:S05]  /*194a0*/  BSYNC B0 ;  /* 0x0000000000007941 */ /* 0x000fea0003800000 */
.L_x_1020:
        /* <DEDUP_REMOVED lines=9> */
.L_x_1022:
[----:B------:R-:W-:Y:S01]  /*19540*/  IMAD.MOV.U32 R17, RZ, RZ, R14 ;  /* 0x000000ffff117224 */ /* 0x000fe200078e000e */
[----:B------:R-:W-:Y:S06]  /*19550*/  BRA `(.L_x_1023) ;  /* 0xffffffd800dc7947 */ /* 0x000fec000383ffff */
.L_x_936:
[----:B------:R-:W-:Y:S01]  /*19560*/  BSSY B0, `(.L_x_1024) ;  /* 0x0000007000007945 */ /* 0x000fe20003800000 */
[----:B------:R-:W-:Y:S02]  /*19570*/  IMAD.MOV.U32 R13, RZ, RZ, R3 ;  /* 0x000000ffff0d7224 */ /* 0x000fe400078e0003 */
[----:B------:R-:W-:Y:S02]  /*19580*/  IMAD.MOV.U32 R11, RZ, RZ, 0x1f ;  /* 0x0000001fff0b7424 */ /* 0x000fe400078e00ff */
[----:B------:R-:W-:-:S07]  /*19590*/  IMAD.MOV.U32 R15, RZ, RZ, -0x1 ;  /* 0xffffffffff0f7424 */ /* 0x000fce00078e00ff */
[----:B0-2--5:R-:W-:Y:S05]  /*195a0*/  WARPSYNC.COLLECTIVE R15, `(.L_x_1025) ;  /* 0x000000000f087348 */ /* 0x025fea0003c00000 */
[----:B------:R1:W3:Y:S02]  /*195b0*/  SHFL.IDX P6, R14, R13, R12, R11 ;  /* 0x0000000c0d0e7389 */ /* 0x0002e400000c000b */
[----:B0123-5:R-:W-:Y:S01]  /*195c0*/  ENDCOLLECTIVE ;  /* 0x000000000000791b */ /* 0x02ffe20003800000 */
.L_x_1025:
[----:B------:R-:W-:Y:S05]  /*195d0*/  BSYNC B0 ;  /* 0x0000000000007941 */ /* 0x000fea0003800000 */
.L_x_1024:
[----:B------:R-:W-:Y:S01]  /*195e0*/  IMAD.MOV.U32 R2, RZ, RZ, R14 ;  /* 0x000000ffff027224 */ /* 0x000fe200078e000e */
[----:B------:R-:W-:Y:S06]  /*195f0*/  BRA `(.L_x_935) ;  /* 0xffffffd800d07947 */ /* 0x000fec000383ffff */
.L_x_940:
[----:B0-----:R0:W1:Y:S02]  /*19600*/  SYNCS.PHASECHK.TRANS64.TRYWAIT P0, [R0+URZ+0x28c20], R3 ;  /* 0x028c2003000075a7 */ /* 0x001064000800017f */
[----:B-1----:R-:W-:Y:S05]  /*19610*/  @!P0 NANOSLEEP.SYNCS 0x989680 ;  /* 0x009896800000895d */ /* 0x002fea0003900000 */
[----:B------:R-:W1:Y:S02]  /*19620*/  @!P0 SYNCS.PHASECHK.TRANS64 P0, [R0+URZ+0x28c20], R3 ;  /* 0x028c2003000085a7 */ /* 0x000e64000800007f */
[----:B-1----:R-:W-:Y:S05]  /*19630*/  @!P0 BRA `(.L_x_940) ;  /* 0xfffffffc00f08947 */ /* 0x002fea000383ffff */
[----:B------:R-:W-:Y:S05]  /*19640*/  BRA `(.L_x_1026) ;  /* 0xffffffdc00c47947 */ /* 0x000fea000383ffff */
.L_x_941:
        /* <DEDUP_REMOVED lines=8> */
[----:B0----5:R-:W-:Y:S05]  /*196d0*/  WARPSYNC.COLLECTIVE R15, `(.L_x_1028) ;  /* 0x000000000f087348 */ /* 0x021fea0003c00000 */
[----:B------:R1:W2:Y:S02]  /*196e0*/  SHFL.IDX P6, R14, R13, R12, R11 ;  /* 0x0000000c0d0e7389 */ /* 0x0002a400000c000b */
[----:B012--5:R-:W-:Y:S01]  /*196f0*/  ENDCOLLECTIVE ;  /* 0x000000000000791b */ /* 0x027fe20003800000 */
.L_x_1028:
[----:B------:R-:W-:Y:S05]  /*19700*/  BSYNC B0 ;  /* 0x0000000000007941 */ /* 0x000fea0003800000 */
.L_x_1027:
[----:B------:R-:W-:Y:S05]  /*19710*/  BRA `(.L_x_1029) ;  /* 0xffffffdc00ac7947 */ /* 0x000fea000383ffff */
.L_x_942:
[----:B------:R-:W-:Y:S01]  /*19720*/  BSSY B0, `(.L_x_1030) ;  /* 0x0000006000007945 */ /* 0x000fe20003800000 */
[----:B------:R-:W-:-:S07]  /*19730*/  IMAD.MOV.U32 R15, RZ, RZ, -0x1 ;  /* 0xffffffffff0f7424 */ /* 0x000fce00078e00ff */
[----:B01---5:R-:W-:Y:S05]  /*19740*/  WARPSYNC.COLLECTIVE R15, `(.L_x_1031) ;  /* 0x000000000f0c7348 */ /* 0x023fea0003c00000 */
[----:B------:R-:W-:Y:S02]  /*19750*/  ELECT P6, UR62, PT ;  /* 0x00000000003e782f */ /* 0x000fe400038c0000 */
[----:B------:R-:W-:Y:S01]  /*19760*/  MOV R14, UR62 ;  /* 0x0000003e000e7c02 */ /* 0x000fe20008000f00 */
[----:B01---5:R-:W-:Y:S10]  /*19770*/  ENDCOLLECTIVE ;  /* 0x000000000000791b */ /* 0x023ff40003800000 */
.L_x_1031:
[----:B------:R-:W-:Y:S05]  /*19780*/  BSYNC B0 ;  /* 0x0000000000007941 */ /* 0x000fea0003800000 */
.L_x_1030:
[----:B------:R-:W-:Y:S05]  /*19790*/  BRA `(.L_x_1032) ;  /* 0xffffffdc00a07947 */ /* 0x000fea000383ffff */
.L_x_944:
[----:B0-----:R0:W1:Y:S02]  /*197a0*/  SYNCS.PHASECHK.TRANS64.TRYWAIT P0, [R6+URZ], R5 ;  /* 0x00000005060075a7 */ /* 0x001064000800017f */
[----:B-1----:R-:W-:Y:S05]  /*197b0*/  @!P0 NANOSLEEP.SYNCS 0x989680 ;  /* 0x009896800000895d */ /* 0x002fea0003900000 */
[----:B------:R-:W1:Y:S02]  /*197c0*/  @!P0 SYNCS.PHASECHK.TRANS64 P0, [R6+URZ], R5 ;  /* 0x00000005060085a7 */ /* 0x000e64000800007f */
[----:B-1----:R-:W-:Y:S05]  /*197d0*/  @!P0 BRA `(.L_x_944) ;  /* 0xfffffffc00f08947 */ /* 0x002fea000383ffff */
[----:B------:R-:W-:Y:S05]  /*197e0*/  BRA `(.L_x_1033) ;  /* 0xffffffdc00dc7947 */ /* 0x000fea000383ffff */
.L_x_945:
[----:B-1----:R1:W2:Y:S02]  /*197f0*/  SYNCS.PHASECHK.TRANS64.TRYWAIT P0, [R7+URZ], R2 ;  /* 0x00000002070075a7 */ /* 0x0022a4000800017f */
[----:B--2---:R-:W-:Y:S05]  /*19800*/  @!P0 NANOSLEEP.SYNCS 0x989680 ;  /* 0x009896800000895d */ /* 0x004fea0003900000 */
[----:B------:R-:W2:Y:S02]  /*19810*/  @!P0 SYNCS.PHASECHK.TRANS64 P0, [R7+URZ], R2 ;  /* 0x00000002070085a7 */ /* 0x000ea4000800007f */
[----:B--2---:R-:W-:Y:S05]  /*19820*/  @!P0 BRA `(.L_x_945) ;  /* 0xfffffffc00f08947 */ /* 0x004fea000383ffff */
[----:B------:R-:W-:Y:S05]  /*19830*/  BRA `(.L_x_1034) ;  /* 0xffffffdc00d07947 */ /* 0x000fea000383ffff */
.L_x_947:
[----:B--2---:R2:W3:Y:S02]  /*19840*/  SYNCS.PHASECHK.TRANS64.TRYWAIT P0, [R4+URZ], R5 ;  /* 0x00000005040075a7 */ /* 0x0044e4000800017f */
[----:B---3--:R-:W-:Y:S05]  /*19850*/  @!P0 NANOSLEEP.SYNCS 0x989680 ;  /* 0x009896800000895d */ /* 0x008fea0003900000 */
[----:B------:R-:W3:Y:S02]  /*19860*/  @!P0 SYNCS.PHASECHK.TRANS64 P0, [R4+URZ], R5 ;  /* 0x00000005040085a7 */ /* 0x000ee4000800007f */
[----:B---3--:R-:W-:Y:S05]  /*19870*/  @!P0 BRA `(.L_x_947) ;  /* 0xfffffffc00f08947 */ /* 0x008fea000383ffff */
[----:B------:R-:W-:Y:S05]  /*19880*/  BRA `(.L_x_1035) ;  /* 0xffffffdc00d87947 */ /* 0x000fea000383ffff */
.L_x_1036:
        /* <DEDUP_REMOVED lines=15> */
.L_x_5870:


//--------------------- .text._ZN7cutlass13device_kernelIN5flash11enable_sm90INS1_16FlashAttnFwdSm90INS1_25CollectiveMainloopFwdSm90ILi2EN4cute5tupleIJNS5_1CILi1EEES8_S8_EEENS6_IJNS7_ILi64EEESA_SA_EEELi512ENS_6half_tEfNS_4arch4Sm90ELb0ELb0ELb0ELb1ELb0ELb0ELb1ELb0ELb0ELb1ELb0ELb0EEENS1_21CollectiveEpilogueFwdINS6_IJSA_NS7_ILi512EEESA_EEES9_SC_SE_Li256ELb1ELb1ELb0ELb0EEENS1_36VarlenDynamicPersistentTileSchedulerILi64ELi64ELi256ELi128ELb0ELb1ELb1ELb0ELb1ELb1EEEEEEEEEvNT_6ParamsE --------------------------
	.section	.text._ZN7cutlass13device_kernelIN5flash11enable_sm90INS1_16FlashAttnFwdSm90INS1_25CollectiveMainloopFwdSm90ILi2EN4cute5tupleIJNS5_1CILi1EEES8_S8_EEENS6_IJNS7_ILi64EEESA_SA_EEELi512ENS_6half_tEfNS_4arch4Sm90ELb0ELb0ELb0ELb1ELb0ELb0ELb1ELb0ELb0ELb1ELb0ELb0EEENS1_21CollectiveEpilogueFwdINS6_IJSA_NS7_ILi512EEESA_EEES9_SC_SE_Li256ELb1ELb1ELb0ELb0EEENS1_36VarlenDynamicPersistentTileSchedulerILi64ELi64ELi256ELi128ELb0ELb1ELb1ELb0ELb1ELb1EEEEEEEEEvNT_6ParamsE,"ax",@progbits
	.align	128
.text._ZN7cutlass13device_kernelIN5flash11enable_sm90INS1_16FlashAttnFwdSm90INS1_25CollectiveMainloopFwdSm90ILi2EN4cute5tupleIJNS5_1CILi1EEES8_S8_EEENS6_IJNS7_ILi64EEESA_SA_EEELi512ENS_6half_tEfNS_4arch4Sm90ELb0ELb0ELb0ELb1ELb0ELb0ELb1ELb0ELb0ELb1ELb0ELb0EEENS1_21CollectiveEpilogueFwdINS6_IJSA_NS7_ILi512EEESA_EEES9_SC_SE_Li256ELb1ELb1ELb0ELb0EEENS1_36VarlenDynamicPersistentTileSchedulerILi64ELi64ELi256ELi128ELb0ELb1ELb1ELb0ELb1ELb1EEEEEEEEEvNT_6ParamsE:
        .type           _ZN7cutlass13device_kernelIN5flash11enable_sm90INS1_16FlashAttnFwdSm90INS1_25CollectiveMainloopFwdSm90ILi2EN4cute5tupleIJNS5_1CILi1EEES8_S8_EEENS6_IJNS7_ILi64EEESA_SA_EEELi512ENS_6half_tEfNS_4arch4Sm90ELb0ELb0ELb0ELb1ELb0ELb0ELb1ELb0ELb0ELb1ELb0ELb0EEENS1_21CollectiveEpilogueFwdINS6_IJSA_NS7_ILi512EEESA_EEES9_SC_SE_Li256ELb1ELb1ELb0ELb0EEENS1_36VarlenDynamicPersistentTileSchedulerILi64ELi64ELi256ELi128ELb0ELb1ELb1ELb0ELb1ELb1EEEEEEEEEvNT_6ParamsE,@function
        .size           _ZN7cutlass13device_kernelIN5flash11enable_sm90INS1_16FlashAttnFwdSm90INS1_25CollectiveMainloopFwdSm90ILi2EN4cute5tupleIJNS5_1CILi1EEES8_S8_EEENS6_IJNS7_ILi64EEESA_SA_EEELi512ENS_6half_tEfNS_4arch4Sm90ELb0ELb0ELb0ELb1ELb0ELb0ELb1ELb0ELb0ELb1ELb0ELb0EEENS1_21CollectiveEpilogueFwdINS6_IJSA_NS7_ILi512EEESA_EEES9_SC_SE_Li256ELb1ELb1ELb0ELb0EEENS1_36VarlenDynamicPersistentTileSchedulerILi64ELi64ELi256ELi128ELb0ELb1ELb1ELb0ELb1ELb1EEEEEEEEEvNT_6ParamsE,(.L_x_5871 - _ZN7cutlass13device_kernelIN5flash11enable_sm90INS1_16FlashAttnFwdSm90INS1_25CollectiveMainloopFwdSm90ILi2EN4cute5tupleIJNS5_1CILi1EEES8_S8_EEENS6_IJNS7_ILi64EEESA_SA_EEELi512ENS_6half_tEfNS_4arch4Sm90ELb0ELb0ELb0ELb1ELb0ELb0ELb1ELb0ELb0ELb1ELb0ELb0EEENS1_21CollectiveEpilogueFwdINS6_IJSA_NS7_ILi512EEESA_EEES9_SC_SE_Li256ELb1ELb1ELb0ELb0EEENS1_36VarlenDynamicPersistentTileSchedulerILi64ELi64ELi256ELi128ELb0ELb1ELb1ELb0ELb1ELb1EEEEEEEEEvNT_6ParamsE)
        .other          _ZN7cutlass13device_kernelIN5flash11enable_sm90INS1_16FlashAttnFwdSm90INS1_25CollectiveMainloopFwdSm90ILi2EN4cute5tupleIJNS5_1CILi1EEES8_S8_EEENS6_IJNS7_ILi64EEESA_SA_EEELi512ENS_6half_tEfNS_4arch4Sm90ELb0ELb0ELb0ELb1ELb0ELb0ELb1ELb0ELb0ELb1ELb0ELb0EEENS1_21CollectiveEpilogueFwdINS6_IJSA_NS7_ILi512EEESA_EEES9_SC_SE_Li256ELb1ELb1ELb0ELb0EEENS1_36VarlenDynamicPersistentTileSchedulerILi64ELi64ELi256ELi128ELb0ELb1ELb1ELb0ELb1ELb1EEEEEEEEEvNT_6ParamsE,@"STO_CUDA_ENTRY STV_DEFAULT"
_ZN7cutlass13device_kernelIN5flash11enable_sm90INS1_16FlashAttnFwdSm90INS1_25CollectiveMainloopFwdSm90ILi2EN4cute5tupleIJNS5_1CILi1EEES8_S8_EEENS6_IJNS7_ILi64EEESA_SA_EEELi512ENS_6half_tEfNS_4arch4Sm90ELb0ELb0ELb0ELb1ELb0ELb0ELb1ELb0ELb0ELb1ELb0ELb0EEENS1_21CollectiveEpilogueFwdINS6_IJSA_NS7_ILi512EEESA_EEES9_SC_SE_Li256ELb1ELb1ELb0ELb0EEENS1_36VarlenDynamicPersistentTileSchedulerILi64ELi64ELi256ELi128ELb0ELb1ELb1ELb0ELb1ELb1EEEEEEEEEvNT_6ParamsE:
        /* <DEDUP_REMOVED lines=17> */
.L_x_1038:
[----:B------:R-:W-:Y:S05]  /*0110*/  BSYNC B0 ;  /* 0x0000000000007941 */ /* 0x000fea0003800000 */
.L_x_1037:
        /* <DEDUP_REMOVED lines=39> */
.L_x_1039:
        /* <DEDUP_REMOVED lines=22> */
.L_x_1040:
        /* <DEDUP_REMOVED lines=18> */
.L_x_1041:
        /* <DEDUP_REMOVED lines=22> */
.L_x_1042:
        /* <DEDUP_REMOVED lines=22> */
.L_x_1043:
[----:B------:R-:W-:Y:S01]  /*08d0*/  ISETP.NE.AND P0, PT, R3, RZ, PT ;  /* 0x000000ff0300720c */ /* 0x000fe20003f05270 */
[----:B------:R-:W-:Y:S01]  /*08e0*/  NOP ;  /* 0x0000000000007918 */ /* 0x000fe20000000000 */
[----:B------:R-:W-:Y:S01]  /*08f0*/  ULDC.64 UR38, c[0x0][0x208] ;  /* 0x0000820000267ab9 */ /* 0x000fe20000000a00 */
[----:B01234-:R-:W-:Y:S10]  /*0900*/  BAR.SYNC.DEFER_BLOCKING 0x0 ;  /* 0x0000000000007b1d */ /* 0x01fff40000010000 */
[----:B------:R-:W-:Y:S05]  /*0910*/  @!P0 BRA `(.L_x_1044) ;  /* 0x000000b000808947 */ /* 0x000fea0003800000 */
.L_x_1045:
        /* <DEDUP_REMOVED lines=23> */
[----:B------:R-:W-:Y:S01]  /*0a90*/  IMAD.MOV.U32 R193, RZ, RZ, RZ ;  /* 0x000000ffffc17224 */ /* 0x000fe200078e00ff */
[----:B------:R-:W-:Y:S01]  /*0aa0*/  SHF.R.S32.HI R0, RZ, 0x1f, R199 ;  /* 0x0000001fff007819 */ /* 0x000fe200000114c7 */
[----:B------:R-:W-:-:S03]  /*0ab0*/  UMOV UR36, URZ ;  /* 0x0000003f00247c82 */ /* 0x000fc60008000000 */
[CC--:B------:R-:W-:Y:S02]  /*0ac0*/  LEA.HI R2, R0.reuse, R199.reuse, RZ, 0x4 ;  /* 0x000000c700027211 */ /* 0x0c0fe400078f20ff */
[CC--:B------:R-:W-:Y:S02]  /*0ad0*/  LEA.HI R5, R0.reuse, R199.reuse, RZ, 0x5 ;  /* 0x000000c700057211 */ /* 0x0c0fe400078f28ff */
[----:B------:R-:W-:Y:S02]  /*0ae0*/  SHF.R.S32.HI R3, RZ, 0x4, R2 ;  /* 0x00000004ff037819 */ /* 0x000fe40000011402 */
[----:B------:R-:W-:Y:S02]  /*0af0*/  LEA.HI R7, R0, R199, RZ, 0x2 ;  /* 0x000000c700077211 */ /* 0x000fe400078f10ff */
[----:B------:R-:W-:Y:S02]  /*0b00*/  LEA.HI R4, R2, R3, RZ, 0x1 ;  /* 0x0000000302047211 */ /* 0x000fe400078f08ff */
[----:B------:R-:W-:-:S02]  /*0b10*/  SHF.R.S32.HI R11, RZ, 0x5, R5 ;  /* 0x00000005ff0b7819 */ /* 0x000fc40000011405 */
[----:B------:R-:W-:Y:S02]  /*0b20*/  LOP3.LUT R4, R4, 0x1ffffffe, RZ, 0xc0, !PT ;  /* 0x1ffffffe04047812 */ /* 0x000fe400078ec0ff */
[----:B------:R-:W-:Y:S02]  /*0b30*/  SHF.R.S32.HI R6, RZ, 0x1f, R5 ;  /* 0x0000001fff067819 */ /* 0x000fe40000011405 */
        /* <DEDUP_REMOVED lines=36> */
[----:B------:R-:W-:Y:S01]  /*0d80*/  IMAD.MOV.U32 R11, RZ, RZ, R15 ;  /* 0x000000ffff0b7224 */ /* 0x000fe200078e000f */
[----:B------:R-:W-:Y:S01]  /*0d90*/  LEA.HI R4, R4, R5, RZ, 0x3 ;  /* 0x0000000504047211 */ /* 0x000fe200078f18ff */
[----:B------:R-:W-:Y:S01]  /*0da0*/  IMAD.SHL.U32 R18, R13, 0x2, RZ ;  /* 0x000000020d127824 */ /* 0x000fe200078e00ff */
[----:B------:R-:W-:-:S02]  /*0db0*/  LOP3.LUT R9, R2, 0x8, R9, 0xf8, !PT ;  /* 0x0000000802097812 */ /* 0x000fc400078ef809 */
[----:B------:R-:W-:Y:S02]  /*0dc0*/  SHF.R.U32.HI R2, RZ, 0x3, R2 ;  /* 0x00000003ff027819 */ /* 0x000fe40000011602 */
[----:B------:R-:W-:Y:S02]  /*0dd0*/  R2P PR, R7, 0x6 ;  /* 0x0000000607007804 */ /* 0x000fe40000000000 */
[----:B------:R-:W-:Y:S02]  /*0de0*/  LOP3.LUT R9, R9, R2, RZ, 0x3c, !PT ;  /* 0x0000000209097212 */ /* 0x000fe400078e3cff */
[----:B------:R-:W-:Y:S02]  /*0df0*/  LOP3.LUT R2, R0, 0xfffffff8, RZ, 0xc0, !PT ;  /* 0xfffffff800027812 */ /* 0x000fe400078ec0ff */
[----:B------:R-:W-:Y:S01]  /*0e00*/  LOP3.LUT R4, R4, 0xfffffff8, RZ, 0xc0, !PT ;  /* 0xfffffff804047812 */ /* 0x000fe200078ec0ff */
[----:B------:R-:W-:Y:S01]  /*0e10*/  IMAD.IADD R8, R8, 0x1, R9 ;  /* 0x0000000108087824 */ /* 0x000fe200078e0209 */
[----:B------:R-:W-:Y:S01]  /*0e20*/  LEA.HI R3, R3, R194, RZ, 0x1 ;  /* 0x000000c203037211 */ /* 0x000fe200078f08ff */
[----:B------:R-:W-:Y:S01]  /*0e30*/  IMAD.IADD R191, R199, 0x1, -R2 ;  /* 0x00000001c7bf7824 */ /* 0x000fe200078e0a02 */
[----:B------:R-:W-:Y:S01]  /*0e40*/  SHF.R.S32.HI R6, RZ, 0x5, R6 ;  /* 0x00000005ff067819 */ /* 0x000fe20000011406 */
[----:B------:R-:W-:Y:S01]  /*0e50*/  IMAD.IADD R17, R5, 0x1, -R4 ;  /* 0x0000000105117824 */ /* 0x000fe200078e0a04 */
[----:B------:R-:W-:Y:S01]  /*0e60*/  LEA R22, R8, UR37, 0x1 ;  /* 0x0000002508167c11 */ /* 0x000fe2000f8e08ff */
[----:B------:R-:W-:Y:S01]  /*0e70*/  IMAD.SHL.U32 R16, R191, 0x8, RZ ;  /* 0x00000008bf107824 */ /* 0x000fe200078e00ff */
[----:B------:R-:W-:Y:S01]  /*0e80*/  LOP3.LUT R3, R3, 0xfffffe, RZ, 0xc0, !PT ;  /* 0x00fffffe03037812 */ /* 0x000fe200078ec0ff */
[----:B------:R-:W-:Y:S01]  /*0e90*/  IMAD R17, R6, 0x10, R17 ;  /* 0x0000001006117824 */ /* 0x000fe200078e0211 */
[----:B------:R-:W-:Y:S01]  /*0ea0*/  SEL R184, R184, 0xffffffc0, !P2 ;  /* 0xffffffc0b8b87807 */ /* 0x000fe20005000000 */
[----:B------:R-:W-:Y:S01]  /*0eb0*/  VIADD R185, R22, 0x36400 ;  /* 0x0003640016b97836 */ /* 0x000fe20000000000 */
[----:B------:R-:W-:Y:S01]  /*0ec0*/  SHF.R.S32.HI R192, RZ, 0x3, R0 ;  /* 0x00000003ffc07819 */ /* 0x000fe20000011400 */
[----:B------:R-:W-:-:S02]  /*0ed0*/  VIADD R190, R16, 0x40 ;  /* 0x0000004010be7836 */ /* 0x000fc40000000000 */
[C---:B------:R-:W-:Y:S02]  /*0ee0*/  VIADD R189, R16.reuse, 0x80 ;  /* 0x0000008010bd7836 */ /* 0x040fe40000000000 */
        /* <DEDUP_REMOVED lines=12> */
[----:B------:R-:W-:Y:S01]  /*0fb0*/  IMAD.IADD R3, R194, 0x1, -R3 ;  /* 0x00000001c2037824 */ /* 0x000fe200078e0a03 */
[----:B------:R-:W-:Y:S01]  /*0fc0*/  SHF.R.S32.HI R200, RZ, 0x1f, R195 ;  /* 0x0000001fffc87819 */ /* 0x000fe200000114c3 */
[----:B------:R-:W-:-:S02]  /*0fd0*/  @P1 VIADD R23, R185, 0xffffffe0 ;  /* 0xffffffe0b9171836 */ /* 0x000fc40000000000 */
[----:B------:R-:W-:Y:S02]  /*0fe0*/  IMAD.IADD R185, R185, 0x1, R184 ;  /* 0x00000001b9b97824 */ /* 0x000fe400078e02b8 */
[----:B------:R-:W-:Y:S02]  /*0ff0*/  IMAD.MOV.U32 R2, RZ, RZ, RZ ;  /* 0x000000ffff027224 */ /* 0x000fe400078e00ff */
[----:B------:R-:W-:Y:S02]  /*1000*/  IMAD.SHL.U32 R19, R3, 0x100, RZ ;  /* 0x0000010003137824 */ /* 0x000fe400078e00ff */
[----:B------:R-:W-:Y:S02]  /*1010*/  IMAD R197, R10, 0x8, R17 ;  /* 0x000000080ac57824 */ /* 0x000fe400078e0211 */
[----:B------:R-:W-:-:S07]  /*1020*/  IMAD.IADD R184, R184, 0x1, R23 ;  /* 0x00000001b8b87824 */ /* 0x000fce00078e0217 */
.L_x_1084:
        /* <DEDUP_REMOVED lines=15> */
[----:B-1----:R-:W-:-:S04]  /*1120*/  IMAD.U32 R6, RZ, RZ, UR8 ;  /* 0x00000008ff067e24 */ /* 0x002fc8000f8e00ff */
[----:B---3--:R-:W-:Y:S01]  /*1130*/  IMAD.U32 R7, RZ, RZ, UR9 ;  /* 0x00000009ff077e24 */ /* 0x008fe2000f8e00ff */
        /* <DEDUP_REMOVED lines=17> */
[----:B------:R-:W-:Y:S05]  /*1250*/  @P0 BRA `(.L_x_1046) ;  /* 0x00000000002c0947 */ /* 0x000fea0003800000 */
        /* <DEDUP_REMOVED lines=11> */
.L_x_1046:
[----:B0-----:R-:W2:Y:S01]  /*1310*/  LDL R4, [R1] ;  /* 0x0000000001047983 */ /* 0x001ea20000100800 */
[----:B-----5:R-:W-:Y:S01]  /*1320*/  IMAD.IADD R152, R152, 0x1, -R3 ;  /* 0x0000000198987824 */ /* 0x020fe200078e0a03 */
[----:B------:R-:W-:Y:S02]  /*1330*/  CS2R R150, SRZ ;  /* 0x0000000000967805 */ /* 0x000fe4000001ff00 */
[----:B------:R-:W-:Y:S02]  /*1340*/  CS2R R148, SRZ ;  /* 0x0000000000947805 */ /* 0x000fe4000001ff00 */
[----:B------:R-:W-:Y:S01]  /*1350*/  CS2R R146, SRZ ;  /* 0x0000000000927805 */ /* 0x000fe2000001ff00 */
[----:B------:R-:W-:Y:S01]  /*1360*/  VIADD R0, R152, 0x3f ;  /* 0x0000003f98007836 */ /* 0x000fe20000000000 */
[----:B------:R-:W-:Y:S02]  /*1370*/  CS2R R144, SRZ ;  /* 0x0000000000907805 */ /* 0x000fe4000001ff00 */
[----:B------:R-:W-:-:S02]  /*1380*/  CS2R R142, SRZ ;  /* 0x00000000008e7805 */ /* 0x000fc4000001ff00 */
[----:B------:R-:W-:Y:S02]  /*1390*/  CS2R R140, SRZ ;  /* 0x00000000008c7805 */ /* 0x000fe4000001ff00 */
[----:B------:R-:W-:Y:S02]  /*13a0*/  CS2R R138, SRZ ;  /* 0x00000000008a7805 */ /* 0x000fe4000001ff00 */
[----:B------:R-:W-:Y:S02]  /*13b0*/  SHF.R.S32.HI R3, RZ, 0x1f, R0 ;  /* 0x0000001fff037819 */ /* 0x000fe40000011400 */
[----:B------:R-:W-:Y:S02]  /*13c0*/  CS2R R136, SRZ ;  /* 0x0000000000887805 */ /* 0x000fe4000001ff00 */
[----:B------:R-:W-:Y:S02]  /*13d0*/  CS2R R134, SRZ ;  /* 0x0000000000867805 */ /* 0x000fe4000001ff00 */
[----:B------:R-:W-:-:S02]  /*13e0*/  CS2R R132, SRZ ;  /* 0x0000000000847805 */ /* 0x000fc4000001ff00 */
[----:B------:R-:W-:Y:S01]  /*13f0*/  LEA.HI R3, R3, R0, RZ, 0x6 ;  /* 0x0000000003037211 */ /* 0x000fe200078f30ff */
[----:B------:R-:W-:Y:S01]  /*1400*/  IMAD.MOV.U32 R0, RZ, RZ, RZ ;  /* 0x000000ffff007224 */ /* 0x000fe200078e00ff */
        /* <DEDUP_REMOVED lines=56> */
[----:B------:R-:W-:-:S02]  /*1790*/  SHF.R.S32.HI R177, RZ, 0x6, R3 ;  /* 0x00000006ffb17819 */ /* 0x000fc40000011403 */
[----:B--2---:R-:W-:Y:S01]  /*17a0*/  ISETP.NE.AND P0, PT, R4, 0x1, PT ;  /* 0x000000010400780c */ /* 0x004fe20003f05270 */
[----:B------:R-:W-:-:S12]  /*17b0*/  IMAD.MOV.U32 R4, RZ, RZ, RZ ;  /* 0x000000ffff047224 */ /* 0x000fd800078e00ff */
[----:B------:R-:W-:Y:S05]  /*17c0*/  @!P0 BRA `(.L_x_1047) ;  /* 0x0000001400d48947 */ /* 0x000fea0003800000 */
[----:B------:R-:W-:Y:S02]  /*17d0*/  ISETP.GE.AND P1, PT, R152, 0x1, PT ;  /* 0x000000019800780c */ /* 0x000fe40003f26270 */
[----:B------:R-:W-:-:S11]  /*17e0*/  PLOP3.LUT P0, PT, PT, PT, PT, 0x80, 0x0 ;  /* 0x000000000000781c */ /* 0x000fd60003f0f070 */
[----:B------:R-:W-:Y:S05]  /*17f0*/  @!P1 BRA `(.L_x_1048) ;  /* 0x0000007000c89947 */ /* 0x000fea0003800000 */
        /* <DEDUP_REMOVED lines=56> */
[----:B------:R-:W-:-:S07]  /*1b80*/  VIADD R177, R177, 0xfffffffe ;  /* 0xfffffffeb1b17836 */ /* 0x000fce0000000000 */
.L_x_1050:
        /* <DEDUP_REMOVED lines=171> */
.L_x_1049:
[----:B------:R-:W-:Y:S01]  /*2640*/  BAR.SYNC.DEFER_BLOCKING 0xe, 0x100 ;  /* 0x0384000000007b1d */ /* 0x000fe20000010000 */
[----:B------:R-:W-:Y:S01]  /*2650*/  IMAD.U32 R6, RZ, RZ, UR36 ;  /* 0x00000024ff067e24 */ /* 0x000fe2000f8e00ff */
[----:B------:R-:W-:Y:S01]  /*2660*/  UIADD3 UR36, UR36, 0x1, URZ ;  /* 0x0000000124247890 */ /* 0x000fe2000fffe03f */
[----:B------:R-:W-:Y:S02]  /*2670*/  PLOP3.LUT P0, PT, PT, PT, PT, 0x8, 0x0 ;  /* 0x000000000000781c */ /* 0x000fe40003f0e170 */
        /* <DEDUP_REMOVED lines=138> */
.L_x_1047:
        /* <DEDUP_REMOVED lines=32> */
.L_x_1051:
        /* <DEDUP_REMOVED lines=8> */
.L_x_1229:
[----:B------:R-:W-:Y:S05]  /*31a0*/  @P0 BRA `(.L_x_1053) ;  /* 0x0000000000040947 */ /* 0x000fea0003800000 */
[----:B------:R-:W-:Y:S01]  /*31b0*/  BPT.TRAP 0x1 ;  /* 0x000000040000795c */ /* 0x000fe20000300000 */
.L_x_1053:
[----:B------:R-:W-:Y:S01]  /*31c0*/  IMAD.U32 R4, RZ, RZ, UR36 ;  /* 0x00000024ff047e24 */ /* 0x000fe2000f8e00ff */
[----:B------:R-:W-:-:S04]  /*31d0*/  SHF.L.U32 R5, R2, 0x1f, RZ ;  /* 0x0000001f02057819 */ /* 0x000fc800000006ff */
[----:B------:R-:W-:-:S04]  /*31e0*/  LEA R4, R4, UR37, 0x3 ;  /* 0x0000002504047c11 */ /* 0x000fc8000f8e18ff */
[----:B------:R1:W2:Y:S01]  /*31f0*/  SYNCS.PHASECHK.TRANS64.TRYWAIT P1, [R4+URZ+0x38830], R5 ;  /* 0x03883005040075a7 */ /* 0x0002a2000802017f */
[----:B------:R-:W-:Y:S05]  /*3200*/  @P0 BRA `(.L_x_1054) ;  /* 0x0000000000040947 */ /* 0x000fea0003800000 */
[----:B------:R-:W-:Y:S01]  /*3210*/  BPT.TRAP 0x1 ;  /* 0x000000040000795c */ /* 0x000fe20000300000 */
.L_x_1054:
[----:B--2---:R-:W-:Y:S05]  /*3220*/  @P1 BRA `(.L_x_1055) ;  /* 0x0000000000081947 */ /* 0x004fea0003800000 */
[----:B------:R-:W2:Y:S02]  /*3230*/  SYNCS.PHASECHK.TRANS64.TRYWAIT P1, [R4+URZ+0x38830], R5 ;  /* 0x03883005040075a7 */ /* 0x000ea4000802017f */
[----:B--2---:R-:W-:Y:S05]  /*3240*/  @!P1 BRA `(.L_x_1056) ;  /* 0x0000010400b89947 */ /* 0x004fea0003800000 */
.L_x_1055:
        /* <DEDUP_REMOVED lines=40> */
.L_x_1230:
[----:B------:R-:W-:Y:S05]  /*34d0*/  @P0 BRA `(.L_x_1058) ;  /* 0x0000000000040947 */ /* 0x000fea0003800000 */
[----:B------:R-:W-:Y:S01]  /*34e0*/  BPT.TRAP 0x1 ;  /* 0x000000040000795c */ /* 0x000fe20000300000 */
.L_x_1058:
[----:B------:R3:W4:Y:S01]  /*34f0*/  SYNCS.PHASECHK.TRANS64.TRYWAIT P1, [R4+URZ+0x38850], R5 ;  /* 0x03885005040075a7 */ /* 0x000722000802017f */
[----:B------:R-:W-:Y:S05]  /*3500*/  @P0 BRA `(.L_x_1059) ;  /* 0x0000000000040947 */ /* 0x000fea0003800000 */
[----:B------:R-:W-:Y:S01]  /*3510*/  BPT.TRAP 0x1 ;  /* 0x000000040000795c */ /* 0x000fe20000300000 */
.L_x_1059:
[----:B----4-:R-:W-:Y:S05]  /*3520*/  @P1 BRA `(.L_x_1060) ;  /* 0x0000000000081947 */ /* 0x010fea0003800000 */
[----:B------:R-:W4:Y:S02]  /*3530*/  SYNCS.PHASECHK.TRANS64.TRYWAIT P1, [R4+URZ+0x38850], R5 ;  /* 0x03885005040075a7 */ /* 0x000f24000802017f */
[----:B----4-:R-:W-:Y:S05]  /*3540*/  @!P1 BRA `(.L_x_1061) ;  /* 0x0000010400249947 */ /* 0x010fea0003800000 */
.L_x_1060:
[----:B------:R-:W-:Y:S01]  /*3550*/  UIADD3 UR4, UR37, 0x400, URZ ;  /* 0x0000040025047890 */ /* 0x000fe2000fffe03f */
[----:B------:R-:W-:Y:S01]  /*3560*/  WARPGROUP.ARRIVE ;  /* 0x00000000000079c5 */ /* 0x000fe20000000000 */
[----:B------:R-:W-:-:S05]  /*3570*/  UIADD3 UR5, UR37, 0x26400, URZ ;  /* 0x0002640025057890 */ /* 0x000fca000fffe03f */
[----:B0-----:R-:W0:Y:S01]  /*3580*/  S2R R3, SR_TID.X ;  /* 0x0000000000037919 */ /* 0x001e220000002100 */
[----:B------:R-:W-:Y:S02]  /*3590*/  USHF.R.U32.HI UR4, URZ, 0x4, UR4 ;  /* 0x000000043f047899 */ /* 0x000fe40008011604 */
[----:B------:R-:W-:Y:S01]  /*35a0*/  USHF.R.U32.HI UR5, URZ, 0x4, UR5 ;  /* 0x000000043f057899 */ /* 0x000fe20008011605 */
[----:B------:R-:W5:Y:S01]  /*35b0*/  S2R R57, SR_TID.X ;  /* 0x0000000000397919 */ /* 0x000f620000002100 */
[----:B------:R-:W-:Y:S02]  /*35c0*/  ULOP3.LUT UR4, UR4, 0x3fff, URZ, 0xc0, !UPT ;  /* 0x00003fff04047892 */ /* 0x000fe4000f8ec03f */
[----:B------:R-:W-:Y:S02]  /*35d0*/  ULOP3.LUT UR5, UR5, 0x3fff, URZ, 0xc0, !UPT ;  /* 0x00003fff05057892 */ /* 0x000fe4000f8ec03f */
[----:B------:R-:W-:Y:S02]  /*35e0*/  ULOP3.LUT UR4, UR4, 0x10000, URZ, 0xfc, !UPT ;  /* 0x0001000004047892 */ /* 0x000fe4000f8efc3f */
[----:B------:R-:W-:-:S02]  /*35f0*/  ULOP3.LUT UR6, UR5, 0x10000, URZ, 0xfc, !UPT ;  /* 0x0001000005067892 */ /* 0x000fc4000f8efc3f */
[----:B------:R-:W-:Y:S01]  /*3600*/  ULEA UR5, UR36, UR4, 0xc ;  /* 0x0000000424057291 */ /* 0x000fe2000f8e603f */
[----:B------:R-:W-:Y:S01]  /*3610*/  UMOV UR21, 0x40000040 ;  /* 0x4000004000157882 */ /* 0x000fe20000000000 */
[----:B------:R-:W-:Y:S01]  /*3620*/  UMOV UR23, 0x40000040 ;  /* 0x4000004000177882 */ /* 0x000fe20000000000 */
[----:B------:R-:W-:Y:S02]  /*3630*/  UIADD3 UR14, UR6, 0x800, URZ ;  /* 0x00000800060e7890 */ /* 0x000fe4000fffe03f */
[----:B------:R-:W-:Y:S02]  /*3640*/  UMOV UR20, UR6 ;  /* 0x0000000600147c82 */ /* 0x000fe40008000000 */
[----:B------:R-:W-:Y:S01]  /*3650*/  UMOV UR22, UR5 ;  /* 0x0000000500167c82 */ /* 0x000fe20008000000 */
[----:B------:R-:W-:Y:S01]  /*3660*/  UIADD3 UR15, UR5, 0x800, URZ ;  /* 0x00000800050f7890 */ /* 0x000fe2000fffe03f */
[----:B------:R-:W-:Y:S01]  /*3670*/  HGMMA.64x64x16.F32 R24, gdesc[UR20], R24, gsb0 ;  /* 0x00e00000141879f0 */ /* 0x000fe20008000818 */
[----:B------:R-:W-:-:S02]  /*3680*/  UIADD3 UR20, UR6, 0x2, URZ ;  /* 0x0000000206147890 */ /* 0x000fc4000fffe03f */
[----:B------:R-:W-:Y:S01]  /*3690*/  UIADD3 UR22, UR5, 0x2, URZ ;  /* 0x0000000205167890 */ /* 0x000fe2000fffe03f */
[----:B------:R-:W-:Y:S01]  /*36a0*/  UMOV UR21, 0x40000040 ;  /* 0x4000004000157882 */ /* 0x000fe20000000000 */
[----:B------:R-:W-:Y:S01]  /*36b0*/  UMOV UR23, 0x40000040 ;  /* 0x4000004000177882 */ /* 0x000fe20000000000 */
[----:B0-----:R-:W-:Y:S02]  /*36c0*/  SHF.R.U32.HI R3, RZ, 0x7, R3 ;  /* 0x00000007ff037819 */ /* 0x001fe40000011603 */
[----:B-----5:R-:W-:-:S04]  /*36d0*/  LOP3.LUT R57, R57, 0x7f, RZ, 0xc0, !PT ;  /* 0x0000007f39397812 */ /* 0x020fc800078ec0ff */
[----:B------:R-:W0:Y:S02]  /*36e0*/  SHFL.IDX PT, R3, R3, RZ, 0x1f ;  /* 0x00001fff03037589 */ /* 0x000e2400000e0000 */
[----:B0-----:R-:W-:Y:S01]  /*36f0*/  R2UR UR7, R3 ;  /* 0x00000000030772ca */ /* 0x001fe200000e0000 */
[----:B------:R-:W-:-:S05]  /*3700*/  IMAD R3, R177, -0x40, R152 ;  /* 0xffffffc0b1037824 */ /* 0x000fca00078e0298 */
[----:B------:R-:W-:-:S04]  /*3710*/  IADD3 R3, -R18, 0x40, R3 ;  /* 0x0000004012037810 */ /* 0x000fc80007ffe103 */
[C---:B------:R-:W-:Y:S02]  /*3720*/  ISETP.GT.AND P5, PT, R3.reuse, RZ, PT ;  /* 0x000000ff0300720c */ /* 0x040fe40003fa4270 */
[C---:B------:R-:W-:Y:S01]  /*3730*/  ISETP.GT.AND P4, PT, R3.reuse, 0x1, PT ;  /* 0x000000010300780c */ /* 0x040fe20003f84270 */
[----:B------:R-:W-:Y:S01]  /*3740*/  UISETP.GT.AND UP0, UPT, UR7, 0x7f, UPT ;  /* 0x0000007f0700788c */ /* 0x000fe2000bf04270 */
[C---:B------:R-:W-:Y:S02]  /*3750*/  ISETP.GT.AND P3, PT, R3.reuse, 0x8, PT ;  /* 0x000000080300780c */ /* 0x040fe40003f64270 */
[----:B------:R-:W-:Y:S01]  /*3760*/  UMOV UR7, 0x4 ;  /* 0x0000000400077882 */ /* 0x000fe20000000000 */
[----:B------:R-:W-:Y:S01]  /*3770*/  USEL UR11, URZ, 0x2, !UP0 ;  /* 0x000000023f0b7887 */ /* 0x000fe2000c000000 */
[C---:B------:R-:W-:Y:S01]  /*3780*/  ISETP.GT.AND P2, PT, R3.reuse, 0x9, PT ;  /* 0x000000090300780c */ /* 0x040fe20003f44270 */
[----:B------:R-:W-:Y:S01]  /*3790*/  USEL UR10, UR7, 0x2, UP0 ;  /* 0x00000002070a7887 */ /* 0x000fe20008000000 */
[C---:B------:R-:W-:Y:S01]  /*37a0*/  ISETP.GT.AND P1, PT, R3.reuse, 0x10, PT ;  /* 0x000000100300780c */ /* 0x040fe20003f24270 */
[----:B------:R-:W-:Y:S01]  /*37b0*/  USEL UR7, UR7, 0x6, !UP0 ;  /* 0x0000000607077887 */ /* 0x000fe2000c000000 */
[----:B------:R-:W-:Y:S01]  /*37c0*/  ISETP.GT.AND P6, PT, R3, 0x11, PT ;  /* 0x000000110300780c */ /* 0x000fe20003fc4270 */
[----:B------:R-:W-:-:S02]  /*37d0*/  WARPGROUP.DEPBAR.LE gsb0, 0x0 ;  /* 0x00008000000079c5 */ /* 0x000fc40000010000 */
        /* <DEDUP_REMOVED lines=212> */
[----:B------:R-:W-:Y:S01]  /*4520*/  ULDC UR11, c[0x0][0xa80] ;  /* 0x0002a000000b7ab9 */ /* 0x000fe20000000800 */
        /* <DEDUP_REMOVED lines=28> */
[----:B------:R-:W-:-:S04]  /*46f0*/  ULOP3.LUT UR7, UR44, 0x2000000, URZ, 0xfc, !UPT ;  /* 0x020000002c077892 */ /* 0x000fc8000f8efc3f */
[----:B------:R-:W-:-:S07]  /*4700*/  ULEA UR10, UR36, UR7, 0xc ;  /* 0x00000007240a7291 */ /* 0x000fce000f8e603f */
[----:B------:R-:W-:Y:S01]  /*4710*/  UMOV UR14, UR10 ;  /* 0x0000000a000e7c82 */ /* 0x000fe20008000000 */
[----:B------:R-:W-:Y:S02]  /*4720*/  WARPGROUP.DEPBAR.LE gsb0, 0x0 ;  /* 0x00008000000079c5 */ /* 0x000fe40000010000 */
[----:B------:R-:W-:-:S06]  /*4730*/  WARPGROUP.ARRIVE ;  /* 0x00000000000079c5 */ /* 0x000fcc0000000000 */
[----:B------:R-:W-:Y:S03]  /*4740*/  HGMMA.64x64x16.F32 R24, gdesc[UR20], R24, gsb0 ;  /* 0x00e00000141879f0 */ /* 0x000fe60008000818 */
[----:B------:R-:W-:Y:S02]  /*4750*/  WARPGROUP.DEPBAR.LE gsb0, 0x0 ;  /* 0x00008000000079c5 */ /* 0x000fe40000010000 */
[----:B------:R-:W-:Y:S02]  /*4760*/  FSEL R24, R24, -INF , P5 ;  /* 0xff80000018187808 */ /* 0x000fe40002800000 */
[----:B------:R-:W-:Y:S02]  /*4770*/  FSEL R25, R25, -INF , P4 ;  /* 0xff80000019197808 */ /* 0x000fe40002000000 */
[----:B------:R-:W-:Y:S02]  /*4780*/  FSEL R28, R28, -INF , P3 ;  /* 0xff8000001c1c7808 */ /* 0x000fe40001800000 */
[----:B-1234-:R-:W-:-:S02]  /*4790*/  FMNMX.FTZ R5, R24, R25, !PT ;  /* 0x0000001918057209 */ /* 0x01efc40007810000 */
        /* <DEDUP_REMOVED lines=48> */
[----:B------:R-:W-:Y:S02]  /*4aa0*/  FSEL R46, R46, -INF , P1 ;  /* 0xff8000002e2e7808 */ /* 0x000fe40000800000 */
[----:B------:R-:W-:Y:S01]  /*4ab0*/  FSEL R47, R47, -INF , P6 ;  /* 0xff8000002f2f7808 */ /* 0x000fe20003000000 */
[----:B------:R-:W0:Y:S01]  /*4ac0*/  SHFL.BFLY PT, R6, R7, 0x2, 0x1f ;  /* 0x0c401f0007067f89 */ /* 0x000e2200000e0000 */
[----:B------:R-:W-:Y:S02]  /*4ad0*/  FSEL R50, R50, -INF , P5 ;  /* 0xff80000032327808 */ /* 0x000fe40002800000 */
[----:B------:R-:W-:Y:S02]  /*4ae0*/  FSEL R51, R51, -INF , P4 ;  /* 0xff80000033337808 */ /* 0x000fe40002000000 */
[----:B------:R-:W-:Y:S02]  /*4af0*/  FSEL R54, R54, -INF , P3 ;  /* 0xff80000036367808 */ /* 0x000fe40001800000 */
[----:B------:R-:W-:-:S02]  /*4b00*/  FSEL R55, R55, -INF , P2 ;  /* 0xff80000037377808 */ /* 0x000fc40001000000 */
[----:B------:R-:W-:Y:S02]  /*4b10*/  ISETP.GE.AND P2, PT, R152, 0x41, PT ;  /* 0x000000419800780c */ /* 0x000fe40003f46270 */
[----:B0-----:R-:W-:Y:S02]  /*4b20*/  FMNMX.FTZ R8, R7, R6, !PT ;  /* 0x0000000607087209 */ /* 0x001fe40007810000 */
[----:B------:R-:W-:-:S03]  /*4b30*/  FMNMX.FTZ R6, R30, R3, !PT ;  /* 0x000000031e067209 */ /* 0x000fc60007810000 */
[----:B------:R-:W0:Y:S01]  /*4b40*/  SHFL.BFLY PT, R5, R8, 0x1, 0x1f ;  /* 0x0c201f0008057f89 */ /* 0x000e2200000e0000 */
        /* <DEDUP_REMOVED lines=33> */
[----:B------:R-:W0:Y:S01]  /*4d60*/  MUFU.EX2 R7, R7 ;  /* 0x0000000700077308 */ /* 0x000e220000000800 */
[----:B------:R-:W1:Y:S07]  /*4d70*/  SHFL.BFLY PT, R14, R5, 0x2, 0x1f ;  /* 0x0c401f00050e7f89 */ /* 0x000e6e00000e0000 */
[----:B------:R-:W-:Y:S08]  /*4d80*/  MUFU.EX2 R8, R28 ;  /* 0x0000001c00087308 */ /* 0x000ff00000000800 */
[----:B------:R-:W2:Y:S01]  /*4d90*/  MUFU.EX2 R9, R9 ;  /* 0x0000000900097308 */ /* 0x000ea20000000800 */
[----:B0-----:R-:W-:Y:S01]  /*4da0*/  F2FP.F16.F32.PACK_AB R156, R7, R6 ;  /* 0x00000006079c723e */ /* 0x001fe200000000ff */
[----:B------:R-:W-:-:S06]  /*4db0*/  FADD.FTZ R7, R6, R7 ;  /* 0x0000000706077221 */ /* 0x000fcc0000010000 */
[----:B------:R-:W-:Y:S01]  /*4dc0*/  MUFU.EX2 R10, R10 ;  /* 0x0000000a000a7308 */ /* 0x000fe20000000800 */
[----:B-1----:R-:W-:Y:S01]  /*4dd0*/  FMNMX.FTZ R24, R5, R14, !PT ;  /* 0x0000000e05187209 */ /* 0x002fe20007810000 */
[----:B------:R-:W-:-:S04]  /*4de0*/  FFMA.FTZ R14, R40, UR11, -R56 ;  /* 0x0000000b280e7c23 */ /* 0x000fc80008010838 */
[----:B------:R-:W0:Y:S02]  /*4df0*/  SHFL.BFLY PT, R5, R24, 0x1, 0x1f ;  /* 0x0c201f0018057f89 */ /* 0x000e2400000e0000 */
        /* <DEDUP_REMOVED lines=9> */
[----:B------:R-:W-:Y:S02]  /*4e90*/  FADD.FTZ R11, R11, R10 ;  /* 0x0000000a0b0b7221 */ /* 0x000fe40000010000 */
[----:B------:R-:W-:Y:S01]  /*4ea0*/  MUFU.EX2 R14, R14 ;  /* 0x0000000e000e7308 */ /* 0x000fe20000000800 */
[C---:B------:R-:W-:Y:S01]  /*4eb0*/  FSETP.NEU.FTZ.AND P1, PT, R5.reuse, -INF , PT ;  /* 0xff8000000500780b */ /* 0x040fe20003f3d000 */
[----:B------:R-:W-:-:S05]  /*4ec0*/  FMUL.FTZ R24, R5, UR11 ;  /* 0x0000000b05187c20 */ /* 0x000fca0008410000 */
[----:B------:R-:W-:Y:S01]  /*4ed0*/  FSEL R25, R24, RZ, P1 ;  /* 0x000000ff18197208 */ /* 0x000fe20000800000 */
[----:B------:R-:W0:Y:S01]  /*4ee0*/  MUFU.EX2 R15, R15 ;  /* 0x0000000f000f7308 */ /* 0x000e220000000800 */
[----:B------:R-:W-:Y:S02]  /*4ef0*/  ISETP.NE.AND P1, PT, R57, RZ, PT ;  /* 0x000000ff3900720c */ /* 0x000fe40003f25270 */
[----:B--2---:R-:W-:Y:S01]  /*4f00*/  F2FP.F16.F32.PACK_AB R162, R13, R12 ;  /* 0x0000000c0da2723e */ /* 0x004fe200000000ff */
[--C-:B------:R-:W-:Y:S01]  /*4f10*/  FFMA.FTZ R173, R26, UR11, -R25.reuse ;  /* 0x0000000b1aad7c23 */ /* 0x100fe20008010819 */
        /* <DEDUP_REMOVED lines=8> */
[----:B------:R-:W-:Y:S01]  /*4fa0*/  FFMA.FTZ R183, R43, UR11, -R25 ;  /* 0x0000000b2bb77c23 */ /* 0x000fe20008010819 */
[----:B------:R-:W-:-:S02]  /*4fb0*/  @!P1 VIADD R24, R4, 0x38840 ;  /* 0x0003884004189836 */ /* 0x000fc40000000000 */
[--C-:B------:R-:W-:Y:S01]  /*4fc0*/  FFMA.FTZ R207, R46, UR11, -R25.reuse ;  /* 0x0000000b2ecf7c23 */ /* 0x100fe20008010819 */
[--C-:B------:R-:W-:Y:S01]  /*4fd0*/  FFMA.FTZ R208, R47, UR11, -R25.reuse ;  /* 0x0000000b2fd07c23 */ /* 0x100fe20008010819 */
[--C-:B------:R-:W-:Y:S01]  /*4fe0*/  FFMA.FTZ R209, R50, UR11, -R25.reuse ;  /* 0x0000000b32d17c23 */ /* 0x100fe20008010819 */
[--C-:B------:R-:W-:Y:S01]  /*4ff0*/  FFMA.FTZ R210, R51, UR11, -R25.reuse ;  /* 0x0000000b33d27c23 */ /* 0x100fe20008010819 */
[----:B------:R-:W-:Y:S01]  /*5000*/  @!P1 PRMT R24, RZ, 0x654, R24 ;  /* 0x00000654ff189816 */ /* 0x000fe20000000018 */
[--C-:B------:R-:W-:Y:S01]  /*5010*/  FFMA.FTZ R211, R54, UR11, -R25.reuse ;  /* 0x0000000b36d37c23 */ /* 0x100fe20008010819 */
[----:B------:R-:W-:Y:S01]  /*5020*/  FFMA.FTZ R212, R55, UR11, -R25 ;  /* 0x0000000b37d47c23 */ /* 0x000fe20008010819 */
[----:B------:R-:W-:Y:S01]  /*5030*/  MUFU.EX2 R173, R173 ;  /* 0x000000ad00ad7308 */ /* 0x000fe20000000800 */
[----:B------:R1:W-:Y:S01]  /*5040*/  @!P1 SYNCS.ARRIVE.TRANS64.RED.A1T0 RZ, [R24+URZ], RZ ;  /* 0x000000ff18ff99a7 */ /* 0x0003e2000810043f */
[----:B0-----:R-:W-:Y:S01]  /*5050*/  F2FP.F16.F32.PACK_AB R164, R15, R14 ;  /* 0x0000000e0fa4723e */ /* 0x001fe200000000ff */
[----:B------:R-:W-:Y:S01]  /*5060*/  FADD.FTZ R12, R12, R11 ;  /* 0x0000000b0c0c7221 */ /* 0x000fe20000010000 */
[----:B------:R-:W-:-:S03]  /*5070*/  @!P1 VIADD R4, R4, 0x38860 ;  /* 0x0003886004049836 */ /* 0x000fc60000000000 */
[----:B------:R-:W-:Y:S01]  /*5080*/  FADD.FTZ R13, R13, R12 ;  /* 0x0000000c0d0d7221 */ /* 0x000fe20000010000 */
[----:B------:R-:W0:Y:S01]  /*5090*/  MUFU.EX2 R174, R174 ;  /* 0x000000ae00ae7308 */ /* 0x000e220000000800 */
[----:B------:R-:W-:Y:S02]  /*50a0*/  @!P1 PRMT R4, RZ, 0x654, R4 ;  /* 0x00000654ff049816 */ /* 0x000fe40000000004 */
        /* <DEDUP_REMOVED lines=49> */
[----:B------:R-:W-:Y:S08]  /*53c0*/  MUFU.EX2 R211, R211 ;  /* 0x000000d300d37308 */ /* 0x000ff00000000800 */
[----:B------:R-:W3:Y:S01]  /*53d0*/  MUFU.EX2 R212, R212 ;  /* 0x000000d400d47308 */ /* 0x000ee20000000800 */
[----:B--2---:R-:W-:Y:S01]  /*53e0*/  F2FP.F16.F32.PACK_AB R169, R210, R209 ;  /* 0x000000d1d2a9723e */ /* 0x004fe200000000ff */
[----:B------:R-:W-:-:S04]  /*53f0*/  FADD.FTZ R209, R209, R208 ;  /* 0x000000d0d1d17221 */ /* 0x000fc80000010000 */
[----:B------:R-:W-:Y:S01]  /*5400*/  FADD.FTZ R210, R210, R209 ;  /* 0x000000d1d2d27221 */ /* 0x000fe20000010000 */
[----:B---3--:R-:W-:-:S03]  /*5410*/  F2FP.F16.F32.PACK_AB R171, R212, R211 ;  /* 0x000000d3d4ab723e */ /* 0x008fc600000000ff */
[----:B------:R-:W-:Y:S02]  /*5420*/  FADD.FTZ R211, R211, R210 ;  /* 0x000000d2d3d37221 */ /* 0x000fe40000010000 */
[----:B------:R0:W-:Y:S01]  /*5430*/  STSM.16.M88.4 [R184], R168 ;  /* 0x000000a8b8007844 */ /* 0x0001e20000000200 */
[----:B-1----:R-:W-:Y:S01]  /*5440*/  WARPGROUP.ARRIVE ;  /* 0x00000000000079c5 */ /* 0x002fe20000000000 */
[----:B------:R-:W-:-:S05]  /*5450*/  FADD.FTZ R6, R212, R211 ;  /* 0x000000d3d4067221 */ /* 0x000fca0000010000 */
[----:B------:R-:W-:Y:S01]  /*5460*/  HGMMA.64x256x16.F32 R24, R156, gdesc[UR12].tnspB, RZ, !UPT, gsb0 ;  /* 0x43e0000c9c187df0 */ /* 0x000fe2000c0008ff */
        /* <DEDUP_REMOVED lines=12> */
[----:B------:R-:W-:Y:S01]  /*5530*/  HGMMA.64x256x16.F32 R24, R164, gdesc[UR12].tnspB, R24, gsb0 ;  /* 0x43e0000ca4187df0 */ /* 0x000fe20008000818 */
[----:B------:R-:W-:Y:S01]  /*5540*/  UMOV UR14, UR10 ;  /* 0x0000000a000e7c82 */ /* 0x000fe20008000000 */
        /* <DEDUP_REMOVED lines=21> */
.L_x_1071:
[----:B------:R-:W-:Y:S01]  /*56a0*/  UIADD3 UR36, UR24, 0x1, URZ ;  /* 0x0000000118247890 */ /* 0x000fe2000fffe03f */
[C---:B------:R-:W-:Y:S01]  /*56b0*/  ISETP.GT.AND P2, PT, R7.reuse, RZ, PT ;  /* 0x000000ff0700720c */ /* 0x040fe20003f44270 */
[----:B------:R-:W-:Y:S02]  /*56c0*/  VIADD R7, R7, 0xffffffff ;  /* 0xffffffff07077836 */ /* 0x000fe40000000000 */
[----:B------:R-:W-:-:S04]  /*56d0*/  UISETP.NE.AND UP0, UPT, UR36, 0x2, UPT ;  /* 0x000000022400788c */ /* 0x000fc8000bf05270 */
[----:B------:R-:W-:Y:S02]  /*56e0*/  USEL UR5, URZ, 0x1, UP0 ;  /* 0x000000013f057887 */ /* 0x000fe40008000000 */
[----:B------:R-:W-:-:S04]  /*56f0*/  USEL UR36, UR36, URZ, UP0 ;  /* 0x0000003f24247287 */ /* 0x000fc80008000000 */
[----:B------:R-:W-:Y:S01]  /*5700*/  LOP3.LUT R2, R2, UR5, RZ, 0x3c, !PT ;  /* 0x0000000502027c12 */ /* 0x000fe2000f8e3cff */
[----:B0-----:R-:W-:Y:S07]  /*5710*/  @P0 BRA `(.L_x_1063) ;  /* 0x0000000000040947 */ /* 0x001fee0003800000 */
[----:B------:R-:W-:Y:S01]  /*5720*/  BPT.TRAP 0x1 ;  /* 0x000000040000795c */ /* 0x000fe20000300000 */
.L_x_1063:
[----:B------:R-:W-:Y:S01]  /*5730*/  ULEA UR5, UR36, UR37, 0x3 ;  /* 0x0000002524057291 */ /* 0x000fe2000f8e183f */
[----:B------:R-:W-:-:S08]  /*5740*/  SHF.L.U32 R3, R2, 0x1f, RZ ;  /* 0x0000001f02037819 */ /* 0x000fd000000006ff */
[----:B------:R0:W1:Y:S01]  /*5750*/  SYNCS.PHASECHK.TRANS64.TRYWAIT P3, [UR5+0x38830], R3 ;  /* 0x03883003ff0075a7 */ /* 0x0000620008060145 */
[----:B------:R-:W-:Y:S05]  /*5760*/  @P0 BRA `(.L_x_1064) ;  /* 0x0000000000040947 */ /* 0x000fea0003800000 */
[----:B------:R-:W-:Y:S01]  /*5770*/  BPT.TRAP 0x1 ;  /* 0x000000040000795c */ /* 0x000fe20000300000 */
.L_x_1064:
[----:B-1----:R-:W-:Y:S05]  /*5780*/  @P3 BRA `(.L_x_1065) ;  /* 0x0000000000083947 */ /* 0x002fea0003800000 */
[----:B------:R-:W1:Y:S02]  /*5790*/  SYNCS.PHASECHK.TRANS64.TRYWAIT P3, [UR5+0x38830], R3 ;  /* 0x03883003ff0075a7 */ /* 0x000e640008060145 */
[----:B-1----:R-:W-:Y:S05]  /*57a0*/  @!P3 BRA `(.L_x_1066) ;  /* 0x000000e000a0b947 */ /* 0x002fea0003800000 */
.L_x_1065:
        /* <DEDUP_REMOVED lines=28> */
.L_x_1067:
[----:B------:R2:W3:Y:S01]  /*5970*/  SYNCS.PHASECHK.TRANS64.TRYWAIT P3, [UR5+0x38850], R3 ;  /* 0x03885003ff0075a7 */ /* 0x0004e20008060145 */
[----:B------:R-:W-:Y:S05]  /*5980*/  @P0 BRA `(.L_x_1068) ;  /* 0x0000000000040947 */ /* 0x000fea0003800000 */
[----:B------:R-:W-:Y:S01]  /*5990*/  BPT.TRAP 0x1 ;  /* 0x000000040000795c */ /* 0x000fe20000300000 */
.L_x_1068:
[----:B---3--:R-:W-:Y:S05]  /*59a0*/  @P3 BRA `(.L_x_1069) ;  /* 0x0000000000083947 */ /* 0x008fea0003800000 */
[----:B------:R-:W3:Y:S02]  /*59b0*/  SYNCS.PHASECHK.TRANS64.TRYWAIT P3, [UR5+0x38850], R3 ;  /* 0x03885003ff0075a7 */ /* 0x000ee40008060145 */
[----:B---3--:R-:W-:Y:S05]  /*59c0*/  @!P3 BRA `(.L_x_1070) ;  /* 0x000000e00030b947 */ /* 0x008fea0003800000 */
.L_x_1069:
[----:B------:R-:W-:Y:S01]  /*59d0*/  UIADD3 UR10, UR37, 0x26400, URZ ;  /* 0x00026400250a7890 */ /* 0x000fe2000fffe03f */
[----:B------:R-:W-:Y:S01]  /*59e0*/  WARPGROUP.ARRIVE ;  /* 0x00000000000079c5 */ /* 0x000fe20000000000 */
[----:B------:R-:W-:-:S05]  /*59f0*/  UIADD3 UR15, UR6, 0x4, URZ ;  /* 0x00000004060f7890 */ /* 0x000fca000fffe03f */
[----:B------:R-:W3:Y:S01]  /*5a00*/  S2R R5, SR_TID.X ;  /* 0x0000000000057919 */ /* 0x000ee20000002100 */
[----:B------:R-:W-:Y:S02]  /*5a10*/  USHF.R.U32.HI UR10, URZ, 0x4, UR10 ;  /* 0x000000043f0a7899 */ /* 0x000fe4000801160a */
[----:B------:R-:W-:Y:S02]  /*5a20*/  UIADD3 UR11, UR6, 0x200, URZ ;  /* 0x00000200060b7890 */ /* 0x000fe4000fffe03f */
[----:B------:R-:W-:Y:S02]  /*5a30*/  ULOP3.LUT UR18, UR10, 0x3fff, URZ, 0xc0, !UPT ;  /* 0x00003fff0a127892 */ /* 0x000fe4000f8ec03f */
[----:B------:R-:W-:Y:S02]  /*5a40*/  UIADD3 UR14, UR6, 0x6, URZ ;  /* 0x00000006060e7890 */ /* 0x000fe4000fffe03f */
        /* <DEDUP_REMOVED lines=263> */
[----:B------:R-:W-:-:S07]  /*6ac0*/  ULEA UR10, UR36, UR7, 0xc ;  /* 0x00000007240a7291 */ /* 0x000fce000f8e603f */
[----:B------:R-:W-:Y:S01]  /*6ad0*/  UMOV UR14, UR10 ;  /* 0x0000000a000e7c82 */ /* 0x000fe20008000000 */
        /* <DEDUP_REMOVED lines=29> */
[----:B0-----:R-:W-:-:S05]  /*6cb0*/  FMNMX.FTZ R3, R11, R12, !PT ;  /* 0x0000000c0b037209 */ /* 0x001fca0007810000 */
[C---:B------:R-:W-:Y:S01]  /*6cc0*/  FADD.FTZ R10, -R3.reuse, R8 ;  /* 0x00000008030a7221 */ /* 0x040fe20000010100 */
[----:B------:R-:W-:Y:S01]  /*6cd0*/  FMNMX.FTZ R8, R166, R5, !PT ;  /* 0x00000005a6087209 */ /* 0x000fe20007810000 */
[----:B------:R-:W-:Y:S02]  /*6ce0*/  FMUL.FTZ R208, R3, UR11 ;  /* 0x0000000b03d07c20 */ /* 0x000fe40008410000 */
[----:B------:R-:W-:Y:S01]  /*6cf0*/  FMUL.FTZ R9, R10, UR11 ;  /* 0x0000000b0a097c20 */ /* 0x000fe20008410000 */
[----:B------:R-:W-:Y:S01]  /*6d00*/  FMNMX.FTZ R5, R167, R8, !PT ;  /* 0x00000008a7057209 */ /* 0x000fe20007810000 */
[--C-:B------:R-:W-:Y:S01]  /*6d10*/  FFMA.FTZ R152, R152, UR11, -R208.reuse ;  /* 0x0000000b98987c23 */ /* 0x100fe200080108d0 */
[--C-:B------:R-:W-:Y:S01]  /*6d20*/  FFMA.FTZ R11, R153, UR11, -R208.reuse ;  /* 0x0000000b990b7c23 */ /* 0x100fe200080108d0 */
[--C-:B------:R-:W-:Y:S01]  /*6d30*/  FFMA.FTZ R153, R181, UR11, -R208.reuse ;  /* 0x0000000bb5997c23 */ /* 0x100fe200080108d0 */
        /* <DEDUP_REMOVED lines=11> */
[----:B------:R1:W-:Y:S01]  /*6df0*/  MUFU.EX2 R8, R152 ;  /* 0x0000009800087308 */ /* 0x0003e20000000800 */
        /* <DEDUP_REMOVED lines=9> */
[-C--:B0-----:R-:W-:Y:S01]  /*6e90*/  FMUL.FTZ R24, R24, R9.reuse ;  /* 0x0000000918187220 */ /* 0x081fe20000410000 */
[-C--:B------:R-:W-:Y:S01]  /*6ea0*/  FMUL.FTZ R25, R25, R9.reuse ;  /* 0x0000000919197220 */ /* 0x080fe20000410000 */
[----:B------:R-:W-:Y:S01]  /*6eb0*/  FMUL.FTZ R28, R28, R9 ;  /* 0x000000091c1c7220 */ /* 0x000fe20000410000 */
[----:B------:R-:W-:Y:S01]  /*6ec0*/  FMNMX.FTZ R12, R182, R5, !PT ;  /* 0x00000005b60c7209 */ /* 0x000fe20007810000 */
[-C--:B------:R-:W-:Y:S01]  /*6ed0*/  FMUL.FTZ R29, R29, R9.reuse ;  /* 0x000000091d1d7220 */ /* 0x080fe20000410000 */
[-C--:B------:R-:W-:Y:S01]  /*6ee0*/  FMUL.FTZ R32, R32, R9.reuse ;  /* 0x0000000920207220 */ /* 0x080fe20000410000 */
[----:B------:R-:W-:Y:S01]  /*6ef0*/  MUFU.EX2 R10, R156 ;  /* 0x0000009c000a7308 */ /* 0x000fe20000000800 */
[----:B------:R-:W-:Y:S01]  /*6f00*/  FMNMX.FTZ R5, R183, R12, !PT ;  /* 0x0000000cb7057209 */ /* 0x000fe20007810000 */
[----:B------:R-:W-:Y:S01]  /*6f10*/  FFMA.FTZ R12, R160, UR11, -R208 ;  /* 0x0000000ba00c7c23 */ /* 0x000fe200080108d0 */
[-C--:B------:R-:W-:Y:S01]  /*6f20*/  FMUL.FTZ R33, R33, R9.reuse ;  /* 0x0000000921217220 */ /* 0x080fe20000410000 */
[-C--:B------:R-:W-:Y:S01]  /*6f30*/  FMUL.FTZ R36, R36, R9.reuse ;  /* 0x0000000924247220 */ /* 0x080fe20000410000 */
[-C--:B------:R-:W-:Y:S01]  /*6f40*/  FMUL.FTZ R37, R37, R9.reuse ;  /* 0x0000000925257220 */ /* 0x080fe20000410000 */
[----:B-1----:R-:W0:Y:S01]  /*6f50*/  SHFL.BFLY PT, R152, R5, 0x2, 0x1f ;  /* 0x0c401f0005987f89 */ /* 0x002e2200000e0000 */
        /* <DEDUP_REMOVED lines=23> */
[----:B0-----:R-:W-:Y:S01]  /*70d0*/  FMNMX.FTZ R152, R5, R152, !PT ;  /* 0x0000009805987209 */ /* 0x001fe20007810000 */
[-C--:B------:R-:W-:Y:S01]  /*70e0*/  FMUL.FTZ R80, R80, R9.reuse ;  /* 0x0000000950507220 */ /* 0x080fe20000410000 */
        /* <DEDUP_REMOVED lines=8> */
[----:B------:R-:W2:Y:S01]  /*7170*/  MUFU.EX2 R21, R21 ;  /* 0x0000001500157308 */ /* 0x000ea20000000800 */
        /* <DEDUP_REMOVED lines=23> */
[----:B------:R-:W-:Y:S01]  /*72f0*/  FADD.FTZ R152, -R5, R207 ;  /* 0x000000cf05987221 */ /* 0x000fe20000010100 */
[----:B------:R-:W-:Y:S01]  /*7300*/  MUFU.EX2 R168, R168 ;  /* 0x000000a800a87308 */ /* 0x000fe20000000800 */
[-C--:B------:R-:W-:Y:S01]  /*7310*/  FMUL.FTZ R132, R132, R9.reuse ;  /* 0x0000000984847220 */ /* 0x080fe20000410000 */
[-C--:B------:R-:W-:Y:S01]  /*7320*/  FMUL.FTZ R133, R133, R9.reuse ;  /* 0x0000000985857220 */ /* 0x080fe20000410000 */
[----:B------:R-:W-:Y:S01]  /*7330*/  FMUL.FTZ R181, R152, UR11 ;  /* 0x0000000b98b57c20 */ /* 0x000fe20008410000 */
[----:B------:R-:W-:Y:S01]  /*7340*/  FMUL.FTZ R152, R5, UR11 ;  /* 0x0000000b05987c20 */ /* 0x000fe20008410000 */
[-C--:B------:R-:W-:Y:S01]  /*7350*/  FMUL.FTZ R136, R136, R9.reuse ;  /* 0x0000000988887220 */ /* 0x080fe20000410000 */
[-C--:B------:R-:W-:Y:S01]  /*7360*/  FMUL.FTZ R137, R137, R9.reuse ;  /* 0x0000000989897220 */ /* 0x080fe20000410000 */
[----:B------:R-:W-:Y:S01]  /*7370*/  FMUL.FTZ R140, R140, R9 ;  /* 0x000000098c8c7220 */ /* 0x000fe20000410000 */
[----:B------:R0:W-:Y:S01]  /*7380*/  MUFU.EX2 R207, R153 ;  /* 0x0000009900cf7308 */ /* 0x0001e20000000800 */
[--C-:B------:R-:W-:Y:S01]  /*7390*/  FFMA.FTZ R180, R154, UR11, -R152.reuse ;  /* 0x0000000b9ab47c23 */ /* 0x100fe20008010898 */
[----:B------:R-:W-:Y:S01]  /*73a0*/  FFMA.FTZ R217, R179, UR11, -R152 ;  /* 0x0000000bb3d97c23 */ /* 0x000fe20008010898 */
[----:B------:R-:W-:-:S02]  /*73b0*/  IMAD.U32 R179, RZ, RZ, UR5 ;  /* 0x00000005ffb37e24 */ /* 0x000fc4000f8e00ff */
[--C-:B------:R-:W-:Y:S01]  /*73c0*/  FFMA.FTZ R209, R155, UR11, -R152.reuse ;  /* 0x0000000b9bd17c23 */ /* 0x100fe20008010898 */
[----:B------:R-:W-:Y:S02]  /*73d0*/  IMAD.U32 R154, RZ, RZ, UR24 ;  /* 0x00000018ff9a7e24 */ /* 0x000fe4000f8e00ff */
[--C-:B------:R-:W-:Y:S01]  /*73e0*/  FFMA.FTZ R208, R158, UR11, -R152.reuse ;  /* 0x0000000b9ed07c23 */ /* 0x100fe20008010898 */
[--C-:B------:R-:W-:Y:S01]  /*73f0*/  FFMA.FTZ R211, R159, UR11, -R152.reuse ;  /* 0x0000000b9fd37c23 */ /* 0x100fe20008010898 */
[----:B------:R-:W1:Y:S01]  /*7400*/  MUFU.EX2 R181, R181 ;  /* 0x000000b500b57308 */ /* 0x000e620000000800 */
[----:B0-----:R-:W-:Y:S02]  /*7410*/  IMAD.MOV R153, RZ, RZ, -R19 ;  /* 0x000000ffff997224 */ /* 0x001fe400078e0a13 */
[--C-:B------:R-:W-:Y:S01]  /*7420*/  FFMA.FTZ R210, R162, UR11, -R152.reuse ;  /* 0x0000000ba2d27c23 */ /* 0x100fe20008010898 */
[--C-:B------:R-:W-:Y:S01]  /*7430*/  FFMA.FTZ R213, R163, UR11, -R152.reuse ;  /* 0x0000000ba3d57c23 */ /* 0x100fe20008010898 */
[--C-:B------:R-:W-:Y:S01]  /*7440*/  FFMA.FTZ R212, R166, UR11, -R152.reuse ;  /* 0x0000000ba6d47c23 */ /* 0x100fe20008010898 */
[----:B------:R-:W-:Y:S01]  /*7450*/  FFMA.FTZ R215, R167, UR11, -R152 ;  /* 0x0000000ba7d77c23 */ /* 0x000fe20008010898 */
[----:B------:R-:W-:Y:S01]  /*7460*/  ISETP.NE.AND P3, PT, R18, R153, PT ;  /* 0x000000991200720c */ /* 0x000fe20003f65270 */
[----:B------:R-:W-:-:S02]  /*7470*/  @!P1 VIADD R153, R179, 0x38840 ;  /* 0x00038840b3999836 */ /* 0x000fc40000000000 */
[--C-:B------:R-:W-:Y:S01]  /*7480*/  FFMA.FTZ R170, R170, UR11, -R152.reuse ;  /* 0x0000000baaaa7c23 */ /* 0x100fe20008010898 */
[--C-:B------:R-:W-:Y:S01]  /*7490*/  FFMA.FTZ R171, R171, UR11, -R152.reuse ;  /* 0x0000000babab7c23 */ /* 0x100fe20008010898 */
[--C-:B------:R-:W-:Y:S01]  /*74a0*/  FFMA.FTZ R174, R174, UR11, -R152.reuse ;  /* 0x0000000baeae7c23 */ /* 0x100fe20008010898 */
[--C-:B------:R-:W-:Y:S01]  /*74b0*/  FFMA.FTZ R175, R175, UR11, -R152.reuse ;  /* 0x0000000bafaf7c23 */ /* 0x100fe20008010898 */
[----:B------:R-:W-:Y:S01]  /*74c0*/  @!P1 PRMT R153, RZ, 0x654, R153 ;  /* 0x00000654ff999816 */ /* 0x000fe20000000099 */
[--C-:B------:R-:W-:Y:S01]  /*74d0*/  FFMA.FTZ R178, R178, UR11, -R152.reuse ;  /* 0x0000000bb2b27c23 */ /* 0x100fe20008010898 */
[--C-:B------:R-:W-:Y:S01]  /*74e0*/  FFMA.FTZ R182, R182, UR11, -R152.reuse ;  /* 0x0000000bb6b67c23 */ /* 0x100fe20008010898 */
[----:B------:R-:W-:Y:S01]  /*74f0*/  FFMA.FTZ R183, R183, UR11, -R152 ;  /* 0x0000000bb7b77c23 */ /* 0x000fe20008010898 */
[----:B------:R0:W-:Y:S01]  /*7500*/  @!P1 SYNCS.ARRIVE.TRANS64.RED.A1T0 RZ, [R153+URZ], RZ ;  /* 0x000000ff99ff99a7 */ /* 0x0001e2000810043f */
[----:B------:R-:W-:Y:S01]  /*7510*/  MUFU.EX2 R180, R180 ;  /* 0x000000b400b47308 */ /* 0x000fe20000000800 */
[----:B------:R-:W-:Y:S01]  /*7520*/  F2FP.F16.F32.PACK_AB R152, R11, R8 ;  /* 0x000000080b98723e */ /* 0x000fe200000000ff */
[----:B------:R-:W-:Y:S01]  /*7530*/  @!P3 IMAD R154, R154, 0x40, R17 ;  /* 0x000000409a9ab824 */ /* 0x000fe200078e0211 */
[----:B--2---:R-:W-:Y:S01]  /*7540*/  F2FP.F16.F32.PACK_AB R158, R21, R14 ;  /* 0x0000000e159e723e */ /* 0x004fe200000000ff */
[-C--:B-1----:R-:W-:Y:S01]  /*7550*/  FMUL.FTZ R26, R26, R181.reuse ;  /* 0x000000b51a1a7220 */ /* 0x082fe20000410000 */
[----:B------:R-:W-:Y:S01]  /*7560*/  F2FP.F16.F32.PACK_AB R160, R169, R20 ;  /* 0x00000014a9a0723e */ /* 0x000fe200000000ff */
[-C--:B------:R-:W-:Y:S01]  /*7570*/  FMUL.FTZ R27, R27, R181.reuse ;  /* 0x000000b51b1b7220 */ /* 0x080fe20000410000 */
[----:B------:R-:W-:Y:S01]  /*7580*/  @!P3 LEA R154, R154, UR37, 0x2 ;  /* 0x000000259a9abc11 */ /* 0x000fe2000f8e10ff */
[----:B------:R-:W0:Y:S01]  /*7590*/  MUFU.EX2 R209, R209 ;  /* 0x000000d100d17308 */ /* 0x000e220000000800 */
[-C--:B------:R-:W-:Y:S01]  /*75a0*/  FMUL.FTZ R30, R30, R181.reuse ;  /* 0x000000b51e1e7220 */ /* 0x080fe20000410000 */
[-C--:B------:R-:W-:Y:S01]  /*75b0*/  FMUL.FTZ R31, R31, R181.reuse ;  /* 0x000000b51f1f7220 */ /* 0x080fe20000410000 */
[-C--:B------:R-:W-:Y:S01]  /*75c0*/  FMUL.FTZ R34, R34, R181.reuse ;  /* 0x000000b522227220 */ /* 0x080fe20000410000 */
[----:B------:R-:W-:Y:S01]  /*75d0*/  @!P3 STS [R154+0x38400], R9 ;  /* 0x038400099a00b388 */ /* 0x000fe20000000800 */
[-C--:B------:R-:W-:Y:S01]  /*75e0*/  FMUL.FTZ R35, R35, R181.reuse ;  /* 0x000000b523237220 */ /* 0x080fe20000410000 */
[-C--:B------:R-:W-:Y:S01]  /*75f0*/  FMUL.FTZ R38, R38, R181.reuse ;  /* 0x000000b526267220 */ /* 0x080fe20000410000 */
[-C--:B------:R-:W-:Y:S01]  /*7600*/  FMUL.FTZ R39, R39, R181.reuse ;  /* 0x000000b527277220 */ /* 0x080fe20000410000 */
[----:B------:R1:W-:Y:S01]  /*7610*/  @!P3 STS [R154+0x38420], R181 ;  /* 0x038420b59a00b388 */ /* 0x0003e20000000800 */
        /* <DEDUP_REMOVED lines=8> */
[----:B------:R-:W2:Y:S01]  /*76a0*/  MUFU.EX2 R211, R211 ;  /* 0x000000d300d37308 */ /* 0x000ea20000000800 */
[----:B0-----:R-:W-:Y:S01]  /*76b0*/  F2FP.F16.F32.PACK_AB R153, R209, R180 ;  /* 0x000000b4d199723e */ /* 0x001fe200000000ff */
[-C--:B------:R-:W-:Y:S01]  /*76c0*/  FMUL.FTZ R55, R55, R181.reuse ;  /* 0x000000b537377220 */ /* 0x080fe20000410000 */
[----:B-1----:R-:W-:Y:S01]  /*76d0*/  F2FP.F16.F32.PACK_AB R154, R13, R10 ;  /* 0x0000000a0d9a723e */ /* 0x002fe200000000ff */
        /* <DEDUP_REMOVED lines=13> */
[----:B--2---:R-:W-:Y:S01]  /*77b0*/  F2FP.F16.F32.PACK_AB R155, R211, R208 ;  /* 0x000000d0d39b723e */ /* 0x004fe200000000ff */
[----:B------:R-:W-:Y:S01]  /*77c0*/  BAR.SYNC.DEFER_BLOCKING 0xf, 0x100 ;  /* 0x03c4000000007b1d */ /* 0x000fe20000010000 */
        /* <DEDUP_REMOVED lines=21> */
[----:B------:R-:W0:Y:S01]  /*7920*/  MUFU.EX2 R173, R173 ;  /* 0x000000ad00ad7308 */ /* 0x000e220000000800 */
        /* <DEDUP_REMOVED lines=8> */
[----:B-1----:R-:W-:Y:S01]  /*79b0*/  F2FP.F16.F32.PACK_AB R159, R215, R212 ;  /* 0x000000d4d79f723e */ /* 0x002fe200000000ff */
        /* <DEDUP_REMOVED lines=8> */
[----:B------:R-:W-:Y:S01]  /*7a40*/  FMUL.FTZ R141, R141, R9 ;  /* 0x000000098d8d7220 */ /* 0x000fe20000410000 */
[-C--:B------:R-:W-:Y:S01]  /*7a50*/  FMUL.FTZ R142, R142, R181.reuse ;  /* 0x000000b58e8e7220 */ /* 0x080fe20000410000 */
[----:B------:R-:W-:Y:S01]  /*7a60*/  FMUL.FTZ R143, R143, R181 ;  /* 0x000000b58f8f7220 */ /* 0x000fe20000410000 */
[-C--:B------:R-:W-:Y:S01]  /*7a70*/  FMUL.FTZ R144, R144, R9.reuse ;  /* 0x0000000990907220 */ /* 0x080fe20000410000 */
[----:B------:R-:W-:Y:S01]  /*7a80*/  FMUL.FTZ R145, R145, R9 ;  /* 0x0000000991917220 */ /* 0x000fe20000410000 */
[-C--:B------:R-:W-:Y:S01]  /*7a90*/  FMUL.FTZ R146, R146, R181.reuse ;  /* 0x000000b592927220 */ /* 0x080fe20000410000 */
[----:B------:R-:W-:Y:S01]  /*7aa0*/  MUFU.EX2 R174, R174 ;  /* 0x000000ae00ae7308 */ /* 0x000fe20000000800 */
[----:B------:R-:W-:Y:S01]  /*7ab0*/  FMUL.FTZ R147, R147, R181 ;  /* 0x000000b593937220 */ /* 0x000fe20000410000 */
[-C--:B------:R-:W-:Y:S01]  /*7ac0*/  FMUL.FTZ R148, R148, R9.reuse ;  /* 0x0000000994947220 */ /* 0x080fe20000410000 */
[----:B------:R-:W-:Y:S01]  /*7ad0*/  FMUL.FTZ R149, R149, R9 ;  /* 0x0000000995957220 */ /* 0x000fe20000410000 */
[-C--:B------:R-:W-:Y:S01]  /*7ae0*/  FMUL.FTZ R150, R150, R181.reuse ;  /* 0x000000b596967220 */ /* 0x080fe20000410000 */
[----:B------:R-:W-:Y:S01]  /*7af0*/  FMUL.FTZ R151, R151, R181 ;  /* 0x000000b597977220 */ /* 0x000fe20000410000 */
[----:B------:R0:W-:Y:S01]  /*7b00*/  STSM.16.M88.4 [R22+0x36400], R152 ;  /* 0x0364009816007844 */ /* 0x0001e20000000200 */
[----:B------:R-:W-:Y:S01]  /*7b10*/  FFMA.FTZ R4, R9, R4, R8 ;  /* 0x0000000409047223 */ /* 0x000fe20000010008 */
[----:B------:R-:W2:Y:S01]  /*7b20*/  MUFU.EX2 R175, R175 ;  /* 0x000000af00af7308 */ /* 0x000ea20000000800 */
[----:B-1----:R-:W-:Y:S01]  /*7b30*/  F2FP.F16.F32.PACK_AB R161, R171, R170 ;  /* 0x000000aaaba1723e */ /* 0x002fe200000000ff */
        /* <DEDUP_REMOVED lines=12> */
[----:B------:R-:W-:Y:S01]  /*7c00*/  FADD.FTZ R211, R211, R208 ;  /* 0x000000d0d3d37221 */ /* 0x000fe20000010000 */
[----:B------:R-:W1:Y:S01]  /*7c10*/  MUFU.EX2 R177, R177 ;  /* 0x000000b100b17308 */ /* 0x000e620000000800 */
[----:B--2---:R-:W-:Y:S01]  /*7c20*/  F2FP.F16.F32.PACK_AB R163, R175, R174 ;  /* 0x000000aeafa3723e */ /* 0x004fe200000000ff */
[----:B------:R-:W-:Y:S01]  /*7c30*/  FADD.FTZ R12, R12, R13 ;  /* 0x0000000d0c0c7221 */ /* 0x000fe20000010000 */
[----:B------:R-:W-:-:S03]  /*7c40*/  FADD.FTZ R210, R210, R211 ;  /* 0x000000d3d2d27221 */ /* 0x000fc60000010000 */
[----:B------:R0:W-:Y:S01]  /*7c50*/  STSM.16.M88.4 [R185], R160 ;  /* 0x000000a0b9007844 */ /* 0x0001e20000000200 */
[----:B------:R-:W-:Y:S01]  /*7c60*/  FADD.FTZ R15, R15, R12 ;  /* 0x0000000c0f0f7221 */ /* 0x000fe20000010000 */
[----:B------:R-:W2:Y:S01]  /*7c70*/  MUFU.EX2 R176, R176 ;  /* 0x000000b000b07308 */ /* 0x000ea20000000800 */
[----:B------:R-:W-:Y:S02]  /*7c80*/  FADD.FTZ R213, R213, R210 ;  /* 0x000000d2d5d57221 */ /* 0x000fe40000010000 */
[----:B------:R-:W-:Y:S02]  /*7c90*/  FADD.FTZ R14, R14, R15 ;  /* 0x0000000f0e0e7221 */ /* 0x000fe40000010000 */
[----:B------:R-:W-:Y:S02]  /*7ca0*/  FADD.FTZ R212, R212, R213 ;  /* 0x000000d5d4d47221 */ /* 0x000fe40000010000 */
[----:B------:R-:W-:Y:S01]  /*7cb0*/  FADD.FTZ R21, R21, R14 ;  /* 0x0000000e15157221 */ /* 0x000fe20000010000 */
[----:B------:R-:W-:Y:S01]  /*7cc0*/  MUFU.EX2 R178, R178 ;  /* 0x000000b200b27308 */ /* 0x000fe20000000800 */
[----:B-1----:R-:W-:Y:S01]  /*7cd0*/  F2FP.F16.F32.PACK_AB R164, R177, R172 ;  /* 0x000000acb1a4723e */ /* 0x002fe200000000ff */
[----:B------:R-:W-:Y:S01]  /*7ce0*/  FADD.FTZ R215, R215, R212 ;  /* 0x000000d4d7d77221 */ /* 0x000fe20000010000 */
[----:B------:R-:W-:-:S03]  /*7cf0*/  FADD.FTZ R20, R20, R21 ;  /* 0x0000001514147221 */ /* 0x000fc60000010000 */
[----:B------:R-:W-:Y:S01]  /*7d00*/  FADD.FTZ R170, R170, R215 ;  /* 0x000000d7aaaa7221 */ /* 0x000fe20000010000 */
[----:B------:R-:W-:Y:S01]  /*7d10*/  FADD.FTZ R169, R169, R20 ;  /* 0x00000014a9a97221 */ /* 0x000fe20000010000 */
[----:B------:R-:W1:Y:S01]  /*7d20*/  MUFU.EX2 R217, R217 ;  /* 0x000000d900d97308 */ /* 0x000e620000000800 */
[----:B--2---:R-:W-:Y:S01]  /*7d30*/  F2FP.F16.F32.PACK_AB R166, R207, R176 ;  /* 0x000000b0cfa6723e */ /* 0x004fe200000000ff */
[----:B------:R-:W-:Y:S01]  /*7d40*/  FADD.FTZ R171, R171, R170 ;  /* 0x000000aaabab7221 */ /* 0x000fe20000010000 */
[----:B------:R-:W-:-:S03]  /*7d50*/  FADD.FTZ R168, R168, R169 ;  /* 0x000000a9a8a87221 */ /* 0x000fc60000010000 */
[----:B------:R-:W-:Y:S01]  /*7d60*/  FADD.FTZ R174, R174, R171 ;  /* 0x000000abaeae7221 */ /* 0x000fe20000010000 */
[----:B------:R-:W-:Y:S01]  /*7d70*/  FADD.FTZ R173, R173, R168 ;  /* 0x000000a8adad7221 */ /* 0x000fe20000010000 */
[----:B------:R-:W2:Y:S02]  /*7d80*/  MUFU.EX2 R182, R182 ;  /* 0x000000b600b67308 */ /* 0x000ea40000000800 */
[----:B------:R-:W-:Y:S01]  /*7d90*/  FADD.FTZ R175, R175, R174 ;  /* 0x000000aeafaf7221 */ /* 0x000fe20000010000 */
[----:B------:R-:W-:-:S04]  /*7da0*/  FADD.FTZ R172, R172, R173 ;  /* 0x000000adacac7221 */ /* 0x000fc80000010000 */
[----:B------:R-:W-:Y:S01]  /*7db0*/  FADD.FTZ R177, R177, R172 ;  /* 0x000000acb1b17221 */ /* 0x000fe20000010000 */
[----:B------:R-:W3:Y:S01]  /*7dc0*/  MUFU.EX2 R183, R183 ;  /* 0x000000b700b77308 */ /* 0x000ee20000000800 */
[----:B-1----:R-:W-:Y:S01]  /*7dd0*/  F2FP.F16.F32.PACK_AB R165, R217, R178 ;  /* 0x000000b2d9a5723e */ /* 0x002fe200000000ff */
[----:B------:R-:W-:Y:S01]  /*7de0*/  FADD.FTZ R178, R178, R175 ;  /* 0x000000afb2b27221 */ /* 0x000fe20000010000 */
[----:B------:R-:W-:-:S03]  /*7df0*/  FADD.FTZ R4, R176, R177 ;  /* 0x000000b1b0047221 */ /* 0x000fc60000010000 */
[----:B------:R-:W-:Y:S01]  /*7e00*/  FADD.FTZ R217, R217, R178 ;  /* 0x000000b2d9d97221 */ /* 0x000fe20000010000 */
[----:B------:R-:W-:Y:S01]  /*7e10*/  FADD.FTZ R4, R207, R4 ;  /* 0x00000004cf047221 */ /* 0x000fe20000010000 */
[----:B------:R-:W-:Y:S02]  /*7e20*/  IMAD.MOV.U32 R207, RZ, RZ, R5 ;  /* 0x000000ffffcf7224 */ /* 0x000fe400078e0005 */
[----:B--2---:R-:W-:Y:S01]  /*7e30*/  FADD.FTZ R6, R182, R217 ;  /* 0x000000d9b6067221 */ /* 0x004fe20000010000 */
[----:B---3--:R-:W-:-:S03]  /*7e40*/  F2FP.F16.F32.PACK_AB R167, R183, R182 ;  /* 0x000000b6b7a7723e */ /* 0x008fc600000000ff */
[----:B------:R-:W-:Y:S02]  /*7e50*/  FADD.FTZ R6, R183, R6 ;  /* 0x00000006b7067221 */ /* 0x000fe40000010000 */
[----:B------:R0:W-:Y:S01]  /*7e60*/  STSM.16.M88.4 [R184], R164 ;  /* 0x000000a4b8007844 */ /* 0x0001e20000000200 */
[----:B------:R-:W-:-:S06]  /*7e70*/  WARPGROUP.ARRIVE ;  /* 0x00000000000079c5 */ /* 0x000fcc0000000000 */
        /* <DEDUP_REMOVED lines=30> */
[----:B------:R-:W-:Y:S05]  /*8060*/  @P2 BRA `(.L_x_1071) ;  /* 0xffffffd4008c2947 */ /* 0x000fea000383ffff */
.L_x_1062:
[----:B------:R-:W1:Y:S01]  /*8070*/  SHFL.BFLY PT, R7, R4, 0x2, 0x1f ;  /* 0x0c401f0004077f89 */ /* 0x000e6200000e0000 */
[----:B------:R-:W-:Y:S02]  /*8080*/  IMAD.MOV.U32 R8, RZ, RZ, RZ ;  /* 0x000000ffff087224 */ /* 0x000fe400078e00ff */
[----:B------:R-:W-:Y:S01]  /*8090*/  IMAD.U32 R13, RZ, RZ, UR11 ;  /* 0x0000000bff0d7e24 */ /* 0x000fe2000f8e00ff */
[----:B------:R-:W2:Y:S01]  /*80a0*/  SHFL.BFLY PT, R11, R6, 0x2, 0x1f ;  /* 0x0c401f00060b7f89 */ /* 0x000ea200000e0000 */
[----:B------:R-:W-:Y:S01]  /*80b0*/  VIADD R193, R193, 0x1 ;  /* 0x00000001c1c17836 */ /* 0x000fe20000000000 */
[----:B------:R-:W-:Y:S08]  /*80c0*/  BAR.ARV 0x8, 0x100 ;  /* 0x0204000000007b1d */ /* 0x000ff00000002000 */
[----:B------:R-:W-:Y:S01]  /*80d0*/  BAR.SYNC.DEFER_BLOCKING 0xf, 0x100 ;  /* 0x03c4000000007b1d */ /* 0x000fe20000010000 */
[----:B-1----:R-:W-:Y:S01]  /*80e0*/  FADD.FTZ R0, R7, R4 ;  /* 0x0000000407007221 */ /* 0x002fe20000010000 */
[----:B------:R-:W-:-:S02]  /*80f0*/  IMAD.MOV R7, RZ, RZ, -R19 ;  /* 0x000000ffff077224 */ /* 0x000fc400078e0a13 */
[----:B------:R-:W-:Y:S02]  /*8100*/  IMAD.MOV.U32 R4, RZ, RZ, -0x800000 ;  /* 0xff800000ff047424 */ /* 0x000fe400078e00ff */
[----:B--2---:R-:W-:Y:S01]  /*8110*/  FADD.FTZ R11, R11, R6 ;  /* 0x000000060b0b7221 */ /* 0x004fe20000010000 */
[----:B------:R-:W1:Y:S01]  /*8120*/  SHFL.BFLY PT, R9, R0, 0x1, 0x1f ;  /* 0x0c201f0000097f89 */ /* 0x000e6200000e0000 */
[----:B------:R-:W-:Y:S01]  /*8130*/  ISETP.NE.AND P0, PT, R18, R7, PT ;  /* 0x000000071200720c */ /* 0x000fe20003f05270 */
[----:B------:R-:W-:Y:S02]  /*8140*/  IMAD.MOV.U32 R6, RZ, RZ, RZ ;  /* 0x000000ffff067224 */ /* 0x000fe400078e00ff */
[----:B------:R-:W2:Y:S01]  /*8150*/  SHFL.BFLY PT, R10, R11, 0x1, 0x1f ;  /* 0x0c201f000b0a7f89 */ /* 0x000ea200000e0000 */
[----:B-1----:R-:W-:Y:S01]  /*8160*/  FADD.FTZ R9, R0, R9 ;  /* 0x0000000900097221 */ /* 0x002fe20000010000 */
[----:B------:R-:W-:Y:S01]  /*8170*/  IMAD.U32 R0, RZ, RZ, UR36 ;  /* 0x00000024ff007e24 */ /* 0x000fe2000f8e00ff */
[----:B------:R-:W-:Y:S01]  /*8180*/  UIADD3 UR36, UR36, 0x1, URZ ;  /* 0x0000000124247890 */ /* 0x000fe2000fffe03f */
[----:B--2---:R-:W-:-:S02]  /*8190*/  FADD.FTZ R7, R11, R10 ;  /* 0x0000000a0b077221 */ /* 0x004fc40000010000 */
[----:B------:R-:W-:-:S04]  /*81a0*/  FSETP.NE.FTZ.AND P1, PT, R9, RZ, PT ;  /* 0x000000ff0900720b */ /* 0x000fc80003f35000 */
[----:B------:R-:W-:Y:S01]  /*81b0*/  @!P0 IMAD R0, R0, 0x40, R17 ;  /* 0x0000004000008824 */ /* 0x000fe200078e0211 */
[----:B------:R-:W-:Y:S01]  /*81c0*/  UISETP.NE.AND UP0, UPT, UR36, 0x2, UPT ;  /* 0x000000022400788c */ /* 0x000fe2000bf05270 */
[----:B------:R-:W-:Y:S01]  /*81d0*/  IMAD.U32 R10, RZ, RZ, UR11 ;  /* 0x0000000bff0a7e24 */ /* 0x000fe2000f8e00ff */
[----:B------:R-:W-:Y:S02]  /*81e0*/  FSETP.NE.FTZ.AND P2, PT, R7, RZ, PT ;  /* 0x000000ff0700720b */ /* 0x000fe40003f55000 */
[----:B------:R-:W-:Y:S01]  /*81f0*/  @!P0 LEA R11, R0, UR37, 0x2 ;  /* 0x00000025000b8c11 */ /* 0x000fe2000f8e10ff */
[----:B------:R-:W-:Y:S01]  /*8200*/  USEL UR4, URZ, 0x1, UP0 ;  /* 0x000000013f047887 */ /* 0x000fe20008000000 */
[----:B------:R-:W-:Y:S01]  /*8210*/  IMAD.MOV.U32 R0, RZ, RZ, -0x800000 ;  /* 0xff800000ff007424 */ /* 0x000fe200078e00ff */
[----:B------:R-:W-:Y:S01]  /*8220*/  USEL UR36, UR36, URZ, UP0 ;  /* 0x0000003f24247287 */ /* 0x000fe20008000000 */
[----:B------:R-:W1:Y:S03]  /*8230*/  @P1 MUFU.RCP R8, R9 ;  /* 0x0000000900081308 */ /* 0x000e660000001000 */
[----:B------:R-:W-:-:S05]  /*8240*/  LOP3.LUT R2, R2, UR4, RZ, 0x3c, !PT ;  /* 0x0000000402027c12 */ /* 0x000fca000f8e3cff */
[----:B------:R-:W2:Y:S08]  /*8250*/  @P2 MUFU.RCP R6, R7 ;  /* 0x0000000700062308 */ /* 0x000eb00000001000 */
[----:B------:R-:W3:Y:S01]  /*8260*/  @P1 MUFU.LG2 R9, R9 ;  /* 0x0000000900091308 */ /* 0x000ee20000000c00 */
[----:B-1----:R1:W-:Y:S01]  /*8270*/  @!P0 STS [R11+0x38400], R8 ;  /* 0x038400080b008388 */ /* 0x0023e20000000800 */
[-C--:B------:R-:W-:Y:S01]  /*8280*/  FMUL.FTZ R176, R24, R8.reuse ;  /* 0x0000000818b07220 */ /* 0x080fe20000410000 */
[-C--:B------:R-:W-:Y:S01]  /*8290*/  FMUL.FTZ R175, R28, R8.reuse ;  /* 0x000000081caf7220 */ /* 0x080fe20000410000 */
[-C--:B------:R-:W-:Y:S01]  /*82a0*/  FMUL.FTZ R12, R25, R8.reuse ;  /* 0x00000008190c7220 */ /* 0x080fe20000410000 */
[-C--:B------:R-:W-:Y:S01]  /*82b0*/  FMUL.FTZ R14, R29, R8.reuse ;  /* 0x000000081d0e7220 */ /* 0x080fe20000410000 */
[-C--:B------:R-:W-:Y:S01]  /*82c0*/  FMUL.FTZ R174, R32, R8.reuse ;  /* 0x0000000820ae7220 */ /* 0x080fe20000410000 */
[-C--:B------:R-:W-:Y:S01]  /*82d0*/  FMUL.FTZ R24, R33, R8.reuse ;  /* 0x0000000821187220 */ /* 0x080fe20000410000 */
[----:B------:R-:W4:Y:S01]  /*82e0*/  @P2 MUFU.LG2 R7, R7 ;  /* 0x0000000700072308 */ /* 0x000f220000000c00 */
[----:B--2---:R2:W-:Y:S01]  /*82f0*/  @!P0 STS [R11+0x38420], R6 ;  /* 0x038420060b008388 */ /* 0x0045e20000000800 */
        /* <DEDUP_REMOVED lines=58> */
[----:B-1----:R-:W-:Y:S01]  /*86a0*/  @P1 FMUL.FTZ R8, R10, 0.69314718246459960938 ;  /* 0x3f3172180a081820 */ /* 0x002fe20000410000 */
[----:B--2---:R-:W-:Y:S01]  /*86b0*/  @P2 FMUL.FTZ R11, R13, 0.69314718246459960938 ;  /* 0x3f3172180d0b2820 */ /* 0x004fe20000410000 */
[----:B---3--:R-:W-:Y:S01]  /*86c0*/  @P1 FMUL.FTZ R9, R9, 0.69314718246459960938 ;  /* 0x3f31721809091820 */ /* 0x008fe20000410000 */
[----:B----4-:R-:W-:Y:S01]  /*86d0*/  @P2 FMUL.FTZ R10, R7, 0.69314718246459960938 ;  /* 0x3f317218070a2820 */ /* 0x010fe20000410000 */
        /* <DEDUP_REMOVED lines=68> */
.L_x_1048:
        /* <DEDUP_REMOVED lines=41> */
[C---:B------:R-:W-:Y:S01]  /*8db0*/  IADD3 R207, P3, R122.reuse, 0x2000, RZ ;  /* 0x000020007acf7810 */ /* 0x040fe20007f7e0ff */
[----:B------:R-:W-:Y:S01]  /*8dc0*/  UIADD3.X UR7, UR11, UR9, URZ, UP1, !UPT ;  /* 0x000000090b077290 */ /* 0x000fe20008ffe43f */
[C---:B------:R-:W-:Y:S01]  /*8dd0*/  IADD3 R181, P0, R122.reuse, 0x40, RZ ;  /* 0x000000407ab57810 */ /* 0x040fe20007f1e0ff */
[--C-:B------:R-:W-:Y:S01]  /*8de0*/  IMAD.X R9, RZ, RZ, R123.reuse, P1 ;  /* 0x000000ffff097224 */ /* 0x100fe200008e067b */
[----:B------:R-:W-:Y:S01]  /*8df0*/  IADD3 R209, P6, R122, 0x2020, RZ ;  /* 0x000020207ad17810 */ /* 0x000fe20007fde0ff */
[--C-:B------:R-:W-:Y:S01]  /*8e00*/  IMAD.X R37, RZ, RZ, R123.reuse, P3 ;  /* 0x000000ffff257224 */ /* 0x100fe200018e067b */
[----:B------:R-:W-:Y:S01]  /*8e10*/  LOP3.LUT R8, R177, 0x380, RZ, 0xc0, !PT ;  /* 0x00000380b1087812 */ /* 0x000fe200078ec0ff */
[--C-:B------:R-:W-:Y:S01]  /*8e20*/  IMAD.X R21, RZ, RZ, R123.reuse, P0 ;  /* 0x000000ffff157224 */ /* 0x100fe200000e067b */
[----:B------:R-:W-:Y:S01]  /*8e30*/  LOP3.LUT R36, R207, 0x380, RZ, 0xc0, !PT ;  /* 0x00000380cf247812 */ /* 0x000fe200078ec0ff */
[----:B------:R-:W-:Y:S01]  /*8e40*/  IMAD.X R41, RZ, RZ, R123, P6 ;  /* 0x000000ffff297224 */ /* 0x000fe200030e067b */
[----:B------:R-:W-:Y:S01]  /*8e50*/  SHF.R.U64 R8, R8, 0x3, RZ ;  /* 0x0000000308087819 */ /* 0x000fe200000012ff */
[----:B------:R-:W-:Y:S01]  /*8e60*/  ULDC.64 UR8, c[0x0][0xd08] ;  /* 0x0003420000087ab9 */ /* 0x000fe20000000a00 */
[----:B------:R-:W-:-:S02]  /*8e70*/  SHF.R.U64 R36, R36, 0x3, RZ ;  /* 0x0000000324247819 */ /* 0x000fc400000012ff */
        /* <DEDUP_REMOVED lines=10> */
[----:B------:R-:W-:Y:S01]  /*8f20*/  LOP3.LUT R8, R8, R177, RZ, 0x3c, !PT ;  /* 0x000000b108087212 */ /* 0x000fe200078e3cff */
[--C-:B------:R-:W-:Y:S01]  /*8f30*/  IMAD.X R45, RZ, RZ, R123.reuse, P5 ;  /* 0x000000ffff2d7224 */ /* 0x100fe200028e067b */
[----:B------:R-:W-:Y:S01]  /*8f40*/  LOP3.LUT R36, R36, R207, RZ, 0x3c, !PT ;  /* 0x000000cf24247212 */ /* 0x000fe200078e3cff */
[----:B------:R-:W-:Y:S01]  /*8f50*/  IMAD.X R95, RZ, RZ, R123, P1 ;  /* 0x000000ffff5f7224 */ /* 0x000fe200008e067b */
[----:B------:R-:W-:-:S02]  /*8f60*/  LOP3.LUT R177, R10, 0x380, RZ, 0xc0, !PT ;  /* 0x000003800ab17812 */ /* 0x000fc400078ec0ff */
[----:B------:R-:W-:Y:S02]  /*8f70*/  LOP3.LUT R207, R26, 0x380, RZ, 0xc0, !PT ;  /* 0x000003801acf7812 */ /* 0x000fe400078ec0ff */
[C---:B------:R-:W-:Y:S02]  /*8f80*/  LOP3.LUT R7, R122.reuse, 0x380, RZ, 0xc0, !PT ;  /* 0x000003807a077812 */ /* 0x040fe400078ec0ff */
[----:B------:R-:W-:Y:S02]  /*8f90*/  LOP3.LUT R32, R183, 0x380, RZ, 0xc0, !PT ;  /* 0x00000380b7207812 */ /* 0x000fe400078ec0ff */
[C---:B------:R-:W-:Y:S02]  /*8fa0*/  IADD3 R6, P2, R122.reuse, 0x6040, RZ ;  /* 0x000060407a067810 */ /* 0x040fe40007f5e0ff */
[----:B------:R-:W-:Y:S02]  /*8fb0*/  SHF.R.U64 R177, R177, 0x3, RZ ;  /* 0x00000003b1b17819 */ /* 0x000fe400000012ff */
[----:B------:R-:W-:Y:S01]  /*8fc0*/  SHF.R.U64 R207, R207, 0x3, RZ ;  /* 0x00000003cfcf7819 */ /* 0x000fe200000012ff */
[----:B------:R-:W-:Y:S01]  /*8fd0*/  IMAD.X R119, RZ, RZ, R123, P2 ;  /* 0x000000ffff777224 */ /* 0x000fe200010e067b */
[----:B------:R-:W-:-:S02]  /*8fe0*/  IADD3 R3, P5, R122, 0x6020, RZ ;  /* 0x000060207a037810 */ /* 0x000fc40007fbe0ff */
[----:B------:R-:W-:Y:S02]  /*8ff0*/  IADD3 R5, P1, R122, 0x6060, RZ ;  /* 0x000060607a057810 */ /* 0x000fe40007f3e0ff */
[----:B------:R-:W-:Y:S01]  /*9000*/  SHF.R.U64 R7, R7, 0x3, RZ ;  /* 0x0000000307077819 */ /* 0x000fe200000012ff */
[----:B------:R-:W-:Y:S01]  /*9010*/  IMAD.X R115, RZ, RZ, R123, P5 ;  /* 0x000000ffff737224 */ /* 0x000fe200028e067b */
[----:B------:R-:W-:Y:S02]  /*9020*/  LOP3.LUT R20, R181, 0x380, RZ, 0xc0, !PT ;  /* 0x00000380b5147812 */ /* 0x000fe400078ec0ff */
[----:B------:R-:W-:Y:S02]  /*9030*/  SHF.R.U64 R32, R32, 0x3, RZ ;  /* 0x0000000320207819 */ /* 0x000fe400000012ff */
[C---:B------:R-:W-:Y:S02]  /*9040*/  IADD3 R30, P3, R122.reuse, 0x4060, RZ ;  /* 0x000040607a1e7810 */ /* 0x040fe40007f7e0ff */
[----:B------:R-:W-:-:S02]  /*9050*/  IADD3 R102, P4, R122, 0x4040, RZ ;  /* 0x000040407a667810 */ /* 0x000fc40007f9e0ff */
[----:B------:R-:W-:Y:S01]  /*9060*/  LOP3.LUT R98, R177, R10, RZ, 0x3c, !PT ;  /* 0x0000000ab1627212 */ /* 0x000fe200078e3cff */
[--C-:B------:R-:W-:Y:S01]  /*9070*/  IMAD.X R107, RZ, RZ, R123.reuse, P3 ;  /* 0x000000ffff6b7224 */ /* 0x100fe200018e067b */
[----:B------:R-:W-:Y:S01]  /*9080*/  LOP3.LUT R110, R207, R26, RZ, 0x3c, !PT ;  /* 0x0000001acf6e7212 */ /* 0x000fe200078e3cff */
[--C-:B------:R-:W-:Y:S01]  /*9090*/  IMAD.X R103, RZ, RZ, R123.reuse, P4 ;  /* 0x000000ffff677224 */ /* 0x100fe200020e067b */
[----:B------:R-:W-:Y:S02]  /*90a0*/  LOP3.LUT R27, R6, 0x380, RZ, 0xc0, !PT ;  /* 0x00000380061b7812 */ /* 0x000fe400078ec0ff */
[----:B------:R-:W-:Y:S01]  /*90b0*/  LOP3.LUT R122, R7, R122, RZ, 0x3c, !PT ;  /* 0x0000007a077a7212 */ /* 0x000fe200078e3cff */
[----:B------:R-:W-:Y:S01]  /*90c0*/  IMAD.X R7, RZ, RZ, R123, P1 ;  /* 0x000000ffff077224 */ /* 0x000fe200008e067b */
[----:B------:R-:W-:Y:S02]  /*90d0*/  LOP3.LUT R10, R3, 0x380, RZ, 0xc0, !PT ;  /* 0x00000380030a7812 */ /* 0x000fe400078ec0ff */
[----:B------:R-:W-:-:S02]  /*90e0*/  LOP3.LUT R26, R5, 0x380, RZ, 0xc0, !PT ;  /* 0x00000380051a7812 */ /* 0x000fc400078ec0ff */
[----:B------:R-:W-:Y:S02]  /*90f0*/  SHF.R.U64 R20, R20, 0x3, RZ ;  /* 0x0000000314147819 */ /* 0x000fe400000012ff */
[----:B------:R-:W-:Y:S02]  /*9100*/  LOP3.LUT R32, R32, R183, RZ, 0x3c, !PT ;  /* 0x000000b720207212 */ /* 0x000fe400078e3cff */
[----:B------:R-:W-:Y:S02]  /*9110*/  LOP3.LUT R40, R209, 0x380, RZ, 0xc0, !PT ;  /* 0x00000380d1287812 */ /* 0x000fe400078ec0ff */
[----:B------:R-:W-:Y:S02]  /*9120*/  LOP3.LUT R44, R211, 0x380, RZ, 0xc0, !PT ;  /* 0x00000380d32c7812 */ /* 0x000fe400078ec0ff */
[----:B------:R-:W-:Y:S02]  /*9130*/  LOP3.LUT R183, R30, 0x380, RZ, 0xc0, !PT ;  /* 0x000003801eb77812 */ /* 0x000fe400078ec0ff */
[----:B------:R-:W-:-:S02]  /*9140*/  LOP3.LUT R90, R213, 0x380, RZ, 0xc0, !PT ;  /* 0x00000380d55a7812 */ /* 0x000fc400078ec0ff */
[----:B------:R-:W-:Y:S02]  /*9150*/  SHF.R.U64 R27, R27, 0x3, RZ ;  /* 0x000000031b1b7819 */ /* 0x000fe400000012ff */
[----:B------:R-:W-:Y:S02]  /*9160*/  LOP3.LUT R94, R215, 0x380, RZ, 0xc0, !PT ;  /* 0x00000380d75e7812 */ /* 0x000fe400078ec0ff */
[----:B------:R-:W-:Y:S02]  /*9170*/  MOV R122, R122 ;  /* 0x0000007a007a7202 */ /* 0x000fe40000000f00 */
[----:B------:R-:W-:Y:S02]  /*9180*/  SHF.R.U64 R10, R10, 0x3, RZ ;  /* 0x000000030a0a7819 */ /* 0x000fe400000012ff */
[----:B------:R-:W-:Y:S01]  /*9190*/  SHF.R.U64 R26, R26, 0x3, RZ ;  /* 0x000000031a1a7819 */ /* 0x000fe200000012ff */
[----:B------:R0:W-:Y:S01]  /*91a0*/  STSM.16.M88.4 [R122], R12 ;  /* 0x0000000c7a007844 */ /* 0x0001e20000000200 */
[----:B------:R-:W-:-:S02]  /*91b0*/  LOP3.LUT R20, R20, R181, RZ, 0x3c, !PT ;  /* 0x000000b514147212 */ /* 0x000fc400078e3cff */
[----:B------:R-:W-:Y:S02]  /*91c0*/  SHF.R.U64 R40, R40, 0x3, RZ ;  /* 0x0000000328287819 */ /* 0x000fe400000012ff */
[----:B------:R-:W-:Y:S02]  /*91d0*/  SHF.R.U64 R44, R44, 0x3, RZ ;  /* 0x000000032c2c7819 */ /* 0x000fe400000012ff */
[----:B------:R-:W-:Y:S02]  /*91e0*/  LOP3.LUT R181, R102, 0x380, RZ, 0xc0, !PT ;  /* 0x0000038066b57812 */ /* 0x000fe400078ec0ff */
[----:B------:R-:W-:Y:S02]  /*91f0*/  SHF.R.U64 R183, R183, 0x3, RZ ;  /* 0x00000003b7b77819 */ /* 0x000fe400000012ff */
[----:B------:R-:W-:Y:S02]  /*9200*/  SHF.R.U64 R90, R90, 0x3, RZ ;  /* 0x000000035a5a7819 */ /* 0x000fe400000012ff */
[----:B------:R-:W-:-:S02]  /*9210*/  LOP3.LUT R118, R27, R6, RZ, 0x3c, !PT ;  /* 0x000000061b767212 */ /* 0x000fc400078e3cff */
[----:B------:R-:W-:Y:S02]  /*9220*/  SHF.R.U64 R94, R94, 0x3, RZ ;  /* 0x000000035e5e7819 */ /* 0x000fe400000012ff */
[----:B------:R-:W-:Y:S02]  /*9230*/  LOP3.LUT R114, R10, R3, RZ, 0x3c, !PT ;  /* 0x000000030a727212 */ /* 0x000fe400078e3cff */
[----:B------:R-:W-:Y:S02]  /*9240*/  LOP3.LUT R6, R26, R5, RZ, 0x3c, !PT ;  /* 0x000000051a067212 */ /* 0x000fe400078e3cff */
[----:B------:R-:W-:Y:S02]  /*9250*/  LOP3.LUT R40, R40, R209, RZ, 0x3c, !PT ;  /* 0x000000d128287212 */ /* 0x000fe400078e3cff */
[----:B------:R-:W-:Y:S02]  /*9260*/  MOV R10, R8 ;  /* 0x00000008000a7202 */ /* 0x000fe40000000f00 */
[----:B------:R-:W-:-:S02]  /*9270*/  F2FP.F16.F32.PACK_AB R26, R164, R173 ;  /* 0x000000ada41a723e */ /* 0x000fc400000000ff */
[----:B------:R-:W-:Y:S02]  /*9280*/  F2FP.F16.F32.PACK_AB R27, R39, R38 ;  /* 0x00000026271b723e */ /* 0x000fe400000000ff */
[----:B------:R-:W-:Y:S02]  /*9290*/  LOP3.LUT R44, R44, R211, RZ, 0x3c, !PT ;  /* 0x000000d32c2c7212 */ /* 0x000fe400078e3cff */
[----:B------:R-:W-:Y:S01]  /*92a0*/  SHF.R.U64 R181, R181, 0x3, RZ ;  /* 0x00000003b5b57819 */ /* 0x000fe200000012ff */
[----:B------:R-:W-:Y:S01]  /*92b0*/  STSM.16.M88.4 [R10], R24 ;  /* 0x000000180a007844 */ /* 0x000fe20000000200 */
[----:B------:R-:W-:Y:S02]  /*92c0*/  LOP3.LUT R106, R183, R30, RZ, 0x3c, !PT ;  /* 0x0000001eb76a7212 */ /* 0x000fe400078e3cff */
[----:B------:R-:W-:Y:S02]  /*92d0*/  MOV R20, R20 ;  /* 0x0000001400147202 */ /* 0x000fe40000000f00 */
[----:B0-----:R-:W-:-:S02]  /*92e0*/  F2FP.F16.F32.PACK_AB R12, R160, R166 ;  /* 0x000000a6a00c723e */ /* 0x001fc400000000ff */
        /* <DEDUP_REMOVED lines=8> */
[----:B------:R-:W-:Y:S02]  /*9370*/  LOP3.LUT R94, R94, R215, RZ, 0x3c, !PT ;  /* 0x000000d75e5e7212 */ /* 0x000fe400078e3cff */
[----:B------:R-:W-:Y:S01]  /*9380*/  MOV R36, R36 ;  /* 0x0000002400247202 */ /* 0x000fe20000000f00 */
[----:B------:R-:W-:Y:S01]  /*9390*/  STSM.16.M88.4 [R32], R28 ;  /* 0x0000001c20007844 */ /* 0x000fe20000000200 */
[----:B------:R-:W-:Y:S02]  /*93a0*/  MOV R40, R40 ;  /* 0x0000002800287202 */ /* 0x000fe40000000f00 */
[----:B------:R-:W-:Y:S01]  /*93b0*/  F2FP.F16.F32.PACK_AB R73, R75, R74 ;  /* 0x0000004a4b49723e */ /* 0x000fe200000000ff */
[----:B------:R-:W-:Y:S01]  /*93c0*/  STSM.16.M88.4 [R36], R56 ;  /* 0x0000003824007844 */ /* 0x000fe20000000200 */
[----:B------:R-:W-:-:S02]  /*93d0*/  F2FP.F16.F32.PACK_AB R80, R81, R80 ;  /* 0x000000505150723e */ /* 0x000fc400000000ff */
[----:B------:R-:W-:Y:S01]  /*93e0*/  LOP3.LUT R102, R181, R102, RZ, 0x3c, !PT ;  /* 0x00000066b5667212 */ /* 0x000fe200078e3cff */
[----:B------:R-:W-:Y:S01]  /*93f0*/  STSM.16.M88.4 [R40], R64 ;  /* 0x0000004028007844 */ /* 0x000fe20000000200 */
[----:B------:R-:W-:Y:S02]  /*9400*/  MOV R44, R44 ;  /* 0x0000002c002c7202 */ /* 0x000fe40000000f00 */
[----:B------:R-:W-:Y:S02]  /*9410*/  F2FP.F16.F32.PACK_AB R74, R77, R76 ;  /* 0x0000004c4d4a723e */ /* 0x000fe400000000ff */
[----:B------:R-:W-:Y:S02]  /*9420*/  F2FP.F16.F32.PACK_AB R75, R79, R78 ;  /* 0x0000004e4f4b723e */ /* 0x000fe400000000ff */
[----:B------:R-:W-:Y:S02]  /*9430*/  F2FP.F16.F32.PACK_AB R81, R83, R82 ;  /* 0x000000525351723e */ /* 0x000fe400000000ff */
[----:B------:R-:W-:Y:S01]  /*9440*/  MOV R9, R90 ;  /* 0x0000005a00097202 */ /* 0x000fe20000000f00 */
[----:B------:R-:W-:Y:S01]  /*9450*/  STSM.16.M88.4 [R44], R72 ;  /* 0x000000482c007844 */ /* 0x000fe20000000200 */
[----:B------:R-:W-:-:S02]  /*9460*/  F2FP.F16.F32.PACK_AB R82, R85, R84 ;  /* 0x000000545552723e */ /* 0x000fc400000000ff */
[----:B------:R-:W-:Y:S02]  /*9470*/  F2FP.F16.F32.PACK_AB R83, R87, R86 ;  /* 0x000000565753723e */ /* 0x000fe400000000ff */
[----:B------:R-:W-:Y:S02]  /*9480*/  F2FP.F16.F32.PACK_AB R88, R89, R88 ;  /* 0x000000585958723e */ /* 0x000fe400000000ff */
[----:B------:R-:W-:Y:S01]  /*9490*/  MOV R94, R94 ;  /* 0x0000005e005e7202 */ /* 0x000fe20000000f00 */
[----:B------:R-:W-:Y:S01]  /*94a0*/  STSM.16.M88.4 [R9], R80 ;  /* 0x0000005009007844 */ /* 0x000fe20000000200 */
[----:B------:R-:W-:Y:S02]  /*94b0*/  MOV R5, R98 ;  /* 0x0000006200057202 */ /* 0x000fe40000000f00 */
[----:B------:R-:W-:Y:S02]  /*94c0*/  F2FP.F16.F32.PACK_AB R89, R48, R34 ;  /* 0x000000223059723e */ /* 0x000fe400000000ff */
[----:B------:R-:W-:-:S02]  /*94d0*/  F2FP.F16.F32.PACK_AB R90, R93, R92 ;  /* 0x0000005c5d5a723e */ /* 0x000fc400000000ff */
[----:B------:R-:W-:Y:S02]  /*94e0*/  F2FP.F16.F32.PACK_AB R91, R153, R50 ;  /* 0x00000032995b723e */ /* 0x000fe400000000ff */
[----:B------:R-:W-:Y:S02]  /*94f0*/  F2FP.F16.F32.PACK_AB R96, R97, R96 ;  /* 0x000000606160723e */ /* 0x000fe400000000ff */
[----:B------:R-:W-:Y:S01]  /*9500*/  F2FP.F16.F32.PACK_AB R97, R155, R154 ;  /* 0x0000009a9b61723e */ /* 0x000fe200000000ff */
[----:B------:R-:W-:Y:S01]  /*9510*/  STSM.16.M88.4 [R94], R88 ;  /* 0x000000585e007844 */ /* 0x000fe20000000200 */
        /* <DEDUP_REMOVED lines=10> */
[----:B------:R-:W-:Y:S01]  /*95c0*/  MOV R106, R106 ;  /* 0x0000006a006a7202 */ /* 0x000fe20000000f00 */
[----:B------:R-:W-:Y:S01]  /*95d0*/  STSM.16.M88.4 [R102], R160 ;  /* 0x000000a066007844 */ /* 0x000fe20000000200 */
[----:B------:R-:W-:Y:S02]  /*95e0*/  F2FP.F16.F32.PACK_AB R113, R168, R167 ;  /* 0x000000a7a871723e */ /* 0x000fe400000000ff */
[----:B------:R-:W-:Y:S02]  /*95f0*/  F2FP.F16.F32.PACK_AB R114, R117, R116 ;  /* 0x000000747572723e */ /* 0x000fe400000000ff */
[----:B------:R-:W-:Y:S02]  /*9600*/  F2FP.F16.F32.PACK_AB R115, R170, R169 ;  /* 0x000000a9aa73723e */ /* 0x000fe400000000ff */
[----:B------:R-:W-:Y:S02]  /*9610*/  F2FP.F16.F32.PACK_AB R120, R121, R120 ;  /* 0x000000787978723e */ /* 0x000fe400000000ff */
[----:B------:R-:W-:Y:S01]  /*9620*/  F2FP.F16.F32.PACK_AB R128, R129, R128 ;  /* 0x000000808180723e */ /* 0x000fe200000000ff */
[----:B------:R-:W-:Y:S01]  /*9630*/  STSM.16.M88.4 [R106], R112 ;  /* 0x000000706a007844 */ /* 0x000fe20000000200 */
[----:B------:R-:W-:-:S02]  /*9640*/  MOV R110, R110 ;  /* 0x0000006e006e7202 */ /* 0x000fc40000000f00 */
[----:B------:R-:W-:Y:S02]  /*9650*/  F2FP.F16.F32.PACK_AB R121, R172, R171 ;  /* 0x000000abac79723e */ /* 0x000fe400000000ff */
        /* <DEDUP_REMOVED lines=8> */
[----:B------:R-:W-:Y:S01]  /*96e0*/  F2FP.F16.F32.PACK_AB R144, R145, R144 ;  /* 0x000000909190723e */ /* 0x000fe200000000ff */
[----:B------:R1:W-:Y:S01]  /*96f0*/  STSM.16.M88.4 [R3], R128 ;  /* 0x0000008003007844 */ /* 0x0003e20000000200 */
[----:B------:R-:W-:Y:S02]  /*9700*/  MOV R118, R118 ;  /* 0x0000007600767202 */ /* 0x000fe40000000f00 */
[----:B------:R-:W-:Y:S02]  /*9710*/  F2FP.F16.F32.PACK_AB R138, R141, R140 ;  /* 0x0000008c8d8a723e */ /* 0x000fe400000000ff */
[----:B------:R-:W-:-:S02]  /*9720*/  F2FP.F16.F32.PACK_AB R139, R143, R142 ;  /* 0x0000008e8f8b723e */ /* 0x000fc400000000ff */
[----:B------:R-:W-:Y:S02]  /*9730*/  F2FP.F16.F32.PACK_AB R145, R147, R146 ;  /* 0x000000929391723e */ /* 0x000fe400000000ff */
[----:B------:R-:W-:Y:S01]  /*9740*/  MOV R8, R6 ;  /* 0x0000000600087202 */ /* 0x000fe20000000f00 */
[----:B------:R2:W-:Y:S01]  /*9750*/  STSM.16.M88.4 [R118], R136 ;  /* 0x0000008876007844 */ /* 0x0005e20000000200 */
[----:B------:R-:W-:Y:S01]  /*9760*/  F2FP.F16.F32.PACK_AB R146, R149, R148 ;  /* 0x000000949592723e */ /* 0x000fe200000000ff */
[----:B------:R-:W-:Y:S01]  /*9770*/  UISETP.NE.U32.AND UP1, UPT, UR8, URZ, UPT ;  /* 0x0000003f0800728c */ /* 0x000fe2000bf25070 */
[----:B------:R-:W-:Y:S01]  /*9780*/  F2FP.F16.F32.PACK_AB R147, R151, R150 ;  /* 0x000000969793723e */ /* 0x000fe200000000ff */
[----:B------:R-:W-:Y:S01]  /*9790*/  IMAD.U32 R6, RZ, RZ, UR4 ;  /* 0x00000004ff067e24 */ /* 0x000fe2000f8e00ff */
[----:B------:R-:W-:Y:S01]  /*97a0*/  PLOP3.LUT P0, PT, PT, PT, UP0, 0x80, 0x0 ;  /* 0x000000000000781c */ /* 0x000fe20003f0f008 */
[----:B------:R-:W-:Y:S02]  /*97b0*/  IMAD.U32 R7, RZ, RZ, UR7 ;  /* 0x00000007ff077e24 */ /* 0x000fe4000f8e00ff */
        /* <DEDUP_REMOVED lines=22> */
[----:B------:R-:W-:Y:S02]  /*9920*/  LOP3.LUT R24, R25, 0x380, RZ, 0xc0, !PT ;  /* 0x0000038019187812 */ /* 0x000fe400078ec0ff */
        /* <DEDUP_REMOVED lines=18> */
[----:B--2---:R-:W-:-:S14]  /*9a50*/  @P6 BRA `(.L_x_1074) ;  /* 0x0000000000106947 */ /* 0x004fdc0003800000 */
[----:B------:R-:W-:Y:S05]  /*9a60*/  @!P0 BRA `(.L_x_1074) ;  /* 0x00000000000c8947 */ /* 0x000fea0003800000 */
[----:B------:R-:W2:Y:S04]  /*9a70*/  LDG.E R8, desc[UR38][R6.64] ;  /* 0x0000002606087981 */ /* 0x000ea8000c1e1900 */
[----:B-----5:R-:W2:Y:S02]  /*9a80*/  LDG.E R3, desc[UR38][R6.64+0x4] ;  /* 0x0000042606037981 */ /* 0x020ea4000c1e1900 */
[----:B--2---:R-:W-:-:S07]  /*9a90*/  IMAD.IADD R3, R3, 0x1, -R8 ;  /* 0x0000000103037824 */ /* 0x004fce00078e0a08 */
.L_x_1074:
        /* <DEDUP_REMOVED lines=79> */
[----:B0-----:R-:W-:-:S13]  /*9f90*/  ISETP.NE.AND P0, PT, R10, 0x1, PT ;  /* 0x000000010a00780c */ /* 0x001fda0003f05270 */
        /* <DEDUP_REMOVED lines=8> */
[----:B------:R-:W-:Y:S02]  /*a020*/  IMAD.U32 R14, RZ, RZ, UR10 ;  /* 0x0000000aff0e7e24 */ /* 0x000fe4000f8e00ff */
[----:B-----5:R-:W-:Y:S01]  /*a030*/  IMAD R10, R3, R10, RZ ;  /* 0x0000000a030a7224 */ /* 0x020fe200078e02ff */
[----:B------:R-:W-:Y:S02]  /*a040*/  SHF.R.S32.HI R8, RZ, 0x1f, R5 ;  /* 0x0000001fff087819 */ /* 0x000fe40000011405 */
[----:B------:R-:W-:Y:S01]  /*a050*/  IADD3.X R7, R7, UR9, R14, P0, !PT ;  /* 0x0000000907077c10 */ /* 0x000fe200087fe40e */
[----:B------:R-:W-:Y:S02]  /*a060*/  ULDC.64 UR8, c[0x0][0xc88] ;  /* 0x0003220000087ab9 */ /* 0x000fe40000000a00 */
[----:B------:R-:W-:-:S02]  /*a070*/  IMAD R8, R8, UR8, RZ ;  /* 0x0000000808087c24 */ /* 0x000fc4000f8e02ff */
[----:B------:R-:W-:-:S04]  /*a080*/  IMAD.WIDE.U32 R6, R5, UR8, R6 ;  /* 0x0000000805067c25 */ /* 0x000fc8000f8e0006 */
[----:B------:R-:W-:Y:S01]  /*a090*/  IMAD R5, R5, UR9, R8 ;  /* 0x0000000905057c24 */ /* 0x000fe2000f8e0208 */
[----:B------:R-:W-:Y:S02]  /*a0a0*/  ULDC.64 UR8, c[0x0][0xc50] ;  /* 0x0003140000087ab9 */ /* 0x000fe40000000a00 */
[----:B------:R-:W-:Y:S01]  /*a0b0*/  LEA R14, P0, R6, UR8, 0x2 ;  /* 0x00000008060e7c11 */ /* 0x000fe2000f8010ff */
[----:B------:R-:W-:-:S04]  /*a0c0*/  IMAD.IADD R5, R7, 0x1, R5 ;  /* 0x0000000107057824 */ /* 0x000fc800078e0205 */
[----:B------:R-:W-:Y:S01]  /*a0d0*/  SHFL.IDX PT, R8, R14, 0x1, 0x1c1f ;  /* 0x003c1f000e087f89 */ /* 0x000fe200000e0000 */
[----:B------:R-:W-:Y:S01]  /*a0e0*/  LEA.HI.X R15, R6, UR9, R5, 0x2, P0 ;  /* 0x00000009060f7c11 */ /* 0x000fe200080f1405 */
[----:B------:R-:W-:Y:S02]  /*a0f0*/  IMAD.MOV R5, RZ, RZ, -R19 ;  /* 0x000000ffff057224 */ /* 0x000fe400078e0a13 */
[----:B------:R-:W-:Y:S03]  /*a100*/  SHFL.IDX PT, R6, R14, RZ, 0x1c1f ;  /* 0x001c1fff0e067589 */ /* 0x000fe600000e0000 */
[----:B------:R-:W-:Y:S01]  /*a110*/  ISETP.NE.AND P0, PT, R18, R5, PT ;  /* 0x000000051200720c */ /* 0x000fe20003f05270 */
[----:B------:R-:W0:Y:S01]  /*a120*/  SHFL.IDX PT, R7, R15, RZ, 0x1c1f ;  /* 0x001c1fff0f077589 */ /* 0x000e2200000e0000 */
[C---:B------:R-:W-:Y:S02]  /*a130*/  VIADD R5, R21.reuse, 0x8 ;  /* 0x0000000815057836 */ /* 0x040fe40000000000 */
[-C--:B------:R-:W-:Y:S01]  /*a140*/  ISETP.GE.OR P1, PT, R21, R10.reuse, P0 ;  /* 0x0000000a1500720c */ /* 0x080fe20000726670 */
[----:B------:R-:W1:Y:S02]  /*a150*/  SHFL.IDX PT, R9, R15, 0x1, 0x1c1f ;  /* 0x003c1f000f097f89 */ /* 0x000e6400000e0000 */
[----:B------:R-:W-:-:S10]  /*a160*/  ISETP.GE.OR P0, PT, R5, R10, P0 ;  /* 0x0000000a0500720c */ /* 0x000fd40000706670 */
[----:B0-----:R0:W-:Y:S04]  /*a170*/  @!P1 ST.E desc[UR38][R6.64], R0 ;  /* 0x0000000006009985 */ /* 0x0011e8000c101926 */
[----:B-1----:R0:W-:Y:S02]  /*a180*/  @!P0 ST.E desc[UR38][R8.64], R4 ;  /* 0x0000000408008985 */ /* 0x0021e4000c101926 */
.L_x_1075:
        /* <DEDUP_REMOVED lines=85> */
[----:B-----5:R-:W-:Y:S01]  /*a6e0*/  IMAD R89, R3, R82, RZ ;  /* 0x0000005203597224 */ /* 0x020fe200078e02ff */
[----:B------:R-:W-:Y:S01]  /*a6f0*/  ISETP.GE.AND P0, PT, R195, UR12, PT ;  /* 0x0000000cc3007c0c */ /* 0x000fe2000bf06270 */
[----:B------:R-:W-:Y:S01]  /*a700*/  IMAD.U32 R3, RZ, RZ, UR42 ;  /* 0x0000002aff037e24 */ /* 0x000fe2000f8e00ff */
[----:B------:R-:W-:Y:S01]  /*a710*/  LOP3.LUT R10, R10, R21, RZ, 0xfc, !PT ;  /* 0x000000150a0a7212 */ /* 0x000fe200078efcff */
[----:B------:R-:W-:Y:S01]  /*a720*/  IMAD.IADD R9, R9, 0x1, R83 ;  /* 0x0000000109097824 */ /* 0x000fe200078e0253 */
[----:B------:R-:W-:Y:S01]  /*a730*/  UIADD3 UR4, UR37, 0x38820, URZ ;  /* 0x0003882025047890 */ /* 0x000fe2000fffe03f */
[----:B------:R-:W-:Y:S01]  /*a740*/  IMAD R21, R81, UR9, R0 ;  /* 0x0000000951157c24 */ /* 0x000fe2000f8e0200 */
[----:B------:R-:W-:Y:S01]  /*a750*/  BSSY B1, `(.L_x_1076) ;  /* 0x000002e000017945 */ /* 0x000fe20003800000 */
[----:B------:R-:W-:Y:S01]  /*a760*/  IMAD R0, R3, 0x40, R192 ;  /* 0x0000004003007824 */ /* 0x000fe200078e02c0 */
[----:B------:R-:W-:Y:S01]  /*a770*/  SEL R3, RZ, 0x80, P0 ;  /* 0x00000080ff037807 */ /* 0x000fe20000000000 */
[----:B------:R-:W-:Y:S01]  /*a780*/  IMAD.WIDE.U32 R8, R81, UR8, R8 ;  /* 0x0000000851087c25 */ /* 0x000fe2000f8e0008 */
[----:B------:R-:W-:Y:S01]  /*a790*/  ULDC.64 UR8, c[0x0][0xb80] ;  /* 0x0002e00000087ab9 */ /* 0x000fe20000000a00 */
[----:B------:R-:W-:Y:S01]  /*a7a0*/  UPRMT UR4, URZ, 0x654, UR4 ;  /* 0x000006543f047896 */ /* 0x000fe20008000004 */
        /* <DEDUP_REMOVED lines=13> */
[-C--:B-1----:R-:W-:Y:S02]  /*a880*/  @!P1 LEA R80, P2, R190, R20.reuse, 0x1 ;  /* 0x00000014be509211 */ /* 0x082fe400078408ff */
        /* <DEDUP_REMOVED lines=26> */
.L_x_1077:
[----:B------:R-:W-:Y:S05]  /*aa30*/  BSYNC B1 ;  /* 0x0000000000017941 */ /* 0x000fea0003800000 */
.L_x_1076:
        /* <DEDUP_REMOVED lines=24> */
[-C--:B------:R-:W-:Y:S02]  /*abc0*/  @!P0 LEA R12, P3, R186, R6.reuse, 0x1 ;  /* 0x00000006ba0c8211 */ /* 0x080fe400078608ff */
        /* <DEDUP_REMOVED lines=13> */
.L_x_1073:
        /* <DEDUP_REMOVED lines=31> */
.L_x_1079:
        /* <DEDUP_REMOVED lines=46> */
.L_x_1081:
[----:B------:R-:W-:Y:S05]  /*b170*/  BSYNC B1 ;  /* 0x0000000000017941 */ /* 0x000fea0003800000 */
.L_x_1080:
        /* <DEDUP_REMOVED lines=60> */
[----:B------:R-:W-:Y:S01]  /*b540*/  LOP3.LUT R10, R15, 0x10, R10, 0xe2, !PT ;  /* 0x000000100f0a7812 */ /* 0x000fe200078ee20a */
[----:B------:R-:W-:-:S02]  /*b550*/  IMAD.IADD R5, R5, 0x1, R9 ;  /* 0x0000000105057824 */ /* 0x000fc400078e0209 */
[----:B------:R-:W-:Y:S02]  /*b560*/  IMAD R0, R3, UR8, RZ ;  /* 0x0000000803007c24 */ /* 0x000fe4000f8e02ff */
[----:B------:R-:W-:Y:S02]  /*b570*/  IMAD.U32 R9, RZ, RZ, UR42 ;  /* 0x0000002aff097e24 */ /* 0x000fe4000f8e00ff */
[----:B------:R-:W-:Y:S02]  /*b580*/  IMAD R3, R7, UR9, R0 ;  /* 0x0000000907037c24 */ /* 0x000fe4000f8e0200 */
[----:B------:R-:W-:Y:S02]  /*b590*/  IMAD R0, R9, 0x40, R192 ;  /* 0x0000004009007824 */ /* 0x000fe400078e02c0 */
[----:B------:R-:W-:Y:S02]  /*b5a0*/  IMAD.SHL.U32 R15, R8, 0x20, RZ ;  /* 0x00000020080f7824 */ /* 0x000fe400078e00ff */
[----:B------:R-:W-:Y:S01]  /*b5b0*/  IMAD.WIDE.U32 R4, R7, UR8, R4 ;  /* 0x0000000807047c25 */ /* 0x000fe2000f8e0004 */
[----:B------:R-:W-:Y:S01]  /*b5c0*/  SEL R7, RZ, 0x40, P0 ;  /* 0x00000040ff077807 */ /* 0x000fe20000000000 */
[----:B------:R-:W-:Y:S01]  /*b5d0*/  ULDC.64 UR8, c[0x0][0xb80] ;  /* 0x0002e00000087ab9 */ /* 0x000fe20000000a00 */
[----:B------:R-:W-:Y:S01]  /*b5e0*/  ISETP.GE.AND P0, PT, R0, R27, PT ;  /* 0x0000001b0000720c */ /* 0x000fe20003f06270 */
[----:B------:R-:W-:Y:S01]  /*b5f0*/  IMAD.IADD R3, R5, 0x1, R3 ;  /* 0x0000000105037824 */ /* 0x000fe200078e0203 */
[----:B------:R-:W-:-:S02]  /*b600*/  LOP3.LUT R6, R15, 0x20, R10, 0xe2, !PT ;  /* 0x000000200f067812 */ /* 0x000fc400078ee20a */
[----:B------:R-:W-:Y:S02]  /*b610*/  LEA R10, P1, R4, UR8, 0x1 ;  /* 0x00000008040a7c11 */ /* 0x000fe4000f8208ff */
[----:B------:R-:W-:Y:S02]  /*b620*/  LOP3.LUT R24, R6, R7, RZ, 0xfc, !PT ;  /* 0x0000000706187212 */ /* 0x000fe400078efcff */
[----:B------:R-:W-:Y:S01]  /*b630*/  LEA.HI.X R3, R4, UR9, R3, 0x1, P1 ;  /* 0x0000000904037c11 */ /* 0x000fe200088f0c03 */
[----:B------:R0:W1:Y:S01]  /*b640*/  SHFL.IDX PT, R6, R10, RZ, 0x181f ;  /* 0x00181fff0a067589 */ /* 0x00006200000e0000 */
[----:B------:R-:W-:-:S03]  /*b650*/  SEL R5, RZ, 0x80, P2 ;  /* 0x00000080ff057807 */ /* 0x000fc60001000000 */
[----:B------:R0:W2:Y:S01]  /*b660*/  SHFL.IDX PT, R7, R3, RZ, 0x181f ;  /* 0x00181fff03077589 */ /* 0x0000a200000e0000 */
[----:B------:R-:W-:Y:S01]  /*b670*/  LOP3.LUT R25, R24, R5, RZ, 0xfc, !PT ;  /* 0x0000000518197212 */ /* 0x000fe200078efcff */
[----:B------:R-:W-:Y:S06]  /*b680*/  @P0 BRA `(.L_x_1083) ;  /* 0x00000000007c0947 */ /* 0x000fec0003800000 */
[----:B------:R-:W-:Y:S02]  /*b690*/  ISETP.GE.AND P2, PT, R190, UR14, PT ;  /* 0x0000000ebe007c0c */ /* 0x000fe4000bf46270 */
[----:B------:R-:W-:Y:S02]  /*b6a0*/  ISETP.GE.AND P1, PT, R16, UR14, PT ;  /* 0x0000000e10007c0c */ /* 0x000fe4000bf26270 */
[----:B------:R-:W-:Y:S02]  /*b6b0*/  ISETP.GE.AND P5, PT, R189, UR14, PT ;  /* 0x0000000ebd007c0c */ /* 0x000fe4000bfa6270 */
[----:B------:R-:W-:-:S07]  /*b6c0*/  ISETP.GE.AND P3, PT, R188, UR14, PT ;  /* 0x0000000ebc007c0c */ /* 0x000fce000bf66270 */
[-C--:B-1----:R-:W-:Y:S02]  /*b6d0*/  @!P2 LEA R8, P0, R190, R6.reuse, 0x1 ;  /* 0x00000006be08a211 */ /* 0x082fe400078008ff */
        /* <DEDUP_REMOVED lines=26> */
.L_x_1083:
[----:B------:R-:W-:Y:S05]  /*b880*/  BSYNC B1 ;  /* 0x0000000000017941 */ /* 0x000fea0003800000 */
.L_x_1082:
        /* <DEDUP_REMOVED lines=10> */
[-C--:B-1----:R-:W-:Y:S02]  /*b930*/  @!P2 LEA R8, P0, R190, R6.reuse, 0x1 ;  /* 0x00000006be08a211 */ /* 0x082fe400078008ff */
        /* <DEDUP_REMOVED lines=25> */
.L_x_1078:
[----:B------:R-:W-:Y:S05]  /*bad0*/  BSYNC B0 ;  /* 0x0000000000007941 */ /* 0x000fea0003800000 */
.L_x_1072:
[----:B------:R-:W-:Y:S02]  /*bae0*/  ULDC UR4, c[0x0][0xd3c] ;  /* 0x00034f0000047ab9 */ /* 0x000fe40000000800 */
[----:B------:R-:W-:-:S13]  /*baf0*/  ISETP.GE.AND P0, PT, R11, UR4, PT ;  /* 0x000000040b007c0c */ /* 0x000fda000bf06270 */
[----:B------:R-:W-:Y:S05]  /*bb00*/  @!P0 BRA `(.L_x_1084) ;  /* 0xffffff5400488947 */ /* 0x000fea000383ffff */
[----:B------:R-:W-:Y:S05]  /*bb10*/  EXIT ;  /* 0x000000000000794d */ /* 0x000fea0003800000 */
.L_x_1044:
        /* <DEDUP_REMOVED lines=18> */
.L_x_1085:
        /* <DEDUP_REMOVED lines=42> */
.L_x_1091:
        /* <DEDUP_REMOVED lines=12> */
.L_x_1090:
[----:B------:R-:W-:Y:S05]  /*bfa0*/  BSYNC B0 ;  /* 0x0000000000007941 */ /* 0x000fea0003800000 */
.L_x_1089:
        /* <DEDUP_REMOVED lines=22> */
.L_x_1087:
        /* <DEDUP_REMOVED lines=16> */
.L_x_1092:
        /* <DEDUP_REMOVED lines=25> */
.L_x_1088:
[----:B------:R-:W-:Y:S02]  /*c3a0*/  IMAD.MOV.U32 R17, RZ, RZ, RZ ;  /* 0x000000ffff117224 */ /* 0x000fe400078e00ff */
[----:B------:R-:W-:Y:S02]  /*c3b0*/  IMAD.U32 R16, RZ, RZ, UR6 ;  /* 0x00000006ff107e24 */ /* 0x000fe4000f8e00ff */
[----:B------:R-:W-:-:S07]  /*c3c0*/  IMAD.MOV.U32 R18, RZ, RZ, RZ ;  /* 0x000000ffff127224 */ /* 0x000fce00078e00ff */
.L_x_1093:
[----:B------:R-:W-:-:S13]  /*c3d0*/  ISETP.NE.AND P0, PT, R5, RZ, PT ;  /* 0x000000ff0500720c */ /* 0x000fda0003f05270 */
[----:B------:R-:W0:Y:S01]  /*c3e0*/  @!P0 S2R R3, SR_CgaCtaId ;  /* 0x0000000000038919 */ /* 0x000e220000008800 */
[----:B------:R-:W-:-:S04]  /*c3f0*/  @!P0 MOV R0, 0x400 ;  /* 0x0000040000008802 */ /* 0x000fc80000000f00 */
[----:B0-----:R-:W-:-:S05]  /*c400*/  @!P0 LEA R0, R3, R0, 0x18 ;  /* 0x0000000003008211 */ /* 0x001fca00078ec0ff */
[----:B------:R0:W-:Y:S01]  /*c410*/  @!P0 STS.128 [R0+0x388d0], R16 ;  /* 0x0388d01000008388 */ /* 0x0001e20000000c00 */
[----:B------:R-:W-:Y:S06]  /*c420*/  BAR.ARV 0x5, 0x180 ;  /* 0x0146000000007b1d */ /* 0x000fec0000002000 */
.L_x_1086:
        /* <DEDUP_REMOVED lines=16> */
[C---:B------:R-:W-:Y:S02]  /*c530*/  LOP3.LUT R2, R0.reuse, 0x1f8, RZ, 0xc0, !PT ;  /* 0x000001f800027812 */ /* 0x040fe400078ec0ff */
[----:B------:R-:W-:Y:S02]  /*c540*/  LOP3.LUT R0, R0, 0x38, RZ, 0xc0, !PT ;  /* 0x0000003800007812 */ /* 0x000fe400078ec0ff */
        /* <DEDUP_REMOVED lines=11> */
[----:B------:R-:W-:Y:S01]  /*c600*/  STL [R1+0x5c], RZ ;  /* 0x00005cff01007387 */ /* 0x000fe20000100800 */
[----:B0-----:R-:W-:-:S03]  /*c610*/  LOP3.LUT R4, R0, 0x40, RZ, 0xfc, !PT ;  /* 0x0000004000047812 */ /* 0x001fc600078efcff */
[----:B------:R0:W-:Y:S01]  /*c620*/  STL [R1+0x18], R2 ;  /* 0x0000180201007387 */ /* 0x0001e20000100800 */
[C---:B------:R-:W-:Y:S02]  /*c630*/  LOP3.LUT R4, R0.reuse, 0x100, RZ, 0xfc, !PT ;  /* 0x0000010000047812 */ /* 0x040fe400078efcff */
[C---:B-1----:R-:W-:Y:S01]  /*c640*/  LOP3.LUT R3, R0.reuse, 0x80, RZ, 0xfc, !PT ;  /* 0x0000008000037812 */ /* 0x042fe200078efcff */
[----:B------:R1:W-:Y:S01]  /*c650*/  STL [R1+0xc], RZ ;  /* 0x00000cff01007387 */ /* 0x0003e20000100800 */
[C---:B------:R-:W-:Y:S02]  /*c660*/  LOP3.LUT R3, R0.reuse, 0x140, RZ, 0xfc, !PT ;  /* 0x0000014000037812 */ /* 0x040fe400078efcff */
[C---:B0-----:R-:W-:Y:S02]  /*c670*/  LOP3.LUT R2, R0.reuse, 0xc0, RZ, 0xfc, !PT ;  /* 0x000000c000027812 */ /* 0x041fe400078efcff */
[C---:B------:R-:W-:Y:S02]  /*c680*/  LOP3.LUT R2, R0.reuse, 0x180, RZ, 0xfc, !PT ;  /* 0x0000018000027812 */ /* 0x040fe400078efcff */
[----:B-1----:R-:W-:-:S07]  /*c690*/  LOP3.LUT R0, R0, 0x1c0, RZ, 0xfc, !PT ;  /* 0x000001c000007812 */ /* 0x002fce00078efcff */
.L_x_1218:
[----:B01----:R-:W0:Y:S02]  /*c6a0*/  LDC.64 R2, c[0x0][0xd88] ;  /* 0x00036200ff027b82 */ /* 0x003e240000000a00 */
[----:B0-----:R-:W-:-:S05]  /*c6b0*/  IMAD.WIDE R2, R19, 0x4, R2 ;  /* 0x0000000413027825 */ /* 0x001fca00078e0202 */
[----:B--2---:R-:W2:Y:S01]  /*c6c0*/  LDG.E R11, desc[UR38][R2.64] ;  /* 0x00000026020b7981 */ /* 0x004ea2000c1e1900 */
        /* <DEDUP_REMOVED lines=17> */
[----:B------:R1:W5:Y:S01]  /*c7e0*/  @P0 LDG.E R0, desc[UR38][R2.64] ;  /* 0x0000002602000981 */ /* 0x000362000c1e1900 */
        /* <DEDUP_REMOVED lines=35> */
.L_x_1095:
        /* <DEDUP_REMOVED lines=12> */
.L_x_1096:
[----:B------:R-:W-:Y:S05]  /*cae0*/  @!P0 BRA `(.L_x_1097) ;  /* 0x00000000000c8947 */ /* 0x000fea0003800000 */
[----:B------:R-:W2:Y:S04]  /*caf0*/  LDG.E R6, desc[UR38][R4.64] ;  /* 0x0000002604067981 */ /* 0x000ea8000c1e1900 */
[----:B------:R-:W2:Y:S02]  /*cb00*/  LDG.E R4, desc[UR38][R4.64+0x4] ;  /* 0x0000042604047981 */ /* 0x000ea4000c1e1900 */
[----:B--2---:R-:W-:-:S07]  /*cb10*/  IMAD.IADD R6, R4, 0x1, -R6 ;  /* 0x0000000104067824 */ /* 0x004fce00078e0a06 */
.L_x_1097:
        /* <DEDUP_REMOVED lines=20> */
[----:B---3--:R-:W2:Y:S04]  /*cc60*/  @P0 ATOMG.E.ADD.STRONG.GPU PT, R2, desc[UR38][R4.64], R2 ;  /* 0x00000002040209a8 */ /* 0x008ea800081ee1e6 */
[----:B--2---:R2:W3:Y:S02]  /*cc70*/  SHFL.IDX PT, R2, R2, R0, 0x1f ;  /* 0x00001f0002027589 */ /* 0x0044e400000e0000 */
[----:B--2---:R-:W2:Y:S02]  /*cc80*/  S2R R0, SR_LTMASK ;  /* 0x0000000000007919 */ /* 0x004ea40000003900 */
[----:B--2---:R-:W-:-:S06]  /*cc90*/  LOP3.LUT R0, R0, UR4, RZ, 0xc0, !PT ;  /* 0x0000000400007c12 */ /* 0x004fcc000f8ec0ff */
[----:B------:R-:W3:Y:S02]  /*cca0*/  POPC R0, R0 ;  /* 0x0000000000007309 */ /* 0x000ee40000000000 */
[----:B---3--:R-:W-:Y:S01]  /*ccb0*/  IADD3 R16, R2, UR36, R0 ;  /* 0x0000002402107c10 */ /* 0x008fe2000fffe000 */
[----:B------:R-:W-:Y:S06]  /*ccc0*/  BRA `(.L_x_1100) ;  /* 0x0000005c00987947 */ /* 0x000fec0003800000 */
.L_x_1099:
        /* <DEDUP_REMOVED lines=21> */
.L_x_1102:
[----:B------:R-:W-:Y:S05]  /*ce20*/  BSYNC B6 ;  /* 0x0000000000067941 */ /* 0x000fea0003800000 */
.L_x_1101:
        /* <DEDUP_REMOVED lines=21> */
.L_x_1105:
        /* <DEDUP_REMOVED lines=16> */
.L_x_1104:
[----:B------:R-:W-:Y:S05]  /*d080*/  BSYNC B6 ;  /* 0x0000000000067941 */ /* 0x000fea0003800000 */
.L_x_1103:
        /* <DEDUP_REMOVED lines=26> */
.L_x_1233:
        /* <DEDUP_REMOVED lines=11> */
.L_x_1236:
        /* <DEDUP_REMOVED lines=25> */
.L_x_1109:
[----:B------:R-:W3:Y:S04]  /*d470*/  LDL R7, [R1+0x4] ;  /* 0x0000040001077983 */ /* 0x000ee80000100800 */
[----:B-12---:R-:W3:Y:S04]  /*d480*/  LDL R0, [R1+0xc] ;  /* 0x00000c0001007983 */ /* 0x006ee80000100800 */
[----:B------:R-:W2:Y:S01]  /*d490*/  LDL R2, [R1+0x18] ;  /* 0x0000180001027983 */ /* 0x000ea20000100800 */
[----:B---3--:R-:W-:Y:S01]  /*d4a0*/  IMAD R0, R0, 0x8, R7 ;  /* 0x0000000800007824 */ /* 0x008fe200078e0207 */
[----:B--2---:R-:W-:-:S04]  /*d4b0*/  SHF.L.U32 R2, R2, 0x1f, RZ ;  /* 0x0000001f02027819 */ /* 0x004fc800000006ff */
[----:B------:R-:W1:Y:S02]  /*d4c0*/  SYNCS.PHASECHK.TRANS64.TRYWAIT P0, [R0+URZ+0x38840], R2 ;  /* 0x03884002000075a7 */ /* 0x000e64000800017f */
[----:B-1----:R-:W-:Y:S05]  /*d4d0*/  @!P0 BRA `(.L_x_1110) ;  /* 0x0000006400d88947 */ /* 0x002fea0003800000 */
.L_x_1237:
        /* <DEDUP_REMOVED lines=11> */
.L_x_1111:
        /* <DEDUP_REMOVED lines=27> */
.L_x_1107:
[----:B-1----:R-:W3:Y:S04]  /*d740*/  LDL R0, [R1+0x4] ;  /* 0x0000040001007983 */ /* 0x002ee80000100800 */
[----:B------:R-:W4:Y:S04]  /*d750*/  LDL.LU R4, [R1+0x24] ;  /* 0x0000240001047983 */ /* 0x000f280000300800 */
[----:B------:R-:W5:Y:S04]  /*d760*/  LDL.LU R3, [R1+0x40] ;  /* 0x0000400001037983 */ /* 0x000f680000300800 */
[----:B--2---:R-:W2:Y:S01]  /*d770*/  LDL R2, [R1+0x28] ;  /* 0x0000280001027983 */ /* 0x004ea20000100800 */
[----:B------:R-:W-:Y:S05]  /*d780*/  WARPSYNC.ALL ;  /* 0x0000000000007948 */ /* 0x000fea0003800000 */
[----:B------:R-:W-:Y:S01]  /*d790*/  ULDC.64 UR4, c[0x0][0xaf8] ;  /* 0x0002be0000047ab9 */ /* 0x000fe20000000a00 */
[----:B------:R-:W-:Y:S01]  /*d7a0*/  BSSY B6, `(.L_x_1112) ;  /* 0x000001f000067945 */ /* 0x000fe20003800000 */
[----:B------:R-:W-:Y:S01]  /*d7b0*/  BAR.SYNC.DEFER_BLOCKING 0x8, 0x100 ;  /* 0x0204000000007b1d */ /* 0x000fe20000010000 */
[----:B------:R-:W-:-:S04]  /*d7c0*/  ISETP.NE.U32.AND P0, PT, RZ, UR4, PT ;  /* 0x00000004ff007c0c */ /* 0x000fc8000bf05070 */
[----:B------:R-:W-:Y:S01]  /*d7d0*/  ISETP.NE.AND.EX P0, PT, RZ, UR5, PT, P0 ;  /* 0x00000005ff007c0c */ /* 0x000fe2000bf05300 */
[----:B---3--:R-:W-:-:S05]  /*d7e0*/  VIADD R0, R0, 0x20400 ;  /* 0x0002040000007836 */ /* 0x008fca0000000000 */
[----:B------:R-:W-:Y:S02]  /*d7f0*/  LOP3.LUT P1, RZ, R0, 0x3ff, RZ, 0xc0, !PT ;  /* 0x000003ff00ff7812 */ /* 0x000fe4000782c0ff */
[----:B----4-:R-:W-:Y:S02]  /*d800*/  SEL R0, R4, RZ, !P0 ;  /* 0x000000ff04007207 */ /* 0x010fe40004000000 */
[----:B-----5:R-:W-:-:S03]  /*d810*/  SEL R3, R3, RZ, !P0 ;  /* 0x000000ff03037207 */ /* 0x020fc60004000000 */
[----:B------:R1:W-:Y:S01]  /*d820*/  STL [R1+0x34], R0 ;  /* 0x0000340001007387 */ /* 0x0003e20000100800 */
[----:B--2---:R-:W-:-:S03]  /*d830*/  SHF.R.S32.HI R2, RZ, 0x1f, R2 ;  /* 0x0000001fff027819 */ /* 0x004fc60000011402 */
[----:B------:R2:W-:Y:S01]  /*d840*/  STL [R1+0x54], R3 ;  /* 0x0000540301007387 */ /* 0x0005e20000100800 */
[----:B-1----:R-:W-:-:S05]  /*d850*/  SHF.R.S32.HI R0, RZ, 0x1f, R18 ;  /* 0x0000001fff007819 */ /* 0x002fca0000011412 */
        /* <DEDUP_REMOVED lines=19> */
.L_x_1113:
[----:B------:R-:W-:Y:S05]  /*d990*/  BSYNC B6 ;  /* 0x0000000000067941 */ /* 0x000fea0003800000 */
.L_x_1112:
[----:B------:R-:W3:Y:S01]  /*d9a0*/  LDL R4, [R1+0x40] ;  /* 0x0000400001047983 */ /* 0x000ee20000100800 */
[----:B------:R-:W1:Y:S01]  /*d9b0*/  LDC R7, c[0x0][0x448] ;  /* 0x00011200ff077b82 */ /* 0x000e620000000800 */
[----:B------:R-:W-:Y:S01]  /*d9c0*/  ULDC.64 UR4, c[0x0][0x298] ;  /* 0x0000a60000047ab9 */ /* 0x000fe20000000a00 */
[----:B------:R-:W-:Y:S01]  /*d9d0*/  ULDC.64 UR6, c[0x0][0x280] ;  /* 0x0000a00000067ab9 */ /* 0x000fe20000000a00 */
[----:B------:R-:W4:Y:S04]  /*d9e0*/  LDL R10, [R1+0x28] ;  /* 0x00002800010a7983 */ /* 0x000f280000100800 */
[----:B------:R-:W4:Y:S01]  /*d9f0*/  LDL R9, [R1+0x50] ;  /* 0x0000500001097983 */ /* 0x000f220000100800 */
[----:B--2---:R-:W2:Y:S01]  /*da00*/  S2R R2, SR_TID.X ;  /* 0x0000000000027919 */ /* 0x004ea20000002100 */
[----:B------:R-:W0:Y:S02]  /*da10*/  S2R R0, SR_TID.X ;  /* 0x0000000000007919 */ /* 0x000e240000002100 */
[----:B------:R-:W4:Y:S04]  /*da20*/  LDL R8, [R1+0x54] ;  /* 0x0000540001087983 */ /* 0x000f280000100800 */
[----:B------:R-:W4:Y:S01]  /*da30*/  LDL R6, [R1+0x34] ;  /* 0x0000340001067983 */ /* 0x000f220000100800 */
[----:B-1----:R-:W-:-:S13]  /*da40*/  ISETP.NE.AND P0, PT, R7, 0x1, PT ;  /* 0x000000010700780c */ /* 0x002fda0003f05270 */
[----:B------:R-:W1:Y:S01]  /*da50*/  @P0 LDC R3, c[0x0][0x450] ;  /* 0x00011400ff030b82 */ /* 0x000e620000000800 */
[----:B--2---:R-:W-:-:S04]  /*da60*/  LOP3.LUT R2, R2, 0x7f, RZ, 0xc0, !PT ;  /* 0x0000007f02027812 */ /* 0x004fc800078ec0ff */
[----:B------:R-:W-:Y:S01]  /*da70*/  SHF.R.U32.HI R2, RZ, 0x3, R2 ;  /* 0x00000003ff027819 */ /* 0x000fe20000011602 */
[----:B0-----:R-:W-:-:S05]  /*da80*/  IMAD.SHL.U32 R0, R0, 0x10, RZ ;  /* 0x0000001000007824 */ /* 0x001fca00078e00ff */
[----:B------:R-:W-:Y:S02]  /*da90*/  LOP3.LUT R0, R2, 0x70, R0, 0xf8, !PT ;  /* 0x0000007002007812 */ /* 0x000fe400078ef800 */
[----:B------:R-:W0:Y:S03]  /*daa0*/  @P0 LDC R2, c[0x0][0x44c] ;  /* 0x00011300ff020b82 */ /* 0x000e260000000800 */
[----:B------:R-:W-:-:S04]  /*dab0*/  IMAD R5, R17, 0x40, R0 ;  /* 0x0000004011057824 */ /* 0x000fc800078e0200 */
[----:B------:R-:W-:Y:S01]  /*dac0*/  IMAD.MOV.U32 R0, RZ, RZ, R5 ;  /* 0x000000ffff007224 */ /* 0x000fe200078e0005 */
[----:B------:R2:W-:Y:S01]  /*dad0*/  STL [R1+0x24], R5 ;  /* 0x0000240501007387 */ /* 0x0005e20000100800 */
[----:B0-----:R-:W-:-:S05]  /*dae0*/  @P0 IMAD.HI.U32 R2, R5, R2, RZ ;  /* 0x0000000205020227 */ /* 0x001fca00078e00ff */
[----:B-1----:R-:W-:Y:S01]  /*daf0*/  @P0 SHF.R.U32.HI R0, RZ, R3, R2 ;  /* 0x00000003ff000219 */ /* 0x002fe20000011602 */
[----:B---3--:R-:W-:-:S04]  /*db00*/  IMAD R2, R4, UR4, RZ ;  /* 0x0000000404027c24 */ /* 0x008fc8000f8e02ff */
[C---:B----4-:R-:W-:Y:S02]  /*db10*/  IMAD R4, R10.reuse, UR5, R2 ;  /* 0x000000050a047c24 */ /* 0x050fe4000f8e0202 */
[----:B------:R-:W-:Y:S01]  /*db20*/  IMAD.WIDE.U32 R2, R10, UR4, RZ ;  /* 0x000000040a027c25 */ /* 0x000fe2000f8e00ff */
[----:B------:R-:W-:-:S03]  /*db30*/  ULDC.64 UR4, c[0x0][0x2d8] ;  /* 0x0000b60000047ab9 */ /* 0x000fc60000000a00 */
[----:B------:R-:W-:Y:S02]  /*db40*/  IMAD.IADD R3, R3, 0x1, R4 ;  /* 0x0000000103037824 */ /* 0x000fe400078e0204 */
[----:B------:R-:W-:Y:S02]  /*db50*/  IMAD R4, R9, UR4, RZ ;  /* 0x0000000409047c24 */ /* 0x000fe4000f8e02ff */
[----:B------:R0:W5:Y:S01]  /*db60*/  LDL R9, [R1+0x14] ;  /* 0x0000140001097983 */ /* 0x0001620000100800 */
[----:B------:R-:W-:-:S04]  /*db70*/  IMAD.WIDE.U32 R2, R18, UR4, R2 ;  /* 0x0000000412027c25 */ /* 0x000fc8000f8e0002 */
[----:B------:R-:W-:Y:S01]  /*db80*/  IMAD R4, R18, UR5, R4 ;  /* 0x0000000512047c24 */ /* 0x000fe2000f8e0204 */
[----:B------:R-:W-:-:S03]  /*db90*/  ULDC.64 UR4, c[0x0][0x2e0] ;  /* 0x0000b80000047ab9 */ /* 0x000fc60000000a00 */
[----:B------:R-:W-:Y:S02]  /*dba0*/  IMAD.IADD R3, R3, 0x1, R4 ;  /* 0x0000000103037824 */ /* 0x000fe400078e0204 */
[----:B------:R-:W-:Y:S02]  /*dbb0*/  IMAD R4, R8, UR4, RZ ;  /* 0x0000000408047c24 */ /* 0x000fe4000f8e02ff */
[----:B------:R-:W1:Y:S01]  /*dbc0*/  S2R R8, SR_TID.X ;  /* 0x0000000000087919 */ /* 0x000e620000002100 */
[----:B------:R-:W-:-:S04]  /*dbd0*/  IMAD.WIDE.U32 R2, R6, UR4, R2 ;  /* 0x0000000406027c25 */ /* 0x000fc8000f8e0002 */
[----:B------:R-:W-:Y:S01]  /*dbe0*/  IMAD R4, R6, UR5, R4 ;  /* 0x0000000506047c24 */ /* 0x000fe2000f8e0204 */
[----:B------:R-:W-:-:S03]  /*dbf0*/  ULDC.64 UR4, c[0x0][0x2d0] ;  /* 0x0000b40000047ab9 */ /* 0x000fc60000000a00 */
[----:B------:R-:W-:Y:S01]  /*dc00*/  IMAD.IADD R3, R3, 0x1, R4 ;  /* 0x0000000103037824 */ /* 0x000fe200078e0204 */
[----:B------:R-:W-:-:S05]  /*dc10*/  SHF.R.S32.HI R4, RZ, 0x1f, R0 ;  /* 0x0000001fff047819 */ /* 0x000fca0000011400 */
[----:B------:R-:W-:Y:S02]  /*dc20*/  IMAD R4, R4, UR4, RZ ;  /* 0x0000000404047c24 */ /* 0x000fe4000f8e02ff */
[----:B------:R-:W-:-:S04]  /*dc30*/  IMAD.WIDE.U32 R2, R0, UR4, R2 ;  /* 0x0000000400027c25 */ /* 0x000fc8000f8e0002 */
[----:B------:R-:W-:Y:S01]  /*dc40*/  IMAD R4, R0, UR5, R4 ;  /* 0x0000000500047c24 */ /* 0x000fe2000f8e0204 */
[----:B------:R-:W-:Y:S01]  /*dc50*/  ULDC.64 UR4, c[0x0][0x2c8] ;  /* 0x0000b20000047ab9 */ /* 0x000fe20000000a00 */
[----:B------:R-:W-:-:S04]  /*dc60*/  IMAD.MOV R0, RZ, RZ, -R0 ;  /* 0x000000ffff007224 */ /* 0x000fc800078e0a00 */
[----:B------:R-:W-:-:S05]  /*dc70*/  IMAD R0, R7, R0, R5 ;  /* 0x0000000007007224 */ /* 0x000fca00078e0205 */
[----:B------:R-:W-:Y:S01]  /*dc80*/  SHF.R.S32.HI R6, RZ, 0x1f, R0 ;  /* 0x0000001fff067819 */ /* 0x000fe20000011400 */
[----:B------:R-:W-:Y:S02]  /*dc90*/  IMAD.IADD R3, R3, 0x1, R4 ;  /* 0x0000000103037824 */ /* 0x000fe400078e0204 */
[----:B-1----:R-:W-:Y:S02]  /*dca0*/  IMAD.SHL.U32 R10, R8, 0x8, RZ ;  /* 0x00000008080a7824 */ /* 0x002fe400078e00ff */
[----:B------:R-:W-:Y:S02]  /*dcb0*/  IMAD R6, R6, UR4, RZ ;  /* 0x0000000406067c24 */ /* 0x000fe4000f8e02ff */
[----:B--2---:R-:W-:Y:S01]  /*dcc0*/  IMAD.WIDE.U32 R4, R0, UR4, R2 ;  /* 0x0000000400047c25 */ /* 0x004fe2000f8e0002 */
[----:B------:R-:W-:Y:S01]  /*dcd0*/  LOP3.LUT R10, R10, 0x38, RZ, 0xc0, !PT ;  /* 0x000000380a0a7812 */ /* 0x000fe200078ec0ff */
[----:B------:R-:W-:Y:S02]  /*dce0*/  ULDC UR4, c[0x0][0x2b8] ;  /* 0x0000ae0000047ab9 */ /* 0x000fe40000000800 */
[----:B------:R-:W-:Y:S01]  /*dcf0*/  IMAD R0, R0, UR5, R6 ;  /* 0x0000000500007c24 */ /* 0x000fe2000f8e0206 */
[----:B------:R-:W-:-:S03]  /*dd00*/  LEA R3, P1, R4, UR6, 0x1 ;  /* 0x0000000604037c11 */ /* 0x000fc6000f8208ff */
[----:B------:R-:W-:Y:S01]  /*dd10*/  IMAD.IADD R0, R5, 0x1, R0 ;  /* 0x0000000105007824 */ /* 0x000fe200078e0200 */
[----:B------:R-:W-:Y:S01]  /*dd20*/  ISETP.GE.AND P0, PT, R10, UR4, PT ;  /* 0x000000040a007c0c */ /* 0x000fe2000bf06270 */
[----:B------:R-:W-:Y:S01]  /*dd30*/  UMOV UR4, 0xffffffff ;  /* 0xffffffff00047882 */ /* 0x000fe20000000000 */
[----:B------:R-:W-:Y:S02]  /*dd40*/  LOP3.LUT R8, R8, 0x7f, RZ, 0xc0, !PT ;  /* 0x0000007f08087812 */ /* 0x000fe400078ec0ff */
[----:B------:R-:W-:Y:S02]  /*dd50*/  LEA.HI.X R2, R4, UR7, R0, 0x1, P1 ;  /* 0x0000000704027c11 */ /* 0x000fe400088f0c00 */
[----:B------:R-:W-:Y:S01]  /*dd60*/  SHF.R.U32.HI R8, RZ, 0x3, R8 ;  /* 0x00000003ff087819 */ /* 0x000fe20000011608 */
[----:B0-----:R-:W-:Y:S06]  /*dd70*/  BRA.DIV UR4, `(.L_x_1114) ;  /* 0x0000005e04c47947 */ /* 0x001fec000b800000 */
[----:B------:R-:W2:Y:S01]  /*dd80*/  LDL R6, [R1+0x38] ;  /* 0x0000380001067983 */ /* 0x000ea20000100800 */
[----:B------:R-:W-:-:S03]  /*dd90*/  IMAD R17, R17, 0x40, R8 ;  /* 0x0000004011117824 */ /* 0x000fc600078e0208 */
[----:B------:R-:W0:Y:S04]  /*dda0*/  SHFL.IDX PT, R5, R3, RZ, 0x181f ;  /* 0x00181fff03057589 */ /* 0x000e2800000e0000 */
[----:B------:R-:W1:Y:S01]  /*ddb0*/  SHFL.IDX PT, R4, R2, RZ, 0x181f ;  /* 0x00181fff02047589 */ /* 0x000e6200000e0000 */
[----:B--2---:R-:W-:-:S03]  /*ddc0*/  IMAD R0, R6, R7, RZ ;  /* 0x0000000706007224 */ /* 0x004fc600078e02ff */
[----:B------:R-:W-:Y:S01]  /*ddd0*/  SHFL.IDX PT, R6, R2, 0x1, 0x181f ;  /* 0x00381f0002067f89 */ /* 0x000fe200000e0000 */
[C---:B------:R-:W-:Y:S01]  /*dde0*/  VIADD R7, R17.reuse, 0x10 ;  /* 0x0000001011077836 */ /* 0x040fe20000000000 */
[----:B------:R-:W-:-:S04]  /*ddf0*/  ISETP.GE.AND P1, PT, R17, R0, PT ;  /* 0x000000001100720c */ /* 0x000fc80003f26270 */
[----:B------:R2:W-:Y:S09]  /*de00*/  STL [R1+0x4c], R7 ;  /* 0x00004c0701007387 */ /* 0x0005f20000100800 */
[----:B0-----:R-:W-:-:S05]  /*de10*/  @!P1 LEA R5, P2, R10, R5, 0x1 ;  /* 0x000000050a059211 */ /* 0x001fca00078408ff */
[----:B-1----:R-:W-:-:S05]  /*de20*/  @!P1 IMAD.X R4, RZ, RZ, R4, P2 ;  /* 0x000000ffff049224 */ /* 0x002fca00010e0604 */
        /* <DEDUP_REMOVED lines=25> */
.L_x_1246:
[----:B------:R1:W5:Y:S01]  /*dfc0*/  LDL R8, [R1+0x4] ;  /* 0x0000040001087983 */ /* 0x0003620000100800 */
[----:B0-----:R-:W-:-:S05]  /*dfd0*/  VIADD R2, R17, 0x30 ;  /* 0x0000003011027836 */ /* 0x001fca0000000000 */
        /* <DEDUP_REMOVED lines=10> */
.L_x_1115:
[----:B------:R-:W2:Y:S01]  /*e080*/  LDL R0, [R1+0x4] ;  /* 0x0000040001007983 */ /* 0x000ea20000100800 */
[----:B------:R-:W-:Y:S02]  /*e090*/  PLOP3.LUT P1, PT, P1, P0, PT, 0xa2, 0x0 ;  /* 0x000000000000781c */ /* 0x000fe40000f21472 */
[----:B--2---:R-:W-:-:S08]  /*e0a0*/  @P0 R2UR P1, UR4, R0 ;  /* 0x00000000000402ca */ /* 0x004fd00000020000 */
[----:B------:R-:W-:-:S05]  /*e0b0*/  @P0 PLOP3.LUT P0, PT, P1, PT, PT, 0x80, 0x0 ;  /* 0x000000000000081c */ /* 0x000fca0000f0f070 */
[----:B------:R-:W-:Y:S01]  /*e0c0*/  @!P1 SYNCS.ARRIVE.TRANS64.RED.A0T1 RZ, [UR4+0x38800], RZ ;  /* 0x038800ffffff99a7 */ /* 0x000fe20008200404 */
[----:B------:R-:W-:Y:S07]  /*e0d0*/  @!P1 ARRIVES.LDGSTSBAR.64.TRANSCNT [UR4+0x38800] ;  /* 0x03880000ff0099b0 */ /* 0x000fee0008000a84 */
[----:B------:R-:W-:Y:S05]  /*e0e0*/  @P0 BRA.U.ANY `(.L_x_1115) ;  /* 0xfffffffd00e40947 */ /* 0x000fea000393ffff */
[----:B------:R-:W-:Y:S01]  /*e0f0*/  NOP ;  /* 0x0000000000007918 */ /* 0x000fe20000000000 */
[----:B-1----:R-:W2:Y:S01]  /*e100*/  LDL.LU R2, [R1+0x40] ;  /* 0x0000400001027983 */ /* 0x002ea20000300800 */
[----:B------:R-:W-:Y:S01]  /*e110*/  ULDC.64 UR4, c[0x0][0x398] ;  /* 0x0000e60000047ab9 */ /* 0x000fe20000000a00 */
[----:B------:R0:W-:Y:S02]  /*e120*/  SYNCS.ARRIVE.TRANS64.A1T0 RZ, [R0+URZ+0x38800], RZ ;  /* 0x038800ff00ff79a7 */ /* 0x0001e4000810003f */
[----:B------:R-:W3:Y:S01]  /*e130*/  LDL.LU R3, [R1+0x28] ;  /* 0x0000280001037983 */ /* 0x000ee20000300800 */
[----:B------:R-:W-:Y:S01]  /*e140*/  BSSY B6, `(.L_x_1116) ;  /* 0x000001a000067945 */ /* 0x000fe20003800000 */
[----:B0-----:R-:W-:-:S05]  /*e150*/  VIADD R0, R0, 0x26400 ;  /* 0x0002640000007836 */ /* 0x001fca0000000000 */
[----:B------:R-:W-:Y:S01]  /*e160*/  LOP3.LUT P0, RZ, R0, 0x3ff, RZ, 0xc0, !PT ;  /* 0x000003ff00ff7812 */ /* 0x000fe2000780c0ff */
[----:B--2---:R-:W-:-:S04]  /*e170*/  IMAD R2, R2, UR4, RZ ;  /* 0x0000000402027c24 */ /* 0x004fc8000f8e02ff */
[C---:B---3--:R-:W-:Y:S02]  /*e180*/  IMAD R2, R3.reuse, UR5, R2 ;  /* 0x0000000503027c24 */ /* 0x048fe4000f8e0202 */
[----:B------:R-:W-:-:S04]  /*e190*/  IMAD.WIDE.U32 R4, R3, UR4, RZ ;  /* 0x0000000403047c25 */ /* 0x000fc8000f8e00ff */
[----:B------:R-:W-:Y:S01]  /*e1a0*/  IMAD.IADD R0, R5, 0x1, R2 ;  /* 0x0000000105007824 */ /* 0x000fe200078e0202 */
[----:B------:R0:W-:Y:S04]  /*e1b0*/  STL.64 [R1+0x40], R4 ;  /* 0x0000400401007387 */ /* 0x0001e80000100a00 */
        /* <DEDUP_REMOVED lines=13> */
[----:B-----5:R-:W-:Y:S02]  /*e290*/  IMAD.MOV.U32 R8, RZ, RZ, 0x70 ;  /* 0x00000070ff087424 */ /* 0x020fe400078e00ff */
[----:B------:R-:W-:Y:S02]  /*e2a0*/  IMAD.MOV.U32 R12, RZ, RZ, 0x1 ;  /* 0x00000001ff0c7424 */ /* 0x000fe400078e00ff */
[----:B------:R-:W-:-:S07]  /*e2b0*/  IMAD.MOV.U32 R13, RZ, RZ, RZ ;  /* 0x000000ffff0d7224 */ /* 0x000fce00078e00ff */
[----:B------:R-:W-:-:S07]  /*e2c0*/  LEPC R20, `(.L_x_1117) ;  /* 0x000000001014794e */ /* 0x000fce0000000000 */
[----:B0-----:R-:W-:Y:S05]  /*e2d0*/  CALL.ABS.NOINC R2 ;  /* 0x0000000002007343 */ /* 0x001fea0003c00000 */
.L_x_1117:
[----:B------:R-:W-:Y:S05]  /*e2e0*/  BSYNC B6 ;  /* 0x0000000000067941 */ /* 0x000fea0003800000 */
.L_x_1116:
[----:B------:R-:W2:Y:S01]  /*e2f0*/  LDL.LU R6, [R1+0x28] ;  /* 0x0000280001067983 */ /* 0x000ea20000300800 */
[----:B------:R-:W1:Y:S01]  /*e300*/  LDC R7, c[0x0][0x448] ;  /* 0x00011200ff077b82 */ /* 0x000e620000000800 */
[----:B------:R-:W-:Y:S02]  /*e310*/  ULDC.64 UR4, c[0x0][0x3d8] ;  /* 0x0000f60000047ab9 */ /* 0x000fe40000000a00 */
[----:B------:R-:W2:Y:S04]  /*e320*/  LDL.LU.64 R2, [R1+0x40] ;  /* 0x0000400001027983 */ /* 0x000ea80000300a00 */
[----:B0-----:R-:W3:Y:S04]  /*e330*/  LDL.LU R0, [R1+0x50] ;  /* 0x0000500001007983 */ /* 0x001ee80000300800 */
[----:B------:R-:W4:Y:S04]  /*e340*/  LDL.LU R5, [R1+0x54] ;  /* 0x0000540001057983 */ /* 0x000f280000300800 */
[----:B------:R-:W4:Y:S01]  /*e350*/  LDL.LU R4, [R1+0x34] ;  /* 0x0000340001047983 */ /* 0x000f220000300800 */
[----:B-1----:R-:W-:Y:S01]  /*e360*/  ISETP.NE.AND P0, PT, R7, 0x1, PT ;  /* 0x000000010700780c */ /* 0x002fe20003f05270 */
[----:B--2---:R-:W-:-:S02]  /*e370*/  IMAD.MOV.U32 R3, RZ, RZ, R6 ;  /* 0x000000ffff037224 */ /* 0x004fc400078e0006 */
[----:B------:R-:W2:Y:S01]  /*e380*/  LDL.LU R6, [R1+0x24] ;  /* 0x0000240001067983 */ /* 0x000ea20000300800 */
[----:B---3--:R-:W-:-:S03]  /*e390*/  IMAD R0, R0, UR4, RZ ;  /* 0x0000000400007c24 */ /* 0x008fc6000f8e02ff */
[----:B------:R-:W3:Y:S01]  /*e3a0*/  LDL.LU R9, [R1+0x8] ;  /* 0x0000080001097983 */ /* 0x000ee20000300800 */
[----:B------:R-:W-:-:S04]  /*e3b0*/  IMAD.WIDE.U32 R2, R18, UR4, R2 ;  /* 0x0000000412027c25 */ /* 0x000fc8000f8e0002 */
[----:B------:R-:W-:Y:S01]  /*e3c0*/  IMAD R0, R18, UR5, R0 ;  /* 0x0000000512007c24 */ /* 0x000fe2000f8e0200 */
[----:B------:R-:W-:-:S03]  /*e3d0*/  ULDC.64 UR4, c[0x0][0x3e0] ;  /* 0x0000f80000047ab9 */ /* 0x000fc60000000a00 */
[----:B------:R-:W-:Y:S02]  /*e3e0*/  IMAD.IADD R3, R3, 0x1, R0 ;  /* 0x0000000103037824 */ /* 0x000fe400078e0200 */
[----:B----4-:R-:W-:Y:S02]  /*e3f0*/  IMAD R0, R5, UR4, RZ ;  /* 0x0000000405007c24 */ /* 0x010fe4000f8e02ff */
[C---:B------:R-:W-:Y:S01]  /*e400*/  IMAD.WIDE.U32 R2, R4.reuse, UR4, R2 ;  /* 0x0000000404027c25 */ /* 0x040fe2000f8e0002 */
[----:B------:R-:W0:Y:S03]  /*e410*/  @P0 LDC R5, c[0x0][0x450] ;  /* 0x00011400ff050b82 */ /* 0x000e260000000800 */
[----:B------:R-:W-:Y:S01]  /*e420*/  IMAD R0, R4, UR5, R0 ;  /* 0x0000000504007c24 */ /* 0x000fe2000f8e0200 */
[----:B-----5:R-:W1:Y:S01]  /*e430*/  S2R R8, SR_TID.X ;  /* 0x0000000000087919 */ /* 0x020e620000002100 */
[----:B------:R-:W-:-:S02]  /*e440*/  ULDC.64 UR4, c[0x0][0x3d0] ;  /* 0x0000f40000047ab9 */ /* 0x000fc40000000a00 */
[----:B------:R-:W-:Y:S02]  /*e450*/  IMAD.IADD R3, R3, 0x1, R0 ;  /* 0x0000000103037824 */ /* 0x000fe400078e0200 */
[----:B------:R-:W2:Y:S01]  /*e460*/  @P0 LDC R0, c[0x0][0x44c] ;  /* 0x00011300ff000b82 */ /* 0x000ea20000000800 */
[----:B-1----:R-:W-:-:S05]  /*e470*/  IMAD.SHL.U32 R8, R8, 0x8, RZ ;  /* 0x0000000808087824 */ /* 0x002fca00078e00ff */
[----:B------:R-:W-:-:S04]  /*e480*/  LOP3.LUT R8, R8, 0x38, RZ, 0xc0, !PT ;  /* 0x0000003808087812 */ /* 0x000fc800078ec0ff */
[C---:B------:R-:W-:Y:S02]  /*e490*/  LOP3.LUT R11, R8.reuse, 0x80, RZ, 0xfc, !PT ;  /* 0x00000080080b7812 */ /* 0x040fe400078efcff */
[----:B------:R-:W-:Y:S01]  /*e4a0*/  LOP3.LUT R8, R8, 0x40, RZ, 0xfc, !PT ;  /* 0x0000004008087812 */ /* 0x000fe200078efcff */
[----:B--2---:R-:W-:-:S04]  /*e4b0*/  @P0 IMAD.HI.U32 R0, R6, R0, RZ ;  /* 0x0000000006000227 */ /* 0x004fc800078e00ff */
[----:B------:R-:W-:Y:S01]  /*e4c0*/  IMAD.MOV.U32 R4, RZ, RZ, R6 ;  /* 0x000000ffff047224 */ /* 0x000fe200078e0006 */
[----:B0-----:R-:W-:-:S05]  /*e4d0*/  @P0 SHF.R.U32.HI R4, RZ, R5, R0 ;  /* 0x00000005ff040219 */ /* 0x001fca0000011600 */
[----:B------:R-:W-:-:S04]  /*e4e0*/  IMAD.MOV R0, RZ, RZ, -R4 ;  /* 0x000000ffff007224 */ /* 0x000fc800078e0a04 */
[----:B------:R-:W-:Y:S02]  /*e4f0*/  IMAD R0, R7, R0, R6 ;  /* 0x0000000007007224 */ /* 0x000fe400078e0206 */
[----:B------:R-:W0:Y:S01]  /*e500*/  S2R R6, SR_TID.X ;  /* 0x0000000000067919 */ /* 0x000e220000002100 */
        /* <DEDUP_REMOVED lines=10> */
[----:B------:R-:W-:-:S03]  /*e5b0*/  ULDC.64 UR4, c[0x0][0x390] ;  /* 0x0000e40000047ab9 */ /* 0x000fc60000000a00 */
[----:B------:R-:W-:Y:S01]  /*e5c0*/  IMAD.IADD R4, R3, 0x1, R0 ;  /* 0x0000000103047824 */ /* 0x000fe200078e0200 */
[----:B------:R-:W-:Y:S01]  /*e5d0*/  LEA R0, P0, R2, UR4, 0x1 ;  /* 0x0000000402007c11 */ /* 0x000fe2000f8008ff */
[----:B0-----:R-:W-:Y:S01]  /*e5e0*/  IMAD.SHL.U32 R10, R6, 0x8, RZ ;  /* 0x00000008060a7824 */ /* 0x001fe200078e00ff */
[----:B------:R-:W-:Y:S02]  /*e5f0*/  ULDC UR4, c[0x0][0x3b8] ;  /* 0x0000ee0000047ab9 */ /* 0x000fe40000000800 */
[----:B------:R-:W-:Y:S02]  /*e600*/  ISETP.GE.AND P1, PT, R8, UR4, PT ;  /* 0x0000000408007c0c */ /* 0x000fe4000bf26270 */
[----:B------:R-:W0:Y:S01]  /*e610*/  S2R R8, SR_TID.X ;  /* 0x0000000000087919 */ /* 0x000e220000002100 */
[----:B------:R-:W-:-:S04]  /*e620*/  LOP3.LUT R10, R10, 0x38, RZ, 0xc0, !PT ;  /* 0x000000380a0a7812 */ /* 0x000fc800078ec0ff */
[----:B------:R-:W-:Y:S02]  /*e630*/  ISETP.GE.AND P3, PT, R10, UR4, PT ;  /* 0x000000040a007c0c */ /* 0x000fe4000bf66270 */
[----:B------:R-:W-:Y:S02]  /*e640*/  ISETP.GE.AND P2, PT, R11, UR4, PT ;  /* 0x000000040b007c0c */ /* 0x000fe4000bf46270 */
[----:B---3--:R-:W-:-:S09]  /*e650*/  LOP3.LUT R9, R9, 0xfffffff7, RZ, 0xc0, !PT ;  /* 0xfffffff709097812 */ /* 0x008fd200078ec0ff */
[----:B------:R-:W-:-:S04]  /*e660*/  @P3 LOP3.LUT R9, R9, 0x8, RZ, 0xfc, !PT ;  /* 0x0000000809093812 */ /* 0x000fc800078efcff */
[----:B------:R-:W-:-:S04]  /*e670*/  LOP3.LUT R9, R9, 0xfffffffd, RZ, 0xc0, !PT ;  /* 0xfffffffd09097812 */ /* 0x000fc800078ec0ff */
[----:B------:R-:W-:-:S04]  /*e680*/  @P2 LOP3.LUT R9, R9, 0x2, RZ, 0xfc, !PT ;  /* 0x0000000209092812 */ /* 0x000fc800078efcff */
[----:B------:R-:W-:Y:S01]  /*e690*/  LOP3.LUT R9, R9, 0xfffffffb, RZ, 0xc0, !PT ;  /* 0xfffffffb09097812 */ /* 0x000fe200078ec0ff */
[----:B0-----:R-:W-:-:S03]  /*e6a0*/  IMAD.SHL.U32 R8, R8, 0x8, RZ ;  /* 0x0000000808087824 */ /* 0x001fc600078e00ff */
[----:B------:R-:W-:Y:S02]  /*e6b0*/  @P1 LOP3.LUT R9, R9, 0x4, RZ, 0xfc, !PT ;  /* 0x0000000409091812 */ /* 0x000fe400078efcff */
[----:B------:R-:W-:-:S03]  /*e6c0*/  LOP3.LUT R8, R8, 0x38, RZ, 0xc0, !PT ;  /* 0x0000003808087812 */ /* 0x000fc600078ec0ff */
[----:B------:R0:W-:Y:S02]  /*e6d0*/  STL [R1+0x8], R9 ;  /* 0x0000080901007387 */ /* 0x0001e40000100800 */
[C---:B0-----:R-:W-:Y:S02]  /*e6e0*/  LOP3.LUT R9, R8.reuse, 0x100, RZ, 0xfc, !PT ;  /* 0x0000010008097812 */ /* 0x041fe400078efcff */
[----:B------:R-:W-:-:S04]  /*e6f0*/  LOP3.LUT R8, R8, 0xc0, RZ, 0xfc, !PT ;  /* 0x000000c008087812 */ /* 0x000fc800078efcff */
[----:B------:R-:W-:Y:S01]  /*e700*/  ISETP.GE.AND P5, PT, R8, UR4, PT ;  /* 0x0000000408007c0c */ /* 0x000fe2000bfa6270 */
[----:B------:R-:W-:Y:S01]  /*e710*/  IMAD.SHL.U32 R8, R6, 0x8, RZ ;  /* 0x0000000806087824 */ /* 0x000fe200078e00ff */
[----:B------:R-:W-:Y:S01]  /*e720*/  LEA.HI.X R4, R2, UR5, R4, 0x1, P0 ;  /* 0x0000000502047c11 */ /* 0x000fe200080f0c04 */
[----:B------:R-:W-:Y:S01]  /*e730*/  IMAD.SHL.U32 R6, R6, 0x8, RZ ;  /* 0x0000000806067824 */ /* 0x000fe200078e00ff */
[----:B------:R-:W-:Y:S02]  /*e740*/  SEL R5, RZ, 0x1, P3 ;  /* 0x00000001ff057807 */ /* 0x000fe40001800000 */
[----:B------:R-:W-:Y:S02]  /*e750*/  LOP3.LUT R8, R8, 0x38, RZ, 0xc0, !PT ;  /* 0x0000003808087812 */ /* 0x000fe400078ec0ff */
[----:B------:R-:W-:Y:S02]  /*e760*/  SEL R3, RZ, 0x4, P2 ;  /* 0x00000004ff037807 */ /* 0x000fe40001000000 */
[----:B------:R-:W-:-:S02]  /*e770*/  SEL R2, RZ, 0x2, P1 ;  /* 0x00000002ff027807 */ /* 0x000fc40000800000 */
[----:B------:R-:W-:Y:S02]  /*e780*/  ISETP.GE.AND P0, PT, R9, UR4, PT ;  /* 0x0000000409007c0c */ /* 0x000fe4000bf06270 */
[----:B------:R-:W-:Y:S02]  /*e790*/  LOP3.LUT R9, R8, 0x180, RZ, 0xfc, !PT ;  /* 0x0000018008097812 */ /* 0x000fe400078efcff */
[----:B------:R-:W-:Y:S02]  /*e7a0*/  LOP3.LUT R6, R6, 0x38, RZ, 0xc0, !PT ;  /* 0x0000003806067812 */ /* 0x000fe400078ec0ff */
[----:B------:R-:W-:Y:S02]  /*e7b0*/  IADD3 R2, R3, R2, R5 ;  /* 0x0000000203027210 */ /* 0x000fe40007ffe005 */
[----:B------:R-:W-:Y:S02]  /*e7c0*/  SEL R5, RZ, 0x10, P0 ;  /* 0x00000010ff057807 */ /* 0x000fe40000000000 */
[----:B------:R-:W-:-:S02]  /*e7d0*/  SEL R3, RZ, 0x8, P5 ;  /* 0x00000008ff037807 */ /* 0x000fc40002800000 */
[----:B------:R-:W-:Y:S02]  /*e7e0*/  ISETP.GE.AND P1, PT, R9, UR4, PT ;  /* 0x0000000409007c0c */ /* 0x000fe4000bf26270 */
[C---:B------:R-:W-:Y:S02]  /*e7f0*/  LOP3.LUT R8, R6.reuse, 0x140, RZ, 0xfc, !PT ;  /* 0x0000014006087812 */ /* 0x040fe400078efcff */
[----:B------:R-:W-:Y:S02]  /*e800*/  IADD3 R2, R5, R2, R3 ;  /* 0x0000000205027210 */ /* 0x000fe40007ffe003 */
[----:B------:R-:W-:Y:S02]  /*e810*/  SEL R5, RZ, 0x40, P1 ;  /* 0x00000040ff057807 */ /* 0x000fe40000800000 */
[----:B------:R-:W-:Y:S02]  /*e820*/  LOP3.LUT R6, R6, 0x1c0, RZ, 0xfc, !PT ;  /* 0x000001c006067812 */ /* 0x000fe400078efcff */
[----:B------:R-:W-:-:S02]  /*e830*/  ISETP.GE.AND P1, PT, R8, UR4, PT ;  /* 0x0000000408007c0c */ /* 0x000fc4000bf26270 */
[----:B------:R-:W-:Y:S02]  /*e840*/  ISETP.GE.AND P2, PT, R6, UR4, PT ;  /* 0x0000000406007c0c */ /* 0x000fe4000bf46270 */
[----:B------:R-:W-:Y:S01]  /*e850*/  SEL R3, RZ, 0x20, P1 ;  /* 0x00000020ff037807 */ /* 0x000fe20000800000 */
[----:B------:R-:W-:Y:S01]  /*e860*/  UMOV UR4, 0xffffffff ;  /* 0xffffffff00047882 */ /* 0x000fe20000000000 */
[----:B------:R-:W-:Y:S02]  /*e870*/  SEL R6, RZ, 0x80, P2 ;  /* 0x00000080ff067807 */ /* 0x000fe40001000000 */
[----:B------:R-:W-:-:S05]  /*e880*/  IADD3 R5, R5, R2, R3 ;  /* 0x0000000205057210 */ /* 0x000fca0007ffe003 */
[----:B------:R-:W-:Y:S01]  /*e890*/  IMAD.IADD R6, R5, 0x1, R6 ;  /* 0x0000000105067824 */ /* 0x000fe200078e0206 */
[----:B------:R-:W-:Y:S06]  /*e8a0*/  BRA.DIV UR4, `(.L_x_1118) ;  /* 0x0000005a04487947 */ /* 0x000fec000b800000 */
[----:B------:R-:W2:Y:S04]  /*e8b0*/  LDL.LU R8, [R1+0x8] ;  /* 0x0000080001087983 */ /* 0x000ea80000300800 */
[----:B------:R-:W3:Y:S04]  /*e8c0*/  LDL.LU R3, [R1+0x38] ;  /* 0x0000380001037983 */ /* 0x000ee80000300800 */
[----:B------:R-:W4:Y:S04]  /*e8d0*/  LDL.LU R2, [R1+0x4c] ;  /* 0x00004c0001027983 */ /* 0x000f280000300800 */
[----:B------:R-:W5:Y:S04]  /*e8e0*/  LDL R11, [R1+0x14] ;  /* 0x00001400010b7983 */ /* 0x000f680000100800 */
[----:B------:R-:W5:Y:S04]  /*e8f0*/  LDL.LU R15, [R1+0x58] ;  /* 0x00005800010f7983 */ /* 0x000f680000300800 */
[----:B------:R-:W-:Y:S04]  /*e900*/  SHFL.IDX PT, R14, R0, 0x1, 0x181f ;  /* 0x00381f00000e7f89 */ /* 0x000fe800000e0000 */
[----:B------:R-:W-:Y:S01]  /*e910*/  SHFL.IDX PT, R9, R4, 0x1, 0x181f ;  /* 0x00381f0004097f89 */ /* 0x000fe200000e0000 */
[----:B--2---:R-:W-:-:S02]  /*e920*/  IMAD.MOV.U32 R12, RZ, RZ, R8 ;  /* 0x000000ffff0c7224 */ /* 0x004fc400078e0008 */
[----:B---3--:R-:W-:Y:S02]  /*e930*/  IMAD R7, R3, R7, RZ ;  /* 0x0000000703077224 */ /* 0x008fe400078e02ff */
[----:B------:R-:W0:Y:S03]  /*e940*/  S2R R3, SR_TID.X ;  /* 0x0000000000037919 */ /* 0x000e260000002100 */
[-C--:B------:R-:W-:Y:S02]  /*e950*/  ISETP.GE.AND P2, PT, R17, R7.reuse, PT ;  /* 0x000000071100720c */ /* 0x080fe40003f46270 */
[----:B------:R-:W-:Y:S02]  /*e960*/  LOP3.LUT R12, R12, 0xfffffbff, RZ, 0xc0, !PT ;  /* 0xfffffbff0c0c7812 */ /* 0x000fe400078ec0ff */
[----:B----4-:R-:W-:Y:S02]  /*e970*/  ISETP.GE.AND P3, PT, R2, R7, PT ;  /* 0x000000070200720c */ /* 0x010fe40003f66270 */
[----:B------:R-:W-:-:S04]  /*e980*/  @P1 LOP3.LUT R12, R12, 0x400, RZ, 0xfc, !PT ;  /* 0x000004000c0c1812 */ /* 0x000fc800078efcff */
[----:B------:R-:W-:-:S03]  /*e990*/  LOP3.LUT P1, RZ, R12, 0x8, RZ, 0xc0, !PT ;  /* 0x000000080cff7812 */ /* 0x000fc6000782c0ff */
[----:B------:R-:W-:Y:S02]  /*e9a0*/  @!P2 LOP3.LUT R2, R5, 0x40, RZ, 0xc0, !PT ;  /* 0x000000400502a812 */ /* 0x000fe400078ec0ff */
[C---:B------:R-:W-:Y:S02]  /*e9b0*/  LOP3.LUT P4, RZ, R12.reuse, 0x2, RZ, 0xc0, !PT ;  /* 0x000000020cff7812 */ /* 0x040fe4000788c0ff */
[----:B------:R-:W-:Y:S02]  /*e9c0*/  LOP3.LUT R12, R12, 0xfffffeff, RZ, 0xc0, !PT ;  /* 0xfffffeff0c0c7812 */ /* 0x000fe400078ec0ff */
[----:B------:R-:W-:Y:S02]  /*e9d0*/  @!P2 SHF.R.U32.HI R2, RZ, 0x2, R2 ;  /* 0x00000002ff02a819 */ /* 0x000fe40000011602 */
[----:B------:R-:W-:Y:S02]  /*e9e0*/  @P3 LOP3.LUT R12, R12, 0x100, RZ, 0xfc, !PT ;  /* 0x000001000c0c3812 */ /* 0x000fe400078efcff */
[----:B------:R-:W-:-:S02]  /*e9f0*/  @!P2 ISETP.NE.U32.AND P3, PT, R2, RZ, PT ;  /* 0x000000ff0200a20c */ /* 0x000fc40003f65070 */
[----:B------:R-:W-:Y:S02]  /*ea00*/  @!P2 LOP3.LUT R2, R6, 0x80, RZ, 0xc0, !PT ;  /* 0x000000800602a812 */ /* 0x000fe400078ec0ff */
[----:B------:R-:W-:Y:S02]  /*ea10*/  LOP3.LUT R12, R12, 0xffffffdf, RZ, 0xc0, !PT ;  /* 0xffffffdf0c0c7812 */ /* 0x000fe400078ec0ff */
[----:B------:R-:W-:Y:S01]  /*ea20*/  @!P2 SHF.R.U32.HI R2, RZ, 0x3, R2 ;  /* 0x00000003ff02a819 */ /* 0x000fe20000011602 */
[----:B0-----:R-:W-:Y:S02]  /*ea30*/  IMAD.SHL.U32 R13, R3, 0x8, RZ ;  /* 0x00000008030d7824 */ /* 0x001fe400078e00ff */
[----:B------:R-:W0:Y:S04]  /*ea40*/  SHFL.IDX PT, R3, R0, RZ, 0x181f ;  /* 0x00181fff00037589 */ /* 0x000e2800000e0000 */
[----:B------:R-:W-:-:S02]  /*ea50*/  @P3 LOP3.LUT R12, R12, 0x20, RZ, 0xfc, !PT ;  /* 0x000000200c0c3812 */ /* 0x000fc400078efcff */
[----:B------:R-:W-:Y:S02]  /*ea60*/  @!P2 ISETP.NE.U32.AND P3, PT, R2, RZ, PT ;  /* 0x000000ff0200a20c */ /* 0x000fe40003f65070 */
[----:B------:R-:W1:Y:S01]  /*ea70*/  SHFL.IDX PT, R2, R4, RZ, 0x181f ;  /* 0x00181fff04027589 */ /* 0x000e6200000e0000 */
[----:B------:R-:W-:Y:S02]  /*ea80*/  LOP3.LUT R13, R13, 0x38, RZ, 0xc0, !PT ;  /* 0x000000380d0d7812 */ /* 0x000fe400078ec0ff */
[----:B------:R-:W-:Y:S02]  /*ea90*/  LOP3.LUT R12, R12, 0xfffffdff, RZ, 0xc0, !PT ;  /* 0xfffffdff0c0c7812 */ /* 0x000fe400078ec0ff */
[----:B0-----:R-:W-:-:S05]  /*eaa0*/  @!P2 LEA R3, P6, R13, R3, 0x1 ;  /* 0x000000030d03a211 */ /* 0x001fca00078c08ff */
[----:B-1----:R-:W-:-:S05]  /*eab0*/  @!P2 IMAD.X R2, RZ, RZ, R2, P6 ;  /* 0x000000ffff02a224 */ /* 0x002fca00030e0602 */
[-C--:B------:R-:W-:Y:S02]  /*eac0*/  @!P2 LOP3.LUT R3, R3, R2.reuse, RZ, 0x3c, !PT ;  /* 0x000000020303a212 */ /* 0x080fe400078e3cff */
[----:B------:R-:W-:Y:S02]  /*ead0*/  @P3 LOP3.LUT R12, R12, 0x200, RZ, 0xfc, !PT ;  /* 0x000002000c0c3812 */ /* 0x000fe400078efcff */
[C---:B------:R-:W-:Y:S02]  /*eae0*/  @!P2 LOP3.LUT R2, R3.reuse, R2, RZ, 0x3c, !PT ;  /* 0x000000020302a212 */ /* 0x040fe400078e3cff */
[C---:B------:R-:W-:Y:S02]  /*eaf0*/  LOP3.LUT P6, RZ, R12.reuse, 0x4, RZ, 0xc0, !PT ;  /* 0x000000040cff7812 */ /* 0x040fe400078cc0ff */
[----:B------:R-:W-:Y:S02]  /*eb00*/  @!P2 LOP3.LUT R3, R3, R2, RZ, 0x3c, !PT ;  /* 0x000000020303a212 */ /* 0x000fe400078e3cff */
[----:B------:R-:W-:-:S03]  /*eb10*/  LOP3.LUT P3, RZ, R12, 0x20, RZ, 0xc0, !PT ;  /* 0x000000200cff7812 */ /* 0x000fc6000786c0ff */
[----:B-----5:R-:W-:Y:S01]  /*eb20*/  @!P2 LDGSTS.E.BYPASS.LTC128B.128 [R11+0x26400], desc[UR38][R2.64], !P1 ;  /* 0x26400000020bafae */ /* 0x020fe2000c901d66 */
[----:B------:R-:W-:-:S05]  /*eb30*/  LOP3.LUT P1, RZ, R12, 0x400, RZ, 0xc0, !PT ;  /* 0x000004000cff7812 */ /* 0x000fca000782c0ff */
[----:B------:R-:W-:Y:S04]  /*eb40*/  @!P2 LDGSTS.E.BYPASS.LTC128B.128 [R11+0x28400], desc[UR38][R2.64+0x80], !P6 ;  /* 0x28400080020bafae */ /* 0x000fe8000f101d66 */
[----:B------:R-:W-:Y:S04]  /*eb50*/  @!P2 LDGSTS.E.BYPASS.LTC128B.128 [R11+0x2a400], desc[UR38][R2.64+0x100], !P4 ;  /* 0x2a400100020bafae */ /* 0x000fe8000e101d66 */
[----:B------:R-:W-:Y:S04]  /*eb60*/  @!P2 LDGSTS.E.BYPASS.LTC128B.128 [R11+0x2c400], desc[UR38][R2.64+0x180], !P5 ;  /* 0x2c400180020bafae */ /* 0x000fe8000e901d66 */
[----:B------:R-:W-:Y:S04]  /*eb70*/  @!P2 LDGSTS.E.BYPASS.LTC128B.128 [R11+0x2e400], desc[UR38][R2.64+0x200], !P0 ;  /* 0x2e400200020bafae */ /* 0x000fe8000c101d66 */
[----:B------:R-:W-:Y:S04]  /*eb80*/  @!P2 LDGSTS.E.BYPASS.LTC128B.128 [R11+0x30400], desc[UR38][R2.64+0x280], !P1 ;  /* 0x30400280020bafae */ /* 0x000fe8000c901d66 */
[----:B------:R-:W-:Y:S01]  /*eb90*/  @!P2 LDGSTS.E.BYPASS.LTC128B.128 [R11+0x32400], desc[UR38][R2.64+0x300], P3 ;  /* 0x32400300020bafae */ /* 0x000fe20009901d66 */
[----:B------:R-:W-:-:S13]  /*eba0*/  LOP3.LUT P3, RZ, R12, 0x200, RZ, 0xc0, !PT ;  /* 0x000002000cff7812 */ /* 0x000fda000786c0ff */
[----:B------:R0:W-:Y:S01]  /*ebb0*/  @!P2 LDGSTS.E.BYPASS.LTC128B.128 [R11+0x34400], desc[UR38][R2.64+0x380], P3 ;  /* 0x34400380020bafae */ /* 0x0001e20009901d66 */
[----:B------:R-:W-:-:S13]  /*ebc0*/  LOP3.LUT P3, RZ, R12, 0x100, RZ, 0xc0, !PT ;  /* 0x000001000cff7812 */ /* 0x000fda000786c0ff */
[----:B------:R-:W-:-:S05]  /*ebd0*/  @!P3 LEA R10, P2, R13, R14, 0x1 ;  /* 0x0000000e0d0ab211 */ /* 0x000fca00078408ff */
[----:B------:R-:W-:Y:S01]  /*ebe0*/  @!P3 IMAD.X R9, RZ, RZ, R9, P2 ;  /* 0x000000ffff09b224 */ /* 0x000fe200010e0609 */
[----:B------:R-:W-:Y:S02]  /*ebf0*/  LOP3.LUT P2, RZ, R12, 0x8, RZ, 0xc0, !PT ;  /* 0x000000080cff7812 */ /* 0x000fe4000784c0ff */
[----:B------:R-:W-:Y:S01]  /*ec00*/  @!P3 LOP3.LUT R8, R5, 0x40, RZ, 0xc0, !PT ;  /* 0x000000400508b812 */ /* 0x000fe200078ec0ff */
[----:B0-----:R-:W-:Y:S02]  /*ec10*/  @!P3 IMAD.MOV.U32 R2, RZ, RZ, R10 ;  /* 0x000000ffff02b224 */ /* 0x001fe400078e000a */
        /* <DEDUP_REMOVED lines=12> */
[----:B------:R-:W-:-:S03]  /*ece0*/  @!P3 ISETP.NE.U32.AND P2, PT, R8, RZ, PT ;  /* 0x000000ff0800b20c */ /* 0x000fc60003f45070 */
[----:B------:R-:W-:Y:S10]  /*ecf0*/  SHFL.IDX PT, R10, R4, 0x2, 0x181f ;  /* 0x00581f00040a7f89 */ /* 0x000ff400000e0000 */
[----:B------:R0:W-:Y:S01]  /*ed00*/  @!P3 LDGSTS.E.BYPASS.LTC128B.128 [R11+0x34c00], desc[UR38][R2.64+0x380], P2 ;  /* 0x34c00380020bbfae */ /* 0x0001e20009101d66 */
[----:B------:R-:W-:-:S03]  /*ed10*/  ISETP.GE.AND P2, PT, R15, R7, PT ;  /* 0x000000070f00720c */ /* 0x000fc60003f46270 */
[----:B0-----:R-:W0:Y:S01]  /*ed20*/  SHFL.IDX PT, R3, R0, 0x2, 0x181f ;  /* 0x00581f0000037f89 */ /* 0x001e2200000e0000 */
[----:B------:R-:W-:-:S04]  /*ed30*/  LOP3.LUT R12, R12, 0xffffff7f, RZ, 0xc0, !PT ;  /* 0xffffff7f0c0c7812 */ /* 0x000fc800078ec0ff */
[----:B------:R-:W-:-:S05]  /*ed40*/  @P6 LOP3.LUT R12, R12, 0x80, RZ, 0xfc, !PT ;  /* 0x000000800c0c6812 */ /* 0x000fca00078efcff */
[----:B------:R-:W-:Y:S02]  /*ed50*/  @!P2 LOP3.LUT R2, R5, 0x40, RZ, 0xc0, !PT ;  /* 0x000000400502a812 */ /* 0x000fe400078ec0ff */
[----:B------:R-:W-:Y:S02]  /*ed60*/  LOP3.LUT P3, RZ, R12, 0x8, RZ, 0xc0, !PT ;  /* 0x000000080cff7812 */ /* 0x000fe4000786c0ff */
[----:B------:R-:W-:Y:S02]  /*ed70*/  @!P2 SHF.R.U32.HI R9, RZ, 0x2, R2 ;  /* 0x00000002ff09a819 */ /* 0x000fe40000011602 */
[----:B0-----:R-:W-:-:S05]  /*ed80*/  @!P2 LEA R8, P6, R13, R3, 0x1 ;  /* 0x000000030d08a211 */ /* 0x001fca00078c08ff */
[----:B------:R-:W-:Y:S01]  /*ed90*/  @!P2 IMAD.X R3, RZ, RZ, R10, P6 ;  /* 0x000000ffff03a224 */ /* 0x000fe200030e060a */
[----:B------:R-:W-:Y:S01]  /*eda0*/  LOP3.LUT P6, RZ, R12, 0x80, RZ, 0xc0, !PT ;  /* 0x000000800cff7812 */ /* 0x000fe200078cc0ff */
[----:B------:R-:W-:Y:S01]  /*edb0*/  @!P2 IMAD.MOV.U32 R2, RZ, RZ, R8 ;  /* 0x000000ffff02a224 */ /* 0x000fe200078e0008 */
[----:B------:R-:W-:-:S04]  /*edc0*/  @!P2 LOP3.LUT R8, R6, 0x80, RZ, 0xc0, !PT ;  /* 0x000000800608a812 */ /* 0x000fc800078ec0ff */
[----:B------:R-:W-:Y:S01]  /*edd0*/  @!P2 SHF.R.U32.HI R8, RZ, 0x3, R8 ;  /* 0x00000003ff08a819 */ /* 0x000fe20000011608 */
[----:B------:R0:W-:Y:S03]  /*ede0*/  @!P2 LDGSTS.E.BYPASS.LTC128B.128 [R11+0x27400], desc[UR38][R2.64], !P3 ;  /* 0x27400000020bafae */ /* 0x0001e6000d901d66 */
[----:B------:R-:W-:-:S03]  /*edf0*/  @!P2 ISETP.NE.U32.AND P3, PT, R8, RZ, PT ;  /* 0x000000ff0800a20c */ /* 0x000fc60003f65070 */
[----:B------:R0:W-:Y:S01]  /*ee00*/  @!P2 LDGSTS.E.BYPASS.LTC128B.128 [R11+0x29400], desc[UR38][R2.64+0x80], !P6 ;  /* 0x29400080020bafae */ /* 0x0001e2000f101d66 */
[----:B------:R-:W-:-:S03]  /*ee10*/  @!P2 ISETP.NE.U32.AND P6, PT, R9, RZ, PT ;  /* 0x000000ff0900a20c */ /* 0x000fc60003fc5070 */
[----:B------:R0:W-:Y:S04]  /*ee20*/  @!P2 LDGSTS.E.BYPASS.LTC128B.128 [R11+0x2b400], desc[UR38][R2.64+0x100], !P4 ;  /* 0x2b400100020bafae */ /* 0x0001e8000e101d66 */
[----:B------:R0:W-:Y:S04]  /*ee30*/  @!P2 LDGSTS.E.BYPASS.LTC128B.128 [R11+0x2d400], desc[UR38][R2.64+0x180], !P5 ;  /* 0x2d400180020bafae */ /* 0x0001e8000e901d66 */
[----:B------:R0:W-:Y:S04]  /*ee40*/  @!P2 LDGSTS.E.BYPASS.LTC128B.128 [R11+0x2f400], desc[UR38][R2.64+0x200], !P0 ;  /* 0x2f400200020bafae */ /* 0x0001e8000c101d66 */
[----:B------:R0:W-:Y:S04]  /*ee50*/  @!P2 LDGSTS.E.BYPASS.LTC128B.128 [R11+0x31400], desc[UR38][R2.64+0x280], !P1 ;  /* 0x31400280020bafae */ /* 0x0001e8000c901d66 */
[----:B------:R0:W-:Y:S04]  /*ee60*/  @!P2 LDGSTS.E.BYPASS.LTC128B.128 [R11+0x33400], desc[UR38][R2.64+0x300], P6 ;  /* 0x33400300020bafae */ /* 0x0001e8000b101d66 */
[----:B------:R0:W-:Y:S04]  /*ee70*/  STL [R1+0x8], R12 ;  /* 0x0000080c01007387 */ /* 0x0001e80000100800 */
[----:B------:R0:W-:Y:S04]  /*ee80*/  @!P2 LDGSTS.E.BYPASS.LTC128B.128 [R11+0x35400], desc[UR38][R2.64+0x380], P3 ;  /* 0x35400380020bafae */ /* 0x0001e80009901d66 */
[----:B------:R-:W1:Y:S04]  /*ee90*/  SHFL.IDX PT, R4, R4, 0x3, 0x181f ;  /* 0x00781f0004047f89 */ /* 0x000e6800000e0000 */
[----:B------:R-:W2:Y:S02]  /*eea0*/  SHFL.IDX PT, R0, R0, 0x3, 0x181f ;  /* 0x00781f0000007f89 */ /* 0x000ea400000e0000 */
.L_x_1256:
[----:B0-----:R-:W3:Y:S01]  /*eeb0*/  LDL.LU R2, [R1+0x60] ;  /* 0x0000600001027983 */ /* 0x001ee20000300800 */
[----:B------:R-:W-:Y:S01]  /*eec0*/  BSSY B0, `(.L_x_1119) ;  /* 0x000001e000007945 */ /* 0x000fe20003800000 */
[----:B---3--:R-:W-:-:S13]  /*eed0*/  ISETP.GE.AND P2, PT, R2, R7, PT ;  /* 0x000000070200720c */ /* 0x008fda0003f46270 */
[----:B------:R-:W-:Y:S05]  /*eee0*/  @P2 BRA `(.L_x_1120) ;  /* 0x00000000006c2947 */ /* 0x000fea0003800000 */
[----:B------:R-:W3:Y:S04]  /*eef0*/  LDL R3, [R1+0x8] ;  /* 0x0000080001037983 */ /* 0x000ee80000100800 */
[----:B------:R-:W4:Y:S01]  /*ef00*/  LDL R8, [R1+0x14] ;  /* 0x0000140001087983 */ /* 0x000f220000100800 */
[----:B------:R-:W-:Y:S02]  /*ef10*/  LOP3.LUT R5, R5, 0x40, RZ, 0xc0, !PT ;  /* 0x0000004005057812 */ /* 0x000fe400078ec0ff */
[----:B------:R-:W-:Y:S01]  /*ef20*/  LOP3.LUT R6, R6, 0x80, RZ, 0xc0, !PT ;  /* 0x0000008006067812 */ /* 0x000fe200078ec0ff */
[----:B------:R-:W0:Y:S01]  /*ef30*/  S2R R2, SR_TID.X ;  /* 0x0000000000027919 */ /* 0x000e220000002100 */
[----:B------:R-:W-:Y:S02]  /*ef40*/  SHF.R.U32.HI R5, RZ, 0x2, R5 ;  /* 0x00000002ff057819 */ /* 0x000fe40000011605 */
[----:B------:R-:W-:Y:S01]  /*ef50*/  SHF.R.U32.HI R6, RZ, 0x3, R6 ;  /* 0x00000003ff067819 */ /* 0x000fe20000011606 */
[----:B0-----:R-:W-:-:S05]  /*ef60*/  IMAD.SHL.U32 R2, R2, 0x8, RZ ;  /* 0x0000000802027824 */ /* 0x001fca00078e00ff */
[----:B------:R-:W-:-:S04]  /*ef70*/  LOP3.LUT R2, R2, 0x38, RZ, 0xc0, !PT ;  /* 0x0000003802027812 */ /* 0x000fc800078ec0ff */
[----:B--2---:R-:W-:Y:S02]  /*ef80*/  LEA R2, P2, R2, R0, 0x1 ;  /* 0x0000000002027211 */ /* 0x004fe400078408ff */
[C---:B---3--:R-:W-:Y:S02]  /*ef90*/  LOP3.LUT P6, RZ, R3.reuse, 0x8, RZ, 0xc0, !PT ;  /* 0x0000000803ff7812 */ /* 0x048fe400078cc0ff */
[C---:B------:R-:W-:Y:S02]  /*efa0*/  LOP3.LUT P4, RZ, R3.reuse, 0x4, RZ, 0xc0, !PT ;  /* 0x0000000403ff7812 */ /* 0x040fe4000788c0ff */
[----:B------:R-:W-:Y:S01]  /*efb0*/  LOP3.LUT P3, RZ, R3, 0x2, RZ, 0xc0, !PT ;  /* 0x0000000203ff7812 */ /* 0x000fe2000786c0ff */
[----:B-1----:R-:W-:Y:S01]  /*efc0*/  IMAD.X R3, RZ, RZ, R4, P2 ;  /* 0x000000ffff037224 */ /* 0x002fe200010e0604 */
[----:B------:R-:W-:-:S07]  /*efd0*/  ISETP.NE.U32.AND P2, PT, R5, RZ, PT ;  /* 0x000000ff0500720c */ /* 0x000fce0003f45070 */
[----:B------:R-:W-:Y:S01]  /*efe0*/  @!PT LDS RZ, [RZ] ;  /* 0x00000000fffff984 */ /* 0x000fe20000000800 */
[----:B------:R-:W-:Y:S01]  /*eff0*/  @!PT LDS RZ, [RZ] ;  /* 0x00000000fffff984 */ /* 0x000fe20000000800 */
[----:B------:R-:W-:Y:S01]  /*f000*/  @!PT LDS RZ, [RZ] ;  /* 0x00000000fffff984 */ /* 0x000fe20000000800 */
[----:B----4-:R0:W-:Y:S04]  /*f010*/  LDGSTS.E.BYPASS.LTC128B.128 [R8+0x27c00], desc[UR38][R2.64], !P6 ;  /* 0x27c0000002087fae */ /* 0x0101e8000f101d66 */
        /* <DEDUP_REMOVED lines=8> */
.L_x_1120:
[----:B------:R-:W-:Y:S05]  /*f0a0*/  BSYNC B0 ;  /* 0x0000000000007941 */ /* 0x000fea0003800000 */
.L_x_1119:
[----:B--2---:R2:W5:Y:S01]  /*f0b0*/  LDL R0, [R1+0x4] ;  /* 0x0000040001007983 */ /* 0x0045620000100800 */
[----:B------:R-:W-:Y:S01]  /*f0c0*/  PLOP3.LUT P0, PT, PT, PT, PT, 0x80, 0x0 ;  /* 0x000000000000781c */ /* 0x000fe20003f0f070 */
[----:B------:R-:W-:-:S12]  /*f0d0*/  NOP ;  /* 0x0000000000007918 */ /* 0x000fd80000000000 */
.L_x_1121:
[----:B0-----:R-:W3:Y:S01]  /*f0e0*/  LDL R2, [R1+0x4] ;  /* 0x0000040001027983 */ /* 0x001ee20000100800 */
[----:B------:R-:W-:Y:S02]  /*f0f0*/  PLOP3.LUT P1, PT, P1, P0, PT, 0xa2, 0x0 ;  /* 0x000000000000781c */ /* 0x000fe40000f21472 */
[----:B---3--:R-:W-:-:S08]  /*f100*/  @P0 R2UR P1, UR4, R2 ;  /* 0x00000000020402ca */ /* 0x008fd00000020000 */
[----:B------:R-:W-:-:S05]  /*f110*/  @P0 PLOP3.LUT P0, PT, P1, PT, PT, 0x80, 0x0 ;  /* 0x000000000000081c */ /* 0x000fca0000f0f070 */
[----:B------:R-:W-:Y:S01]  /*f120*/  @!P1 SYNCS.ARRIVE.TRANS64.RED.A0T1 RZ, [UR4+0x38810], RZ ;  /* 0x038810ffffff99a7 */ /* 0x000fe20008200404 */
[----:B------:R-:W-:Y:S07]  /*f130*/  @!P1 ARRIVES.LDGSTSBAR.64.TRANSCNT [UR4+0x38810] ;  /* 0x03881000ff0099b0 */ /* 0x000fee0008000a84 */
[----:B------:R-:W-:Y:S05]  /*f140*/  @P0 BRA.U.ANY `(.L_x_1121) ;  /* 0xfffffffd00e40947 */ /* 0x000fea000393ffff */
[----:B------:R-:W3:Y:S02]  /*f150*/  LDL.LU R3, [R1+0x5c] ;  /* 0x00005c0001037983 */ /* 0x000ee40000300800 */
[----:B---3--:R-:W-:-:S05]  /*f160*/  VIADD R3, R3, 0x1 ;  /* 0x0000000103037836 */ /* 0x008fca0000000000 */
[----:B------:R0:W-:Y:S01]  /*f170*/  STL [R1+0x5c], R3 ;  /* 0x00005c0301007387 */ /* 0x0001e20000100800 */
[----:B-----5:R-:W-:-:S04]  /*f180*/  LEA.HI R0, R3, R3, RZ, 0x1 ;  /* 0x0000000303007211 */ /* 0x020fc800078f08ff */
[----:B------:R-:W-:-:S05]  /*f190*/  LOP3.LUT R0, R0, 0xfffffffe, RZ, 0xc0, !PT ;  /* 0xfffffffe00007812 */ /* 0x000fca00078ec0ff */
[----:B------:R-:W-:-:S05]  /*f1a0*/  IMAD.IADD R0, R3, 0x1, -R0 ;  /* 0x0000000103007824 */ /* 0x000fca00078e0a00 */
[----:B------:R-:W-:Y:S01]  /*f1b0*/  SHF.L.U32 R0, R0, 0x1f, RZ ;  /* 0x0000001f00007819 */ /* 0x000fe200000006ff */
[----:B------:R-:W-:Y:S01]  /*f1c0*/  NOP ;  /* 0x0000000000007918 */ /* 0x000fe20000000000 */
[----:B------:R0:W-:Y:S01]  /*f1d0*/  SYNCS.ARRIVE.TRANS64.A1T0 RZ, [R2+URZ+0x38810], RZ ;  /* 0x038810ff02ff79a7 */ /* 0x0001e2000810003f */
[----:B------:R-:W-:Y:S01]  /*f1e0*/  BSSY B0, `(.L_x_1122) ;  /* 0x0000003000007945 */ /* 0x000fe20003800000 */
[----:B------:R-:W3:Y:S03]  /*f1f0*/  SYNCS.PHASECHK.TRANS64.TRYWAIT P0, [R2+URZ+0x38820], R0 ;  /* 0x03882000020075a7 */ /* 0x000ee6000800017f */
[----:B0--3--:R-:W-:Y:S05]  /*f200*/  @!P0 BRA `(.L_x_1123) ;  /* 0x0000005800d48947 */ /* 0x009fea0003800000 */
.L_x_1257:
[----:B------:R-:W-:Y:S05]  /*f210*/  BSYNC B0 ;  /* 0x0000000000007941 */ /* 0x000fea0003800000 */
.L_x_1122:
[----:B0-----:R-:W3:Y:S01]  /*f220*/  LDL R2, [R1+0x8] ;  /* 0x0000080001027983 */ /* 0x001ee20000100800 */
[----:B------:R-:W-:Y:S01]  /*f230*/  BSSY B0, `(.L_x_1124) ;  /* 0x00000a3000007945 */ /* 0x000fe20003800000 */
[----:B---3--:R-:W-:-:S13]  /*f240*/  LOP3.LUT P0, RZ, R2, 0x1, RZ, 0xc0, !PT ;  /* 0x0000000102ff7812 */ /* 0x008fda000780c0ff */
[----:B------:R-:W-:Y:S05]  /*f250*/  @!P0 BRA `(.L_x_1125) ;  /* 0x0000000800808947 */ /* 0x000fea0003800000 */
[----:B------:R-:W3:Y:S04]  /*f260*/  LDL R3, [R1+0x4] ;  /* 0x0000040001037983 */ /* 0x000ee80000100800 */
[----:B-1----:R-:W4:Y:S01]  /*f270*/  LDL R4, [R1+0x18] ;  /* 0x0000180001047983 */ /* 0x002f220000100800 */
[----:B------:R-:W0:Y:S01]  /*f280*/  S2R R2, SR_TID.X ;  /* 0x0000000000027919 */ /* 0x000e220000002100 */
[----:B---3--:R-:W-:Y:S02]  /*f290*/  IMAD.MOV.U32 R5, RZ, RZ, R3 ;  /* 0x000000ffff057224 */ /* 0x008fe400078e0003 */
[----:B------:R-:W3:Y:S01]  /*f2a0*/  LDL R3, [R1+0xc] ;  /* 0x00000c0001037983 */ /* 0x000ee20000100800 */
[----:B----4-:R-:W-:Y:S01]  /*f2b0*/  SHF.L.U32 R0, R4, 0x1f, RZ ;  /* 0x0000001f04007819 */ /* 0x010fe200000006ff */
[----:B------:R-:W-:Y:S01]  /*f2c0*/  BSSY B1, `(.L_x_1126) ;  /* 0x0000006000017945 */ /* 0x000fe20003800000 */
[----:B0-----:R-:W-:-:S04]  /*f2d0*/  LOP3.LUT R2, R2, 0x7f, RZ, 0xc0, !PT ;  /* 0x0000007f02027812 */ /* 0x001fc800078ec0ff */
[----:B------:R-:W-:Y:S01]  /*f2e0*/  ISETP.NE.AND P1, PT, R2, RZ, PT ;  /* 0x000000ff0200720c */ /* 0x000fe20003f25270 */
[----:B---3--:R-:W-:-:S04]  /*f2f0*/  IMAD R3, R3, 0x8, R5 ;  /* 0x0000000803037824 */ /* 0x008fc800078e0205 */
[----:B------:R-:W0:Y:S02]  /*f300*/  SYNCS.PHASECHK.TRANS64.TRYWAIT P0, [R3+URZ+0x38860], R0 ;  /* 0x03886000030075a7 */ /* 0x000e24000800017f */
[----:B0-----:R-:W-:Y:S06]  /*f310*/  @!P0 BRA `(.L_x_1127) ;  /* 0x0000005800a88947 */ /* 0x001fec0003800000 */
.L_x_1258:
[----:B------:R-:W-:Y:S05]  /*f320*/  BSYNC B1 ;  /* 0x0000000000017941 */ /* 0x000fea0003800000 */
.L_x_1126:
[----:B------:R-:W-:Y:S04]  /*f330*/  BSSY B1, `(.L_x_1128) ;  /* 0x0000009000017945 */ /* 0x000fe80003800000 */
[----:B------:R-:W-:Y:S05]  /*f340*/  @P1 BRA `(.L_x_1129) ;  /* 0x00000000001c1947 */ /* 0x000fea0003800000 */
[----:B------:R-:W1:Y:S01]  /*f350*/  S2R R2, SR_TID.X ;  /* 0x0000000000027919 */ /* 0x000e620000002100 */
[----:B0-----:R-:W-:-:S04]  /*f360*/  IMAD.MOV.U32 R0, RZ, RZ, 0x10000 ;  /* 0x00010000ff007424 */ /* 0x001fc800078e00ff */
[----:B------:R3:W-:Y:S01]  /*f370*/  SYNCS.ARRIVE.TRANS64 RZ, [R3+URZ+0x38850], R0 ;  /* 0x0388500003ff79a7 */ /* 0x0007e2000800003f */
[----:B-1----:R-:W-:-:S04]  /*f380*/  LOP3.LUT R2, R2, 0x1f, RZ, 0xc0, !PT ;  /* 0x0000001f02027812 */ /* 0x002fc800078ec0ff */
[----:B------:R-:W-:-:S13]  /*f390*/  ISETP.NE.AND P0, PT, R2, RZ, PT ;  /* 0x000000ff0200720c */ /* 0x000fda0003f05270 */
[----:B---3--:R-:W-:Y:S05]  /*f3a0*/  @!P0 BRA `(.L_x_1129) ;  /* 0x0000000000048947 */ /* 0x008fea0003800000 */
[----:B------:R-:W-:Y:S01]  /*f3b0*/  BPT.TRAP 0x1 ;  /* 0x000000040000795c */ /* 0x000fe20000300000 */
.L_x_1129:
[----:B------:R-:W-:Y:S05]  /*f3c0*/  BSYNC B1 ;  /* 0x0000000000017941 */ /* 0x000fea0003800000 */
.L_x_1128:
[----:B------:R-:W3:Y:S04]  /*f3d0*/  LDL R5, [R1+0x4] ;  /* 0x0000040001057983 */ /* 0x000ee80000100800 */
[----:B------:R-:W3:Y:S04]  /*f3e0*/  LDL R2, [R1+0xc] ;  /* 0x00000c0001027983 */ /* 0x000ee80000100800 */
[----:B------:R-:W4:Y:S04]  /*f3f0*/  LDL R4, [R1+0x20] ;  /* 0x0000200001047983 */ /* 0x000f280000100800 */
[----:B0-----:R-:W4:Y:S01]  /*f400*/  LDL R0, [R1+0x64] ;  /* 0x0000640001007983 */ /* 0x001f220000100800 */
[----:B------:R-:W-:Y:S01]  /*f410*/  UIADD3 UR4, UP0, UR40, 0x470, URZ ;  /* 0x0000047028047890 */ /* 0x000fe2000ff1e03f */
[----:B------:R-:W-:Y:S01]  /*f420*/  VIADD R3, R3, 0x38850 ;  /* 0x0003885003037836 */ /* 0x000fe20000000000 */
[----:B------:R-:W-:Y:S01]  /*f430*/  PLOP3.LUT P0, PT, PT, PT, PT, 0x80, 0x0 ;  /* 0x000000000000781c */ /* 0x000fe20003f0f070 */
[----:B------:R-:W-:Y:S01]  /*f440*/  UMOV UR6, 0x0 ;  /* 0x0000000000067882 */ /* 0x000fe20000000000 */
[----:B------:R-:W-:Y:S01]  /*f450*/  UIADD3.X UR5, URZ, UR41, URZ, UP0, !UPT ;  /* 0x000000293f057290 */ /* 0x000fe200087fe43f */
[----:B------:R-:W-:Y:S01]  /*f460*/  UMOV UR7, 0x14f00000 ;  /* 0x14f0000000077882 */ /* 0x000fe20000000000 */
[----:B------:R-:W-:Y:S01]  /*f470*/  UMOV UR10, URZ ;  /* 0x0000003f000a7c82 */ /* 0x000fe20008000000 */
[----:B---3--:R-:W-:-:S02]  /*f480*/  IMAD R2, R2, 0x10000, R5 ;  /* 0x0001000002027824 */ /* 0x008fc400078e0205 */
[----:B----4-:R-:W-:Y:S02]  /*f490*/  IMAD R0, R0, 0x40, R4 ;  /* 0x0000004000007824 */ /* 0x010fe400078e0204 */
[----:B------:R-:W-:-:S07]  /*f4a0*/  VIADD R4, R2, 0x400 ;  /* 0x0000040002047836 */ /* 0x000fce0000000000 */
.L_x_1130:
[----:B------:R-:W3:Y:S01]  /*f4b0*/  LDL R5, [R1] ;  /* 0x0000000001057983 */ /* 0x000ee20000100800 */
[----:B------:R-:W-:-:S13]  /*f4c0*/  @P0 ELECT P1, URZ, PT ;  /* 0x00000000003f082f */ /* 0x000fda0003820000 */
[----:B------:R-:W-:Y:S02]  /*f4d0*/  @P1 R2UR UR12, R18 ;  /* 0x00000000120c12ca */ /* 0x000fe400000e0000 */
[----:B------:R-:W-:Y:S02]  /*f4e0*/  @P1 R2UR UR11, R0 ;  /* 0x00000000000b12ca */ /* 0x000fe400000e0000 */
[----:B------:R-:W-:Y:S02]  /*f4f0*/  @P1 R2UR UR9, R3 ;  /* 0x00000000030912ca */ /* 0x000fe400000e0000 */
[----:B------:R-:W-:Y:S02]  /*f500*/  @P1 R2UR UR8, R4 ;  /* 0x00000000040812ca */ /* 0x000fe400000e0000 */
[----:B------:R-:W-:Y:S02]  /*f510*/  @P1 PLOP3.LUT P0, PT, P1, PT, PT, 0x8, 0x0 ;  /* 0x000000000000181c */ /* 0x000fe40000f0e170 */
[----:B---3--:R-:W-:-:S02]  /*f520*/  @P1 R2UR UR13, R5 ;  /* 0x00000000050d12ca */ /* 0x008fc400000e0000 */
        /* <DEDUP_REMOVED lines=8> */
.L_x_1131:
        /* <DEDUP_REMOVED lines=16> */
.L_x_1132:
        /* <DEDUP_REMOVED lines=16> */
.L_x_1133:
        /* <DEDUP_REMOVED lines=16> */
.L_x_1134:
        /* <DEDUP_REMOVED lines=16> */
.L_x_1135:
        /* <DEDUP_REMOVED lines=16> */
.L_x_1136:
        /* <DEDUP_REMOVED lines=16> */
.L_x_1137:
        /* <DEDUP_REMOVED lines=11> */
.L_x_1125:
[----:B------:R-:W-:Y:S05]  /*fc60*/  BSYNC B0 ;  /* 0x0000000000007941 */ /* 0x000fea0003800000 */
.L_x_1124:
[----:B-1----:R-:W3:Y:S01]  /*fc70*/  LDL.LU R4, [R1+0x48] ;  /* 0x0000480001047983 */ /* 0x002ee20000300800 */
[----:B------:R-:W-:Y:S01]  /*fc80*/  BSSY B0, `(.L_x_1138) ;  /* 0x00002cf000007945 */ /* 0x000fe20003800000 */
[----:B---3--:R-:W-:-:S13]  /*fc90*/  ISETP.GE.AND P0, PT, R4, 0x41, PT ;  /* 0x000000410400780c */ /* 0x008fda0003f06270 */
[----:B------:R-:W-:Y:S05]  /*fca0*/  @!P0 BRA `(.L_x_1139) ;  /* 0x0000002c00308947 */ /* 0x000fea0003800000 */
[----:B------:R-:W3:Y:S01]  /*fcb0*/  LDL R4, [R1+0x30] ;  /* 0x0000300001047983 */ /* 0x000ee20000100800 */
[----:B------:R-:W-:Y:S01]  /*fcc0*/  IMAD.MOV.U32 R0, RZ, RZ, 0x1 ;  /* 0x00000001ff007424 */ /* 0x000fe200078e00ff */
[----:B------:R-:W-:Y:S01]  /*fcd0*/  BSSY B2, `(.L_x_1140) ;  /* 0x00000f3000027945 */ /* 0x000fe20003800000 */
[----:B---3--:R-:W-:-:S05]  /*fce0*/  IMAD.MOV R6, RZ, RZ, -R4 ;  /* 0x000000ffff067224 */ /* 0x008fca00078e0a04 */
[----:B------:R-:W-:-:S05]  /*fcf0*/  VIADDMNMX R6, R6, R0, 0xffffffff, !PT ;  /* 0xffffffff06067446 */ /* 0x000fca0007800100 */
[----:B------:R-:W-:-:S05]  /*fd00*/  IMAD.IADD R0, R4, 0x1, R6 ;  /* 0x0000000104007824 */ /* 0x000fca00078e0206 */
[----:B------:R-:W-:-:S04]  /*fd10*/  LOP3.LUT R0, R0, 0x1, RZ, 0xc0, !PT ;  /* 0x0000000100007812 */ /* 0x000fc800078ec0ff */
[----:B------:R-:W-:Y:S01]  /*fd20*/  ISETP.NE.U32.AND P0, PT, R0, 0x1, PT ;  /* 0x000000010000780c */ /* 0x000fe20003f05070 */
[----:B------:R-:W-:-:S12]  /*fd30*/  VIADD R0, R4, 0xfffffffe ;  /* 0xfffffffe04007836 */ /* 0x000fd80000000000 */
[----:B------:R-:W-:Y:S05]  /*fd40*/  @P0 BRA `(.L_x_1141) ;  /* 0x0000000c00ac0947 */ /* 0x000fea0003800000 */
[----:B------:R-:W3:Y:S04]  /*fd50*/  LDL R5, [R1+0x8] ;  /* 0x0000080001057983 */ /* 0x000ee80000100800 */
[----:B------:R-:W4:Y:S04]  /*fd60*/  LDL.LU R4, [R1+0xc] ;  /* 0x00000c0001047983 */ /* 0x000f280000300800 */
[----:B------:R-:W5:Y:S01]  /*fd70*/  LDL.LU R7, [R1+0x18] ;  /* 0x0000180001077983 */ /* 0x000f620000300800 */
[----:B------:R-:W-:Y:S01]  /*fd80*/  BSSY B1, `(.L_x_1142) ;  /* 0x00000e5000017945 */ /* 0x000fe20003800000 */
[----:B---3--:R-:W-:Y:S01]  /*fd90*/  LOP3.LUT P2, RZ, R5, 0x1, RZ, 0xc0, !PT ;  /* 0x0000000105ff7812 */ /* 0x008fe2000784c0ff */
[----:B----4-:R-:W-:-:S05]  /*fda0*/  VIADD R2, R4, 0x1 ;  /* 0x0000000104027836 */ /* 0x010fca0000000000 */
[----:B------:R-:W-:-:S04]  /*fdb0*/  ISETP.NE.AND P0, PT, R2, 0x2, PT ;  /* 0x000000020200780c */ /* 0x000fc80003f05270 */
[----:B------:R-:W-:Y:S02]  /*fdc0*/  SEL R3, RZ, 0x1, P0 ;  /* 0x00000001ff037807 */ /* 0x000fe40000000000 */
[----:B------:R-:W-:Y:S02]  /*fdd0*/  SEL R8, R2, RZ, P0 ;  /* 0x000000ff02087207 */ /* 0x000fe40000000000 */
[----:B-----5:R-:W-:-:S05]  /*fde0*/  LOP3.LUT R7, R7, R3, RZ, 0x3c, !PT ;  /* 0x0000000307077212 */ /* 0x020fca00078e3cff */
[----:B------:R0:W-:Y:S04]  /*fdf0*/  STL [R1+0x18], R7 ;  /* 0x0000180701007387 */ /* 0x0001e80000100800 */
[----:B------:R0:W-:Y:S01]  /*fe00*/  STL [R1+0xc], R8 ;  /* 0x00000c0801007387 */ /* 0x0001e20000100800 */
[----:B------:R-:W-:Y:S05]  /*fe10*/  @!P2 BRA `(.L_x_1143) ;  /* 0x0000000c006ca947 */ /* 0x000fea0003800000 */
[----:B------:R-:W-:Y:S02]  /*fe20*/  ULDC.64 UR4, c[0x0][0x418] ;  /* 0x0001060000047ab9 */ /* 0x000fe40000000a00 */
[----:B------:R-:W-:-:S04]  /*fe30*/  ISETP.NE.U32.AND P0, PT, RZ, UR4, PT ;  /* 0x00000004ff007c0c */ /* 0x000fc8000bf05070 */
[----:B------:R-:W-:-:S13]  /*fe40*/  ISETP.NE.AND.EX P0, PT, RZ, UR5, PT, P0 ;  /* 0x00000005ff007c0c */ /* 0x000fda000bf05300 */
[----:B------:R-:W-:Y:S05]  /*fe50*/  @!P0 BRA `(.L_x_1144) ;  /* 0x0000000000508947 */ /* 0x000fea0003800000 */
[----:B------:R-:W3:Y:S01]  /*fe60*/  LDL R10, [R1+0x1c] ;  /* 0x00001c00010a7983 */ /* 0x000ee20000100800 */
[----:B------:R-:W1:Y:S01]  /*fe70*/  LDC R5, c[0x0][0x43c] ;  /* 0x00010f00ff057b82 */ /* 0x000e620000000800 */
[----:B------:R-:W-:Y:S02]  /*fe80*/  ULDC.64 UR6, c[0x0][0x428] ;  /* 0x00010a0000067ab9 */ /* 0x000fe40000000a00 */
[----:B------:R-:W4:Y:S01]  /*fe90*/  LDL R9, [R1+0x10] ;  /* 0x0000100001097983 */ /* 0x000f220000100800 */
        /* <DEDUP_REMOVED lines=8> */
[----:B---3--:R-:W-:-:S04]  /*ff20*/  IMAD R4, R10, UR6, RZ ;  /* 0x000000060a047c24 */ /* 0x008fc8000f8e02ff */
[C---:B----4-:R-:W-:Y:S02]  /*ff30*/  IMAD R4, R9.reuse, UR7, R4 ;  /* 0x0000000709047c24 */ /* 0x050fe4000f8e0204 */
[----:B------:R-:W-:-:S04]  /*ff40*/  IMAD.WIDE.U32 R2, R9, UR6, R2 ;  /* 0x0000000609027c25 */ /* 0x000fc8000f8e0002 */
[----:B------:R-:W-:Y:S01]  /*ff50*/  IMAD.IADD R3, R4, 0x1, R3 ;  /* 0x0000000104037824 */ /* 0x000fe200078e0203 */
[----:B------:R-:W-:-:S04]  /*ff60*/  LEA R4, P0, R2, UR4, 0x2 ;  /* 0x0000000402047c11 */ /* 0x000fc8000f8010ff */
[----:B------:R-:W-:-:S05]  /*ff70*/  LEA.HI.X R5, R2, UR5, R3, 0x2, P0 ;  /* 0x0000000502057c11 */ /* 0x000fca00080f1403 */
[----:B------:R-:W3:Y:S04]  /*ff80*/  LDG.E R2, desc[UR38][R4.64] ;  /* 0x0000002604027981 */ /* 0x000ee8000c1e1900 */
[----:B---3--:R1:W-:Y:S02]  /*ff90*/  STL [R1], R2 ;  /* 0x0000000201007387 */ /* 0x0083e40000100800 */
.L_x_1144:
[----:B-1----:R-:W3:Y:S01]  /*ffa0*/  LDL R2, [R1+0x4] ;  /* 0x0000040001027983 */ /* 0x002ee20000100800 */
[----:B------:R-:W1:Y:S02]  /*ffb0*/  S2R R3, SR_TID.X ;  /* 0x0000000000037919 */ /* 0x000e640000002100 */
[----:B-1----:R-:W-:Y:S01]  /*ffc0*/  LOP3.LUT R4, R3, 0x7f, RZ, 0xc0, !PT ;  /* 0x0000007f03047812 */ /* 0x002fe200078ec0ff */
[----:B------:R-:W-:Y:S03]  /*ffd0*/  BSSY B3, `(.L_x_1145) ;  /* 0x0000006000037945 */ /* 0x000fe60003800000 */
[----:B------:R-:W-:Y:S01]  /*ffe0*/  ISETP.NE.AND P1, PT, R4, RZ, PT ;  /* 0x000000ff0400720c */ /* 0x000fe20003f25270 */
[----:B---3--:R-:W-:Y:S01]  /*fff0*/  IMAD R3, R8, 0x8, R2 ;  /* 0x0000000808037824 */ /* 0x008fe200078e0202 */
[----:B------:R-:W-:-:S04]  /*10000*/  SHF.L.U32 R2, R7, 0x1f, RZ ;  /* 0x0000001f07027819 */ /* 0x000fc800000006ff */
[----:B------:R-:W1:Y:S02]  /*10010*/  SYNCS.PHASECHK.TRANS64.TRYWAIT P0, [R3+URZ+0x38840], R2 ;  /* 0x03884002030075a7 */ /* 0x000e64000800017f */
[----:B-1----:R-:W-:Y:S05]  /*10020*/  @!P0 BRA `(.L_x_1146) ;  /* 0x0000004c00788947 */ /* 0x002fea0003800000 */
.L_x_1259:
[----:B------:R-:W-:Y:S05]  /*10030*/  BSYNC B3 ;  /* 0x0000000000037941 */ /* 0x000fea0003800000 */
.L_x_1145:
[----:B------:R-:W-:Y:S04]  /*10040*/  BSSY B3, `(.L_x_1147) ;  /* 0x0000009000037945 */ /* 0x000fe80003800000 */
[----:B------:R-:W-:Y:S05]  /*10050*/  @P1 BRA `(.L_x_1148) ;  /* 0x00000000001c1947 */ /* 0x000fea0003800000 */
[----:B------:R-:W3:Y:S02]  /*10060*/  S2R R4, SR_TID.X ;  /* 0x0000000000047919 */ /* 0x000ee40000002100 */
[----:B---3--:R-:W-:Y:S01]  /*10070*/  LOP3.LUT R5, R4, 0x1f, RZ, 0xc0, !PT ;  /* 0x0000001f04057812 */ /* 0x008fe200078ec0ff */
[----:B------:R-:W-:-:S03]  /*10080*/  IMAD.MOV.U32 R4, RZ, RZ, 0x2000 ;  /* 0x00002000ff047424 */ /* 0x000fc600078e00ff */
[----:B------:R-:W-:Y:S01]  /*10090*/  ISETP.NE.AND P0, PT, R5, RZ, PT ;  /* 0x000000ff0500720c */ /* 0x000fe20003f05270 */
[----:B------:R3:W-:-:S12]  /*100a0*/  SYNCS.ARRIVE.TRANS64 RZ, [R3+URZ+0x38830], R4 ;  /* 0x0388300403ff79a7 */ /* 0x0007d8000800003f */
[----:B---3--:R-:W-:Y:S05]  /*100b0*/  @!P0 BRA `(.L_x_1148) ;  /* 0x0000000000048947 */ /* 0x008fea0003800000 */
[----:B------:R-:W-:Y:S01]  /*100c0*/  BPT.TRAP 0x1 ;  /* 0x000000040000795c */ /* 0x000fe20000300000 */
.L_x_1148:
[----:B------:R-:W-:Y:S05]  /*100d0*/  BSYNC B3 ;  /* 0x0000000000037941 */ /* 0x000fea0003800000 */
.L_x_1147:
[----:B0-----:R-:W3:Y:S04]  /*100e0*/  LDL R8, [R1+0x4] ;  /* 0x0000040001087983 */ /* 0x001ee80000100800 */
[----:B------:R-:W3:Y:S04]  /*100f0*/  LDL R4, [R1+0xc] ;  /* 0x00000c0001047983 */ /* 0x000ee80000100800 */
[----:B------:R-:W4:Y:S01]  /*10100*/  LDL R5, [R1+0x20] ;  /* 0x0000200001057983 */ /* 0x000f220000100800 */
[----:B------:R-:W-:Y:S01]  /*10110*/  IMAD.MOV.U32 R7, RZ, RZ, RZ ;  /* 0x000000ffff077224 */ /* 0x000fe200078e00ff */
[----:B------:R-:W-:Y:S01]  /*10120*/  UIADD3 UR4, UP0, UR40, 0x370, URZ ;  /* 0x0000037028047890 */ /* 0x000fe2000ff1e03f */
[----:B------:R-:W-:Y:S01]  /*10130*/  PLOP3.LUT P0, PT, PT, PT, PT, 0x80, 0x0 ;  /* 0x000000000000781c */ /* 0x000fe20003f0f070 */
[----:B------:R-:W-:Y:S01]  /*10140*/  UMOV UR6, 0x0 ;  /* 0x0000000000067882 */ /* 0x000fe20000000000 */
[----:B------:R-:W-:Y:S01]  /*10150*/  UMOV UR7, 0x14f00000 ;  /* 0x14f0000000077882 */ /* 0x000fe20000000000 */
[----:B------:R-:W-:Y:S01]  /*10160*/  R2UR UR10, R7 ;  /* 0x00000000070a72ca */ /* 0x000fe200000e0000 */
[----:B------:R-:W-:Y:S01]  /*10170*/  UIADD3.X UR5, URZ, UR41, URZ, UP0, !UPT ;  /* 0x000000293f057290 */ /* 0x000fe200087fe43f */
[----:B---3--:R-:W-:-:S02]  /*10180*/  IMAD R4, R4, 0x2000, R8 ;  /* 0x0000200004047824 */ /* 0x008fc400078e0208 */
[----:B----4-:R-:W-:Y:S02]  /*10190*/  IMAD R0, R0, 0x40, R5 ;  /* 0x0000004000007824 */ /* 0x010fe400078e0205 */
[----:B------:R-:W-:Y:S02]  /*101a0*/  VIADD R4, R4, 0x22400 ;  /* 0x0002240004047836 */ /* 0x000fe40000000000 */
[----:B------:R-:W-:-:S07]  /*101b0*/  VIADD R5, R3, 0x38830 ;  /* 0x0003883003057836 */ /* 0x000fce0000000000 */
.L_x_1149:
        /* <DEDUP_REMOVED lines=11> */
[----:B------:R-:W0:Y:S01]  /*10270*/  SYNCS.PHASECHK.TRANS64.TRYWAIT P0, [R3+URZ+0x38860], R2 ;  /* 0x03886002030075a7 */ /* 0x000e22000800017f */
[----:B------:R-:W-:Y:S04]  /*10280*/  BSSY B3, `(.L_x_1150) ;  /* 0x0000002000037945 */ /* 0x000fe80003800000 */
[----:B0-----:R-:W-:Y:S05]  /*10290*/  @!P0 BRA `(.L_x_1151) ;  /* 0x0000004800f08947 */ /* 0x001fea0003800000 */
.L_x_1260:
[----:B------:R-:W-:Y:S05]  /*102a0*/  BSYNC B3 ;  /* 0x0000000000037941 */ /* 0x000fea0003800000 */
.L_x_1150:
[----:B------:R-:W-:Y:S01]  /*102b0*/  BSSY B3, `(.L_x_1152) ;  /* 0x000000b000037945 */ /* 0x000fe20003800000 */
[----:B------:R-:W-:Y:S02]  /*102c0*/  IMAD.MOV.U32 R8, RZ, RZ, 0x0 ;  /* 0x00000000ff087424 */ /* 0x000fe400078e00ff */
[----:B------:R-:W-:Y:S01]  /*102d0*/  IMAD.MOV.U32 R9, RZ, RZ, 0x14f00000 ;  /* 0x14f00000ff097424 */ /* 0x000fe200078e00ff */
[----:B------:R-:W-:Y:S06]  /*102e0*/  @P1 BRA `(.L_x_1153) ;  /* 0x00000000001c1947 */ /* 0x000fec0003800000 */
[----:B------:R-:W3:Y:S01]  /*102f0*/  S2R R4, SR_TID.X ;  /* 0x0000000000047919 */ /* 0x000ee20000002100 */
[----:B01----:R-:W-:-:S04]  /*10300*/  IMAD.MOV.U32 R2, RZ, RZ, 0x10000 ;  /* 0x00010000ff027424 */ /* 0x003fc800078e00ff */
[----:B------:R4:W-:Y:S01]  /*10310*/  SYNCS.ARRIVE.TRANS64 RZ, [R3+URZ+0x38850], R2 ;  /* 0x0388500203ff79a7 */ /* 0x0009e2000800003f */
[----:B---3--:R-:W-:-:S04]  /*10320*/  LOP3.LUT R4, R4, 0x1f, RZ, 0xc0, !PT ;  /* 0x0000001f04047812 */ /* 0x008fc800078ec0ff */
[----:B------:R-:W-:-:S13]  /*10330*/  ISETP.NE.AND P0, PT, R4, RZ, PT ;  /* 0x000000ff0400720c */ /* 0x000fda0003f05270 */
[----:B----4-:R-:W-:Y:S05]  /*10340*/  @!P0 BRA `(.L_x_1153) ;  /* 0x0000000000048947 */ /* 0x010fea0003800000 */
[----:B------:R-:W-:Y:S01]  /*10350*/  BPT.TRAP 0x1 ;  /* 0x000000040000795c */ /* 0x000fe20000300000 */
.L_x_1153:
[----:B------:R-:W-:Y:S05]  /*10360*/  BSYNC B3 ;  /* 0x0000000000037941 */ /* 0x000fea0003800000 */
.L_x_1152:
[----:B------:R-:W3:Y:S04]  /*10370*/  LDL R4, [R1+0x4] ;  /* 0x0000040001047983 */ /* 0x000ee80000100800 */
[----:B01----:R-:W3:Y:S01]  /*10380*/  LDL R2, [R1+0xc] ;  /* 0x00000c0001027983 */ /* 0x003ee20000100800 */
        /* <DEDUP_REMOVED lines=9> */
.L_x_1154:
        /* <DEDUP_REMOVED lines=16> */
.L_x_1155:
        /* <DEDUP_REMOVED lines=16> */
.L_x_1156:
        /* <DEDUP_REMOVED lines=16> */
.L_x_1157:
        /* <DEDUP_REMOVED lines=16> */
.L_x_1158:
        /* <DEDUP_REMOVED lines=16> */
.L_x_1159:
        /* <DEDUP_REMOVED lines=16> */
.L_x_1160:
        /* <DEDUP_REMOVED lines=16> */
.L_x_1161:
        /* <DEDUP_REMOVED lines=10> */
[----:B-1----:R-:W-:Y:S05]  /*10bc0*/  @P0 BRA.U.ANY `(.L_x_1161) ;  /* 0xfffffffd00d40947 */ /* 0x002fea000393ffff */
.L_x_1143:
[----:B------:R-:W-:Y:S05]  /*10bd0*/  BSYNC B1 ;  /* 0x0000000000017941 */ /* 0x000fea0003800000 */
.L_x_1142:
[----:B------:R-:W3:Y:S02]  /*10be0*/  LDL.LU R4, [R1+0x30] ;  /* 0x0000300001047983 */ /* 0x000ee40000300800 */
[----:B---3--:R-:W-:-:S07]  /*10bf0*/  VIADD R0, R4, 0xfffffffd ;  /* 0xfffffffd04007836 */ /* 0x008fce0000000000 */
.L_x_1141:
[----:B------:R-:W-:Y:S05]  /*10c00*/  BSYNC B2 ;  /* 0x0000000000027941 */ /* 0x000fea0003800000 */
.L_x_1140:
[----:B------:R-:W3:Y:S01]  /*10c10*/  LDL.LU R2, [R1+0x2c] ;  /* 0x00002c0001027983 */ /* 0x000ee20000300800 */
[----:B------:R-:W-:-:S05]  /*10c20*/  IMAD.MOV R6, RZ, RZ, -R6 ;  /* 0x000000ffff067224 */ /* 0x000fca00078e0a06 */
[----:B---3--:R-:W-:-:S13]  /*10c30*/  ISETP.NE.AND P0, PT, R2, R6, PT ;  /* 0x000000060200720c */ /* 0x008fda0003f05270 */
[----:B------:R-:W-:Y:S05]  /*10c40*/  @!P0 BRA `(.L_x_1139) ;  /* 0x0000001c00488947 */ /* 0x000fea0003800000 */
.L_x_1202:
[----:B------:R-:W3:Y:S04]  /*10c50*/  LDL R4, [R1+0x8] ;  /* 0x0000080001047983 */ /* 0x000ee80000100800 */
[----:B0-----:R-:W0:Y:S04]  /*10c60*/  LDL.LU R3, [R1+0xc] ;  /* 0x00000c0001037983 */ /* 0x001e280000300800 */
[----:B------:R-:W4:Y:S01]  /*10c70*/  LDL.LU R2, [R1+0x18] ;  /* 0x0000180001027983 */ /* 0x000f220000300800 */
[----:B------:R-:W-:Y:S05]  /*10c80*/  YIELD ;  /* 0x0000000000007946 */ /* 0x000fea0003800000 */
[----:B------:R-:W-:Y:S01]  /*10c90*/  BSSY B1, `(.L_x_1162) ;  /* 0x00000e2000017945 */ /* 0x000fe20003800000 */
[----:B---3--:R-:W-:Y:S01]  /*10ca0*/  LOP3.LUT P1, RZ, R4, 0x1, RZ, 0xc0, !PT ;  /* 0x0000000104ff7812 */ /* 0x008fe2000782c0ff */
[----:B0-----:R-:W-:-:S05]  /*10cb0*/  VIADD R7, R3, 0x1 ;  /* 0x0000000103077836 */ /* 0x001fca0000000000 */
[----:B------:R-:W-:-:S04]  /*10cc0*/  ISETP.NE.AND P0, PT, R7, 0x2, PT ;  /* 0x000000020700780c */ /* 0x000fc80003f05270 */
[----:B------:R-:W-:Y:S02]  /*10cd0*/  SEL R6, RZ, 0x1, P0 ;  /* 0x00000001ff067807 */ /* 0x000fe40000000000 */
[----:B------:R-:W-:Y:S02]  /*10ce0*/  SEL R7, R7, RZ, P0 ;  /* 0x000000ff07077207 */ /* 0x000fe40000000000 */
[----:B----4-:R-:W-:Y:S01]  /*10cf0*/  LOP3.LUT R6, R2, R6, RZ, 0x3c, !PT ;  /* 0x0000000602067212 */ /* 0x010fe200078e3cff */
[----:B------:R-:W-:Y:S06]  /*10d00*/  @!P1 BRA `(.L_x_1163) ;  /* 0x0000000c00689947 */ /* 0x000fec0003800000 */
[----:B------:R-:W-:Y:S01]  /*10d10*/  ULDC.64 UR4, c[0x0][0x418] ;  /* 0x0001060000047ab9 */ /* 0x000fe20000000a00 */
[----:B------:R-:W-:Y:S01]  /*10d20*/  IMAD.MOV.U32 R8, RZ, RZ, R0 ;  /* 0x000000ffff087224 */ /* 0x000fe200078e0000 */
[----:B------:R-:W-:-:S04]  /*10d30*/  ISETP.NE.U32.AND P0, PT, RZ, UR4, PT ;  /* 0x00000004ff007c0c */ /* 0x000fc8000bf05070 */
[----:B------:R-:W-:-:S13]  /*10d40*/  ISETP.NE.AND.EX P0, PT, RZ, UR5, PT, P0 ;  /* 0x00000005ff007c0c */ /* 0x000fda000bf05300 */
[----:B------:R-:W-:Y:S05]  /*10d50*/  @!P0 BRA `(.L_x_1164) ;  /* 0x0000000000508947 */ /* 0x000fea0003800000 */
[----:B------:R-:W3:Y:S01]  /*10d60*/  LDL R9, [R1+0x1c] ;  /* 0x00001c0001097983 */ /* 0x000ee20000100800 */
[----:B------:R-:W0:Y:S01]  /*10d70*/  LDC R8, c[0x0][0x43c] ;  /* 0x00010f00ff087b82 */ /* 0x000e220000000800 */
[----:B------:R-:W-:Y:S02]  /*10d80*/  ULDC.64 UR6, c[0x0][0x428] ;  /* 0x00010a0000067ab9 */ /* 0x000fe40000000a00 */
[----:B------:R-:W4:Y:S01]  /*10d90*/  LDL R5, [R1+0x10] ;  /* 0x0000100001057983 */ /* 0x000f220000100800 */
        /* <DEDUP_REMOVED lines=16> */
.L_x_1164:
[----:B0-----:R-:W3:Y:S01]  /*10ea0*/  LDL R2, [R1+0x4] ;  /* 0x0000040001027983 */ /* 0x001ee20000100800 */
[----:B------:R-:W0:Y:S01]  /*10eb0*/  S2R R3, SR_TID.X ;  /* 0x0000000000037919 */ /* 0x000e220000002100 */
[----:B------:R-:W-:Y:S01]  /*10ec0*/  BSSY B2, `(.L_x_1165) ;  /* 0x0000007000027945 */ /* 0x000fe20003800000 */
[----:B0-----:R-:W-:-:S04]  /*10ed0*/  LOP3.LUT R3, R3, 0x7f, RZ, 0xc0, !PT ;  /* 0x0000007f03037812 */ /* 0x001fc800078ec0ff */
[----:B------:R-:W-:Y:S01]  /*10ee0*/  ISETP.NE.AND P1, PT, R3, RZ, PT ;  /* 0x000000ff0300720c */ /* 0x000fe20003f25270 */
[----:B---3--:R-:W-:Y:S01]  /*10ef0*/  IMAD R4, R7, 0x8, R2 ;  /* 0x0000000807047824 */ /* 0x008fe200078e0202 */
[----:B------:R-:W-:-:S04]  /*10f00*/  SHF.L.U32 R2, R6, 0x1f, RZ ;  /* 0x0000001f06027819 */ /* 0x000fc800000006ff */
[----:B------:R-:W0:Y:S02]  /*10f10*/  SYNCS.PHASECHK.TRANS64.TRYWAIT P0, [R4+URZ+0x38840], R2 ;  /* 0x03884002040075a7 */ /* 0x000e24000800017f */
[----:B0-----:R-:W-:Y:S05]  /*10f20*/  @!P0 BRA `(.L_x_1166) ;  /* 0x0000003c00e08947 */ /* 0x001fea0003800000 */
.L_x_1261:
[----:B------:R-:W-:Y:S05]  /*10f30*/  BSYNC B2 ;  /* 0x0000000000027941 */ /* 0x000fea0003800000 */
.L_x_1165:
        /* <DEDUP_REMOVED lines=9> */
.L_x_1168:
[----:B------:R-:W-:Y:S05]  /*10fd0*/  BSYNC B2 ;  /* 0x0000000000027941 */ /* 0x000fea0003800000 */
.L_x_1167:
        /* <DEDUP_REMOVED lines=13> */
.L_x_1169:
        /* <DEDUP_REMOVED lines=11> */
[----:B------:R-:W1:Y:S01]  /*11160*/  SYNCS.PHASECHK.TRANS64.TRYWAIT P0, [R4+URZ+0x38860], R2 ;  /* 0x03886002040075a7 */ /* 0x000e62000800017f */
[----:B------:R-:W-:Y:S04]  /*11170*/  BSSY B2, `(.L_x_1170) ;  /* 0x0000002000027945 */ /* 0x000fe80003800000 */
[----:B-1----:R-:W-:Y:S05]  /*11180*/  @!P0 BRA `(.L_x_1171) ;  /* 0x0000003c005c8947 */ /* 0x002fea0003800000 */
.L_x_1262:
[----:B------:R-:W-:Y:S05]  /*11190*/  BSYNC B2 ;  /* 0x0000000000027941 */ /* 0x000fea0003800000 */
.L_x_1170:
        /* <DEDUP_REMOVED lines=11> */
.L_x_1173:
[----:B------:R-:W-:Y:S05]  /*11250*/  BSYNC B2 ;  /* 0x0000000000027941 */ /* 0x000fea0003800000 */
.L_x_1172:
[----:B------:R-:W3:Y:S01]  /*11260*/  LDL R5, [R1+0x4] ;  /* 0x0000040001057983 */ /* 0x000ee20000100800 */
        /* <DEDUP_REMOVED lines=9> */
.L_x_1174:
        /* <DEDUP_REMOVED lines=16> */
.L_x_1175:
        /* <DEDUP_REMOVED lines=16> */
.L_x_1176:
        /* <DEDUP_REMOVED lines=16> */
.L_x_1177:
        /* <DEDUP_REMOVED lines=16> */
.L_x_1178:
        /* <DEDUP_REMOVED lines=16> */
.L_x_1179:
        /* <DEDUP_REMOVED lines=16> */
.L_x_1180:
        /* <DEDUP_REMOVED lines=16> */
.L_x_1181:
        /* <DEDUP_REMOVED lines=11> */
.L_x_1163:
[----:B------:R-:W-:Y:S05]  /*11ab0*/  BSYNC B1 ;  /* 0x0000000000017941 */ /* 0x000fea0003800000 */
.L_x_1162:
[----:B------:R-:W3:Y:S01]  /*11ac0*/  LDL R2, [R1+0x8] ;  /* 0x0000080001027983 */ /* 0x000ee20000100800 */
[----:B------:R-:W-:Y:S01]  /*11ad0*/  VIADD R7, R7, 0x1 ;  /* 0x0000000107077836 */ /* 0x000fe20000000000 */
[----:B------:R-:W-:Y:S04]  /*11ae0*/  BSSY B1, `(.L_x_1182) ;  /* 0x00000e5000017945 */ /* 0x000fe80003800000 */
[----:B------:R-:W-:-:S04]  /*11af0*/  ISETP.NE.AND P0, PT, R7, 0x2, PT ;  /* 0x000000020700780c */ /* 0x000fc80003f05270 */
[----:B------:R-:W-:Y:S02]  /*11b00*/  SEL R9, R7, RZ, P0 ;  /* 0x000000ff07097207 */ /* 0x000fe40000000000 */
[----:B---3--:R-:W-:Y:S02]  /*11b10*/  LOP3.LUT P2, RZ, R2, 0x1, RZ, 0xc0, !PT ;  /* 0x0000000102ff7812 */ /* 0x008fe4000784c0ff */
        /* <DEDUP_REMOVED lines=30> */
.L_x_1184:
[----:B-1----:R-:W3:Y:S01]  /*11d00*/  LDL R2, [R1+0x4] ;  /* 0x0000040001027983 */ /* 0x002ee20000100800 */
[----:B------:R-:W1:Y:S01]  /*11d10*/  S2R R3, SR_TID.X ;  /* 0x0000000000037919 */ /* 0x000e620000002100 */
[----:B------:R-:W-:Y:S01]  /*11d20*/  BSSY B2, `(.L_x_1185) ;  /* 0x0000007000027945 */ /* 0x000fe20003800000 */
[----:B-1----:R-:W-:-:S04]  /*11d30*/  LOP3.LUT R3, R3, 0x7f, RZ, 0xc0, !PT ;  /* 0x0000007f03037812 */ /* 0x002fc800078ec0ff */
[----:B------:R-:W-:Y:S01]  /*11d40*/  ISETP.NE.AND P1, PT, R3, RZ, PT ;  /* 0x000000ff0300720c */ /* 0x000fe20003f25270 */
[----:B---3--:R-:W-:Y:S01]  /*11d50*/  IMAD R4, R9, 0x8, R2 ;  /* 0x0000000809047824 */ /* 0x008fe200078e0202 */
[----:B------:R-:W-:-:S04]  /*11d60*/  SHF.L.U32 R2, R8, 0x1f, RZ ;  /* 0x0000001f08027819 */ /* 0x000fc800000006ff */
[----:B------:R-:W1:Y:S02]  /*11d70*/  SYNCS.PHASECHK.TRANS64.TRYWAIT P0, [R4+URZ+0x38840], R2 ;  /* 0x03884002040075a7 */ /* 0x000e64000800017f */
[----:B-1----:R-:W-:Y:S05]  /*11d80*/  @!P0 BRA `(.L_x_1186) ;  /* 0x0000003000708947 */ /* 0x002fea0003800000 */
.L_x_1263:
[----:B------:R-:W-:Y:S05]  /*11d90*/  BSYNC B2 ;  /* 0x0000000000027941 */ /* 0x000fea0003800000 */
.L_x_1185:
        /* <DEDUP_REMOVED lines=9> */
.L_x_1188:
[----:B------:R-:W-:Y:S05]  /*11e30*/  BSYNC B2 ;  /* 0x0000000000027941 */ /* 0x000fea0003800000 */
.L_x_1187:
        /* <DEDUP_REMOVED lines=14> */
.L_x_1189:
        /* <DEDUP_REMOVED lines=14> */
.L_x_1264:
[----:B------:R-:W-:Y:S05]  /*12000*/  BSYNC B2 ;  /* 0x0000000000027941 */ /* 0x000fea0003800000 */
.L_x_1190:
        /* <DEDUP_REMOVED lines=11> */
.L_x_1193:
[----:B------:R-:W-:Y:S05]  /*120c0*/  BSYNC B2 ;  /* 0x0000000000027941 */ /* 0x000fea0003800000 */
.L_x_1192:
[----:B------:R-:W3:Y:S04]  /*120d0*/  LDL R8, [R1+0x4] ;  /* 0x0000040001087983 */ /* 0x000ee80000100800 */
        /* <DEDUP_REMOVED lines=10> */
.L_x_1194:
        /* <DEDUP_REMOVED lines=16> */
.L_x_1195:
        /* <DEDUP_REMOVED lines=16> */
.L_x_1196:
        /* <DEDUP_REMOVED lines=16> */
.L_x_1197:
        /* <DEDUP_REMOVED lines=16> */
.L_x_1198:
        /* <DEDUP_REMOVED lines=16> */
.L_x_1199:
        /* <DEDUP_REMOVED lines=16> */
.L_x_1200:
        /* <DEDUP_REMOVED lines=16> */
.L_x_1201:
        /* <DEDUP_REMOVED lines=11> */
.L_x_1183:
[----:B------:R-:W-:Y:S05]  /*12930*/  BSYNC B1 ;  /* 0x0000000000017941 */ /* 0x000fea0003800000 */
.L_x_1182:
[C---:B------:R-:W-:Y:S01]  /*12940*/  ISETP.GT.AND P0, PT, R0.reuse, 0x1, PT ;  /* 0x000000010000780c */ /* 0x040fe20003f04270 */
[----:B------:R-:W-:-:S12]  /*12950*/  VIADD R0, R0, 0xfffffffe ;  /* 0xfffffffe00007836 */ /* 0x000fd80000000000 */
[----:B------:R-:W-:Y:S05]  /*12960*/  @P0 BRA `(.L_x_1202) ;  /* 0xffffffe000b80947 */ /* 0x000fea000383ffff */
.L_x_1139:
[----:B------:R-:W-:Y:S05]  /*12970*/  BSYNC B0 ;  /* 0x0000000000007941 */ /* 0x000fea0003800000 */
.L_x_1138:
[----:B------:R-:W3:Y:S04]  /*12980*/  LDL.LU R4, [R1+0xc] ;  /* 0x00000c0001047983 */ /* 0x000ee80000300800 */
[----:B------:R-:W4:Y:S01]  /*12990*/  LDL.LU R3, [R1+0x18] ;  /* 0x0000180001037983 */ /* 0x000f220000300800 */
[----:B------:R-:W1:Y:S01]  /*129a0*/  S2R R2, SR_TID.X ;  /* 0x0000000000027919 */ /* 0x000e620000002100 */
[----:B------:R-:W-:Y:S01]  /*129b0*/  BSSY B0, `(.L_x_1203) ;  /* 0x0000015000007945 */ /* 0x000fe20003800000 */
[----:B-1----:R-:W-:-:S04]  /*129c0*/  LOP3.LUT R2, R2, 0x7f, RZ, 0xc0, !PT ;  /* 0x0000007f02027812 */ /* 0x002fc800078ec0ff */
[----:B------:R-:W-:Y:S01]  /*129d0*/  ISETP.NE.AND P1, PT, R2, RZ, PT ;  /* 0x000000ff0200720c */ /* 0x000fe20003f25270 */
[----:B---3--:R-:W-:-:S05]  /*129e0*/  VIADD R0, R4, 0x1 ;  /* 0x0000000104007836 */ /* 0x008fca0000000000 */
[----:B------:R-:W-:-:S04]  /*129f0*/  ISETP.NE.AND P0, PT, R0, 0x2, PT ;  /* 0x000000020000780c */ /* 0x000fc80003f05270 */
[----:B------:R-:W-:-:S04]  /*12a00*/  SEL R2, RZ, 0x1, P0 ;  /* 0x00000001ff027807 */ /* 0x000fc80000000000 */
[----:B----4-:R-:W-:-:S05]  /*12a10*/  LOP3.LUT R3, R3, R2, RZ, 0x3c, !PT ;  /* 0x0000000203037212 */ /* 0x010fca00078e3cff */
[----:B------:R1:W-:Y:S01]  /*12a20*/  STL [R1+0x18], R3 ;  /* 0x0000180301007387 */ /* 0x0003e20000100800 */
[----:B------:R-:W-:Y:S05]  /*12a30*/  @P1 BRA `(.L_x_1204) ;  /* 0x0000000000301947 */ /* 0x000fea0003800000 */
[----:B-1----:R-:W1:Y:S01]  /*12a40*/  S2R R3, SR_LANEID ;  /* 0x0000000000037919 */ /* 0x002e620000000000 */
[----:B------:R-:W-:Y:S01]  /*12a50*/  VOTEU.ANY UR4, UPT, PT ;  /* 0x0000000000047886 */ /* 0x000fe200038e0100 */
[----:B------:R-:W3:Y:S01]  /*12a60*/  LDC.64 R4, c[0x0][0xd60] ;  /* 0x00035800ff047b82 */ /* 0x000ee20000000a00 */
[----:B------:R-:W1:Y:S02]  /*12a70*/  FLO.U32 R2, UR4 ;  /* 0x0000000400027d00 */ /* 0x000e6400080e0000 */
[----:B-1----:R-:W-:-:S06]  /*12a80*/  ISETP.EQ.U32.AND P1, PT, R2, R3, PT ;  /* 0x000000030200720c */ /* 0x002fcc0003f22070 */
[----:B------:R-:W3:Y:S07]  /*12a90*/  POPC R3, UR4 ;  /* 0x0000000400037d09 */ /* 0x000eee0008000000 */
[----:B---3--:R-:W3:Y:S04]  /*12aa0*/  @P1 ATOMG.E.ADD.STRONG.GPU PT, R3, desc[UR38][R4.64], R3 ;  /* 0x00000003040319a8 */ /* 0x008ee800081ee1e6 */
[----:B---3--:R1:W3:Y:S02]  /*12ab0*/  SHFL.IDX PT, R3, R3, R2, 0x1f ;  /* 0x00001f0203037589 */ /* 0x0082e400000e0000 */
[----:B-1----:R-:W1:Y:S02]  /*12ac0*/  S2R R2, SR_LTMASK ;  /* 0x0000000000027919 */ /* 0x002e640000003900 */
[----:B-1----:R-:W-:-:S06]  /*12ad0*/  LOP3.LUT R2, R2, UR4, RZ, 0xc0, !PT ;  /* 0x0000000402027c12 */ /* 0x002fcc000f8ec0ff */
[----:B------:R-:W3:Y:S02]  /*12ae0*/  POPC R2, R2 ;  /* 0x0000000200027309 */ /* 0x000ee40000000000 */
[----:B---3--:R-:W-:-:S07]  /*12af0*/  IADD3 R16, R3, UR36, R2 ;  /* 0x0000002403107c10 */ /* 0x008fce000fffe002 */
.L_x_1204:
[----:B------:R-:W-:Y:S05]  /*12b00*/  BSYNC B0 ;  /* 0x0000000000007941 */ /* 0x000fea0003800000 */
.L_x_1203:
[----:B------:R-:W-:-:S05]  /*12b10*/  SEL R0, R0, RZ, P0 ;  /* 0x000000ff00007207 */ /* 0x000fca0000000000 */
[----:B------:R3:W-:Y:S02]  /*12b20*/  STL [R1+0xc], R0 ;  /* 0x00000c0001007387 */ /* 0x0007e40000100800 */
.L_x_1100:
[----:B------:R-:W-:Y:S05]  /*12b30*/  BSYNC B7 ;  /* 0x0000000000077941 */ /* 0x000fea0003800000 */
.L_x_1098:
[----:B---3--:R-:W3:Y:S02]  /*12b40*/  LDL R0, [R1+0x8] ;  /* 0x0000080001007983 */ /* 0x008ee40000100800 */
[----:B---3--:R-:W-:-:S13]  /*12b50*/  LOP3.LUT P0, RZ, R0, 0x40, RZ, 0xc0, !PT ;  /* 0x0000004000ff7812 */ /* 0x008fda000780c0ff */
[----:B------:R-:W-:Y:S05]  /*12b60*/  @!P0 BRA `(.L_x_1205) ;  /* 0x0000000000288947 */ /* 0x000fea0003800000 */
[----:B------:R-:W-:Y:S05]  /*12b70*/  WARPSYNC.ALL ;  /* 0x0000000000007948 */ /* 0x000fea0003800000 */
[----:B------:R-:W3:Y:S08]  /*12b80*/  S2UR UR5, SR_CgaCtaId ;  /* 0x00000000000579c3 */ /* 0x000ef00000008800 */
[----:B------:R-:W-:Y:S06]  /*12b90*/  BAR.SYNC.DEFER_BLOCKING 0x5, 0x180 ;  /* 0x0146000000007b1d */ /* 0x000fec0000010000 */
[----:B------:R-:W-:-:S02]  /*12ba0*/  UMOV UR4, 0x400 ;  /* 0x0000040000047882 */ /* 0x000fc40000000000 */
[----:B---3--:R-:W-:-:S06]  /*12bb0*/  ULEA UR4, UR5, UR4, 0x18 ;  /* 0x0000000405047291 */ /* 0x008fcc000f8ec03f */
[----:B------:R-:W-:-:S05]  /*12bc0*/  IMAD.U32 R0, RZ, RZ, UR4 ;  /* 0x00000004ff007e24 */ /* 0x000fca000f8e00ff */
[----:B------:R3:W4:Y:S04]  /*12bd0*/  LDS.128 R16, [R0+0x388d0] ;  /* 0x0388d00000107984 */ /* 0x0007280000000c00 */
[----:B------:R3:W-:Y:S01]  /*12be0*/  STL [R1+0x4], R0 ;  /* 0x0000040001007387 */ /* 0x0007e20000100800 */
[----:B------:R-:W-:Y:S06]  /*12bf0*/  BAR.ARV 0x4, 0x180 ;  /* 0x0106000000007b1d */ /* 0x000fec0000002000 */
[----:B------:R-:W-:Y:S05]  /*12c00*/  BRA `(.L_x_1206) ;  /* 0x0000000800487947 */ /* 0x000fea0003800000 */
.L_x_1205:
[----:B------:R-:W0:Y:S01]  /*12c10*/  S2R R0, SR_TID.X ;  /* 0x0000000000007919 */ /* 0x000e220000002100 */
[----:B------:R-:W-:Y:S01]  /*12c20*/  UMOV UR4, 0xffffffff ;  /* 0xffffffff00047882 */ /* 0x000fe20000000000 */
[----:B01----:R-:W-:-:S04]  /*12c30*/  LOP3.LUT R7, R0, 0x1f, RZ, 0xc0, !PT ;  /* 0x0000001f00077812 */ /* 0x003fc800078ec0ff */
[----:B------:R-:W-:Y:S01]  /*12c40*/  ISETP.NE.AND P0, PT, R7, 0x1f, PT ;  /* 0x0000001f0700780c */ /* 0x000fe20003f05270 */
[----:B------:R-:W-:-:S12]  /*12c50*/  BRA.DIV UR4, `(.L_x_1207) ;  /* 0x0000002204e47947 */ /* 0x000fd8000b800000 */
[----:B------:R-:W-:Y:S01]  /*12c60*/  IMAD.IADD R0, R19, 0x1, R7 ;  /* 0x0000000113007824 */ /* 0x000fe200078e0207 */
[----:B------:R-:W-:-:S04]  /*12c70*/  ULDC UR4, c[0x0][0xd3c] ;  /* 0x00034f0000047ab9 */ /* 0x000fc80000000800 */
[----:B------:R-:W-:-:S13]  /*12c80*/  ISETP.GE.OR P1, PT, R0, UR4, !P0 ;  /* 0x0000000400007c0c */ /* 0x000fda000c726670 */
[----:B------:R-:W0:Y:S02]  /*12c90*/  @!P1 LDC.64 R2, c[0x0][0xd80] ;  /* 0x00036000ff029b82 */ /* 0x000e240000000a00 */
[----:B0-----:R-:W-:-:S06]  /*12ca0*/  @!P1 IMAD.WIDE R2, R0, 0x4, R2 ;  /* 0x0000000400029825 */ /* 0x001fcc00078e0202 */
[----:B------:R0:W3:Y:S01]  /*12cb0*/  @!P1 LDG.E R3, desc[UR38][R2.64] ;  /* 0x0000002602039981 */ /* 0x0000e2000c1e1900 */
[C---:B------:R-:W-:Y:S02]  /*12cc0*/  ISETP.GE.U32.AND P2, PT, R7.reuse, 0x2, PT ;  /* 0x000000020700780c */ /* 0x040fe40003f46070 */
[C---:B------:R-:W-:Y:S01]  /*12cd0*/  ISETP.GE.U32.AND P3, PT, R7.reuse, 0x4, PT ;  /* 0x000000040700780c */ /* 0x040fe20003f66070 */
[----:B------:R-:W-:Y:S01]  /*12ce0*/  SHFL.IDX PT, R0, R16, RZ, 0x1f ;  /* 0x00001fff10007589 */ /* 0x000fe200000e0000 */
[C---:B------:R-:W-:Y:S02]  /*12cf0*/  ISETP.GE.U32.AND P4, PT, R7.reuse, 0x8, PT ;  /* 0x000000080700780c */ /* 0x040fe40003f86070 */
[C---:B------:R-:W-:Y:S01]  /*12d00*/  ISETP.GE.U32.AND P5, PT, R7.reuse, 0x10, PT ;  /* 0x000000100700780c */ /* 0x040fe20003fa6070 */
[----:B------:R-:W-:Y:S01]  /*12d10*/  SHFL.IDX PT, R4, R16, 0x1, 0x1f ;  /* 0x00201f0010047f89 */ /* 0x000fe200000e0000 */
[----:B0-----:R-:W-:Y:S02]  /*12d20*/  IMAD.MOV.U32 R2, RZ, RZ, RZ ;  /* 0x000000ffff027224 */ /* 0x001fe400078e00ff */
[----:B---3--:R-:W-:Y:S01]  /*12d30*/  @!P1 IMAD.MOV.U32 R2, RZ, RZ, R3 ;  /* 0x000000ffff029224 */ /* 0x008fe200078e0003 */
        /* <DEDUP_REMOVED lines=17> */
.L_x_1274:
[----:B------:R-:W-:Y:S02]  /*12e50*/  ULDC UR4, c[0x0][0xd38] ;  /* 0x00034e0000047ab9 */ /* 0x000fe40000000800 */
[----:B------:R-:W-:-:S04]  /*12e60*/  IMAD.U32 R16, RZ, RZ, UR4 ;  /* 0x00000004ff107e24 */ /* 0x000fc8000f8e00ff */
[----:B-1----:R-:W-:-:S04]  /*12e70*/  IMAD R6, R6, R16, RZ ;  /* 0x0000001006067224 */ /* 0x002fc800078e02ff */
[----:B------:R-:W-:-:S05]  /*12e80*/  IMAD.IADD R4, R4, 0x1, R6 ;  /* 0x0000000104047824 */ /* 0x000fca00078e0206 */
[----:B------:R-:W-:-:S13]  /*12e90*/  ISETP.GT.AND P6, PT, R4, R0, PT ;  /* 0x000000000400720c */ /* 0x000fda0003fc4270 */
[----:B------:R-:W-:Y:S05]  /*12ea0*/  @P6 BRA `(.L_x_1208) ;  /* 0x00000000009c6947 */ /* 0x000fea0003800000 */
.L_x_1213:
[----:B------:R-:W1:Y:S01]  /*12eb0*/  LDC R2, c[0x0][0xd3c] ;  /* 0x00034f00ff027b82 */ /* 0x000e620000000800 */
[----:B------:R-:W-:-:S05]  /*12ec0*/  VIADD R19, R19, 0x1f ;  /* 0x0000001f13137836 */ /* 0x000fca0000000000 */
[----:B-1----:R-:W-:-:S13]  /*12ed0*/  ISETP.GE.AND P6, PT, R19, R2, PT ;  /* 0x000000021300720c */ /* 0x002fda0003fc6270 */
[----:B------:R-:W-:Y:S05]  /*12ee0*/  @P6 BRA `(.L_x_1209) ;  /* 0x0000000400446947 */ /* 0x000fea0003800000 */
[----:B0-----:R-:W0:Y:S01]  /*12ef0*/  S2R R3, SR_TID.X ;  /* 0x0000000000037919 */ /* 0x001e220000002100 */
        /* <DEDUP_REMOVED lines=9> */
.L_x_1211:
[----:B------:R-:W-:Y:S05]  /*12f90*/  BSYNC B0 ;  /* 0x0000000000007941 */ /* 0x000fea0003800000 */
.L_x_1210:
[----:B------:R-:W-:-:S03]  /*12fa0*/  UMOV UR4, 0xffffffff ;  /* 0xffffffff00047882 */ /* 0x000fc60000000000 */
[----:B------:R-:W-:Y:S05]  /*12fb0*/  BRA.DIV UR4, `(.L_x_1212) ;  /* 0x0000002604487947 */ /* 0x000fea000b800000 */
        /* <DEDUP_REMOVED lines=16> */
.L_x_1282:
[----:B------:R-:W-:Y:S02]  /*130c0*/  ULDC UR4, c[0x0][0xd38] ;  /* 0x00034e0000047ab9 */ /* 0x000fe40000000800 */
[----:B------:R-:W-:-:S04]  /*130d0*/  IMAD.U32 R16, RZ, RZ, UR4 ;  /* 0x00000004ff107e24 */ /* 0x000fc8000f8e00ff */
[----:B-1----:R-:W-:-:S04]  /*130e0*/  IMAD R6, R6, R16, RZ ;  /* 0x0000001006067224 */ /* 0x002fc800078e02ff */
[----:B------:R-:W-:-:S05]  /*130f0*/  IMAD.IADD R4, R6, 0x1, R4 ;  /* 0x0000000106047824 */ /* 0x000fca00078e0204 */
[----:B------:R-:W-:-:S13]  /*13100*/  ISETP.GT.AND P6, PT, R4, R0, PT ;  /* 0x000000000400720c */ /* 0x000fda0003fc4270 */
[----:B------:R-:W-:Y:S05]  /*13110*/  @!P6 BRA `(.L_x_1213) ;  /* 0xfffffffc0064e947 */ /* 0x000fea000383ffff */
.L_x_1208:
[----:B------:R-:W-:Y:S01]  /*13120*/  IMAD.IADD R6, R4, 0x1, -R6 ;  /* 0x0000000104067824 */ /* 0x000fe200078e0a06 */
[----:B------:R-:W-:-:S03]  /*13130*/  UMOV UR4, 0xffffffff ;  /* 0xffffffff00047882 */ /* 0x000fc60000000000 */
[----:B------:R-:W-:-:S05]  /*13140*/  IMAD R4, R3, R16, R6 ;  /* 0x0000001003047224 */ /* 0x000fca00078e0206 */
[----:B------:R-:W-:Y:S01]  /*13150*/  ISETP.GT.AND P6, PT, R4, R0, PT ;  /* 0x000000000400720c */ /* 0x000fe20003fc4270 */
[----:B------:R-:W-:-:S12]  /*13160*/  BRA.DIV UR4, `(.L_x_1214) ;  /* 0x0000002604b47947 */ /* 0x000fd8000b800000 */
[----:B------:R-:W-:-:S04]  /*13170*/  VOTE.ANY R5, PT, !P6 ;  /* 0x0000000000057806 */ /* 0x000fc800070e0100 */
[----:B------:R-:W1:Y:S02]  /*13180*/  POPC R4, R5 ;  /* 0x0000000500047309 */ /* 0x000e640000000000 */
[----:B-1----:R1:W3:Y:S02]  /*13190*/  SHFL.IDX PT, R17, R2, R4, 0x1f ;  /* 0x00001f0402117589 */ /* 0x0022e400000e0000 */
.L_x_1286:
[----:B------:R-:W-:Y:S01]  /*131a0*/  ISETP.NE.AND P0, PT, R5, RZ, PT ;  /* 0x000000ff0500720c */ /* 0x000fe20003f05270 */
[----:B-1----:R-:W-:-:S12]  /*131b0*/  IMAD.MOV.U32 R2, RZ, RZ, RZ ;  /* 0x000000ffff027224 */ /* 0x002fd800078e00ff */
[----:B------:R-:W-:Y:S05]  /*131c0*/  @!P0 BRA `(.L_x_1215) ;  /* 0x0000000000108947 */ /* 0x000fea0003800000 */
[----:B------:R-:W-:Y:S01]  /*131d0*/  UMOV UR4, 0xffffffff ;  /* 0xffffffff00047882 */ /* 0x000fe20000000000 */
[----:B------:R-:W-:Y:S02]  /*131e0*/  VIADD R12, R4, 0xffffffff ;  /* 0xffffffff040c7836 */ /* 0x000fe40000000000 */
[----:B------:R-:W-:Y:S05]  /*131f0*/  BRA.DIV UR4, `(.L_x_1216) ;  /* 0x0000002604d87947 */ /* 0x000fea000b800000 */
[----:B------:R1:W4:Y:S02]  /*13200*/  SHFL.IDX PT, R2, R3, R12, 0x1f ;  /* 0x00001f0c03027589 */ /* 0x00032400000e0000 */
.L_x_1215:
[----:B---3--:R-:W-:Y:S01]  /*13210*/  IABS R5, R17 ;  /* 0x0000001100057213 */ /* 0x008fe20000000000 */
[----:B----4-:R-:W-:Y:S02]  /*13220*/  IMAD R16, R2, R16, R6 ;  /* 0x0000001002107224 */ /* 0x010fe400078e0206 */
[----:B------:R-:W-:Y:S01]  /*13230*/  IMAD.IADD R19, R4, 0x1, R19 ;  /* 0x0000000104137824 */ /* 0x000fe200078e0213 */
[----:B------:R-:W3:Y:S01]  /*13240*/  I2F.RP R2, R5 ;  /* 0x0000000500027306 */ /* 0x000ee20000209400 */
[----:B------:R-:W-:-:S07]  /*13250*/  IMAD.IADD R0, R0, 0x1, -R16 ;  /* 0x0000000100007824 */ /* 0x000fce00078e0a10 */
[----:B---3--:R-:W3:Y:S02]  /*13260*/  MUFU.RCP R2, R2 ;  /* 0x0000000200027308 */ /* 0x008ee40000001000 */
[----:B---3--:R-:W-:-:S06]  /*13270*/  VIADD R2, R2, 0xffffffe ;  /* 0x0ffffffe02027836 */ /* 0x008fcc0000000000 */
        /* <DEDUP_REMOVED lines=24> */
.L_x_1209:
[----:B------:R-:W-:Y:S01]  /*13400*/  UMOV UR4, URZ ;  /* 0x0000003f00047c82 */ /* 0x000fe20008000000 */
[----:B------:R-:W-:Y:S01]  /*13410*/  UMOV UR5, URZ ;  /* 0x0000003f00057c82 */ /* 0x000fe20008000000 */
[----:B------:R-:W-:Y:S01]  /*13420*/  ULDC UR6, c[0x0][0xd3c] ;  /* 0x00034f0000067ab9 */ /* 0x000fe20000000800 */
[----:B------:R-:W-:Y:S02]  /*13430*/  IMAD.MOV.U32 R16, RZ, RZ, R0 ;  /* 0x000000ffff107224 */ /* 0x000fe400078e0000 */
[----:B------:R-:W-:Y:S02]  /*13440*/  IMAD.U32 R17, RZ, RZ, UR4 ;  /* 0x00000004ff117e24 */ /* 0x000fe4000f8e00ff */
[----:B------:R-:W-:Y:S02]  /*13450*/  IMAD.U32 R18, RZ, RZ, UR5 ;  /* 0x00000005ff127e24 */ /* 0x000fe4000f8e00ff */
[----:B------:R-:W-:-:S07]  /*13460*/  IMAD.U32 R19, RZ, RZ, UR6 ;  /* 0x00000006ff137e24 */ /* 0x000fce000f8e00ff */
.L_x_1217:
[----:B0-----:R0:W3:Y:S01]  /*13470*/  LDL R3, [R1+0x4] ;  /* 0x0000040001037983 */ /* 0x0010e20000100800 */
[----:B------:R-:W1:Y:S01]  /*13480*/  S2R R0, SR_TID.X ;  /* 0x0000000000007919 */ /* 0x000e620000002100 */
[----:B------:R-:W-:Y:S05]  /*13490*/  WARPSYNC.ALL ;  /* 0x0000000000007948 */ /* 0x000fea0003800000 */
[----:B-1----:R-:W-:Y:S01]  /*134a0*/  LOP3.LUT R0, R0, 0x1f, RZ, 0xc0, !PT ;  /* 0x0000001f00007812 */ /* 0x002fe200078ec0ff */
[----:B------:R-:W-:Y:S03]  /*134b0*/  BAR.SYNC.DEFER_BLOCKING 0x4, 0x180 ;  /* 0x0106000000007b1d */ /* 0x000fe60000010000 */
[----:B------:R-:W-:-:S13]  /*134c0*/  ISETP.NE.AND P0, PT, R0, RZ, PT ;  /* 0x000000ff0000720c */ /* 0x000fda0003f05270 */
[----:B------:R-:W3:Y:S01]  /*134d0*/  @!P0 S2R R0, SR_CgaCtaId ;  /* 0x0000000000008919 */ /* 0x000ee20000008800 */
[----:B------:R-:W-:-:S04]  /*134e0*/  @!P0 MOV R2, 0x400 ;  /* 0x0000040000028802 */ /* 0x000fc80000000f00 */
[----:B---3--:R-:W-:-:S05]  /*134f0*/  @!P0 LEA R3, R0, R2, 0x18 ;  /* 0x0000000200038211 */ /* 0x008fca00078ec0ff */
[----:B------:R0:W-:Y:S04]  /*13500*/  @!P0 STS.128 [R3+0x388d0], R16 ;  /* 0x0388d01003008388 */ /* 0x0001e80000000c00 */
[----:B------:R0:W-:Y:S01]  /*13510*/  @!P0 STL [R1+0x4], R3 ;  /* 0x0000040301008387 */ /* 0x0001e20000100800 */
[----:B------:R-:W-:Y:S06]  /*13520*/  BAR.ARV 0x5, 0x180 ;  /* 0x0146000000007b1d */ /* 0x000fec0000002000 */
.L_x_1206:
[----:B------:R-:W-:Y:S02]  /*13530*/  ULDC UR4, c[0x0][0xd3c] ;  /* 0x00034f0000047ab9 */ /* 0x000fe40000000800 */
[----:B----4-:R-:W-:-:S13]  /*13540*/  ISETP.GE.AND P0, PT, R19, UR4, PT ;  /* 0x0000000413007c0c */ /* 0x010fda000bf06270 */
[----:B------:R-:W-:Y:S05]  /*13550*/  @!P0 BRA `(.L_x_1218) ;  /* 0xffffff9000508947 */ /* 0x000fea000383ffff */
[----:B------:R-:W-:Y:S05]  /*13560*/  BSYNC B8 ;  /* 0x0000000000087941 */ /* 0x000fea0003800000 */
.L_x_1094:
[----:B---3--:R-:W3:Y:S01]  /*13570*/  LDL.LU R0, [R1+0x5c] ;  /* 0x00005c0001007983 */ /* 0x008ee20000300800 */
[----:B------:R-:W-:Y:S01]  /*13580*/  BSSY B0, `(.L_x_1219) ;  /* 0x000000b000007945 */ /* 0x000fe20003800000 */
[----:B------:R-:W4:Y:S01]  /*13590*/  S2R R5, SR_CgaCtaId ;  /* 0x0000000000057919 */ /* 0x000f220000008800 */
[----:B---3--:R-:W-:-:S05]  /*135a0*/  VIADD R0, R0, 0x1 ;  /* 0x0000000100007836 */ /* 0x008fca0000000000 */
[----:B------:R-:W-:-:S04]  /*135b0*/  LEA.HI R2, R0, R0, RZ, 0x1 ;  /* 0x0000000000027211 */ /* 0x000fc800078f08ff */
[----:B01----:R-:W-:Y:S02]  /*135c0*/  LOP3.LUT R3, R2, 0xfffffffe, RZ, 0xc0, !PT ;  /* 0xfffffffe02037812 */ /* 0x003fe400078ec0ff */
[----:B------:R-:W-:-:S03]  /*135d0*/  MOV R2, 0x400 ;  /* 0x0000040000027802 */ /* 0x000fc60000000f00 */
[----:B------:R-:W-:Y:S01]  /*135e0*/  IMAD.IADD R0, R0, 0x1, -R3 ;  /* 0x0000000100007824 */ /* 0x000fe200078e0a03 */
[----:B----4-:R-:W-:-:S04]  /*135f0*/  LEA R9, R5, R2, 0x18 ;  /* 0x0000000205097211 */ /* 0x010fc800078ec0ff */
[----:B------:R-:W-:-:S04]  /*13600*/  SHF.L.U32 R0, R0, 0x1f, RZ ;  /* 0x0000001f00007819 */ /* 0x000fc800000006ff */
[----:B------:R-:W0:Y:S02]  /*13610*/  SYNCS.PHASECHK.TRANS64.TRYWAIT P0, [R9+URZ+0x38820], R0 ;  /* 0x03882000090075a7 */ /* 0x000e24000800017f */
[----:B0-----:R-:W-:Y:S05]  /*13620*/  @!P0 BRA `(.L_x_1220) ;  /* 0x0000002000f48947 */ /* 0x001fea0003800000 */
.L_x_1289:
[----:B------:R-:W-:Y:S05]  /*13630*/  BSYNC B0 ;  /* 0x0000000000007941 */ /* 0x000fea0003800000 */
.L_x_1219:
[----:B------:R-:W-:-:S03]  /*13640*/  UMOV UR4, 0xffffffff ;  /* 0xffffffff00047882 */ /* 0x000fc60000000000 */
[----:B------:R-:W-:Y:S05]  /*13650*/  BRA.DIV UR4, `(.L_x_1221) ;  /* 0x0000002204fc7947 */ /* 0x000fea000b800000 */
[----:B0-----:R-:W0:Y:S02]  /*13660*/  S2R R0, SR_TID.X ;  /* 0x0000000000007919 */ /* 0x001e240000002100 */
[----:B0-----:R-:W-:-:S04]  /*13670*/  SHF.R.U32.HI R0, RZ, 0x5, R0 ;  /* 0x00000005ff007819 */ /* 0x001fc80000011600 */
[----:B------:R-:W-:-:S05]  /*13680*/  LOP3.LUT R0, R0, 0x3, RZ, 0xc0, !PT ;  /* 0x0000000300007812 */ /* 0x000fca00078ec0ff */
[----:B------:R0:W1:Y:S02]  /*13690*/  SHFL.IDX PT, R14, R0, RZ, 0x1f ;  /* 0x00001fff000e7589 */ /* 0x00006400000e0000 */
.L_x_1292:
[----:B-1----:R-:W-:Y:S01]  /*136a0*/  ISETP.NE.AND P0, PT, R14, RZ, PT ;  /* 0x000000ff0e00720c */ /* 0x002fe20003f05270 */
[----:B------:R-:W-:-:S12]  /*136b0*/  BSSY B0, `(.L_x_1222) ;  /* 0x0000020000007945 */ /* 0x000fd80003800000 */
[----:B------:R-:W-:Y:S05]  /*136c0*/  @P0 BRA `(.L_x_1223) ;  /* 0x0000000000780947 */ /* 0x000fea0003800000 */
[----:B------:R-:W-:-:S03]  /*136d0*/  UMOV UR4, 0xffffffff ;  /* 0xffffffff00047882 */ /* 0x000fc60000000000 */
[----:B------:R-:W-:Y:S05]  /*136e0*/  BRA.DIV UR4, `(.L_x_1224) ;  /* 0x00000026040c7947 */ /* 0x000fea000b800000 */
[----:B------:R-:W-:-:S13]  /*136f0*/  ELECT P6, URZ, PT ;  /* 0x00000000003f782f */ /* 0x000fda00038c0000 */
.L_x_1295:
[----:B------:R-:W-:Y:S05]  /*13700*/  @!P6 BRA `(.L_x_1223) ;  /* 0x000000000068e947 */ /* 0x000fea0003800000 */
[----:B------:R-:W3:Y:S04]  /*13710*/  LDL R2, [R1+0xc] ;  /* 0x00000c0001027983 */ /* 0x000ee80000100800 */
[----:B------:R-:W4:Y:S01]  /*13720*/  LDL.LU R6, [R1+0x18] ;  /* 0x0000180001067983 */ /* 0x000f220000300800 */
[----:B0-----:R-:W-:-:S04]  /*13730*/  VIADD R0, R9, 0x38840 ;  /* 0x0003884009007836 */ /* 0x001fc80000000000 */
[C---:B---3--:R-:W-:Y:S02]  /*13740*/  IMAD R5, R2.reuse, 0x8, R0 ;  /* 0x0000000802057824 */ /* 0x048fe400078e0200 */
[----:B------:R-:W-:Y:S01]  /*13750*/  VIADD R2, R2, 0x1 ;  /* 0x0000000102027836 */ /* 0x000fe20000000000 */
[----:B----4-:R-:W-:-:S04]  /*13760*/  SHF.L.U32 R4, R6, 0x1f, RZ ;  /* 0x0000001f06047819 */ /* 0x010fc800000006ff */
[----:B------:R-:W-:Y:S01]  /*13770*/  ISETP.NE.AND P1, PT, R2, 0x2, PT ;  /* 0x000000020200780c */ /* 0x000fe20003f25270 */
[----:B------:R-:W0:Y:S03]  /*13780*/  SYNCS.PHASECHK.TRANS64.TRYWAIT P0, [R5+URZ], R4 ;  /* 0x00000004050075a7 */ /* 0x000e26000800017f */
[----:B------:R-:W-:-:S04]  /*13790*/  SEL R3, RZ, 0x1, P1 ;  /* 0x00000001ff037807 */ /* 0x000fc80000800000 */
[----:B------:R-:W-:Y:S02]  /*137a0*/  LOP3.LUT R6, R6, R3, RZ, 0x3c, !PT ;  /* 0x0000000306067212 */ /* 0x000fe400078e3cff */
[----:B------:R-:W-:Y:S02]  /*137b0*/  SEL R3, R2, RZ, P1 ;  /* 0x000000ff02037207 */ /* 0x000fe40000800000 */
[----:B------:R-:W-:-:S03]  /*137c0*/  SHF.L.U32 R2, R6, 0x1f, RZ ;  /* 0x0000001f06027819 */ /* 0x000fc600000006ff */
[----:B------:R-:W-:Y:S01]  /*137d0*/  IMAD R7, R3, 0x8, R0 ;  /* 0x0000000803077824 */ /* 0x000fe200078e0200 */
[----:B0-----:R-:W-:Y:S06]  /*137e0*/  @!P0 BRA `(.L_x_1225) ;  /* 0x0000002000ec8947 */ /* 0x001fec0003800000 */
.L_x_1296:
[----:B------:R-:W0:Y:S01]  /*137f0*/  LDL.LU R6, [R1+0xc] ;  /* 0x00000c0001067983 */ /* 0x000e220000300800 */
[----:B------:R-:W1:Y:S01]  /*13800*/  SYNCS.PHASECHK.TRANS64.TRYWAIT P0, [R7+URZ], R2 ;  /* 0x00000002070075a7 */ /* 0x000e62000800017f */
[----:B------:R-:W-:-:S04]  /*13810*/  VIADD R0, R9, 0x38860 ;  /* 0x0003886009007836 */ /* 0x000fc80000000000 */
[----:B0-----:R-:W-:Y:S01]  /*13820*/  IMAD R5, R6, 0x8, R0 ;  /* 0x0000000806057824 */ /* 0x001fe200078e0200 */
[----:B-1----:R-:W-:Y:S06]  /*13830*/  @!P0 BRA `(.L_x_1226) ;  /* 0x0000002000ec8947 */ /* 0x002fec0003800000 */
.L_x_1297:
[----:B------:R-:W1:Y:S02]  /*13840*/  SYNCS.PHASECHK.TRANS64.TRYWAIT P0, [R5+URZ], R4 ;  /* 0x00000004050075a7 */ /* 0x000e64000800017f */
[----:B-1----:R-:W-:Y:S05]  /*13850*/  @!P0 BRA `(.L_x_1227) ;  /* 0x0000002000f88947 */ /* 0x002fea0003800000 */
.L_x_1298:
[----:B------:R-:W-:-:S07]  /*13860*/  IMAD R3, R3, 0x8, R0 ;  /* 0x0000000803037824 */ /* 0x000fce00078e0200 */
.L_x_1228:
[----:B---3--:R3:W4:Y:S02]  /*13870*/  SYNCS.PHASECHK.TRANS64.TRYWAIT P0, [R3+URZ], R2 ;  /* 0x00000002030075a7 */ /* 0x008724000800017f */
[----:B----4-:R-:W-:Y:S05]  /*13880*/  @!P0 NANOSLEEP.SYNCS 0x989680 ;  /* 0x009896800000895d */ /* 0x010fea0003900000 */
[----:B------:R-:W4:Y:S02]  /*13890*/  @!P0 SYNCS.PHASECHK.TRANS64 P0, [R3+URZ], R2 ;  /* 0x00000002030085a7 */ /* 0x000f24000800007f */
[----:B----4-:R-:W-:Y:S05]  /*138a0*/  @!P0 BRA `(.L_x_1228) ;  /* 0xfffffffc00f08947 */ /* 0x010fea000383ffff */
.L_x_1223:
[----:B------:R-:W-:Y:S05]  /*138b0*/  BSYNC B0 ;  /* 0x0000000000007941 */ /* 0x000fea0003800000 */
.L_x_1222:
[----:B------:R-:W-:Y:S05]  /*138c0*/  EXIT ;  /* 0x000000000000794d */ /* 0x000fea0003800000 */
.L_x_1052:
[----:B0-----:R-:W-:-:S04]  /*138d0*/  IMAD.U32 R0, RZ, RZ, UR37 ;  /* 0x00000025ff007e24 */ /* 0x001fc8000f8e00ff */
[----:B------:R0:W1:Y:S03]  /*138e0*/  SYNCS.PHASECHK.TRANS64.TRYWAIT P1, [R0+URZ+0x38800], R3 ;  /* 0x03880003000075a7 */ /* 0x000066000802017f */
[----:B-1----:R-:W-:Y:S05]  /*138f0*/  @!P1 NANOSLEEP.SYNCS 0x989680 ;  /* 0x009896800000995d */ /* 0x002fea0003900000 */
[----:B------:R-:W1:Y:S02]  /*13900*/  @!P1 SYNCS.PHASECHK.TRANS64 P1, [R0+URZ+0x38800], R3 ;  /* 0x03880003000095a7 */ /* 0x000e64000802007f */
[----:B-1----:R-:W-:Y:S05]  /*13910*/  @!P1 BRA `(.L_x_1052) ;  /* 0xfffffffc00ec9947 */ /* 0x002fea000383ffff */
[----:B------:R-:W-:Y:S05]  /*13920*/  BRA `(.L_x_1229) ;  /* 0xfffffef8001c7947 */ /* 0x000fea000383ffff */
.L_x_1056:
[----:B--2---:R2:W3:Y:S02]  /*13930*/  SYNCS.PHASECHK.TRANS64.TRYWAIT P1, [R4+URZ+0x38830], R5 ;  /* 0x03883005040075a7 */ /* 0x0044e4000802017f */
[----:B---3--:R-:W-:Y:S05]  /*13940*/  @!P1 NANOSLEEP.SYNCS 0x989680 ;  /* 0x009896800000995d */ /* 0x008fea0003900000 */
[----:B------:R-:W3:Y:S02]  /*13950*/  @!P1 SYNCS.PHASECHK.TRANS64 P1, [R4+URZ+0x38830], R5 ;  /* 0x03883005040095a7 */ /* 0x000ee4000802007f */
[----:B---3--:R-:W-:Y:S05]  /*13960*/  @!P1 BRA `(.L_x_1056) ;  /* 0xfffffffc00f09947 */ /* 0x008fea000383ffff */
[----:B------:R-:W-:Y:S05]  /*13970*/  BRA `(.L_x_1055) ;  /* 0xfffffef800347947 */ /* 0x000fea000383ffff */
.L_x_1057:
[----:B0-----:R-:W-:-:S04]  /*13980*/  IMAD.U32 R6, RZ, RZ, UR37 ;  /* 0x00000025ff067e24 */ /* 0x001fc8000f8e00ff */
[----:B------:R0:W3:Y:S03]  /*13990*/  SYNCS.PHASECHK.TRANS64.TRYWAIT P1, [R6+URZ+0x38810], R3 ;  /* 0x03881003060075a7 */ /* 0x0000e6000802017f */
[----:B---3--:R-:W-:Y:S05]  /*139a0*/  @!P1 NANOSLEEP.SYNCS 0x989680 ;  /* 0x009896800000995d */ /* 0x008fea0003900000 */
[----:B------:R-:W3:Y:S02]  /*139b0*/  @!P1 SYNCS.PHASECHK.TRANS64 P1, [R6+URZ+0x38810], R3 ;  /* 0x03881003060095a7 */ /* 0x000ee4000802007f */
[----:B---3--:R-:W-:Y:S05]  /*139c0*/  @!P1 BRA `(.L_x_1057) ;  /* 0xfffffffc00ec9947 */ /* 0x008fea000383ffff */
[----:B------:R-:W-:Y:S05]  /*139d0*/  BRA `(.L_x_1230) ;  /* 0xfffffef800bc7947 */ /* 0x000fea000383ffff */
.L_x_1061:
[----:B----4-:R4:W0:Y:S02]  /*139e0*/  SYNCS.PHASECHK.TRANS64.TRYWAIT P1, [R4+URZ+0x38850], R5 ;  /* 0x03885005040075a7 */ /* 0x010824000802017f */
[----:B0-----:R-:W-:Y:S05]  /*139f0*/  @!P1 NANOSLEEP.SYNCS 0x989680 ;  /* 0x009896800000995d */ /* 0x001fea0003900000 */
[----:B------:R-:W0:Y:S02]  /*13a00*/  @!P1 SYNCS.PHASECHK.TRANS64 P1, [R4+URZ+0x38850], R5 ;  /* 0x03885005040095a7 */ /* 0x000e24000802007f */
[----:B0-----:R-:W-:Y:S05]  /*13a10*/  @!P1 BRA `(.L_x_1061) ;  /* 0xfffffffc00f09947 */ /* 0x001fea000383ffff */
[----:B------:R-:W-:Y:S05]  /*13a20*/  BRA `(.L_x_1060) ;  /* 0xfffffef800c87947 */ /* 0x000fea000383ffff */
.L_x_1066:
[----:B-1----:R-:W-:-:S04]  /*13a30*/  IMAD.U32 R10, RZ, RZ, UR5 ;  /* 0x00000005ff0a7e24 */ /* 0x002fc8000f8e00ff */
[----:B------:R1:W2:Y:S03]  /*13a40*/  SYNCS.PHASECHK.TRANS64.TRYWAIT P3, [R10+URZ+0x38830], R3 ;  /* 0x038830030a0075a7 */ /* 0x0002a6000806017f */
[----:B--2---:R-:W-:Y:S05]  /*13a50*/  @!P3 NANOSLEEP.SYNCS 0x989680 ;  /* 0x009896800000b95d */ /* 0x004fea0003900000 */
[----:B------:R-:W2:Y:S02]  /*13a60*/  @!P3 SYNCS.PHASECHK.TRANS64 P3, [R10+URZ+0x38830], R3 ;  /* 0x038830030a00b5a7 */ /* 0x000ea4000806007f */
[----:B--2---:R-:W-:Y:S05]  /*13a70*/  @!P3 BRA `(.L_x_1066) ;  /* 0xfffffffc00ecb947 */ /* 0x004fea000383ffff */
[----:B------:R-:W-:Y:S05]  /*13a80*/  BRA `(.L_x_1065) ;  /* 0xffffff1c00487947 */ /* 0x000fea000383ffff */
.L_x_1070:
[----:B-1----:R-:W-:-:S04]  /*13a90*/  IMAD.U32 R10, RZ, RZ, UR5 ;  /* 0x00000005ff0a7e24 */ /* 0x002fc8000f8e00ff */
[----:B------:R1:W3:Y:S03]  /*13aa0*/  SYNCS.PHASECHK.TRANS64.TRYWAIT P3, [R10+URZ+0x38850], R3 ;  /* 0x038850030a0075a7 */ /* 0x0002e6000806017f */
[----:B---3--:R-:W-:Y:S05]  /*13ab0*/  @!P3 NANOSLEEP.SYNCS 0x989680 ;  /* 0x009896800000b95d */ /* 0x008fea0003900000 */
[----:B------:R-:W3:Y:S02]  /*13ac0*/  @!P3 SYNCS.PHASECHK.TRANS64 P3, [R10+URZ+0x38850], R3 ;  /* 0x038850030a00b5a7 */ /* 0x000ee4000806007f */
[----:B---3--:R-:W-:Y:S05]  /*13ad0*/  @!P3 BRA `(.L_x_1070) ;  /* 0xfffffffc00ecb947 */ /* 0x008fea000383ffff */
[----:B------:R-:W-:Y:S05]  /*13ae0*/  BRA `(.L_x_1069) ;  /* 0xffffff1c00b87947 */ /* 0x000fea000383ffff */
.L_x_1106:
        /* <DEDUP_REMOVED lines=11> */
.L_x_1232:
[----:B------:R-:W-:Y:S05]  /*13ba0*/  BSYNC B0 ;  /* 0x0000000000007941 */ /* 0x000fea0003800000 */
.L_x_1231:
[----:B------:R-:W-:Y:S05]  /*13bb0*/  BRA `(.L_x_1233) ;  /* 0xffffff94009c7947 */ /* 0x000fea000383ffff */
.L_x_1108:
[----:B------:R-:W-:Y:S01]  /*13bc0*/  BSSY B0, `(.L_x_1234) ;  /* 0x0000006000007945 */ /* 0x000fe20003800000 */
[----:B------:R-:W-:-:S07]  /*13bd0*/  IMAD.MOV.U32 R15, RZ, RZ, -0x1 ;  /* 0xffffffffff0f7424 */ /* 0x000fce00078e00ff */
[----:B01----:R-:W-:Y:S05]  /*13be0*/  WARPSYNC.COLLECTIVE R15, `(.L_x_1235) ;  /* 0x000000000f0c7348 */ /* 0x003fea0003c00000 */
[----:B------:R-:W-:Y:S02]  /*13bf0*/  ELECT P6, UR62, PT ;  /* 0x00000000003e782f */ /* 0x000fe400038c0000 */
[----:B------:R-:W-:Y:S01]  /*13c00*/  MOV R14, UR62 ;  /* 0x0000003e000e7c02 */ /* 0x000fe20008000f00 */
[----:B01----:R-:W-:Y:S10]  /*13c10*/  ENDCOLLECTIVE ;  /* 0x000000000000791b */ /* 0x003ff40003800000 */
.L_x_1235:
[----:B------:R-:W-:Y:S05]  /*13c20*/  BSYNC B0 ;  /* 0x0000000000007941 */ /* 0x000fea0003800000 */
.L_x_1234:
[----:B------:R-:W-:Y:S05]  /*13c30*/  BRA `(.L_x_1236) ;  /* 0xffffff9400a87947 */ /* 0x000fea000383ffff */
.L_x_1110:
[----:B-1----:R1:W2:Y:S02]  /*13c40*/  SYNCS.PHASECHK.TRANS64.TRYWAIT P0, [R0+URZ+0x38840], R2 ;  /* 0x03884002000075a7 */ /* 0x0022a4000800017f */
[----:B--2---:R-:W-:Y:S05]  /*13c50*/  @!P0 NANOSLEEP.SYNCS 0x989680 ;  /* 0x009896800000895d */ /* 0x004fea0003900000 */
[----:B------:R-:W2:Y:S02]  /*13c60*/  @!P0 SYNCS.PHASECHK.TRANS64 P0, [R0+URZ+0x38840], R2 ;  /* 0x03884002000085a7 */ /* 0x000ea4000800007f */
[----:B--2---:R-:W-:Y:S05]  /*13c70*/  @!P0 BRA `(.L_x_1110) ;  /* 0xfffffffc00f08947 */ /* 0x004fea000383ffff */
[----:B------:R-:W-:Y:S05]  /*13c80*/  BRA `(.L_x_1237) ;  /* 0xffffff9800147947 */ /* 0x000fea000383ffff */
.L_x_1114:
[----:B------:R0:W5:Y:S01]  /*13c90*/  LDL R6, [R1+0x38] ;  /* 0x0000380001067983 */ /* 0x0001620000100800 */
[----:B------:R-:W-:Y:S02]  /*13ca0*/  IMAD.MOV.U32 R13, RZ, RZ, R2 ;  /* 0x000000ffff0d7224 */ /* 0x000fe400078e0002 */
[----:B------:R-:W-:Y:S02]  /*13cb0*/  IMAD.MOV.U32 R12, RZ, RZ, RZ ;  /* 0x000000ffff0c7224 */ /* 0x000fe400078e00ff */
[----:B------:R-:W-:Y:S02]  /*13cc0*/  IMAD.MOV.U32 R11, RZ, RZ, 0x181f ;  /* 0x0000181fff0b7424 */ /* 0x000fe400078e00ff */
[----:B------:R-:W-:Y:S02]  /*13cd0*/  IMAD.MOV.U32 R15, RZ, RZ, -0x1 ;  /* 0xffffffffff0f7424 */ /* 0x000fe400078e00ff */
[----:B0-----:R-:W-:-:S07]  /*13ce0*/  IMAD R17, R17, 0x40, R8 ;  /* 0x0000004011117824 */ /* 0x001fce00078e0208 */
[----:B-----5:R-:W-:Y:S05]  /*13cf0*/  WARPSYNC.COLLECTIVE R15, `(.L_x_1238) ;  /* 0x000000000f087348 */ /* 0x020fea0003c00000 */
[----:B------:R0:W1:Y:S02]  /*13d00*/  SHFL.IDX P6, R14, R13, R12, R11 ;  /* 0x0000000c0d0e7389 */ /* 0x00006400000c000b */
[----:B01---5:R-:W-:Y:S01]  /*13d10*/  ENDCOLLECTIVE ;  /* 0x000000000000791b */ /* 0x023fe20003800000 */
.L_x_1238:
[----:B------:R-:W-:Y:S02]  /*13d20*/  IMAD.MOV.U32 R13, RZ, RZ, R3 ;  /* 0x000000ffff0d7224 */ /* 0x000fe400078e0003 */
[----:B------:R-:W-:-:S07]  /*13d30*/  IMAD.MOV.U32 R4, RZ, RZ, R14 ;  /* 0x000000ffff047224 */ /* 0x000fce00078e000e */
[----:B------:R-:W-:Y:S05]  /*13d40*/  WARPSYNC.COLLECTIVE R15, `(.L_x_1239) ;  /* 0x000000000f087348 */ /* 0x000fea0003c00000 */
[----:B------:R0:W1:Y:S02]  /*13d50*/  SHFL.IDX P6, R14, R13, R12, R11 ;  /* 0x0000000c0d0e7389 */ /* 0x00006400000c000b */
[----:B01----:R-:W-:Y:S01]  /*13d60*/  ENDCOLLECTIVE ;  /* 0x000000000000791b */ /* 0x003fe20003800000 */
.L_x_1239:
[----:B------:R-:W-:Y:S02]  /*13d70*/  IMAD.MOV.U32 R13, RZ, RZ, R2 ;  /* 0x000000ffff0d7224 */ /* 0x000fe400078e0002 */
[----:B------:R-:W-:Y:S02]  /*13d80*/  IMAD.MOV.U32 R12, RZ, RZ, 0x1 ;  /* 0x00000001ff0c7424 */ /* 0x000fe400078e00ff */
[----:B------:R-:W-:-:S07]  /*13d90*/  IMAD.MOV.U32 R5, RZ, RZ, R14 ;  /* 0x000000ffff057224 */ /* 0x000fce00078e000e */
[----:B------:R-:W-:Y:S05]  /*13da0*/  WARPSYNC.COLLECTIVE R15, `(.L_x_1240) ;  /* 0x000000000f087348 */ /* 0x000fea0003c00000 */
[----:B------:R0:W1:Y:S02]  /*13db0*/  SHFL.IDX P6, R14, R13, R12, R11 ;  /* 0x0000000c0d0e7389 */ /* 0x00006400000c000b */
[----:B01----:R-:W-:Y:S01]  /*13dc0*/  ENDCOLLECTIVE ;  /* 0x000000000000791b */ /* 0x003fe20003800000 */
.L_x_1240:
[----:B------:R-:W-:Y:S02]  /*13dd0*/  IMAD.MOV.U32 R13, RZ, RZ, R3 ;  /* 0x000000ffff0d7224 */ /* 0x000fe400078e0003 */
[----:B------:R-:W-:Y:S02]  /*13de0*/  IMAD R0, R6, R7, RZ ;  /* 0x0000000706007224 */ /* 0x000fe400078e02ff */
[----:B------:R-:W-:-:S07]  /*13df0*/  IMAD.MOV.U32 R6, RZ, RZ, R14 ;  /* 0x000000ffff067224 */ /* 0x000fce00078e000e */
[----:B------:R-:W-:Y:S05]  /*13e00*/  WARPSYNC.COLLECTIVE R15, `(.L_x_1241) ;  /* 0x000000000f087348 */ /* 0x000fea0003c00000 */
[----:B------:R0:W1:Y:S02]  /*13e10*/  SHFL.IDX P6, R14, R13, R12, R11 ;  /* 0x0000000c0d0e7389 */ /* 0x00006400000c000b */
[----:B01----:R-:W-:Y:S01]  /*13e20*/  ENDCOLLECTIVE ;  /* 0x000000000000791b */ /* 0x003fe20003800000 */
.L_x_1241:
[C---:B------:R-:W-:Y:S01]  /*13e30*/  ISETP.GE.AND P1, PT, R17.reuse, R0, PT ;  /* 0x000000001100720c */ /* 0x040fe20003f26270 */
[----:B------:R-:W-:-:S05]  /*13e40*/  VIADD R7, R17, 0x10 ;  /* 0x0000001011077836 */ /* 0x000fca0000000000 */
[----:B------:R0:W-:Y:S07]  /*13e50*/  STL [R1+0x4c], R7 ;  /* 0x00004c0701007387 */ /* 0x0001ee0000100800 */
[----:B------:R-:W-:Y:S01]  /*13e60*/  @!P1 LEA R5, P2, R10, R5, 0x1 ;  /* 0x000000050a059211 */ /* 0x000fe200078408ff */
[----:B------:R-:W-:Y:S02]  /*13e70*/  IMAD.MOV.U32 R13, RZ, RZ, R2 ;  /* 0x000000ffff0d7224 */ /* 0x000fe400078e0002 */
[----:B------:R-:W-:-:S02]  /*13e80*/  IMAD.MOV.U32 R12, RZ, RZ, 0x2 ;  /* 0x00000002ff0c7424 */ /* 0x000fc400078e00ff */
[----:B------:R-:W-:-:S05]  /*13e90*/  @!P1 IMAD.X R4, RZ, RZ, R4, P2 ;  /* 0x000000ffff049224 */ /* 0x000fca00010e0604 */
[----:B------:R-:W-:-:S04]  /*13ea0*/  @!P1 LOP3.LUT R5, R5, R4, RZ, 0x3c, !PT ;  /* 0x0000000405059212 */ /* 0x000fc800078e3cff */
[----:B------:R-:W-:-:S04]  /*13eb0*/  @!P1 LOP3.LUT R4, R5, R4, RZ, 0x3c, !PT ;  /* 0x0000000405049212 */ /* 0x000fc800078e3cff */
[----:B------:R-:W-:-:S05]  /*13ec0*/  @!P1 LOP3.LUT R5, R5, R4, RZ, 0x3c, !PT ;  /* 0x0000000405059212 */ /* 0x000fca00078e3cff */
[----:B------:R-:W-:Y:S01]  /*13ed0*/  @!PT LDS RZ, [RZ] ;  /* 0x00000000fffff984 */ /* 0x000fe20000000800 */
[----:B------:R-:W-:Y:S01]  /*13ee0*/  @!PT LDS RZ, [RZ] ;  /* 0x00000000fffff984 */ /* 0x000fe20000000800 */
[----:B------:R-:W-:Y:S01]  /*13ef0*/  @!PT LDS RZ, [RZ] ;  /* 0x00000000fffff984 */ /* 0x000fe20000000800 */
[----:B------:R1:W-:Y:S01]  /*13f00*/  @!P1 LDGSTS.E.BYPASS.LTC128B.128 [R9+0x20400], desc[UR38][R4.64], !P0 ;  /* 0x2040000004099fae */ /* 0x0003e2000c101d66 */
[----:B------:R-:W-:Y:S01]  /*13f10*/  ISETP.GE.AND P1, PT, R7, R0, PT ;  /* 0x000000000700720c */ /* 0x000fe20003f26270 */
[----:B0-----:R-:W-:-:S05]  /*13f20*/  VIADD R7, R17, 0x20 ;  /* 0x0000002011077836 */ /* 0x001fca0000000000 */
[----:B------:R0:W-:Y:S01]  /*13f30*/  STL [R1+0x58], R7 ;  /* 0x0000580701007387 */ /* 0x0001e20000100800 */
[----:B-1----:R-:W-:-:S07]  /*13f40*/  IMAD.MOV.U32 R4, RZ, RZ, R14 ;  /* 0x000000ffff047224 */ /* 0x002fce00078e000e */
[----:B0-----:R-:W-:Y:S05]  /*13f50*/  WARPSYNC.COLLECTIVE R15, `(.L_x_1242) ;  /* 0x000000000f087348 */ /* 0x001fea0003c00000 */
[----:B------:R1:W2:Y:S02]  /*13f60*/  SHFL.IDX P6, R14, R13, R12, R11 ;  /* 0x0000000c0d0e7389 */ /* 0x0002a400000c000b */
[----:B012---:R-:W-:Y:S01]  /*13f70*/  ENDCOLLECTIVE ;  /* 0x000000000000791b */ /* 0x007fe20003800000 */
.L_x_1242:
        /* <DEDUP_REMOVED lines=10> */
.L_x_1243:
        /* <DEDUP_REMOVED lines=11> */
.L_x_1244:
        /* <DEDUP_REMOVED lines=14> */
.L_x_1245:
[----:B------:R-:W-:Y:S01]  /*141b0*/  IMAD.MOV.U32 R3, RZ, RZ, R14 ;  /* 0x000000ffff037224 */ /* 0x000fe200078e000e */
[----:B------:R-:W-:Y:S06]  /*141c0*/  BRA `(.L_x_1246) ;  /* 0xffffff9c007c7947 */ /* 0x000fec000383ffff */
.L_x_1118:
[----:B------:R-:W2:Y:S04]  /*141d0*/  LDL.LU R12, [R1+0x38] ;  /* 0x00003800010c7983 */ /* 0x000ea80000300800 */
[----:B------:R-:W3:Y:S04]  /*141e0*/  LDL.LU R11, [R1+0x4c] ;  /* 0x00004c00010b7983 */ /* 0x000ee80000300800 */
[----:B------:R-:W4:Y:S04]  /*141f0*/  LDL.LU R9, [R1+0x58] ;  /* 0x0000580001097983 */ /* 0x000f280000300800 */
[----:B------:R-:W5:Y:S01]  /*14200*/  LDL.LU R8, [R1+0x8] ;  /* 0x0000080001087983 */ /* 0x000f620000300800 */
[----:B------:R-:W-:Y:S01]  /*14210*/  BSSY B0, `(.L_x_1247) ;  /* 0x0000017000007945 */ /* 0x000fe20003800000 */
[----:B------:R-:W-:-:S02]  /*14220*/  IMAD.MOV.U32 R13, RZ, RZ, R4 ;  /* 0x000000ffff0d7224 */ /* 0x000fc400078e0004 */
[----:B------:R-:W-:Y:S02]  /*14230*/  IMAD.MOV.U32 R15, RZ, RZ, -0x1 ;  /* 0xffffffffff0f7424 */ /* 0x000fe400078e00ff */
[----:B--2---:R-:W-:Y:S02]  /*14240*/  IMAD R7, R12, R7, RZ ;  /* 0x000000070c077224 */ /* 0x004fe400078e02ff */
[----:B------:R-:W-:-:S03]  /*14250*/  IMAD.MOV.U32 R12, RZ, RZ, RZ ;  /* 0x000000ffff0c7224 */ /* 0x000fc600078e00ff */
[-C--:B------:R-:W-:Y:S02]  /*14260*/  ISETP.GE.AND P2, PT, R17, R7.reuse, PT ;  /* 0x000000071100720c */ /* 0x080fe40003f46270 */
[-C--:B---3--:R-:W-:Y:S01]  /*14270*/  ISETP.GE.AND P3, PT, R11, R7.reuse, PT ;  /* 0x000000070b00720c */ /* 0x088fe20003f66270 */
[----:B------:R-:W-:Y:S01]  /*14280*/  IMAD.MOV.U32 R11, RZ, RZ, 0x181f ;  /* 0x0000181fff0b7424 */ /* 0x000fe200078e00ff */
[----:B----4-:R-:W-:Y:S02]  /*14290*/  ISETP.GE.AND P4, PT, R9, R7, PT ;  /* 0x000000070900720c */ /* 0x010fe40003f86270 */
[----:B-----5:R-:W-:-:S07]  /*142a0*/  LOP3.LUT R8, R8, 0xffffffdf, RZ, 0xc0, !PT ;  /* 0xffffffdf08087812 */ /* 0x020fce00078ec0ff */
[----:B------:R-:W-:-:S04]  /*142b0*/  @!P2 LOP3.LUT R2, R5, 0x40, RZ, 0xc0, !PT ;  /* 0x000000400502a812 */ /* 0x000fc800078ec0ff */
[----:B------:R-:W-:-:S04]  /*142c0*/  @!P2 SHF.R.U32.HI R2, RZ, 0x2, R2 ;  /* 0x00000002ff02a819 */ /* 0x000fc80000011602 */
[----:B------:R-:W-:Y:S02]  /*142d0*/  @!P2 ISETP.NE.U32.AND P6, PT, R2, RZ, PT ;  /* 0x000000ff0200a20c */ /* 0x000fe40003fc5070 */
[----:B------:R-:W-:-:S04]  /*142e0*/  @!P2 LOP3.LUT R2, R6, 0x80, RZ, 0xc0, !PT ;  /* 0x000000800602a812 */ /* 0x000fc800078ec0ff */
[----:B------:R-:W-:-:S07]  /*142f0*/  @!P2 SHF.R.U32.HI R2, RZ, 0x3, R2 ;  /* 0x00000003ff02a819 */ /* 0x000fce0000011602 */
[----:B------:R-:W-:Y:S02]  /*14300*/  @P6 LOP3.LUT R8, R8, 0x20, RZ, 0xfc, !PT ;  /* 0x0000002008086812 */ /* 0x000fe400078efcff */
[----:B------:R-:W-:Y:S02]  /*14310*/  @!P2 ISETP.NE.U32.AND P6, PT, R2, RZ, PT ;  /* 0x000000ff0200a20c */ /* 0x000fe40003fc5070 */
[----:B------:R-:W-:-:S11]  /*14320*/  LOP3.LUT R8, R8, 0xffffffef, RZ, 0xc0, !PT ;  /* 0xffffffef08087812 */ /* 0x000fd600078ec0ff */
[----:B------:R-:W-:-:S05]  /*14330*/  @P6 LOP3.LUT R8, R8, 0x10, RZ, 0xfc, !PT ;  /* 0x0000001008086812 */ /* 0x000fca00078efcff */
[----:B------:R0:W-:Y:S02]  /*14340*/  STL [R1+0x8], R8 ;  /* 0x0000080801007387 */ /* 0x0001e40000100800 */
[----:B0-----:R-:W-:Y:S05]  /*14350*/  WARPSYNC.COLLECTIVE R15, `(.L_x_1248) ;  /* 0x000000000f087348 */ /* 0x001fea0003c00000 */
[----:B------:R1:W2:Y:S02]  /*14360*/  SHFL.IDX P6, R14, R13, R12, R11 ;  /* 0x0000000c0d0e7389 */ /* 0x0002a400000c000b */
[----:B012---:R-:W-:Y:S01]  /*14370*/  ENDCOLLECTIVE ;  /* 0x000000000000791b */ /* 0x007fe20003800000 */
.L_x_1248:
[----:B------:R-:W-:Y:S05]  /*14380*/  BSYNC B0 ;  /* 0x0000000000007941 */ /* 0x000fea0003800000 */
.L_x_1247:
[----:B------:R0:W-:Y:S04]  /*14390*/  STL [R1+0x68], R7 ;  /* 0x0000680701007387 */ /* 0x0001e80000100800 */
[----:B0-----:R0:W5:Y:S04]  /*143a0*/  LDL.LU R7, [R1+0x8] ;  /* 0x0000080001077983 */ /* 0x0011680000300800 */
[----:B------:R0:W5:Y:S01]  /*143b0*/  LDL R17, [R1+0x14] ;  /* 0x0000140001117983 */ /* 0x0001620000100800 */
[----:B------:R-:W-:Y:S02]  /*143c0*/  IMAD.MOV.U32 R13, RZ, RZ, R0 ;  /* 0x000000ffff0d7224 */ /* 0x000fe400078e0000 */
[----:B------:R-:W-:-:S02]  /*143d0*/  IMAD.MOV.U32 R12, RZ, RZ, RZ ;  /* 0x000000ffff0c7224 */ /* 0x000fc400078e00ff */
[----:B------:R-:W-:Y:S02]  /*143e0*/  IMAD.MOV.U32 R11, RZ, RZ, 0x181f ;  /* 0x0000181fff0b7424 */ /* 0x000fe400078e00ff */
[----:B------:R-:W-:Y:S02]  /*143f0*/  IMAD.MOV.U32 R15, RZ, RZ, -0x1 ;  /* 0xffffffffff0f7424 */ /* 0x000fe400078e00ff */
[----:B0-----:R-:W-:-:S07]  /*14400*/  IMAD.MOV.U32 R2, RZ, RZ, R14 ;  /* 0x000000ffff027224 */ /* 0x001fce00078e000e */
[----:B-----5:R-:W-:Y:S05]  /*14410*/  WARPSYNC.COLLECTIVE R15, `(.L_x_1249) ;  /* 0x000000000f087348 */ /* 0x020fea0003c00000 */
[----:B------:R0:W1:Y:S02]  /*14420*/  SHFL.IDX P6, R14, R13, R12, R11 ;  /* 0x0000000c0d0e7389 */ /* 0x00006400000c000b */
[----:B01---5:R-:W-:Y:S01]  /*14430*/  ENDCOLLECTIVE ;  /* 0x000000000000791b */ /* 0x023fe20003800000 */
.L_x_1249:
[----:B------:R-:W-:Y:S02]  /*14440*/  IMAD.MOV.U32 R13, RZ, RZ, R4 ;  /* 0x000000ffff0d7224 */ /* 0x000fe400078e0004 */
[----:B------:R-:W-:Y:S02]  /*14450*/  IMAD.MOV.U32 R12, RZ, RZ, 0x1 ;  /* 0x00000001ff0c7424 */ /* 0x000fe400078e00ff */
[----:B------:R-:W-:-:S05]  /*14460*/  IMAD.MOV.U32 R3, RZ, RZ, R14 ;  /* 0x000000ffff037224 */ /* 0x000fca00078e000e */
[----:B------:R-:W-:-:S05]  /*14470*/  @!P2 LEA R3, P6, R10, R3, 0x1 ;  /* 0x000000030a03a211 */ /* 0x000fca00078c08ff */
[----:B------:R-:W-:-:S05]  /*14480*/  @!P2 IMAD.X R2, RZ, RZ, R2, P6 ;  /* 0x000000ffff02a224 */ /* 0x000fca00030e0602 */
[----:B------:R-:W-:-:S04]  /*14490*/  @!P2 LOP3.LUT R3, R3, R2, RZ, 0x3c, !PT ;  /* 0x000000020303a212 */ /* 0x000fc800078e3cff */
[----:B------:R-:W-:-:S04]  /*144a0*/  @!P2 LOP3.LUT R2, R3, R2, RZ, 0x3c, !PT ;  /* 0x000000020302a212 */ /* 0x000fc800078e3cff */
[----:B------:R-:W-:Y:S02]  /*144b0*/  @!P2 LOP3.LUT R3, R3, R2, RZ, 0x3c, !PT ;  /* 0x000000020303a212 */ /* 0x000fe400078e3cff */
[----:B------:R-:W-:-:S04]  /*144c0*/  LOP3.LUT R7, R7, 0xffff7fff, RZ, 0xc0, !PT ;  /* 0xffff7fff07077812 */ /* 0x000fc800078ec0ff */
[----:B------:R-:W-:-:S04]  /*144d0*/  @P0 LOP3.LUT R7, R7, 0x8000, RZ, 0xfc, !PT ;  /* 0x0000800007070812 */ /* 0x000fc800078efcff */
[C---:B------:R-:W-:Y:S02]  /*144e0*/  LOP3.LUT P0, RZ, R7.reuse, 0x8, RZ, 0xc0, !PT ;  /* 0x0000000807ff7812 */ /* 0x040fe4000780c0ff */
[----:B------:R-:W-:-:S04]  /*144f0*/  LOP3.LUT R7, R7, 0xffffbfff, RZ, 0xc0, !PT ;  /* 0xffffbfff07077812 */ /* 0x000fc800078ec0ff */
[----:B------:R-:W-:-:S04]  /*14500*/  @P1 LOP3.LUT R7, R7, 0x4000, RZ, 0xfc, !PT ;  /* 0x0000400007071812 */ /* 0x000fc800078efcff */
[C---:B------:R-:W-:Y:S02]  /*14510*/  LOP3.LUT P1, RZ, R7.reuse, 0x4, RZ, 0xc0, !PT ;  /* 0x0000000407ff7812 */ /* 0x040fe4000782c0ff */
[----:B------:R-:W-:Y:S01]  /*14520*/  LOP3.LUT R7, R7, 0xffffdfff, RZ, 0xc0, !PT ;  /* 0xffffdfff07077812 */ /* 0x000fe200078ec0ff */
[----:B------:R-:W-:Y:S01]  /*14530*/  @!PT LDS RZ, [RZ] ;  /* 0x00000000fffff984 */ /* 0x000fe20000000800 */
[----:B------:R-:W-:Y:S01]  /*14540*/  @!PT LDS RZ, [RZ] ;  /* 0x00000000fffff984 */ /* 0x000fe20000000800 */
[----:B------:R-:W-:Y:S01]  /*14550*/  @!PT LDS RZ, [RZ] ;  /* 0x00000000fffff984 */ /* 0x000fe20000000800 */
[----:B------:R0:W-:Y:S03]  /*14560*/  @!P2 LDGSTS.E.BYPASS.LTC128B.128 [R17+0x26400], desc[UR38][R2.64], !P0 ;  /* 0x264000000211afae */ /* 0x0001e6000c101d66 */
[----:B------:R-:W-:-:S04]  /*14570*/  @P3 LOP3.LUT R7, R7, 0x2000, RZ, 0xfc, !PT ;  /* 0x0000200007073812 */ /* 0x000fc800078efcff */
[C---:B------:R-:W-:Y:S02]  /*14580*/  LOP3.LUT P3, RZ, R7.reuse, 0x2, RZ, 0xc0, !PT ;  /* 0x0000000207ff7812 */ /* 0x040fe4000786c0ff */
[----:B------:R-:W-:Y:S01]  /*14590*/  LOP3.LUT R7, R7, 0xfffffbff, RZ, 0xc0, !PT ;  /* 0xfffffbff07077812 */ /* 0x000fe200078ec0ff */
[----:B------:R0:W-:Y:S03]  /*145a0*/  @!P2 LDGSTS.E.BYPASS.LTC128B.128 [R17+0x28400], desc[UR38][R2.64+0x80], !P1 ;  /* 0x284000800211afae */ /* 0x0001e6000c901d66 */
[----:B------:R-:W-:-:S04]  /*145b0*/  @P4 LOP3.LUT R7, R7, 0x400, RZ, 0xfc, !PT ;  /* 0x0000040007074812 */ /* 0x000fc800078efcff */
[C---:B------:R-:W-:Y:S02]  /*145c0*/  LOP3.LUT P0, RZ, R7.reuse, 0x8000, RZ, 0xc0, !PT ;  /* 0x0000800007ff7812 */ /* 0x040fe4000780c0ff */
[C---:B------:R-:W-:Y:S01]  /*145d0*/  LOP3.LUT P1, RZ, R7.reuse, 0x4000, RZ, 0xc0, !PT ;  /* 0x0000400007ff7812 */ /* 0x040fe2000782c0ff */
[----:B------:R0:W-:Y:S01]  /*145e0*/  @!P2 LDGSTS.E.BYPASS.LTC128B.128 [R17+0x2a400], desc[UR38][R2.64+0x100], !P3 ;  /* 0x2a4001000211afae */ /* 0x0001e2000d901d66 */
[C---:B------:R-:W-:Y:S02]  /*145f0*/  LOP3.LUT P6, RZ, R7.reuse, 0x20, RZ, 0xc0, !PT ;  /* 0x0000002007ff7812 */ /* 0x040fe400078cc0ff */
[C---:B------:R-:W-:Y:S01]  /*14600*/  LOP3.LUT P3, RZ, R7.reuse, 0x2000, RZ, 0xc0, !PT ;  /* 0x0000200007ff7812 */ /* 0x040fe2000786c0ff */
[----:B------:R0:W-:Y:S01]  /*14610*/  @!P2 LDGSTS.E.BYPASS.LTC128B.128 [R17+0x2c400], desc[UR38][R2.64+0x180], !P5 ;  /* 0x2c4001800211afae */ /* 0x0001e2000e901d66 */
[C---:B------:R-:W-:Y:S02]  /*14620*/  LOP3.LUT P4, RZ, R7.reuse, 0x10, RZ, 0xc0, !PT ;  /* 0x0000001007ff7812 */ /* 0x040fe4000788c0ff */
[----:B------:R-:W-:-:S03]  /*14630*/  LOP3.LUT R7, R7, 0xfffff7ff, RZ, 0xc0, !PT ;  /* 0xfffff7ff07077812 */ /* 0x000fc600078ec0ff */
[----:B------:R0:W-:Y:S01]  /*14640*/  @!P2 LDGSTS.E.BYPASS.LTC128B.128 [R17+0x2e400], desc[UR38][R2.64+0x200], !P0 ;  /* 0x2e4002000211afae */ /* 0x0001e2000c101d66 */
[----:B------:R-:W-:-:S03]  /*14650*/  @P5 LOP3.LUT R7, R7, 0x800, RZ, 0xfc, !PT ;  /* 0x0000080007075812 */ /* 0x000fc600078efcff */
[----:B------:R0:W-:Y:S01]  /*14660*/  @!P2 LDGSTS.E.BYPASS.LTC128B.128 [R17+0x30400], desc[UR38][R2.64+0x280], !P1 ;  /* 0x304002800211afae */ /* 0x0001e2000c901d66 */
[----:B------:R-:W-:Y:S02]  /*14670*/  LOP3.LUT P5, RZ, R7, 0x4, RZ, 0xc0, !PT ;  /* 0x0000000407ff7812 */ /* 0x000fe400078ac0ff */
[----:B------:R-:W-:Y:S01]  /*14680*/  @!P3 LOP3.LUT R8, R5, 0x40, RZ, 0xc0, !PT ;  /* 0x000000400508b812 */ /* 0x000fe200078ec0ff */
[----:B------:R0:W-:Y:S01]  /*14690*/  @!P2 LDGSTS.E.BYPASS.LTC128B.128 [R17+0x32400], desc[UR38][R2.64+0x300], P6 ;  /* 0x324003000211afae */ /* 0x0001e2000b101d66 */
[----:B------:R-:W-:Y:S02]  /*146a0*/  LOP3.LUT R7, R7, 0xffffefff, RZ, 0xc0, !PT ;  /* 0xffffefff07077812 */ /* 0x000fe400078ec0ff */
[----:B------:R-:W-:-:S07]  /*146b0*/  @!P3 SHF.R.U32.HI R8, RZ, 0x2, R8 ;  /* 0x00000002ff08b819 */ /* 0x000fce0000011608 */
[----:B0-----:R-:W-:Y:S05]  /*146c0*/  WARPSYNC.COLLECTIVE R15, `(.L_x_1250) ;  /* 0x000000000f087348 */ /* 0x001fea0003c00000 */
[----:B------:R1:W2:Y:S02]  /*146d0*/  SHFL.IDX P6, R14, R13, R12, R11 ;  /* 0x0000000c0d0e7389 */ /* 0x0002a400000c000b */
[----:B012---:R-:W-:Y:S01]  /*146e0*/  ENDCOLLECTIVE ;  /* 0x000000000000791b */ /* 0x007fe20003800000 */
.L_x_1250:
[----:B------:R-:W-:Y:S01]  /*146f0*/  @!PT LDS RZ, [RZ] ;  /* 0x00000000fffff984 */ /* 0x000fe20000000800 */
[----:B------:R-:W-:Y:S01]  /*14700*/  @!PT LDS RZ, [RZ] ;  /* 0x00000000fffff984 */ /* 0x000fe20000000800 */
[----:B------:R-:W-:Y:S01]  /*14710*/  @!PT LDS RZ, [RZ] ;  /* 0x00000000fffff984 */ /* 0x000fe20000000800 */
[----:B------:R0:W-:Y:S01]  /*14720*/  @!P2 LDGSTS.E.BYPASS.LTC128B.128 [R17+0x34400], desc[UR38][R2.64+0x380], P4 ;  /* 0x344003800211afae */ /* 0x0001e2000a101d66 */
[----:B------:R-:W-:Y:S02]  /*14730*/  @!P3 ISETP.NE.U32.AND P2, PT, R8, RZ, PT ;  /* 0x000000ff0800b20c */ /* 0x000fe40003f45070 */
[----:B------:R-:W-:Y:S02]  /*14740*/  @P5 LOP3.LUT R7, R7, 0x1000, RZ, 0xfc, !PT ;  /* 0x0000100007075812 */ /* 0x000fe400078efcff */
[----:B------:R-:W-:Y:S02]  /*14750*/  @!P3 LOP3.LUT R8, R6, 0x80, RZ, 0xc0, !PT ;  /* 0x000000800608b812 */ /* 0x000fe400078ec0ff */
[C---:B------:R-:W-:Y:S02]  /*14760*/  LOP3.LUT P5, RZ, R7.reuse, 0x8, RZ, 0xc0, !PT ;  /* 0x0000000807ff7812 */ /* 0x040fe400078ac0ff */
[----:B------:R-:W-:Y:S01]  /*14770*/  LOP3.LUT R7, R7, 0xffffffdf, RZ, 0xc0, !PT ;  /* 0xffffffdf07077812 */ /* 0x000fe200078ec0ff */
[----:B------:R-:W-:Y:S01]  /*14780*/  IMAD.MOV.U32 R13, RZ, RZ, R0 ;  /* 0x000000ffff0d7224 */ /* 0x000fe200078e0000 */
[----:B------:R-:W-:-:S03]  /*14790*/  @!P3 SHF.R.U32.HI R8, RZ, 0x3, R8 ;  /* 0x00000003ff08b819 */ /* 0x000fc60000011608 */
[----:B------:R-:W-:Y:S02]  /*147a0*/  @P2 LOP3.LUT R7, R7, 0x20, RZ, 0xfc, !PT ;  /* 0x0000002007072812 */ /* 0x000fe400078efcff */
[----:B------:R-:W-:Y:S02]  /*147b0*/  @!P3 ISETP.NE.U32.AND P4, PT, R8, RZ, PT ;  /* 0x000000ff0800b20c */ /* 0x000fe40003f85070 */
[----:B------:R-:W1:Y:S01]  /*147c0*/  S2R R8, SR_TID.X ;  /* 0x0000000000087919 */ /* 0x000e620000002100 */
[----:B0-----:R-:W-:-:S10]  /*147d0*/  IMAD.MOV.U32 R9, RZ, RZ, R14 ;  /* 0x000000ffff097224 */ /* 0x001fd400078e000e */
[----:B-1----:R-:W-:Y:S05]  /*147e0*/  WARPSYNC.COLLECTIVE R15, `(.L_x_1251) ;  /* 0x000000000f087348 */ /* 0x002fea0003c00000 */
[----:B------:R0:W2:Y:S02]  /*147f0*/  SHFL.IDX P6, R14, R13, R12, R11 ;  /* 0x0000000c0d0e7389 */ /* 0x0000a400000c000b */
[----:B012---:R-:W-:Y:S01]  /*14800*/  ENDCOLLECTIVE ;  /* 0x000000000000791b */ /* 0x007fe20003800000 */
.L_x_1251:
[----:B------:R-:W-:Y:S02]  /*14810*/  IMAD.MOV.U32 R13, RZ, RZ, R4 ;  /* 0x000000ffff0d7224 */ /* 0x000fe400078e0004 */
[----:B------:R-:W-:Y:S01]  /*14820*/  IMAD.MOV.U32 R12, RZ, RZ, 0x2 ;  /* 0x00000002ff0c7424 */ /* 0x000fe200078e00ff */
[----:B------:R-:W-:Y:S02]  /*14830*/  @!P3 LEA R10, P2, R10, R14, 0x1 ;  /* 0x0000000e0a0ab211 */ /* 0x000fe400078408ff */
[----:B------:R-:W-:-:S03]  /*14840*/  LOP3.LUT P6, RZ, R7, 0x20, RZ, 0xc0, !PT ;  /* 0x0000002007ff7812 */ /* 0x000fc600078cc0ff */
[----:B------:R-:W-:Y:S01]  /*14850*/  @!P3 IMAD.X R9, RZ, RZ, R9, P2 ;  /* 0x000000ffff09b224 */ /* 0x000fe200010e0609 */
[----:B------:R-:W-:Y:S01]  /*14860*/  LOP3.LUT P2, RZ, R7, 0x2, RZ, 0xc0, !PT ;  /* 0x0000000207ff7812 */ /* 0x000fe2000784c0ff */
[----:B------:R-:W-:Y:S02]  /*14870*/  @!P3 IMAD.MOV.U32 R2, RZ, RZ, R10 ;  /* 0x000000ffff02b224 */ /* 0x000fe400078e000a */
[----:B------:R-:W-:-:S05]  /*14880*/  @!P3 IMAD.MOV.U32 R3, RZ, RZ, R9 ;  /* 0x000000ffff03b224 */ /* 0x000fca00078e0009 */
[----:B------:R-:W-:Y:S01]  /*14890*/  @!PT LDS RZ, [RZ] ;  /* 0x00000000fffff984 */ /* 0x000fe20000000800 */
[----:B------:R-:W-:Y:S01]  /*148a0*/  @!PT LDS RZ, [RZ] ;  /* 0x00000000fffff984 */ /* 0x000fe20000000800 */
[----:B------:R-:W-:Y:S01]  /*148b0*/  @!PT LDS RZ, [RZ] ;  /* 0x00000000fffff984 */ /* 0x000fe20000000800 */
[----:B------:R0:W-:Y:S01]  /*148c0*/  @!P3 LDGSTS.E.BYPASS.LTC128B.128 [R17+0x26c00], desc[UR38][R2.64], !P5 ;  /* 0x26c000000211bfae */ /* 0x0001e2000e901d66 */
[----:B------:R-:W-:-:S13]  /*148d0*/  LOP3.LUT P5, RZ, R7, 0x1000, RZ, 0xc0, !PT ;  /* 0x0000100007ff7812 */ /* 0x000fda00078ac0ff */
[----:B------:R0:W-:Y:S01]  /*148e0*/  @!P3 LDGSTS.E.BYPASS.LTC128B.128 [R17+0x28c00], desc[UR38][R2.64+0x80], !P5 ;  /* 0x28c000800211bfae */ /* 0x0001e2000e901d66 */
[C---:B------:R-:W-:Y:S02]  /*148f0*/  LOP3.LUT P5, RZ, R7.reuse, 0x800, RZ, 0xc0, !PT ;  /* 0x0000080007ff7812 */ /* 0x040fe400078ac0ff */
[----:B------:R-:W-:Y:S01]  /*14900*/  LOP3.LUT R7, R7, 0xffffff7f, RZ, 0xc0, !PT ;  /* 0xffffff7f07077812 */ /* 0x000fe200078ec0ff */
[----:B------:R0:W-:Y:S03]  /*14910*/  @!P3 LDGSTS.E.BYPASS.LTC128B.128 [R17+0x2ac00], desc[UR38][R2.64+0x100], !P2 ;  /* 0x2ac001000211bfae */ /* 0x0001e6000d101d66 */
[----:B------:R-:W-:-:S04]  /*14920*/  @P2 LOP3.LUT R7, R7, 0x80, RZ, 0xfc, !PT ;  /* 0x0000008007072812 */ /* 0x000fc800078efcff */
[C---:B------:R-:W-:Y:S02]  /*14930*/  LOP3.LUT P2, RZ, R7.reuse, 0x4, RZ, 0xc0, !PT ;  /* 0x0000000407ff7812 */ /* 0x040fe4000784c0ff */
[----:B------:R-:W-:Y:S01]  /*14940*/  LOP3.LUT R7, R7, 0xfffffeff, RZ, 0xc0, !PT ;  /* 0xfffffeff07077812 */ /* 0x000fe200078ec0ff */
[----:B------:R0:W-:Y:S04]  /*14950*/  @!P3 LDGSTS.E.BYPASS.LTC128B.128 [R17+0x2cc00], desc[UR38][R2.64+0x180], !P5 ;  /* 0x2cc001800211bfae */ /* 0x0001e8000e901d66 */
[----:B------:R0:W-:Y:S04]  /*14960*/  @!P3 LDGSTS.E.BYPASS.LTC128B.128 [R17+0x2ec00], desc[UR38][R2.64+0x200], !P0 ;  /* 0x2ec002000211bfae */ /* 0x0001e8000c101d66 */
[----:B------:R0:W-:Y:S02]  /*14970*/  @!P3 LDGSTS.E.BYPASS.LTC128B.128 [R17+0x30c00], desc[UR38][R2.64+0x280], !P1 ;  /* 0x30c002800211bfae */ /* 0x0001e4000c901d66 */
[----:B------:R-:W-:-:S02]  /*14980*/  @P2 LOP3.LUT R7, R7, 0x100, RZ, 0xfc, !PT ;  /* 0x0000010007072812 */ /* 0x000fc400078efcff */
[----:B------:R0:W-:Y:S02]  /*14990*/  @!P3 LDGSTS.E.BYPASS.LTC128B.128 [R17+0x32c00], desc[UR38][R2.64+0x300], P6 ;  /* 0x32c003000211bfae */ /* 0x0001e4000b101d66 */
[----:B------:R-:W-:-:S13]  /*149a0*/  LOP3.LUT P2, RZ, R7, 0x8, RZ, 0xc0, !PT ;  /* 0x0000000807ff7812 */ /* 0x000fda000784c0ff */
[----:B0-----:R-:W-:Y:S05]  /*149b0*/  WARPSYNC.COLLECTIVE R15, `(.L_x_1252) ;  /* 0x000000000f087348 */ /* 0x001fea0003c00000 */
[----:B------:R1:W2:Y:S02]  /*149c0*/  SHFL.IDX P6, R14, R13, R12, R11 ;  /* 0x0000000c0d0e7389 */ /* 0x0002a400000c000b */
[----:B012---:R-:W-:Y:S01]  /*149d0*/  ENDCOLLECTIVE ;  /* 0x000000000000791b */ /* 0x007fe20003800000 */
.L_x_1252:
[----:B------:R-:W-:Y:S01]  /*149e0*/  LOP3.LUT R7, R7, 0xfffffdff, RZ, 0xc0, !PT ;  /* 0xfffffdff07077812 */ /* 0x000fe200078ec0ff */
[----:B------:R-:W-:Y:S01]  /*149f0*/  @!PT LDS RZ, [RZ] ;  /* 0x00000000fffff984 */ /* 0x000fe20000000800 */
[----:B------:R-:W-:Y:S01]  /*14a00*/  @!PT LDS RZ, [RZ] ;  /* 0x00000000fffff984 */ /* 0x000fe20000000800 */
[----:B------:R-:W-:Y:S01]  /*14a10*/  @!PT LDS RZ, [RZ] ;  /* 0x00000000fffff984 */ /* 0x000fe20000000800 */
[----:B------:R0:W-:Y:S03]  /*14a20*/  @!P3 LDGSTS.E.BYPASS.LTC128B.128 [R17+0x34c00], desc[UR38][R2.64+0x380], P4 ;  /* 0x34c003800211bfae */ /* 0x0001e6000a101d66 */
[----:B------:R-:W-:Y:S01]  /*14a30*/  @P2 LOP3.LUT R7, R7, 0x200, RZ, 0xfc, !PT ;  /* 0x0000020007072812 */ /* 0x000fe200078efcff */
[----:B------:R-:W-:-:S03]  /*14a40*/  IMAD.MOV.U32 R13, RZ, RZ, R0 ;  /* 0x000000ffff0d7224 */ /* 0x000fc600078e0000 */
[----:B------:R-:W-:Y:S01]  /*14a50*/  LOP3.LUT P4, RZ, R7, 0x400, RZ, 0xc0, !PT ;  /* 0x0000040007ff7812 */ /* 0x000fe2000788c0ff */
[----:B------:R0:W-:Y:S01]  /*14a60*/  STL [R1+0x8], R7 ;  /* 0x0000080701007387 */ /* 0x0001e20000100800 */
[----:B------:R-:W-:-:S11]  /*14a70*/  IMAD.MOV.U32 R10, RZ, RZ, R14 ;  /* 0x000000ffff0a7224 */ /* 0x000fd600078e000e */
[----:B0-----:R-:W-:Y:S05]  /*14a80*/  WARPSYNC.COLLECTIVE R15, `(.L_x_1253) ;  /* 0x000000000f087348 */ /* 0x001fea0003c00000 */
[----:B------:R1:W2:Y:S02]  /*14a90*/  SHFL.IDX P6, R14, R13, R12, R11 ;  /* 0x0000000c0d0e7389 */ /* 0x0002a400000c000b */
[----:B012---:R-:W-:Y:S01]  /*14aa0*/  ENDCOLLECTIVE ;  /* 0x000000000000791b */ /* 0x007fe20003800000 */
.L_x_1253:
[----:B------:R-:W-:-:S04]  /*14ab0*/  @!P4 LOP3.LUT R2, R5, 0x40, RZ, 0xc0, !PT ;  /* 0x000000400502c812 */ /* 0x000fc800078ec0ff */
[----:B------:R-:W-:Y:S01]  /*14ac0*/  @!P4 SHF.R.U32.HI R9, RZ, 0x2, R2 ;  /* 0x00000002ff09c819 */ /* 0x000fe20000011602 */
[----:B------:R-:W-:Y:S01]  /*14ad0*/  IMAD.SHL.U32 R15, R8, 0x8, RZ ;  /* 0x00000008080f7824 */ /* 0x000fe200078e00ff */
[----:B------:R-:W-:-:S04]  /*14ae0*/  @!P4 LOP3.LUT R8, R6, 0x80, RZ, 0xc0, !PT ;  /* 0x000000800608c812 */ /* 0x000fc800078ec0ff */
[----:B------:R-:W-:Y:S02]  /*14af0*/  @!P4 SHF.R.U32.HI R8, RZ, 0x3, R8 ;  /* 0x00000003ff08c819 */ /* 0x000fe40000011608 */
[----:B------:R-:W-:Y:S02]  /*14b00*/  LOP3.LUT R15, R15, 0x38, RZ, 0xc0, !PT ;  /* 0x000000380f0f7812 */ /* 0x000fe400078ec0ff */
[----:B------:R-:W-:Y:S01]  /*14b10*/  @!P4 ISETP.NE.U32.AND P3, PT, R8, RZ, PT ;  /* 0x000000ff0800c20c */ /* 0x000fe20003f65070 */
[----:B------:R-:W-:Y:S01]  /*14b20*/  IMAD.MOV.U32 R3, RZ, RZ, R14 ;  /* 0x000000ffff037224 */ /* 0x000fe200078e000e */
[----:B------:R-:W-:-:S04]  /*14b30*/  @!P4 ISETP.NE.U32.AND P6, PT, R9, RZ, PT ;  /* 0x000000ff0900c20c */ /* 0x000fc80003fc5070 */
[----:B------:R-:W-:-:S05]  /*14b40*/  @!P4 LEA R8, P2, R15, R3, 0x1 ;  /* 0x000000030f08c211 */ /* 0x000fca00078408ff */
[----:B------:R-:W-:Y:S01]  /*14b50*/  @!P4 IMAD.X R3, RZ, RZ, R10, P2 ;  /* 0x000000ffff03c224 */ /* 0x000fe200010e060a */
[----:B------:R-:W-:Y:S01]  /*14b60*/  LOP3.LUT P2, RZ, R7, 0x200, RZ, 0xc0, !PT ;  /* 0x0000020007ff7812 */ /* 0x000fe2000784c0ff */
[----:B------:R-:W-:-:S12]  /*14b70*/  @!P4 IMAD.MOV.U32 R2, RZ, RZ, R8 ;  /* 0x000000ffff02c224 */ /* 0x000fd800078e0008 */
[----:B------:R-:W-:Y:S01]  /*14b80*/  @!PT LDS RZ, [RZ] ;  /* 0x00000000fffff984 */ /* 0x000fe20000000800 */
[----:B------:R-:W-:Y:S01]  /*14b90*/  @!PT LDS RZ, [RZ] ;  /* 0x00000000fffff984 */ /* 0x000fe20000000800 */
[----:B------:R-:W-:Y:S01]  /*14ba0*/  @!PT LDS RZ, [RZ] ;  /* 0x00000000fffff984 */ /* 0x000fe20000000800 */
[----:B------:R0:W-:Y:S01]  /*14bb0*/  @!P4 LDGSTS.E.BYPASS.LTC128B.128 [R17+0x27400], desc[UR38][R2.64], !P2 ;  /* 0x274000000211cfae */ /* 0x0001e2000d101d66 */
[----:B------:R-:W-:-:S13]  /*14bc0*/  LOP3.LUT P2, RZ, R7, 0x100, RZ, 0xc0, !PT ;  /* 0x0000010007ff7812 */ /* 0x000fda000784c0ff */
[----:B------:R0:W-:Y:S01]  /*14bd0*/  @!P4 LDGSTS.E.BYPASS.LTC128B.128 [R17+0x29400], desc[UR38][R2.64+0x80], !P2 ;  /* 0x294000800211cfae */ /* 0x0001e2000d101d66 */
[----:B------:R-:W-:-:S03]  /*14be0*/  LOP3.LUT P2, RZ, R7, 0x80, RZ, 0xc0, !PT ;  /* 0x0000008007ff7812 */ /* 0x000fc6000784c0ff */
[----:B------:R0:W5:Y:S01]  /*14bf0*/  LDL.LU R7, [R1+0x68] ;  /* 0x0000680001077983 */ /* 0x0001620000300800 */
[----:B------:R-:W-:Y:S02]  /*14c00*/  IMAD.MOV.U32 R13, RZ, RZ, R4 ;  /* 0x000000ffff0d7224 */ /* 0x000fe400078e0004 */
[----:B------:R-:W-:Y:S02]  /*14c10*/  IMAD.MOV.U32 R12, RZ, RZ, 0x3 ;  /* 0x00000003ff0c7424 */ /* 0x000fe400078e00ff */
[----:B------:R-:W-:-:S05]  /*14c20*/  IMAD.MOV.U32 R15, RZ, RZ, -0x1 ;  /* 0xffffffffff0f7424 */ /* 0x000fca00078e00ff */
[----:B------:R0:W-:Y:S04]  /*14c30*/  @!P4 LDGSTS.E.BYPASS.LTC128B.128 [R17+0x2b400], desc[UR38][R2.64+0x100], !P2 ;  /* 0x2b4001000211cfae */ /* 0x0001e8000d101d66 */
[----:B------:R0:W-:Y:S04]  /*14c40*/  @!P4 LDGSTS.E.BYPASS.LTC128B.128 [R17+0x2d400], desc[UR38][R2.64+0x180], !P5 ;  /* 0x2d4001800211cfae */ /* 0x0001e8000e901d66 */
[----:B------:R0:W-:Y:S04]  /*14c50*/  @!P4 LDGSTS.E.BYPASS.LTC128B.128 [R17+0x2f400], desc[UR38][R2.64+0x200], !P0 ;  /* 0x2f4002000211cfae */ /* 0x0001e8000c101d66 */
[----:B------:R0:W-:Y:S04]  /*14c60*/  @!P4 LDGSTS.E.BYPASS.LTC128B.128 [R17+0x31400], desc[UR38][R2.64+0x280], !P1 ;  /* 0x314002800211cfae */ /* 0x0001e8000c901d66 */
[----:B------:R0:W-:Y:S02]  /*14c70*/  @!P4 LDGSTS.E.BYPASS.LTC128B.128 [R17+0x33400], desc[UR38][R2.64+0x300], P6 ;  /* 0x334003000211cfae */ /* 0x0001e4000b101d66 */
[----:B0----5:R-:W-:Y:S05]  /*14c80*/  WARPSYNC.COLLECTIVE R15, `(.L_x_1254) ;  /* 0x000000000f087348 */ /* 0x021fea0003c00000 */
[----:B------:R1:W2:Y:S02]  /*14c90*/  SHFL.IDX P6, R14, R13, R12, R11 ;  /* 0x0000000c0d0e7389 */ /* 0x0002a400000c000b */
[----:B012--5:R-:W-:Y:S01]  /*14ca0*/  ENDCOLLECTIVE ;  /* 0x000000000000791b */ /* 0x027fe20003800000 */
.L_x_1254:
[----:B------:R-:W-:Y:S01]  /*14cb0*/  @!PT LDS RZ, [RZ] ;  /* 0x00000000fffff984 */ /* 0x000fe20000000800 */
[----:B------:R-:W-:Y:S01]  /*14cc0*/  @!PT LDS RZ, [RZ] ;  /* 0x00000000fffff984 */ /* 0x000fe20000000800 */
[----:B------:R-:W-:Y:S01]  /*14cd0*/  @!PT LDS RZ, [RZ] ;  /* 0x00000000fffff984 */ /* 0x000fe20000000800 */
[----:B------:R0:W-:Y:S01]  /*14ce0*/  @!P4 LDGSTS.E.BYPASS.LTC128B.128 [R17+0x35400], desc[UR38][R2.64+0x380], P3 ;  /* 0x354003800211cfae */ /* 0x0001e20009901d66 */
[----:B------:R-:W-:Y:S02]  /*14cf0*/  IMAD.MOV.U32 R13, RZ, RZ, R0 ;  /* 0x000000ffff0d7224 */ /* 0x000fe400078e0000 */
[----:B------:R-:W-:-:S07]  /*14d00*/  IMAD.MOV.U32 R4, RZ, RZ, R14 ;  /* 0x000000ffff047224 */ /* 0x000fce00078e000e */
[----:B0-----:R-:W-:Y:S05]  /*14d10*/  WARPSYNC.COLLECTIVE R15, `(.L_x_1255) ;  /* 0x000000000f087348 */ /* 0x001fea0003c00000 */
[----:B------:R1:W2:Y:S02]  /*14d20*/  SHFL.IDX P6, R14, R13, R12, R11 ;  /* 0x0000000c0d0e7389 */ /* 0x0002a400000c000b */
[----:B012---:R-:W-:Y:S01]  /*14d30*/  ENDCOLLECTIVE ;  /* 0x000000000000791b */ /* 0x007fe20003800000 */
.L_x_1255:
[----:B------:R-:W-:Y:S01]  /*14d40*/  IMAD.MOV.U32 R0, RZ, RZ, R14 ;  /* 0x000000ffff007224 */ /* 0x000fe200078e000e */
[----:B------:R-:W-:Y:S06]  /*14d50*/  BRA `(.L_x_1256) ;  /* 0xffffffa000547947 */ /* 0x000fec000383ffff */
.L_x_1123:
[----:B0-----:R-:W3:Y:S02]  /*14d60*/  LDL R2, [R1+0x4] ;  /* 0x0000040001027983 */ /* 0x001ee40000100800 */
[----:B---3--:R0:W3:Y:S02]  /*14d70*/  SYNCS.PHASECHK.TRANS64.TRYWAIT P0, [R2+URZ+0x38820], R0 ;  /* 0x03882000020075a7 */ /* 0x0080e4000800017f */
[----:B---3--:R-:W-:Y:S05]  /*14d80*/  @!P0 NANOSLEEP.SYNCS 0x989680 ;  /* 0x009896800000895d */ /* 0x008fea0003900000 */
[----:B------:R-:W3:Y:S02]  /*14d90*/  @!P0 SYNCS.PHASECHK.TRANS64 P0, [R2+URZ+0x38820], R0 ;  /* 0x03882000020085a7 */ /* 0x000ee4000800007f */
[----:B---3--:R-:W-:Y:S05]  /*14da0*/  @!P0 BRA `(.L_x_1123) ;  /* 0xfffffffc00ec8947 */ /* 0x008fea000383ffff */
[----:B------:R-:W-:Y:S05]  /*14db0*/  BRA `(.L_x_1257) ;  /* 0xffffffa400147947 */ /* 0x000fea000383ffff */
.L_x_1127:
[----:B0-----:R0:W1:Y:S02]  /*14dc0*/  SYNCS.PHASECHK.TRANS64.TRYWAIT P0, [R3+URZ+0x38860], R0 ;  /* 0x03886000030075a7 */ /* 0x001064000800017f */
[----:B-1----:R-:W-:Y:S05]  /*14dd0*/  @!P0 NANOSLEEP.SYNCS 0x989680 ;  /* 0x009896800000895d */ /* 0x002fea0003900000 */
[----:B------:R-:W1:Y:S02]  /*14de0*/  @!P0 SYNCS.PHASECHK.TRANS64 P0, [R3+URZ+0x38860], R0 ;  /* 0x03886000030085a7 */ /* 0x000e64000800007f */
[----:B-1----:R-:W-:Y:S05]  /*14df0*/  @!P0 BRA `(.L_x_1127) ;  /* 0xfffffffc00f08947 */ /* 0x002fea000383ffff */
[----:B------:R-:W-:Y:S05]  /*14e00*/  BRA `(.L_x_1258) ;  /* 0xffffffa400447947 */ /* 0x000fea000383ffff */
.L_x_1146:
[----:B-1----:R1:W3:Y:S02]  /*14e10*/  SYNCS.PHASECHK.TRANS64.TRYWAIT P0, [R3+URZ+0x38840], R2 ;  /* 0x03884002030075a7 */ /* 0x0022e4000800017f */
[----:B---3--:R-:W-:Y:S05]  /*14e20*/  @!P0 NANOSLEEP.SYNCS 0x989680 ;  /* 0x009896800000895d */ /* 0x008fea0003900000 */
[----:B------:R-:W3:Y:S02]  /*14e30*/  @!P0 SYNCS.PHASECHK.TRANS64 P0, [R3+URZ+0x38840], R2 ;  /* 0x03884002030085a7 */ /* 0x000ee4000800007f */
[----:B---3--:R-:W-:Y:S05]  /*14e40*/  @!P0 BRA `(.L_x_1146) ;  /* 0xfffffffc00f08947 */ /* 0x008fea000383ffff */
[----:B------:R-:W-:Y:S05]  /*14e50*/  BRA `(.L_x_1259) ;  /* 0xffffffb000747947 */ /* 0x000fea000383ffff */
.L_x_1151:
[----:B0-----:R0:W3:Y:S02]  /*14e60*/  SYNCS.PHASECHK.TRANS64.TRYWAIT P0, [R3+URZ+0x38860], R2 ;  /* 0x03886002030075a7 */ /* 0x0010e4000800017f */
[----:B---3--:R-:W-:Y:S05]  /*14e70*/  @!P0 NANOSLEEP.SYNCS 0x989680 ;  /* 0x009896800000895d */ /* 0x008fea0003900000 */
[----:B------:R-:W3:Y:S02]  /*14e80*/  @!P0 SYNCS.PHASECHK.TRANS64 P0, [R3+URZ+0x38860], R2 ;  /* 0x03886002030085a7 */ /* 0x000ee4000800007f */
[----:B---3--:R-:W-:Y:S05]  /*14e90*/  @!P0 BRA `(.L_x_1151) ;  /* 0xfffffffc00f08947 */ /* 0x008fea000383ffff */
[----:B------:R-:W-:Y:S05]  /*14ea0*/  BRA `(.L_x_1260) ;  /* 0xffffffb000fc7947 */ /* 0x000fea000383ffff */
.L_x_1166:
[----:B0-----:R0:W1:Y:S02]  /*14eb0*/  SYNCS.PHASECHK.TRANS64.TRYWAIT P0, [R4+URZ+0x38840], R2 ;  /* 0x03884002040075a7 */ /* 0x001064000800017f */
[----:B-1----:R-:W-:Y:S05]  /*14ec0*/  @!P0 NANOSLEEP.SYNCS 0x989680 ;  /* 0x009896800000895d */ /* 0x002fea0003900000 */
[----:B------:R-:W1:Y:S02]  /*14ed0*/  @!P0 SYNCS.PHASECHK.TRANS64 P0, [R4+URZ+0x38840], R2 ;  /* 0x03884002040085a7 */ /* 0x000e64000800007f */
[----:B-1----:R-:W-:Y:S05]  /*14ee0*/  @!P0 BRA `(.L_x_1166) ;  /* 0xfffffffc00f08947 */ /* 0x002fea000383ffff */
[----:B------:R-:W-:Y:S05]  /*14ef0*/  BRA `(.L_x_1261) ;  /* 0xffffffc0000c7947 */ /* 0x000fea000383ffff */
.L_x_1171:
[----:B-1----:R1:W3:Y:S02]  /*14f00*/  SYNCS.PHASECHK.TRANS64.TRYWAIT P0, [R4+URZ+0x38860], R2 ;  /* 0x03886002040075a7 */ /* 0x0022e4000800017f */
[----:B---3--:R-:W-:Y:S05]  /*14f10*/  @!P0 NANOSLEEP.SYNCS 0x989680 ;  /* 0x009896800000895d */ /* 0x008fea0003900000 */
[----:B------:R-:W3:Y:S02]  /*14f20*/  @!P0 SYNCS.PHASECHK.TRANS64 P0, [R4+URZ+0x38860], R2 ;  /* 0x03886002040085a7 */ /* 0x000ee4000800007f */
[----:B---3--:R-:W-:Y:S05]  /*14f30*/  @!P0 BRA `(.L_x_1171) ;  /* 0xfffffffc00f08947 */ /* 0x008fea000383ffff */
[----:B------:R-:W-:Y:S05]  /*14f40*/  BRA `(.L_x_1262) ;  /* 0xffffffc000907947 */ /* 0x000fea000383ffff */
.L_x_1186:
[----:B-1----:R1:W3:Y:S02]  /*14f50*/  SYNCS.PHASECHK.TRANS64.TRYWAIT P0, [R4+URZ+0x38840], R2 ;  /* 0x03884002040075a7 */ /* 0x0022e4000800017f */
[----:B---3--:R-:W-:Y:S05]  /*14f60*/  @!P0 NANOSLEEP.SYNCS 0x989680 ;  /* 0x009896800000895d */ /* 0x008fea0003900000 */
[----:B------:R-:W3:Y:S02]  /*14f70*/  @!P0 SYNCS.PHASECHK.TRANS64 P0, [R4+URZ+0x38840], R2 ;  /* 0x03884002040085a7 */ /* 0x000ee4000800007f */
[----:B---3--:R-:W-:Y:S05]  /*14f80*/  @!P0 BRA `(.L_x_1186) ;  /* 0xfffffffc00f08947 */ /* 0x008fea000383ffff */
[----:B------:R-:W-:Y:S05]  /*14f90*/  BRA `(.L_x_1263) ;  /* 0xffffffcc007c7947 */ /* 0x000fea000383ffff */
.L_x_1191:
[----:B0-----:R0:W3:Y:S02]  /*14fa0*/  SYNCS.PHASECHK.TRANS64.TRYWAIT P0, [R4+URZ+0x38860], R2 ;  /* 0x03886002040075a7 */ /* 0x0010e4000800017f */
[----:B---3--:R-:W-:Y:S05]  /*14fb0*/  @!P0 NANOSLEEP.SYNCS 0x989680 ;  /* 0x009896800000895d */ /* 0x008fea0003900000 */
[----:B------:R-:W3:Y:S02]  /*14fc0*/  @!P0 SYNCS.PHASECHK.TRANS64 P0, [R4+URZ+0x38860], R2 ;  /* 0x03886002040085a7 */ /* 0x000ee4000800007f */
[----:B---3--:R-:W-:Y:S05]  /*14fd0*/  @!P0 BRA `(.L_x_1191) ;  /* 0xfffffffc00f08947 */ /* 0x008fea000383ffff */
[----:B------:R-:W-:Y:S05]  /*14fe0*/  BRA `(.L_x_1264) ;  /* 0xffffffd000047947 */ /* 0x000fea000383ffff */
.L_x_1207:
[----:B------:R-:W-:Y:S01]  /*14ff0*/  BSSY B0, `(.L_x_1265) ;  /* 0x0000008000007945 */ /* 0x000fe20003800000 */
[----:B------:R-:W-:Y:S02]  /*15000*/  IMAD.MOV.U32 R13, RZ, RZ, R16 ;  /* 0x000000ffff0d7224 */ /* 0x000fe400078e0010 */
[----:B------:R-:W-:Y:S02]  /*15010*/  IMAD.MOV.U32 R12, RZ, RZ, RZ ;  /* 0x000000ffff0c7224 */ /* 0x000fe400078e00ff */
[----:B------:R-:W-:Y:S02]  /*15020*/  IMAD.MOV.U32 R11, RZ, RZ, 0x1f ;  /* 0x0000001fff0b7424 */ /* 0x000fe400078e00ff */
[----:B------:R-:W-:-:S07]  /*15030*/  IMAD.MOV.U32 R15, RZ, RZ, -0x1 ;  /* 0xffffffffff0f7424 */ /* 0x000fce00078e00ff */
[----:B--2---:R-:W-:Y:S05]  /*15040*/  WARPSYNC.COLLECTIVE R15, `(.L_x_1266) ;  /* 0x000000000f087348 */ /* 0x004fea0003c00000 */
[----:B------:R0:W1:Y:S02]  /*15050*/  SHFL.IDX P6, R14, R13, R12, R11 ;  /* 0x0000000c0d0e7389 */ /* 0x00006400000c000b */
[----:B012---:R-:W-:Y:S01]  /*15060*/  ENDCOLLECTIVE ;  /* 0x000000000000791b */ /* 0x007fe20003800000 */
.L_x_1266:
[----:B------:R-:W-:Y:S05]  /*15070*/  BSYNC B0 ;  /* 0x0000000000007941 */ /* 0x000fea0003800000 */
.L_x_1265:
        /* <DEDUP_REMOVED lines=9> */
.L_x_1267:
        /* <DEDUP_REMOVED lines=18> */
.L_x_1268:
        /* <DEDUP_REMOVED lines=8> */
.L_x_1269:
        /* <DEDUP_REMOVED lines=8> */
.L_x_1270:
        /* <DEDUP_REMOVED lines=8> */
.L_x_1271:
        /* <DEDUP_REMOVED lines=8> */
.L_x_1272:
        /* <DEDUP_REMOVED lines=9> */
.L_x_1273:
[----:B------:R-:W-:Y:S01]  /*154c0*/  IMAD.MOV.U32 R6, RZ, RZ, R14 ;  /* 0x000000ffff067224 */ /* 0x000fe200078e000e */
[----:B------:R-:W-:Y:S06]  /*154d0*/  BRA `(.L_x_1274) ;  /* 0xffffffd8005c7947 */ /* 0x000fec000383ffff */
.L_x_1212:
[----:B------:R-:W-:Y:S01]  /*154e0*/  BSSY B0, `(.L_x_1275) ;  /* 0x0000008000007945 */ /* 0x000fe20003800000 */
[----:B-----5:R-:W-:Y:S02]  /*154f0*/  IMAD.MOV.U32 R13, RZ, RZ, R2 ;  /* 0x000000ffff0d7224 */ /* 0x020fe400078e0002 */
[----:B------:R-:W-:Y:S02]  /*15500*/  IMAD.MOV.U32 R12, RZ, RZ, 0x1 ;  /* 0x00000001ff0c7424 */ /* 0x000fe400078e00ff */
[----:B------:R-:W-:Y:S02]  /*15510*/  IMAD.MOV.U32 R11, RZ, RZ, RZ ;  /* 0x000000ffff0b7224 */ /* 0x000fe400078e00ff */
[----:B------:R-:W-:-:S07]  /*15520*/  IMAD.MOV.U32 R15, RZ, RZ, -0x1 ;  /* 0xffffffffff0f7424 */ /* 0x000fce00078e00ff */
[----:B0-2---:R-:W-:Y:S05]  /*15530*/  WARPSYNC.COLLECTIVE R15, `(.L_x_1276) ;  /* 0x000000000f087348 */ /* 0x005fea0003c00000 */
[----:B------:R1:W3:Y:S02]  /*15540*/  SHFL.UP P6, R14, R13, R12, R11 ;  /* 0x0400000c0d0e7389 */ /* 0x0002e400000c000b */
[----:B0123--:R-:W-:Y:S01]  /*15550*/  ENDCOLLECTIVE ;  /* 0x000000000000791b */ /* 0x00ffe20003800000 */
.L_x_1276:
[----:B------:R-:W-:Y:S05]  /*15560*/  BSYNC B0 ;  /* 0x0000000000007941 */ /* 0x000fea0003800000 */
.L_x_1275:
[----:B------:R-:W-:Y:S02]  /*15570*/  IMAD.MOV.U32 R3, RZ, RZ, R14 ;  /* 0x000000ffff037224 */ /* 0x000fe400078e000e */
[----:B------:R-:W-:Y:S02]  /*15580*/  IMAD.MOV.U32 R12, RZ, RZ, 0x2 ;  /* 0x00000002ff0c7424 */ /* 0x000fe400078e00ff */
[----:B------:R-:W-:Y:S01]  /*15590*/  IMAD.MOV.U32 R11, RZ, RZ, RZ ;  /* 0x000000ffff0b7224 */ /* 0x000fe200078e00ff */
[----:B------:R-:W-:Y:S01]  /*155a0*/  SEL R3, R3, RZ, P1 ;  /* 0x000000ff03037207 */ /* 0x000fe20000800000 */
[----:B------:R-:W-:-:S04]  /*155b0*/  IMAD.MOV.U32 R15, RZ, RZ, -0x1 ;  /* 0xffffffffff0f7424 */ /* 0x000fc800078e00ff */
[----:B------:R-:W-:-:S04]  /*155c0*/  IMAD.IADD R3, R2, 0x1, R3 ;  /* 0x0000000102037824 */ /* 0x000fc800078e0203 */
[----:B------:R-:W-:-:S07]  /*155d0*/  IMAD.MOV.U32 R13, RZ, RZ, R3 ;  /* 0x000000ffff0d7224 */ /* 0x000fce00078e0003 */
[----:B------:R-:W-:Y:S05]  /*155e0*/  WARPSYNC.COLLECTIVE R15, `(.L_x_1277) ;  /* 0x000000000f087348 */ /* 0x000fea0003c00000 */
[----:B------:R0:W1:Y:S02]  /*155f0*/  SHFL.UP P6, R14, R13, R12, R11 ;  /* 0x0400000c0d0e7389 */ /* 0x00006400000c000b */
[----:B01----:R-:W-:Y:S01]  /*15600*/  ENDCOLLECTIVE ;  /* 0x000000000000791b */ /* 0x003fe20003800000 */
.L_x_1277:
        /* <DEDUP_REMOVED lines=8> */
.L_x_1278:
        /* <DEDUP_REMOVED lines=8> */
.L_x_1279:
        /* <DEDUP_REMOVED lines=8> */
.L_x_1280:
        /* <DEDUP_REMOVED lines=9> */
.L_x_1281:
[----:B------:R-:W-:Y:S01]  /*15820*/  IMAD.MOV.U32 R6, RZ, RZ, R14 ;  /* 0x000000ffff067224 */ /* 0x000fe200078e000e */
[----:B------:R-:W-:Y:S06]  /*15830*/  BRA `(.L_x_1282) ;  /* 0xffffffd800207947 */ /* 0x000fec000383ffff */
.L_x_1214:
[----:B------:R-:W-:Y:S01]  /*15840*/  BSSY B0, `(.L_x_1283) ;  /* 0x0000006000007945 */ /* 0x000fe20003800000 */
[----:B------:R-:W-:Y:S01]  /*15850*/  PLOP3.LUT P6, PT, P6, PT, PT, 0x8, 0x0 ;  /* 0x000000000000781c */ /* 0x000fe200037ce170 */
[----:B------:R-:W-:-:S12]  /*15860*/  IMAD.MOV.U32 R15, RZ, RZ, -0x1 ;  /* 0xffffffffff0f7424 */ /* 0x000fd800078e00ff */
[----:B0-2---:R-:W-:Y:S05]  /*15870*/  WARPSYNC.COLLECTIVE R15, `(.L_x_1284) ;  /* 0x000000000f087348 */ /* 0x005fea0003c00000 */
[----:B------:R-:W-:Y:S01]  /*15880*/  VOTE.ANY R14, PT, P6 ;  /* 0x00000000000e7806 */ /* 0x000fe200030e0100 */
[----:B0-2---:R-:W-:Y:S06]  /*15890*/  ENDCOLLECTIVE ;  /* 0x000000000000791b */ /* 0x005fec0003800000 */
.L_x_1284:
[----:B------:R-:W-:Y:S05]  /*158a0*/  BSYNC B0 ;  /* 0x0000000000007941 */ /* 0x000fea0003800000 */
.L_x_1283:
        /* <DEDUP_REMOVED lines=9> */
.L_x_1285:
[----:B------:R-:W-:Y:S01]  /*15940*/  IMAD.MOV.U32 R17, RZ, RZ, R14 ;  /* 0x000000ffff117224 */ /* 0x000fe200078e000e */
[----:B------:R-:W-:Y:S06]  /*15950*/  BRA `(.L_x_1286) ;  /* 0xffffffd800107947 */ /* 0x000fec000383ffff */
.L_x_1216:
[----:B------:R-:W-:Y:S01]  /*15960*/  BSSY B0, `(.L_x_1287) ;  /* 0x0000007000007945 */ /* 0x000fe20003800000 */
[----:B------:R-:W-:Y:S02]  /*15970*/  IMAD.MOV.U32 R13, RZ, RZ, R3 ;  /* 0x000000ffff0d7224 */ /* 0x000fe400078e0003 */
[----:B------:R-:W-:Y:S02]  /*15980*/  IMAD.MOV.U32 R11, RZ, RZ, 0x1f ;  /* 0x0000001fff0b7424 */ /* 0x000fe400078e00ff */
[----:B------:R-:W-:-:S07]  /*15990*/  IMAD.MOV.U32 R15, RZ, RZ, -0x1 ;  /* 0xffffffffff0f7424 */ /* 0x000fce00078e00ff */
[----:B0-23--:R-:W-:Y:S05]  /*159a0*/  WARPSYNC.COLLECTIVE R15, `(.L_x_1288) ;  /* 0x000000000f087348 */ /* 0x00dfea0003c00000 */
[----:B------:R1:W4:Y:S02]  /*159b0*/  SHFL.IDX P6, R14, R13, R12, R11 ;  /* 0x0000000c0d0e7389 */ /* 0x00032400000c000b */
[----:B01234-:R-:W-:Y:S01]  /*159c0*/  ENDCOLLECTIVE ;  /* 0x000000000000791b */ /* 0x01ffe20003800000 */
.L_x_1288:
[----:B------:R-:W-:Y:S05]  /*159d0*/  BSYNC B0 ;  /* 0x0000000000007941 */ /* 0x000fea0003800000 */
.L_x_1287:
[----:B------:R-:W-:Y:S01]  /*159e0*/  IMAD.MOV.U32 R2, RZ, RZ, R14 ;  /* 0x000000ffff027224 */ /* 0x000fe200078e000e */
[----:B------:R-:W-:Y:S06]  /*159f0*/  BRA `(.L_x_1215) ;  /* 0xffffffd800047947 */ /* 0x000fec000383ffff */
.L_x_1220:
[----:B0-----:R0:W1:Y:S02]  /*15a00*/  SYNCS.PHASECHK.TRANS64.TRYWAIT P0, [R9+URZ+0x38820], R0 ;  /* 0x03882000090075a7 */ /* 0x001064000800017f */
[----:B-1----:R-:W-:Y:S05]  /*15a10*/  @!P0 NANOSLEEP.SYNCS 0x989680 ;  /* 0x009896800000895d */ /* 0x002fea0003900000 */
[----:B------:R-:W1:Y:S02]  /*15a20*/  @!P0 SYNCS.PHASECHK.TRANS64 P0, [R9+URZ+0x38820], R0 ;  /* 0x03882000090085a7 */ /* 0x000e64000800007f */
[----:B-1----:R-:W-:Y:S05]  /*15a30*/  @!P0 BRA `(.L_x_1220) ;  /* 0xfffffffc00f08947 */ /* 0x002fea000383ffff */
[----:B------:R-:W-:Y:S05]  /*15a40*/  BRA `(.L_x_1289) ;  /* 0xffffffd800f87947 */ /* 0x000fea000383ffff */
.L_x_1221:
        /* <DEDUP_REMOVED lines=8> */
[----:B0-2---:R-:W-:Y:S05]  /*15ad0*/  WARPSYNC.COLLECTIVE R15, `(.L_x_1291) ;  /* 0x000000000f087348 */ /* 0x005fea0003c00000 */
[----:B------:R1:W3:Y:S02]  /*15ae0*/  SHFL.IDX P6, R14, R13, R12, R11 ;  /* 0x0000000c0d0e7389 */ /* 0x0002e400000c000b */
[----:B0123--:R-:W-:Y:S01]  /*15af0*/  ENDCOLLECTIVE ;  /* 0x000000000000791b */ /* 0x00ffe20003800000 */
.L_x_1291:
[----:B------:R-:W-:Y:S05]  /*15b00*/  BSYNC B0 ;  /* 0x0000000000007941 */ /* 0x000fea0003800000 */
.L_x_1290:
[----:B------:R-:W-:Y:S05]  /*15b10*/  BRA `(.L_x_1292) ;  /* 0xffffffd800e07947 */ /* 0x000fea000383ffff */
.L_x_1224:
[----:B------:R-:W-:Y:S01]  /*15b20*/  BSSY B1, `(.L_x_1293) ;  /* 0x0000006000017945 */ /* 0x000fe20003800000 */
[----:B------:R-:W-:-:S07]  /*15b30*/  IMAD.MOV.U32 R15, RZ, RZ, -0x1 ;  /* 0xffffffffff0f7424 */ /* 0x000fce00078e00ff */
[----:B0-2---:R-:W-:Y:S05]  /*15b40*/  WARPSYNC.COLLECTIVE R15, `(.L_x_1294) ;  /* 0x000000000f0c7348 */ /* 0x005fea0003c00000 */
[----:B------:R-:W-:Y:S02]  /*15b50*/  ELECT P6, UR62, PT ;  /* 0x00000000003e782f */ /* 0x000fe400038c0000 */
[----:B------:R-:W-:Y:S01]  /*15b60*/  MOV R14, UR62 ;  /* 0x0000003e000e7c02 */ /* 0x000fe20008000f00 */
[----:B0-2---:R-:W-:Y:S10]  /*15b70*/  ENDCOLLECTIVE ;  /* 0x000000000000791b */ /* 0x005ff40003800000 */
.L_x_1294:
[----:B------:R-:W-:Y:S05]  /*15b80*/  BSYNC B1 ;  /* 0x0000000000017941 */ /* 0x000fea0003800000 */
.L_x_1293:
[----:B------:R-:W-:Y:S05]  /*15b90*/  BRA `(.L_x_1295) ;  /* 0xffffffd800d87947 */ /* 0x000fea000383ffff */
.L_x_1225:
[----:B0-----:R0:W1:Y:S02]  /*15ba0*/  SYNCS.PHASECHK.TRANS64.TRYWAIT P0, [R5+URZ], R4 ;  /* 0x00000004050075a7 */ /* 0x001064000800017f */
[----:B-1----:R-:W-:Y:S05]  /*15bb0*/  @!P0 NANOSLEEP.SYNCS 0x989680 ;  /* 0x009896800000895d */ /* 0x002fea0003900000 */
[----:B------:R-:W1:Y:S02]  /*15bc0*/  @!P0 SYNCS.PHASECHK.TRANS64 P0, [R5+URZ], R4 ;  /* 0x00000004050085a7 */ /* 0x000e64000800007f */
[----:B-1----:R-:W-:Y:S05]  /*15bd0*/  @!P0 BRA `(.L_x_1225) ;  /* 0xfffffffc00f08947 */ /* 0x002fea000383ffff */
[----:B------:R-:W-:Y:S05]  /*15be0*/  BRA `(.L_x_1296) ;  /* 0xffffffdc00007947 */ /* 0x000fea000383ffff */
.L_x_1226:
[----:B0-----:R0:W1:Y:S02]  /*15bf0*/  SYNCS.PHASECHK.TRANS64.TRYWAIT P0, [R7+URZ], R2 ;  /* 0x00000002070075a7 */ /* 0x001064000800017f */
[----:B-1----:R-:W-:Y:S05]  /*15c00*/  @!P0 NANOSLEEP.SYNCS 0x989680 ;  /* 0x009896800000895d */ /* 0x002fea0003900000 */
[----:B------:R-:W1:Y:S02]  /*15c10*/  @!P0 SYNCS.PHASECHK.TRANS64 P0, [R7+URZ], R2 ;  /* 0x00000002070085a7 */ /* 0x000e64000800007f */
[----:B-1----:R-:W-:Y:S05]  /*15c20*/  @!P0 BRA `(.L_x_1226) ;  /* 0xfffffffc00f08947 */ /* 0x002fea000383ffff */
[----:B------:R-:W-:Y:S05]  /*15c30*/  BRA `(.L_x_1297) ;  /* 0xffffffdc00007947 */ /* 0x000fea000383ffff */
.L_x_1227:
[----:B-1----:R1:W3:Y:S02]  /*15c40*/  SYNCS.PHASECHK.TRANS64.TRYWAIT P0, [R5+URZ], R4 ;  /* 0x00000004050075a7 */ /* 0x0022e4000800017f */
[----:B---3--:R-:W-:Y:S05]  /*15c50*/  @!P0 NANOSLEEP.SYNCS 0x989680 ;  /* 0x009896800000895d */ /* 0x008fea0003900000 */
[----:B------:R-:W3:Y:S02]  /*15c60*/  @!P0 SYNCS.PHASECHK.TRANS64 P0, [R5+URZ], R4 ;  /* 0x00000004050085a7 */ /* 0x000ee4000800007f */
[----:B---3--:R-:W-:Y:S05]  /*15c70*/  @!P0 BRA `(.L_x_1227) ;  /* 0xfffffffc00f08947 */ /* 0x008fea000383ffff */
[----:B------:R-:W-:Y:S05]  /*15c80*/  BRA `(.L_x_1298) ;  /* 0xffffffd800f47947 */ /* 0x000fea000383ffff */
.L_x_1299:
        /* <DEDUP_REMOVED lines=15> */
.L_x_5871:


//--------------------- .text._ZN7cutlass13device_kernelIN5flash11enable_sm90INS1_16FlashAttnFwdSm90INS1_25CollectiveMainloopFwdSm90ILi2EN4cute5tupleIJNS5_1CILi1EEES8_S8_EEENS6_IJNS7_ILi64EEESA_SA_EEELi512ENS_6half_tEfNS_4arch4Sm90ELb0ELb0ELb0ELb1ELb0ELb1ELb1ELb0ELb0ELb1ELb0ELb0EEENS1_21CollectiveEpilogueFwdINS6_IJSA_NS7_ILi512EEESA_EEES9_SC_SE_Li256ELb1ELb1ELb0ELb0EEENS1_36VarlenDynamicPersistentTileSchedulerILi64ELi64ELi256ELi128ELb0ELb1ELb1ELb0ELb1ELb1EEEEEEEEEvNT_6ParamsE --------------------------
	.section	.text._ZN7cutlass13device_kernelIN5flash11enable_sm90INS1_16FlashAttnFwdSm90INS1_25CollectiveMainloopFwdSm90ILi2EN4cute5tupleIJNS5_1CILi1EEES8_S8_EEENS6_IJNS7_ILi64EEESA_SA_EEELi512ENS_6half_tEfNS_4arch4Sm90ELb0ELb0ELb0ELb1ELb0ELb1ELb1ELb0ELb0ELb1ELb0ELb0EEENS1_21CollectiveEpilogueFwdINS6_IJSA_NS7_ILi512EEESA_EEES9_SC_SE_Li256ELb1ELb1ELb0ELb0EEENS1_36VarlenDynamicPersistentTileSchedulerILi64ELi64ELi256ELi128ELb0ELb1ELb1ELb0ELb1ELb1EEEEEEEEEvNT_6ParamsE,"ax",@progbits
	.align	128
.text._ZN7cutlass13device_kernelIN5flash11enable_sm90INS1_16FlashAttnFwdSm90INS1_25CollectiveMainloopFwdSm90ILi2EN4cute5tupleIJNS5_1CILi1EEES8_S8_EEENS6_IJNS7_ILi64EEESA_SA_EEELi512ENS_6half_tEfNS_4arch4Sm90ELb0ELb0ELb0ELb1ELb0ELb1ELb1ELb0ELb0ELb1ELb0ELb0EEENS1_21CollectiveEpilogueFwdINS6_IJSA_NS7_ILi512EEESA_EEES9_SC_SE_Li256ELb1ELb1ELb0ELb0EEENS1_36VarlenDynamicPersistentTileSchedulerILi64ELi64ELi256ELi128ELb0ELb1ELb1ELb0ELb1ELb1EEEEEEEEEvNT_6ParamsE:
        .type           _ZN7cutlass13device_kernelIN5flash11enable_sm90INS1_16FlashAttnFwdSm90INS1_25CollectiveMainloopFwdSm90ILi2EN4cute5tupleIJNS5_1CILi1EEES8_S8_EEENS6_IJNS7_ILi64EEESA_SA_EEELi512ENS_6half_tEfNS_4arch4Sm90ELb0ELb0ELb0ELb1ELb0ELb1ELb1ELb0ELb0ELb1ELb0ELb0EEENS1_21CollectiveEpilogueFwdINS6_IJSA_NS7_ILi512EEESA_EEES9_SC_SE_Li256ELb1ELb1ELb0ELb0EEENS1_36VarlenDynamicPersistentTileSchedulerILi64ELi64ELi256ELi128ELb0ELb1ELb1ELb0ELb1ELb1EEEEEEEEEvNT_6ParamsE,@function
        .size           _ZN7cutlass13device_kernelIN5flash11enable_sm90INS1_16FlashAttnFwdSm90INS1_25CollectiveMainloopFwdSm90ILi2EN4cute5tupleIJNS5_1CILi1EEES8_S8_EEENS6_IJNS7_ILi64EEESA_SA_EEELi512ENS_6half_tEfNS_4arch4Sm90ELb0ELb0ELb0ELb1ELb0ELb1ELb1ELb0ELb0ELb1ELb0ELb0EEENS1_21CollectiveEpilogueFwdINS6_IJSA_NS7_ILi512EEESA_EEES9_SC_SE_Li256ELb1ELb1ELb0ELb0EEENS1_36VarlenDynamicPersistentTileSchedulerILi64ELi64ELi256ELi128ELb0ELb1ELb1ELb0ELb1ELb1EEEEEEEEEvNT_6ParamsE,(.L_x_5872 - _ZN7cutlass13device_kernelIN5flash11enable_sm90INS1_16FlashAttnFwdSm90INS1_25CollectiveMainloopFwdSm90ILi2EN4cute5tupleIJNS5_1CILi1EEES8_S8_EEENS6_IJNS7_ILi64EEESA_SA_EEELi512ENS_6half_tEfNS_4arch4Sm90ELb0ELb0ELb0ELb1ELb0ELb1ELb1ELb0ELb0ELb1ELb0ELb0EEENS1_21CollectiveEpilogueFwdINS6_IJSA_NS7_ILi512EEESA_EEES9_SC_SE_Li256ELb1ELb1ELb0ELb0EEENS1_36VarlenDynamicPersistentTileSchedulerILi64ELi64ELi256ELi128ELb0ELb1ELb1ELb0ELb1ELb1EEEEEEEEEvNT_6ParamsE)
        .other          _ZN7cutlass13device_kernelIN5flash11enable_sm90INS1_16FlashAttnFwdSm90INS1_25CollectiveMainloopFwdSm90ILi2EN4cute5tupleIJNS5_1CILi1EEES8_S8_EEENS6_IJNS7_ILi64EEESA_SA_EEELi512ENS_6half_tEfNS_4arch4Sm90ELb0ELb0ELb0ELb1ELb0ELb1ELb1ELb0ELb0ELb1ELb0ELb0EEENS1_21CollectiveEpilogueFwdINS6_IJSA_NS7_ILi512EEESA_EEES9_SC_SE_Li256ELb1ELb1ELb0ELb0EEENS1_36VarlenDynamicPersistentTileSchedulerILi64ELi64ELi256ELi128ELb0ELb1ELb1ELb0ELb1ELb1EEEEEEEEEvNT_6ParamsE,@"STO_CUDA_ENTRY STV_DEFAULT"
_ZN7cutlass13device_kernelIN5flash11enable_sm90INS1_16FlashAttnFwdSm90INS1_25CollectiveMainloopFwdSm90ILi2EN4cute5tupleIJNS5_1CILi1EEES8_S8_EEENS6_IJNS7_ILi64EEESA_SA_EEELi512ENS_6half_tEfNS_4arch4Sm90ELb0ELb0ELb0ELb1ELb0ELb1ELb1ELb0ELb0ELb1ELb0ELb0EEENS1_21CollectiveEpilogueFwdINS6_IJSA_NS7_ILi512EEESA_EEES9_SC_SE_Li256ELb1ELb1ELb0ELb0EEENS1_36VarlenDynamicPersistentTileSchedulerILi64ELi64ELi256ELi128ELb0ELb1ELb1ELb0ELb1ELb1EEEEEEEEEvNT_6ParamsE:
        /* <DEDUP_REMOVED lines=23> */
.L_x_1301:
[----:B------:R-:W-:Y:S05]  /*0170*/  BSYNC B0 ;  /* 0x0000000000007941 */ /* 0x000fea0003800000 */
.L_x_1300:
        /* <DEDUP_REMOVED lines=14> */
[----:B-1----:R0:W-:Y:S01]  /*0260*/  STL [R1+0x4], R3 ;  /* 0x0000040301007387 */ /* 0x0021e20000100800 */
        /* <DEDUP_REMOVED lines=24> */
.L_x_1302:
        /* <DEDUP_REMOVED lines=22> */
.L_x_1303:
        /* <DEDUP_REMOVED lines=18> */
.L_x_1304:
        /* <DEDUP_REMOVED lines=22> */
.L_x_1305:
        /* <DEDUP_REMOVED lines=22> */
.L_x_1306:
        /* <DEDUP_REMOVED lines=9> */
.L_x_1309:
        /* <DEDUP_REMOVED lines=25> */
[----:B------:R-:W-:Y:S02]  /*0b50*/  LEA.HI R6, R0, R15, RZ, 0x4 ;  /* 0x0000000f00067211 */ /* 0x000fe400078f20ff */
[----:B------:R-:W-:Y:S02]  /*0b60*/  LOP3.LUT R4, R3, 0xffffff80, RZ, 0xc0, !PT ;  /* 0xffffff8003047812 */ /* 0x000fe400078ec0ff */
[----:B------:R-:W-:-:S03]  /*0b70*/  LOP3.LUT R5, R6, 0xfffffff0, RZ, 0xc0, !PT ;  /* 0xfffffff006057812 */ /* 0x000fc600078ec0ff */
[C---:B------:R-:W-:Y:S01]  /*0b80*/  IMAD.IADD R4, R15.reuse, 0x1, -R4 ;  /* 0x000000010f047824 */ /* 0x040fe200078e0a04 */
[----:B------:R-:W-:Y:S01]  /*0b90*/  LEA.HI R7, R0, R15, RZ, 0x5 ;  /* 0x0000000f00077211 */ /* 0x000fe200078f28ff */
[----:B------:R-:W-:Y:S01]  /*0ba0*/  IMAD.IADD R9, R15, 0x1, -R5 ;  /* 0x000000010f097824 */ /* 0x000fe200078e0a05 */
[----:B------:R-:W-:Y:S02]  /*0bb0*/  SHF.R.S32.HI R11, RZ, 0x4, R6 ;  /* 0x00000004ff0b7819 */ /* 0x000fe40000011406 */
[----:B------:R-:W-:Y:S02]  /*0bc0*/  SHF.R.S32.HI R5, RZ, 0x1f, R4 ;  /* 0x0000001fff057819 */ /* 0x000fe40000011404 */
[--C-:B------:R-:W-:Y:S02]  /*0bd0*/  SHF.R.S32.HI R192, RZ, 0x5, R7.reuse ;  /* 0x00000005ffc07819 */ /* 0x100fe40000011407 */
[----:B------:R-:W-:Y:S02]  /*0be0*/  SHF.R.S32.HI R13, RZ, 0x1f, R7 ;  /* 0x0000001fff0d7819 */ /* 0x000fe40000011407 */
[----:B------:R-:W-:-:S02]  /*0bf0*/  SHF.R.S32.HI R8, RZ, 0x1f, R9 ;  /* 0x0000001fff087819 */ /* 0x000fc40000011409 */
[----:B------:R-:W-:Y:S02]  /*0c00*/  LEA.HI R7, R6, R11, RZ, 0x1 ;  /* 0x0000000b06077211 */ /* 0x000fe400078f08ff */
[----:B------:R-:W-:Y:S02]  /*0c10*/  LEA.HI R6, R5, R4, RZ, 0x2 ;  /* 0x0000000405067211 */ /* 0x000fe400078f10ff */
[----:B------:R-:W-:Y:S02]  /*0c20*/  LEA.HI R10, R8, R9, RZ, 0x3 ;  /* 0x00000009080a7211 */ /* 0x000fe400078f18ff */
[----:B------:R-:W-:Y:S02]  /*0c30*/  LOP3.LUT R14, R7, 0x1ffffffe, RZ, 0xc0, !PT ;  /* 0x1ffffffe070e7812 */ /* 0x000fe400078ec0ff */
[--C-:B------:R-:W-:Y:S02]  /*0c40*/  SHF.R.S32.HI R7, RZ, 0x2, R6.reuse ;  /* 0x00000002ff077819 */ /* 0x100fe40000011406 */
[----:B------:R-:W-:Y:S01]  /*0c50*/  SHF.R.S32.HI R8, RZ, 0x1f, R6 ;  /* 0x0000001fff087819 */ /* 0x000fe20000011406 */
[----:B------:R-:W-:-:S03]  /*0c60*/  IMAD.IADD R14, R11, 0x1, -R14 ;  /* 0x000000010b0e7824 */ /* 0x000fc600078e0a0e */
[----:B------:R-:W-:Y:S02]  /*0c70*/  LEA.HI R8, R8, R7, RZ, 0x3 ;  /* 0x0000000708087211 */ /* 0x000fe400078f18ff */
[----:B------:R-:W-:Y:S02]  /*0c80*/  LEA.HI R5, R5, R4, RZ, 0x5 ;  /* 0x0000000405057211 */ /* 0x000fe400078f28ff */
[----:B------:R-:W-:Y:S02]  /*0c90*/  LOP3.LUT R8, R8, 0xfffffff8, RZ, 0xc0, !PT ;  /* 0xfffffff808087812 */ /* 0x000fe400078ec0ff */
[----:B------:R-:W-:Y:S02]  /*0ca0*/  LOP3.LUT R11, R6, 0x7ffffffc, RZ, 0xc0, !PT ;  /* 0x7ffffffc060b7812 */ /* 0x000fe400078ec0ff */
[----:B------:R-:W-:Y:S01]  /*0cb0*/  SHF.R.S32.HI R5, RZ, 0x5, R5 ;  /* 0x00000005ff057819 */ /* 0x000fe20000011405 */
[----:B------:R-:W-:Y:S02]  /*0cc0*/  IMAD.IADD R8, R7, 0x1, -R8 ;  /* 0x0000000107087824 */ /* 0x000fe400078e0a08 */
[----:B------:R-:W-:Y:S01]  /*0cd0*/  IMAD.IADD R11, R4, 0x1, -R11 ;  /* 0x00000001040b7824 */ /* 0x000fe200078e0a0b */
[----:B------:R-:W-:Y:S01]  /*0ce0*/  LEA.HI R4, R0, R15, RZ, 0x2 ;  /* 0x0000000f00047211 */ /* 0x000fe200078f10ff */
[----:B------:R-:W-:Y:S01]  /*0cf0*/  IMAD R191, R5, 0x10, R8 ;  /* 0x0000001005bf7824 */ /* 0x000fe200078e0208 */
[----:B------:R-:W-:-:S02]  /*0d00*/  LEA.HI R13, R13, R192, RZ, 0x2 ;  /* 0x000000c00d0d7211 */ /* 0x000fc400078f10ff */
[----:B------:R-:W-:Y:S02]  /*0d10*/  LOP3.LUT R12, R10, 0xfffffff8, RZ, 0xc0, !PT ;  /* 0xfffffff80a0c7812 */ /* 0x000fe400078ec0ff */
[----:B------:R-:W-:Y:S02]  /*0d20*/  LOP3.LUT R5, R4, 0xfffffffc, RZ, 0xc0, !PT ;  /* 0xfffffffc04057812 */ /* 0x000fe400078ec0ff */
[----:B------:R-:W-:Y:S01]  /*0d30*/  SHF.R.S32.HI R224, RZ, 0x7, R3 ;  /* 0x00000007ffe07819 */ /* 0x000fe20000011403 */
[----:B------:R-:W-:Y:S01]  /*0d40*/  IMAD.IADD R12, R9, 0x1, -R12 ;  /* 0x00000001090c7824 */ /* 0x000fe200078e0a0c */
[----:B------:R-:W-:Y:S01]  /*0d50*/  LOP3.LUT R13, R13, 0x3ffffc, RZ, 0xc0, !PT ;  /* 0x003ffffc0d0d7812 */ /* 0x000fe200078ec0ff */
[----:B------:R-:W-:Y:S01]  /*0d60*/  IMAD.IADD R5, R15, 0x1, -R5 ;  /* 0x000000010f057824 */ /* 0x000fe200078e0a05 */
[----:B------:R-:W-:Y:S01]  /*0d70*/  LEA.HI R0, R0, R15, RZ, 0x3 ;  /* 0x0000000f00007211 */ /* 0x000fe200078f18ff */
[----:B------:R-:W-:Y:S02]  /*0d80*/  IMAD R16, R224, 0x100, R9 ;  /* 0x00000100e0107824 */ /* 0x000fe400078e0209 */
[----:B------:R-:W-:Y:S01]  /*0d90*/  IMAD.IADD R13, R192, 0x1, -R13 ;  /* 0x00000001c00d7824 */ /* 0x000fe200078e0a0d */
[----:B------:R-:W-:Y:S01]  /*0da0*/  SHF.R.S32.HI R222, RZ, 0x3, R0 ;  /* 0x00000003ffde7819 */ /* 0x000fe20000011400 */
[----:B------:R-:W-:Y:S01]  /*0db0*/  IMAD.SHL.U32 R9, R12, 0x40, RZ ;  /* 0x000000400c097824 */ /* 0x000fe200078e00ff */
[----:B------:R-:W-:-:S02]  /*0dc0*/  LOP3.LUT R221, R0, 0xfffffff8, RZ, 0xc0, !PT ;  /* 0xfffffff800dd7812 */ /* 0x000fc400078ec0ff */
[----:B------:R-:W-:Y:S02]  /*0dd0*/  SHF.R.S32.HI R19, RZ, 0x2, R4 ;  /* 0x00000002ff137819 */ /* 0x000fe40000011404 */
[----:B------:R-:W-:Y:S01]  /*0de0*/  LEA.HI R0, R5, R5, RZ, 0x1 ;  /* 0x0000000505007211 */ /* 0x000fe200078f08ff */
[----:B------:R-:W-:Y:S01]  /*0df0*/  IMAD R13, R13, 0x10, R16 ;  /* 0x000000100d0d7824 */ /* 0x000fe200078e0210 */
[----:B------:R-:W-:Y:S01]  /*0e00*/  LOP3.LUT R9, R9, 0x1c0, RZ, 0xc0, !PT ;  /* 0x000001c009097812 */ /* 0x000fe200078ec0ff */
[----:B------:R-:W-:Y:S01]  /*0e10*/  IMAD.SHL.U32 R14, R14, 0x8, RZ ;  /* 0x000000080e0e7824 */ /* 0x000fe200078e00ff */
[----:B------:R-:W-:Y:S01]  /*0e20*/  LOP3.LUT R0, R0, 0x1ffffffe, RZ, 0xc0, !PT ;  /* 0x1ffffffe00007812 */ /* 0x000fe200078ec0ff */
[----:B------:R-:W-:Y:S02]  /*0e30*/  IMAD.SHL.U32 R10, R10, 0x40, RZ ;  /* 0x000000400a0a7824 */ /* 0x000fe400078e00ff */
[----:B------:R-:W-:Y:S02]  /*0e40*/  VIADD R234, R19, 0x20 ;  /* 0x0000002013ea7836 */ /* 0x000fe40000000000 */
[--C-:B------:R-:W-:Y:S01]  /*0e50*/  IMAD.U32 R233, R13, 0x40, R14.reuse ;  /* 0x000000400de97824 */ /* 0x100fe200078e000e */
[----:B------:R-:W-:Y:S01]  /*0e60*/  LOP3.LUT R14, R9, 0x8, R14, 0xf8, !PT ;  /* 0x00000008090e7812 */ /* 0x000fe200078ef80e */
[C---:B------:R-:W-:Y:S01]  /*0e70*/  IMAD.SHL.U32 R16, R5.reuse, 0x8, RZ ;  /* 0x0000000805107824 */ /* 0x040fe200078e00ff */
[----:B------:R-:W-:Y:S01]  /*0e80*/  SHF.R.U32.HI R9, RZ, 0x3, R9 ;  /* 0x00000003ff097819 */ /* 0x000fe20000011609 */
[C---:B------:R-:W-:Y:S01]  /*0e90*/  IMAD.IADD R0, R5.reuse, 0x1, -R0 ;  /* 0x0000000105007824 */ /* 0x040fe200078e0a00 */
[----:B------:R-:W-:Y:S01]  /*0ea0*/  LOP3.LUT R7, R10, 0x7ffffe00, RZ, 0xc0, !PT ;  /* 0x7ffffe000a077812 */ /* 0x000fe200078ec0ff */
[----:B------:R-:W-:Y:S01]  /*0eb0*/  IMAD.SHL.U32 R184, R5, 0x4, RZ ;  /* 0x0000000405b87824 */ /* 0x000fe200078e00ff */
[----:B------:R-:W-:-:S02]  /*0ec0*/  SHF.R.S32.HI R4, RZ, 0x1f, R4 ;  /* 0x0000001fff047819 */ /* 0x000fc40000011404 */
[----:B------:R-:W-:Y:S01]  /*0ed0*/  SHF.R.S32.HI R5, RZ, 0x1f, R234 ;  /* 0x0000001fff057819 */ /* 0x000fe200000114ea */
[----:B------:R-:W-:Y:S01]  /*0ee0*/  IMAD R7, R192, 0x400, R7 ;  /* 0x00000400c0077824 */ /* 0x000fe200078e0207 */
[----:B------:R-:W-:Y:S01]  /*0ef0*/  LOP3.LUT R14, R14, R9, RZ, 0x3c, !PT ;  /* 0x000000090e0e7212 */ /* 0x000fe200078e3cff */
[----:B------:R-:W-:Y:S01]  /*0f00*/  IMAD.SHL.U32 R230, R234, 0x40, RZ ;  /* 0x00000040eae67824 */ /* 0x000fe200078e00ff */
[----:B------:R-:W-:Y:S02]  /*0f10*/  LEA.HI R4, R4, R19, RZ, 0x3 ;  /* 0x0000001304047211 */ /* 0x000fe400078f18ff */
[----:B------:R-:W-:Y:S01]  /*0f20*/  LEA.HI R5, R5, R234, RZ, 0x3 ;  /* 0x000000ea05057211 */ /* 0x000fe200078f18ff */
[----:B------:R-:W-:Y:S01]  /*0f30*/  IMAD.IADD R7, R7, 0x1, R14 ;  /* 0x0000000107077824 */ /* 0x000fe200078e020e */
[----:B------:R-:W-:Y:S01]  /*0f40*/  R2P PR, R12, 0x6 ;  /* 0x000000060c007804 */ /* 0x000fe20000000000 */
[----:B------:R-:W-:Y:S01]  /*0f50*/  IMAD.IADD R221, R15, 0x1, -R221 ;  /* 0x000000010fdd7824 */ /* 0x000fe200078e0add */
[----:B------:R-:W-:Y:S01]  /*0f60*/  LEA.HI R3, R3, R224, RZ, 0x1 ;  /* 0x000000e003037211 */ /* 0x000fe200078f08ff */
[----:B------:R-:W-:Y:S01]  /*0f70*/  IMAD.SHL.U32 R5, R5, 0x40, RZ ;  /* 0x0000004005057824 */ /* 0x000fe200078e00ff */
[----:B------:R-:W-:Y:S01]  /*0f80*/  LOP3.LUT R4, R4, 0xfffffff8, RZ, 0xc0, !PT ;  /* 0xfffffff804047812 */ /* 0x000fe200078ec0ff */
[----:B------:R-:W-:Y:S01]  /*0f90*/  IMAD R195, R7, 0x2, R2 ;  /* 0x0000000207c37824 */ /* 0x000fe200078e0202 */
[----:B------:R-:W-:Y:S01]  /*0fa0*/  LOP3.LUT R230, R230, 0x1c0, RZ, 0xc0, !PT ;  /* 0x000001c0e6e67812 */ /* 0x000fe200078ec0ff */
[----:B------:R-:W-:Y:S01]  /*0fb0*/  IMAD.MOV.U32 R208, RZ, RZ, 0x40 ;  /* 0x00000040ffd07424 */ /* 0x000fe200078e00ff */
[----:B------:R-:W-:Y:S01]  /*0fc0*/  LOP3.LUT R3, R3, 0xfffffe, RZ, 0xc0, !PT ;  /* 0x00fffffe03037812 */ /* 0x000fe200078ec0ff */
[----:B------:R-:W-:Y:S01]  /*0fd0*/  IMAD.SHL.U32 R189, R221, 0x8, RZ ;  /* 0x00000008ddbd7824 */ /* 0x000fe200078e00ff */
[----:B------:R-:W-:Y:S01]  /*0fe0*/  SHF.R.U32.HI R6, RZ, 0x3, R230 ;  /* 0x00000003ff067819 */ /* 0x000fe200000116e6 */
[----:B------:R-:W-:Y:S01]  /*0ff0*/  IMAD.IADD R188, R19, 0x1, -R4 ;  /* 0x0000000113bc7824 */ /* 0x000fe200078e0a04 */
[----:B------:R-:W-:Y:S01]  /*1000*/  LOP3.LUT R4, R230, 0x38, R16, 0xf8, !PT ;  /* 0x00000038e6047812 */ /* 0x000fe200078ef810 */
[----:B------:R-:W-:Y:S01]  /*1010*/  VIADD R190, R184, 0x10 ;  /* 0x00000010b8be7836 */ /* 0x000fe20000000000 */
[----:B------:R-:W-:Y:S01]  /*1020*/  LOP3.LUT R231, R5, 0xfffffe00, RZ, 0xc0, !PT ;  /* 0xfffffe0005e77812 */ /* 0x000fe200078ec0ff */
[----:B------:R-:W-:Y:S01]  /*1030*/  VIADD R209, R195, 0x36400 ;  /* 0x00036400c3d17836 */ /* 0x000fe20000000000 */
[----:B------:R-:W-:Y:S01]  /*1040*/  SEL R208, R208, 0xffffffc0, !P2 ;  /* 0xffffffc0d0d07807 */ /* 0x000fe20005000000 */
[----:B------:R-:W-:Y:S01]  /*1050*/  IMAD.IADD R3, R224, 0x1, -R3 ;  /* 0x00000001e0037824 */ /* 0x000fe200078e0a03 */
[----:B------:R-:W-:Y:S01]  /*1060*/  LOP3.LUT R229, R231, R4, R6, 0xf6, !PT ;  /* 0x00000004e7e57212 */ /* 0x000fe200078ef606 */
[----:B------:R-:W-:-:S02]  /*1070*/  VIADD R218, R189, 0x40 ;  /* 0x00000040bdda7836 */ /* 0x000fc40000000000 */
[C---:B------:R-:W-:Y:S01]  /*1080*/  VIADD R217, R189.reuse, 0x80 ;  /* 0x00000080bdd97836 */ /* 0x040fe20000000000 */
[----:B------:R-:W-:Y:S01]  /*1090*/  SHF.R.S32.HI R227, RZ, 0x1f, R190 ;  /* 0x0000001fffe37819 */ /* 0x000fe200000114be */
[C---:B------:R-:W-:Y:S02]  /*10a0*/  VIADD R216, R189.reuse, 0xc0 ;  /* 0x000000c0bdd87836 */ /* 0x040fe40000000000 */
[C---:B------:R-:W-:Y:S02]  /*10b0*/  VIADD R215, R189.reuse, 0x100 ;  /* 0x00000100bdd77836 */ /* 0x040fe40000000000 */
[C---:B------:R-:W-:Y:S02]  /*10c0*/  VIADD R214, R189.reuse, 0x140 ;  /* 0x00000140bdd67836 */ /* 0x040fe40000000000 */
[C---:B------:R-:W-:Y:S02]  /*10d0*/  VIADD R226, R189.reuse, 0x180 ;  /* 0x00000180bde27836 */ /* 0x040fe40000000000 */
[----:B------:R-:W-:-:S02]  /*10e0*/  VIADD R225, R189, 0x1c0 ;  /* 0x000001c0bde17836 */ /* 0x000fc40000000000 */
[----:B------:R-:W-:Y:S02]  /*10f0*/  VIADD R196, R195, 0x36420 ;  /* 0x00036420c3c47836 */ /* 0x000fe40000000000 */
[----:B------:R-:W-:Y:S01]  /*1100*/  @P1 VIADD R196, R209, 0xffffffe0 ;  /* 0xffffffe0d1c41836 */ /* 0x000fe20000000000 */
[----:B------:R-:W-:Y:S01]  /*1110*/  SHF.R.S32.HI R8, RZ, 0x1f, R218 ;  /* 0x0000001fff087819 */ /* 0x000fe200000114da */
[----:B------:R-:W-:Y:S01]  /*1120*/  IMAD.SHL.U32 R194, R3, 0x100, RZ ;  /* 0x0000010003c27824 */ /* 0x000fe200078e00ff */
[----:B------:R-:W-:Y:S01]  /*1130*/  SHF.R.S32.HI R3, RZ, 0x1f, R217 ;  /* 0x0000001fff037819 */ /* 0x000fe200000114d9 */
[----:B------:R-:W-:Y:S01]  /*1140*/  IMAD.IADD R209, R209, 0x1, R208 ;  /* 0x00000001d1d17824 */ /* 0x000fe200078e02d0 */
[----:B------:R-:W-:Y:S01]  /*1150*/  CS2R R22, SRZ ;  /* 0x0000000000167805 */ /* 0x000fe2000001ff00 */
[----:B------:R-:W-:Y:S01]  /*1160*/  IMAD.MOV.U32 R186, RZ, RZ, RZ ;  /* 0x000000ffffba7224 */ /* 0x000fe200078e00ff */
[----:B------:R-:W-:Y:S01]  /*1170*/  SHF.R.S32.HI R8, RZ, 0x1f, R216 ;  /* 0x0000001fff087819 */ /* 0x000fe200000114d8 */
[----:B------:R-:W-:Y:S01]  /*1180*/  IMAD.MOV.U32 R219, RZ, RZ, RZ ;  /* 0x000000ffffdb7224 */ /* 0x000fe200078e00ff */
[----:B------:R-:W-:Y:S01]  /*1190*/  SHF.R.S32.HI R3, RZ, 0x1f, R215 ;  /* 0x0000001fff037819 */ /* 0x000fe200000114d7 */
[----:B------:R-:W-:Y:S01]  /*11a0*/  IMAD.SHL.U32 R228, R190, 0x2, RZ ;  /* 0x00000002bee47824 */ /* 0x000fe200078e00ff */
[----:B------:R-:W-:Y:S01]  /*11b0*/  SHF.R.S32.HI R237, RZ, 0x1f, R214 ;  /* 0x0000001fffed7819 */ /* 0x000fe200000114d6 */
[----:B------:R-:W-:Y:S01]  /*11c0*/  IMAD.SHL.U32 R193, R11, 0x2, RZ ;  /* 0x000000020bc17824 */ /* 0x000fe200078e00ff */
[----:B------:R-:W-:Y:S01]  /*11d0*/  SHF.R.S32.HI R236, RZ, 0x1f, R226 ;  /* 0x0000001fffec7819 */ /* 0x000fe200000114e2 */
[----:B------:R-:W-:Y:S01]  /*11e0*/  IMAD R229, R229, 0x2, R2 ;  /* 0x00000002e5e57824 */ /* 0x000fe200078e0202 */
[----:B------:R-:W-:Y:S01]  /*11f0*/  SHF.R.S32.HI R235, RZ, 0x1f, R225 ;  /* 0x0000001fffeb7819 */ /* 0x000fe200000114e1 */
[----:B------:R-:W-:Y:S01]  /*1200*/  IMAD R232, R0, 0x8, R191 ;  /* 0x0000000800e87824 */ /* 0x000fe200078e02bf */
[----:B------:R-:W-:Y:S01]  /*1210*/  SHF.L.U64.HI R227, R190, 0x1, R227 ;  /* 0x00000001bee37819 */ /* 0x000fe200000102e3 */
[----:B------:R-:W-:Y:S01]  /*1220*/  IMAD.IADD R208, R208, 0x1, R196 ;  /* 0x00000001d0d07824 */ /* 0x000fe200078e02c4 */
[----:B--2---:R-:W-:Y:S01]  /*1230*/  LOP3.LUT R187, R18, 0x1, RZ, 0xfc, !PT ;  /* 0x0000000112bb7812 */ /* 0x004fe200078efcff */
[----:B------:R-:W-:-:S07]  /*1240*/  IMAD.MOV.U32 R18, RZ, RZ, RZ ;  /* 0x000000ffff127224 */ /* 0x000fce00078e00ff */
.L_x_1423:
        /* <DEDUP_REMOVED lines=52> */
.L_x_1311:
[----:B------:R-:W-:Y:S02]  /*1590*/  IMAD.U32 R46, RZ, RZ, UR5 ;  /* 0x00000005ff2e7e24 */ /* 0x000fe4000f8e00ff */
[----:B------:R-:W-:Y:S01]  /*15a0*/  IMAD.U32 R28, RZ, RZ, UR4 ;  /* 0x00000004ff1c7e24 */ /* 0x000fe2000f8e00ff */
[----:B------:R-:W-:Y:S06]  /*15b0*/  @!P2 BRA `(.L_x_1312) ;  /* 0x000000000010a947 */ /* 0x000fec0003800000 */
[----:B------:R-:W-:-:S04]  /*15c0*/  IADD3 R4, P0, R211, UR8, RZ ;  /* 0x00000008d3047c10 */ /* 0x000fc8000ff1e0ff */
[----:B------:R-:W-:-:S05]  /*15d0*/  IADD3.X R5, R212, UR9, RZ, P0, !PT ;  /* 0x00000009d4057c10 */ /* 0x000fca00087fe4ff */
[----:B------:R0:W5:Y:S01]  /*15e0*/  LDG.E R28, desc[UR40][R4.64] ;  /* 0x00000028041c7981 */ /* 0x000162000c1e1900 */
[----:B------:R-:W-:Y:S05]  /*15f0*/  BRA `(.L_x_1313) ;  /* 0x0000000000107947 */ /* 0x000fea0003800000 */
.L_x_1312:
[----:B------:R-:W-:Y:S05]  /*1600*/  @!P0 BRA `(.L_x_1313) ;  /* 0x00000000000c8947 */ /* 0x000fea0003800000 */
[----:B------:R-:W2:Y:S04]  /*1610*/  LDG.E R5, desc[UR40][R8.64] ;  /* 0x0000002808057981 */ /* 0x000ea8000c1e1900 */
[----:B------:R-:W2:Y:S02]  /*1620*/  LDG.E R28, desc[UR40][R8.64+0x4] ;  /* 0x00000428081c7981 */ /* 0x000ea4000c1e1900 */
[----:B--2---:R-:W-:-:S07]  /*1630*/  IMAD.IADD R28, R28, 0x1, -R5 ;  /* 0x000000011c1c7824 */ /* 0x004fce00078e0a05 */
.L_x_1313:
        /* <DEDUP_REMOVED lines=55> */
.L_x_1316:
[----:B------:R-:W-:Y:S05]  /*19b0*/  BSYNC B6 ;  /* 0x0000000000067941 */ /* 0x000fea0003800000 */
.L_x_1315:
        /* <DEDUP_REMOVED lines=20> */
.L_x_1318:
[----:B------:R-:W-:Y:S05]  /*1b00*/  BSYNC B6 ;  /* 0x0000000000067941 */ /* 0x000fea0003800000 */
.L_x_1317:
        /* <DEDUP_REMOVED lines=110> */
.L_x_1348:
        /* <DEDUP_REMOVED lines=57> */
.L_x_1323:
[----:B------:R-:W-:Y:S05]  /*2580*/  BSYNC B1 ;  /* 0x0000000000017941 */ /* 0x000fea0003800000 */
.L_x_1322:
        /* <DEDUP_REMOVED lines=15> */
.L_x_1324:
[----:B------:R-:W-:Y:S01]  /*2680*/  IMAD R66, R22, 0x8, R2 ;  /* 0x0000000816427824 */ /* 0x000fe200078e0202 */
[----:B------:R-:W-:Y:S01]  /*2690*/  SHF.L.U32 R75, R186, 0x1f, RZ ;  /* 0x0000001fba4b7819 */ /* 0x000fe200000006ff */
[----:B------:R-:W-:Y:S03]  /*26a0*/  BSSY B1, `(.L_x_1325) ;  /* 0x0000003000017945 */ /* 0x000fe60003800000 */
[----:B------:R-:W0:Y:S02]  /*26b0*/  SYNCS.PHASECHK.TRANS64.TRYWAIT P5, [R66+URZ+0x38890], R75 ;  /* 0x0388904b420075a7 */ /* 0x000e2400080a017f */
[----:B0-----:R-:W-:Y:S05]  /*26c0*/  @!P5 BRA `(.L_x_1326) ;  /* 0x0000019000e8d947 */ /* 0x001fea0003800000 */
.L_x_1614:
[----:B------:R-:W-:Y:S05]  /*26d0*/  BSYNC B1 ;  /* 0x0000000000017941 */ /* 0x000fea0003800000 */
.L_x_1325:
        /* <DEDUP_REMOVED lines=48> */
.L_x_1331:
[----:B------:R-:W-:Y:S05]  /*29e0*/  BSYNC B2 ;  /* 0x0000000000027941 */ /* 0x000fea0003800000 */
.L_x_1330:
[----:B--2---:R1:W-:Y:S02]  /*29f0*/  STG.E.128 desc[UR40][R12.64], R4 ;  /* 0x000000040c007986 */ /* 0x0043e4000c101d28 */
.L_x_1329:
[----:B------:R-:W-:Y:S05]  /*2a00*/  BSYNC B1 ;  /* 0x0000000000017941 */ /* 0x000fea0003800000 */
.L_x_1328:
        /* <DEDUP_REMOVED lines=10> */
[--C-:B------:R-:W-:Y:S01]  /*2ab0*/  SHF.R.U64 R15, R8, 0x10, R9.reuse ;  /* 0x00000010080f7819 */ /* 0x100fe20000001209 */
[----:B-1----:R-:W-:Y:S01]  /*2ac0*/  IMAD.MOV.U32 R8, RZ, RZ, R6 ;  /* 0x000000ffff087224 */ /* 0x002fe200078e0006 */
[----:B------:R-:W-:Y:S01]  /*2ad0*/  SHF.R.U32.HI R14, RZ, 0x10, R9 ;  /* 0x00000010ff0e7819 */ /* 0x000fe20000011609 */
[--C-:B------:R-:W-:Y:S01]  /*2ae0*/  HADD2.F32 R6, -RZ, R5.reuse.H1_H1 ;  /* 0x30000005ff067230 */ /* 0x100fe20000004100 */
[--C-:B------:R-:W-:Y:S01]  /*2af0*/  SHF.R.U64 R9, R10, 0x10, R11.reuse ;  /* 0x000000100a097819 */ /* 0x100fe2000000120b */
[----:B------:R-:W-:Y:S01]  /*2b00*/  HADD2.F32 R5, -RZ, R5.H0_H0 ;  /* 0x20000005ff057230 */ /* 0x000fe20000004100 */
[----:B------:R-:W-:Y:S01]  /*2b10*/  SHF.R.U32.HI R28, RZ, 0x10, R11 ;  /* 0x00000010ff1c7819 */ /* 0x000fe2000001160b */
[----:B------:R-:W-:Y:S02]  /*2b20*/  HADD2.F32 R10, -RZ, R15.H0_H0 ;  /* 0x2000000fff0a7230 */ /* 0x000fe40000004100 */
[----:B------:R-:W-:Y:S02]  /*2b30*/  HADD2.F32 R11, -RZ, R9.H0_H0 ;  /* 0x20000009ff0b7230 */ /* 0x000fe40000004100 */
[----:B------:R-:W-:-:S02]  /*2b40*/  HADD2.F32 R28, -RZ, R28.H0_H0 ;  /* 0x2000001cff1c7230 */ /* 0x000fc40000004100 */
[--C-:B------:R-:W-:Y:S02]  /*2b50*/  HADD2.F32 R9, -RZ, R7.reuse.H1_H1 ;  /* 0x30000007ff097230 */ /* 0x100fe40000004100 */
[CC--:B------:R-:W-:Y:S01]  /*2b60*/  FMUL.FTZ R30, R6.reuse, R11.reuse ;  /* 0x0000000b061e7220 */ /* 0x0c0fe20000410000 */
[----:B------:R-:W-:Y:S02]  /*2b70*/  HADD2.F32 R7, -RZ, R7.H0_H0 ;  /* 0x20000007ff077230 */ /* 0x000fe40000004100 */
[----:B------:R-:W-:Y:S01]  /*2b80*/  FMUL.FTZ R11, R5, R11 ;  /* 0x0000000b050b7220 */ /* 0x000fe20000410000 */
[----:B------:R-:W-:Y:S02]  /*2b90*/  HADD2.F32 R14, -RZ, R14.H0_H0 ;  /* 0x2000000eff0e7230 */ /* 0x000fe40000004100 */
[----:B------:R-:W-:Y:S01]  /*2ba0*/  FMUL.FTZ R50, R9, R28 ;  /* 0x0000001c09327220 */ /* 0x000fe20000410000 */
[-C--:B------:R-:W-:Y:S01]  /*2bb0*/  FFMA.FTZ R30, R5, R10.reuse, -R30 ;  /* 0x0000000a051e7223 */ /* 0x080fe2000001081e */
[----:B------:R-:W-:Y:S01]  /*2bc0*/  FFMA.FTZ R29, R6, R10, R11 ;  /* 0x0000000a061d7223 */ /* 0x000fe2000001000b */
[----:B------:R-:W-:Y:S01]  /*2bd0*/  FMUL.FTZ R28, R7, R28 ;  /* 0x0000001c071c7220 */ /* 0x000fe20000410000 */
[----:B------:R-:W-:-:S02]  /*2be0*/  HADD2.F32 R10, -RZ, R82.H0_H0 ;  /* 0x20000052ff0a7230 */ /* 0x000fc40000004100 */
[-C--:B------:R-:W-:Y:S01]  /*2bf0*/  FFMA.FTZ R50, R7, R14.reuse, -R50 ;  /* 0x0000000e07327223 */ /* 0x080fe20000010832 */
[----:B------:R-:W-:Y:S02]  /*2c00*/  HADD2.F32 R11, -RZ, R82.H1_H1 ;  /* 0x30000052ff0b7230 */ /* 0x000fe40000004100 */
[----:B------:R-:W-:Y:S01]  /*2c10*/  FFMA.FTZ R51, R9, R14, R28 ;  /* 0x0000000e09337223 */ /* 0x000fe2000001001c */
[----:B------:R-:W-:Y:S02]  /*2c20*/  HADD2.F32 R5, -RZ, R4.H1_H1 ;  /* 0x30000004ff057230 */ /* 0x000fe40000004100 */
[----:B------:R-:W-:Y:S02]  /*2c30*/  HADD2.F32 R6, -RZ, R8.H1_H1 ;  /* 0x30000008ff067230 */ /* 0x000fe40000004100 */
[----:B------:R-:W-:Y:S02]  /*2c40*/  HADD2.F32 R4, -RZ, R4.H0_H0 ;  /* 0x20000004ff047230 */ /* 0x000fe40000004100 */
[----:B------:R-:W-:Y:S01]  /*2c50*/  FMUL.FTZ R15, R5, R10 ;  /* 0x0000000a050f7220 */ /* 0x000fe20000410000 */
[----:B------:R-:W-:-:S02]  /*2c60*/  HADD2.F32 R8, -RZ, R8.H0_H0 ;  /* 0x20000008ff087230 */ /* 0x000fc40000004100 */
        /* <DEDUP_REMOVED lines=13> */
.L_x_1333:
[----:B------:R-:W-:Y:S05]  /*2d40*/  BSYNC B1 ;  /* 0x0000000000017941 */ /* 0x000fea0003800000 */
.L_x_1332:
[----:B-1----:R1:W-:Y:S01]  /*2d50*/  STG.E.128 desc[UR40][R12.64+0x40], R4 ;  /* 0x000040040c007986 */ /* 0x0023e2000c101d28 */
[----:B------:R-:W-:Y:S05]  /*2d60*/  BRA `(.L_x_1327) ;  /* 0x0000000c00147947 */ /* 0x000fea0003800000 */
.L_x_1321:
        /* <DEDUP_REMOVED lines=41> */
.L_x_1334:
[----:B------:R-:W-:Y:S01]  /*3000*/  IMAD R66, R22, 0x8, R2 ;  /* 0x0000000816427824 */ /* 0x000fe200078e0202 */
[----:B------:R-:W-:Y:S01]  /*3010*/  SHF.L.U32 R75, R186, 0x1f, RZ ;  /* 0x0000001fba4b7819 */ /* 0x000fe200000006ff */
[----:B------:R-:W-:Y:S03]  /*3020*/  BSSY B1, `(.L_x_1335) ;  /* 0x0000003000017945 */ /* 0x000fe60003800000 */
[----:B------:R-:W0:Y:S02]  /*3030*/  SYNCS.PHASECHK.TRANS64.TRYWAIT P5, [R66+URZ+0x38890], R75 ;  /* 0x0388904b420075a7 */ /* 0x000e2400080a017f */
[----:B0-----:R-:W-:Y:S05]  /*3040*/  @!P5 BRA `(.L_x_1336) ;  /* 0x00000188009cd947 */ /* 0x001fea0003800000 */
.L_x_1615:
[----:B------:R-:W-:Y:S05]  /*3050*/  BSYNC B1 ;  /* 0x0000000000017941 */ /* 0x000fea0003800000 */
.L_x_1335:
        /* <DEDUP_REMOVED lines=115> */
.L_x_1338:
[----:B------:R-:W-:Y:S05]  /*3790*/  BSYNC B1 ;  /* 0x0000000000017941 */ /* 0x000fea0003800000 */
.L_x_1337:
        /* <DEDUP_REMOVED lines=10> */
.L_x_1320:
[----:B------:R-:W-:-:S13]  /*3840*/  ISETP.NE.AND P3, PT, R187, 0x3, PT ;  /* 0x00000003bb00780c */ /* 0x000fda0003f65270 */
[----:B------:R-:W-:Y:S05]  /*3850*/  @!P3 BRA `(.L_x_1339) ;  /* 0x000000000004b947 */ /* 0x000fea0003800000 */
[----:B------:R-:W-:Y:S01]  /*3860*/  BPT.TRAP 0x1 ;  /* 0x000000040000795c */ /* 0x000fe20000300000 */
.L_x_1339:
        /* <DEDUP_REMOVED lines=8> */
.L_x_1616:
[----:B------:R-:W-:Y:S05]  /*38f0*/  BSYNC B1 ;  /* 0x0000000000017941 */ /* 0x000fea0003800000 */
.L_x_1340:
        /* <DEDUP_REMOVED lines=12> */
.L_x_1327:
[----:B------:R-:W-:Y:S05]  /*39c0*/  BSYNC B0 ;  /* 0x0000000000007941 */ /* 0x000fea0003800000 */
.L_x_1319:
        /* <DEDUP_REMOVED lines=17> */
.L_x_1343:
[----:B------:R-:W-:Y:S05]  /*3ae0*/  BSYNC B0 ;  /* 0x0000000000007941 */ /* 0x000fea0003800000 */
.L_x_1342:
[----:B------:R-:W5:Y:S01]  /*3af0*/  SYNCS.PHASECHK.TRANS64.TRYWAIT P5, [R66+URZ+0x388b0], R75 ;  /* 0x0388b04b420075a7 */ /* 0x000f6200080a017f */
[----:B------:R-:W-:Y:S01]  /*3b00*/  BSSY B0, `(.L_x_1344) ;  /* 0x0000003000007945 */ /* 0x000fe20003800000 */
[----:B------:R-:W-:-:S03]  /*3b10*/  ISETP.GE.AND P3, PT, R19, R68, PT ;  /* 0x000000441300720c */ /* 0x000fc60003f66270 */
[----:B-----5:R-:W-:Y:S10]  /*3b20*/  @!P5 BRA `(.L_x_1345) ;  /* 0x00000180000cd947 */ /* 0x020ff40003800000 */
.L_x_1617:
[----:B------:R-:W-:Y:S05]  /*3b30*/  BSYNC B0 ;  /* 0x0000000000007941 */ /* 0x000fea0003800000 */
.L_x_1344:
        /* <DEDUP_REMOVED lines=81> */
.L_x_1347:
[----:B------:R-:W-:Y:S05]  /*4050*/  BSYNC B0 ;  /* 0x0000000000007941 */ /* 0x000fea0003800000 */
.L_x_1346:
        /* <DEDUP_REMOVED lines=17> */
.L_x_1314:
[----:B------:R-:W2:Y:S01]  /*4170*/  LDL R4, [R1+0x4] ;  /* 0x0000040001047983 */ /* 0x000ea20000100800 */
        /* <DEDUP_REMOVED lines=35> */
[----:B------:R-:W-:Y:S02]  /*43b0*/  CS2R R36, SRZ ;  /* 0x0000000000247805 */ /* 0x000fe4000001ff00 */
[----:B------:R-:W-:Y:S02]  /*43c0*/  CS2R R88, SRZ ;  /* 0x0000000000587805 */ /* 0x000fe4000001ff00 */
[----:B------:R-:W-:-:S02]  /*43d0*/  CS2R R86, SRZ ;  /* 0x0000000000567805 */ /* 0x000fc4000001ff00 */
[----:B------:R-:W-:Y:S02]  /*43e0*/  CS2R R152, SRZ ;  /* 0x0000000000987805 */ /* 0x000fe4000001ff00 */
[----:B------:R-:W-:Y:S02]  /*43f0*/  CS2R R82, SRZ ;  /* 0x0000000000527805 */ /* 0x000fe4000001ff00 */
[----:B------:R-:W-:Y:S02]  /*4400*/  CS2R R154, SRZ ;  /* 0x00000000009a7805 */ /* 0x000fe4000001ff00 */
[----:B---3--:R-:W-:Y:S02]  /*4410*/  CS2R R78, SRZ ;  /* 0x00000000004e7805 */ /* 0x008fe4000001ff00 */
[----:B------:R-:W-:Y:S02]  /*4420*/  CS2R R156, SRZ ;  /* 0x00000000009c7805 */ /* 0x000fe4000001ff00 */
[----:B------:R-:W-:-:S02]  /*4430*/  CS2R R74, SRZ ;  /* 0x00000000004a7805 */ /* 0x000fc4000001ff00 */
[----:B------:R-:W-:Y:S01]  /*4440*/  CS2R R158, SRZ ;  /* 0x00000000009e7805 */ /* 0x000fe2000001ff00 */
[----:B------:R-:W-:Y:S01]  /*4450*/  IMAD.MOV.U32 R71, RZ, RZ, RZ ;  /* 0x000000ffff477224 */ /* 0x000fe200078e00ff */
        /* <DEDUP_REMOVED lines=11> */
[----:B----4-:R-:W-:Y:S01]  /*4510*/  CS2R R50, SRZ ;  /* 0x0000000000327805 */ /* 0x010fe2000001ff00 */
[----:B------:R-:W-:Y:S01]  /*4520*/  IMAD.MOV.U32 R9, RZ, RZ, RZ ;  /* 0x000000ffff097224 */ /* 0x000fe200078e00ff */
[----:B------:R-:W-:Y:S01]  /*4530*/  CS2R R170, SRZ ;  /* 0x0000000000aa7805 */ /* 0x000fe2000001ff00 */
[----:B------:R-:W-:Y:S01]  /*4540*/  IMAD.MOV.U32 R169, RZ, RZ, RZ ;  /* 0x000000ffffa97224 */ /* 0x000fe200078e00ff */
[----:B------:R-:W-:-:S02]  /*4550*/  CS2R R46, SRZ ;  /* 0x00000000002e7805 */ /* 0x000fc4000001ff00 */
[----:B------:R-:W-:Y:S02]  /*4560*/  CS2R R32, SRZ ;  /* 0x0000000000207805 */ /* 0x000fe4000001ff00 */
[----:B------:R-:W-:Y:S02]  /*4570*/  CS2R R176, SRZ ;  /* 0x0000000000b07805 */ /* 0x000fe4000001ff00 */
[----:B------:R-:W-:Y:S02]  /*4580*/  CS2R R38, SRZ ;  /* 0x0000000000267805 */ /* 0x000fe4000001ff00 */
[----:B------:R-:W-:Y:S01]  /*4590*/  CS2R R178, SRZ ;  /* 0x0000000000b27805 */ /* 0x000fe2000001ff00 */
[----:B------:R-:W-:Y:S01]  /*45a0*/  IMAD.MOV.U32 R35, RZ, RZ, RZ ;  /* 0x000000ffff237224 */ /* 0x000fe200078e00ff */
[----:B--2---:R-:W-:Y:S01]  /*45b0*/  CS2R R28, SRZ ;  /* 0x00000000001c7805 */ /* 0x004fe2000001ff00 */
[----:B------:R-:W-:Y:S01]  /*45c0*/  IMAD.MOV.U32 R31, RZ, RZ, RZ ;  /* 0x000000ffff1f7224 */ /* 0x000fe200078e00ff */
[----:B------:R-:W-:Y:S01]  /*45d0*/  CS2R R6, SRZ ;  /* 0x0000000000067805 */ /* 0x000fe2000001ff00 */
[----:B------:R-:W-:-:S02]  /*45e0*/  IMAD.MOV.U32 R0, RZ, RZ, RZ ;  /* 0x000000ffff007224 */ /* 0x000fc400078e00ff */
[----:B------:R-:W-:Y:S01]  /*45f0*/  IMAD.MOV.U32 R5, RZ, RZ, RZ ;  /* 0x000000ffff057224 */ /* 0x000fe200078e00ff */
[----:B------:R-:W-:Y:S01]  /*4600*/  ISETP.NE.AND P0, PT, R4, 0x1, PT ;  /* 0x000000010400780c */ /* 0x000fe20003f05270 */
[----:B------:R-:W-:-:S12]  /*4610*/  @P3 BRA `(.L_x_1350) ;  /* 0x0000000000083947 */ /* 0x000fd80003800000 */
[----:B------:R-:W0:Y:S02]  /*4620*/  FENCE.VIEW.ASYNC.G ;  /* 0x00000000000073c6 */ /* 0x000e240000000100 */
[----:B0-----:R-:W-:Y:S06]  /*4630*/  BAR.ARV 0xc, 0x180 ;  /* 0x0306000000007b1d */ /* 0x001fec0000002000 */
.L_x_1350:
[----:B------:R-:W-:Y:S05]  /*4640*/  BSYNC B0 ;  /* 0x0000000000007941 */ /* 0x000fea0003800000 */
.L_x_1349:
        /* <DEDUP_REMOVED lines=8> */
[----:B------:R-:W-:Y:S01]  /*46d0*/  IMAD.MOV.U32 R9, RZ, RZ, 0x40000040 ;  /* 0x40000040ff097424 */ /* 0x000fe200078e00ff */
[----:B------:R-:W-:Y:S01]  /*46e0*/  ISETP.GE.AND P0, PT, R168, 0x41, PT ;  /* 0x00000041a800780c */ /* 0x000fe20003f06270 */
[----:B------:R-:W-:Y:S01]  /*46f0*/  IMAD.MOV.U32 R11, RZ, RZ, 0x40000040 ;  /* 0x40000040ff0b7424 */ /* 0x000fe200078e00ff */
[----:B------:R-:W-:Y:S01]  /*4700*/  BAR.SYNC.DEFER_BLOCKING 0xe, 0x100 ;  /* 0x0384000000007b1d */ /* 0x000fe20000010000 */
[----:B------:R-:W-:Y:S01]  /*4710*/  IMAD.MOV.U32 R7, RZ, RZ, 0x40000040 ;  /* 0x40000040ff077424 */ /* 0x000fe200078e00ff */
[----:B------:R-:W-:Y:S01]  /*4720*/  R2UR UR5, R9 ;  /* 0x00000000090572ca */ /* 0x000fe200000e0000 */
[----:B------:R-:W-:Y:S01]  /*4730*/  IMAD.MOV.U32 R5, RZ, RZ, 0x40000040 ;  /* 0x40000040ff057424 */ /* 0x000fe200078e00ff */
[----:B------:R-:W-:Y:S01]  /*4740*/  R2UR UR7, R11 ;  /* 0x000000000b0772ca */ /* 0x000fe200000e0000 */
[----:B------:R-:W-:Y:S01]  /*4750*/  IMAD.MOV.U32 R13, RZ, RZ, 0x40000040 ;  /* 0x40000040ff0d7424 */ /* 0x000fe200078e00ff */
[----:B------:R-:W-:Y:S01]  /*4760*/  BSSY B0, `(.L_x_1354) ;  /* 0x00000f5000007945 */ /* 0x000fe20003800000 */
[----:B------:R-:W-:Y:S01]  /*4770*/  IMAD.MOV.U32 R11, RZ, RZ, 0x40000040 ;  /* 0x40000040ff0b7424 */ /* 0x000fe200078e00ff */
[----:B------:R-:W1:Y:S01]  /*4780*/  S2R R20, SR_TID.X ;  /* 0x0000000000147919 */ /* 0x000e620000002100 */
[----:B0-----:R-:W-:-:S04]  /*4790*/  LEA.HI R3, R0, R0, RZ, 0x1 ;  /* 0x0000000000037211 */ /* 0x001fc800078f08ff */
[----:B------:R-:W-:Y:S01]  /*47a0*/  LOP3.LUT R3, R3, 0x1fffe, RZ, 0xc0, !PT ;  /* 0x0001fffe03037812 */ /* 0x000fe200078ec0ff */
[----:B-----5:R-:W-:-:S04]  /*47b0*/  WARPGROUP.ARRIVE ;  /* 0x00000000000079c5 */ /* 0x020fc80000000000 */
[----:B------:R-:W-:Y:S02]  /*47c0*/  IMAD.IADD R3, R0, 0x1, -R3 ;  /* 0x0000000100037824 */ /* 0x000fe400078e0a03 */
[----:B------:R-:W-:Y:S02]  /*47d0*/  VIADD R0, R2, 0x36400 ;  /* 0x0003640002007836 */ /* 0x000fe40000000000 */
[----:B------:R-:W-:-:S03]  /*47e0*/  IMAD R3, R3, 0x8000, R2 ;  /* 0x0000800003037824 */ /* 0x000fc600078e0202 */
[----:B------:R-:W-:Y:S01]  /*47f0*/  SHF.R.U32.HI R0, RZ, 0x4, R0 ;  /* 0x00000004ff007819 */ /* 0x000fe20000011600 */
[----:B------:R-:W-:-:S03]  /*4800*/  VIADD R3, R3, 0x400 ;  /* 0x0000040003037836 */ /* 0x000fc60000000000 */
[----:B------:R-:W-:Y:S02]  /*4810*/  LOP3.LUT R0, R0, 0x3fff, RZ, 0xc0, !PT ;  /* 0x00003fff00007812 */ /* 0x000fe400078ec0ff */
[----:B------:R-:W-:Y:S02]  /*4820*/  SHF.R.U32.HI R3, RZ, 0x4, R3 ;  /* 0x00000004ff037819 */ /* 0x000fe40000011603 */
[----:B------:R-:W-:Y:S02]  /*4830*/  LOP3.LUT R8, R0, 0x10000, RZ, 0xfc, !PT ;  /* 0x0001000000087812 */ /* 0x000fe400078efcff */
[----:B------:R-:W-:Y:S02]  /*4840*/  LOP3.LUT R3, R3, 0x3fff, RZ, 0xc0, !PT ;  /* 0x00003fff03037812 */ /* 0x000fe400078ec0ff */
[C---:B------:R-:W-:Y:S01]  /*4850*/  R2UR UR4, R8.reuse ;  /* 0x00000000080472ca */ /* 0x040fe200000e0000 */
[----:B------:R-:W-:Y:S01]  /*4860*/  VIADD R6, R8, 0x2 ;  /* 0x0000000208067836 */ /* 0x000fe20000000000 */
[----:B------:R-:W-:-:S02]  /*4870*/  LOP3.LUT R21, R3, 0x2000000, RZ, 0xfc, !PT ;  /* 0x0200000003157812 */ /* 0x000fc400078efcff */
[----:B-1----:R-:W-:-:S03]  /*4880*/  LOP3.LUT R20, R20, 0x7f, RZ, 0xc0, !PT ;  /* 0x0000007f14147812 */ /* 0x002fc600078ec0ff */
[----:B------:R-:W-:Y:S01]  /*4890*/  IMAD R10, R18, 0x1000, R21 ;  /* 0x00001000120a7824 */ /* 0x000fe200078e0215 */
[----:B------:R-:W-:-:S03]  /*48a0*/  ISETP.NE.AND P2, PT, R20, RZ, PT ;  /* 0x000000ff1400720c */ /* 0x000fc60003f45270 */
[C---:B------:R-:W-:Y:S01]  /*48b0*/  VIADD R4, R10.reuse, 0x80 ;  /* 0x000000800a047836 */ /* 0x040fe20000000000 */
[C---:B------:R-:W-:Y:S01]  /*48c0*/  R2UR UR6, R10.reuse ;  /* 0x000000000a0672ca */ /* 0x040fe200000e0000 */
[----:B------:R-:W-:-:S08]  /*48d0*/  VIADD R12, R10, 0x100 ;  /* 0x000001000a0c7836 */ /* 0x000fd00000000000 */
[----:B------:R-:W-:-:S04]  /*48e0*/  @!P2 IMAD R0, R18, 0x8, R2 ;  /* 0x000000081200a824 */ /* 0x000fc800078e0202 */
[----:B------:R-:W-:Y:S01]  /*48f0*/  HGMMA.64x256x16.F32 R24, gdesc[UR4].tnspB, RZ, !UPT, gsb0 ;  /* 0x43e00000041879f0 */ /* 0x000fe2000c0008ff */
[----:B------:R-:W-:Y:S01]  /*4900*/  R2UR UR4, R6 ;  /* 0x00000000060472ca */ /* 0x000fe200000e0000 */
[----:B------:R-:W-:Y:S01]  /*4910*/  @!P2 VIADD R0, R0, 0x38860 ;  /* 0x000388600000a836 */ /* 0x000fe20000000000 */
[----:B------:R-:W-:Y:S02]  /*4920*/  R2UR UR5, R7 ;  /* 0x00000000070572ca */ /* 0x000fe400000e0000 */
[----:B------:R-:W-:Y:S01]  /*4930*/  R2UR UR6, R4 ;  /* 0x00000000040672ca */ /* 0x000fe200000e0000 */
[----:B------:R-:W-:Y:S01]  /*4940*/  VIADD R4, R8, 0x4 ;  /* 0x0000000408047836 */ /* 0x000fe20000000000 */
[----:B------:R-:W-:Y:S01]  /*4950*/  R2UR UR7, R5 ;  /* 0x00000000050772ca */ /* 0x000fe200000e0000 */
[----:B------:R-:W-:Y:S01]  /*4960*/  IMAD.MOV.U32 R5, RZ, RZ, 0x40000040 ;  /* 0x40000040ff057424 */ /* 0x000fe200078e00ff */
[----:B------:R-:W-:Y:S01]  /*4970*/  @!P2 PRMT R0, RZ, 0x654, R0 ;  /* 0x00000654ff00a816 */ /* 0x000fe20000000000 */
[----:B------:R-:W-:-:S02]  /*4980*/  WARPGROUP.DEPBAR.LE gsb0, 0x0 ;  /* 0x00008000000079c5 */ /* 0x000fc40000010000 */
[----:B------:R-:W-:-:S15]  /*4990*/  WARPGROUP.ARRIVE ;  /* 0x00000000000079c5 */ /* 0x000fde0000000000 */
[----:B------:R-:W-:-:S01]  /*49a0*/  NOP ;  /* 0x0000000000007918 */ /* 0x000fc20000000000 */
[----:B------:R-:W-:Y:S01]  /*49b0*/  HGMMA.64x256x16.F32 R24, gdesc[UR4].tnspB, R24, gsb0 ;  /* 0x43e00000041879f0 */ /* 0x000fe20008000818 */
[----:B------:R-:W-:Y:S02]  /*49c0*/  R2UR UR4, R4 ;  /* 0x00000000040472ca */ /* 0x000fe400000e0000 */
[----:B------:R-:W-:Y:S02]  /*49d0*/  R2UR UR5, R5 ;  /* 0x00000000050572ca */ /* 0x000fe400000e0000 */
[----:B------:R-:W-:Y:S01]  /*49e0*/  R2UR UR6, R12 ;  /* 0x000000000c0672ca */ /* 0x000fe200000e0000 */
[----:B------:R-:W-:Y:S01]  /*49f0*/  VIADD R12, R10, 0x180 ;  /* 0x000001800a0c7836 */ /* 0x000fe20000000000 */
[----:B------:R-:W-:Y:S01]  /*4a00*/  R2UR UR7, R13 ;  /* 0x000000000d0772ca */ /* 0x000fe200000e0000 */
[----:B------:R-:W-:Y:S02]  /*4a10*/  VIADD R10, R8, 0x6 ;  /* 0x00000006080a7836 */ /* 0x000fe40000000000 */
[----:B------:R-:W-:Y:S01]  /*4a20*/  IMAD.MOV.U32 R13, RZ, RZ, 0x40000040 ;  /* 0x40000040ff0d7424 */ /* 0x000fe200078e00ff */
[----:B------:R-:W-:-:S02]  /*4a30*/  WARPGROUP.DEPBAR.LE gsb0, 0x0 ;  /* 0x00008000000079c5 */ /* 0x000fc40000010000 */
[----:B------:R-:W-:-:S15]  /*4a40*/  WARPGROUP.ARRIVE ;  /* 0x00000000000079c5 */ /* 0x000fde0000000000 */
        /* <DEDUP_REMOVED lines=12> */
[----:B------:R-:W-:Y:S05]  /*4b10*/  @!P0 BRA `(.L_x_1355) ;  /* 0x0000000800e48947 */ /* 0x000fea0003800000 */
[----:B------:R-:W-:-:S07]  /*4b20*/  VIADD R180, R180, 0xfffffffe ;  /* 0xfffffffeb4b47836 */ /* 0x000fce0000000000 */
.L_x_1356:
[----:B------:R-:W-:Y:S01]  /*4b30*/  BAR.SYNC.DEFER_BLOCKING 0xe, 0x100 ;  /* 0x0384000000007b1d */ /* 0x000fe20000010000 */
[----:B------:R-:W-:Y:S01]  /*4b40*/  IMAD R3, R18, 0x40, R191 ;  /* 0x0000004012037824 */ /* 0x000fe200078e02bf */
[----:B------:R-:W-:Y:S01]  /*4b50*/  R2UR UR4, R8 ;  /* 0x00000000080472ca */ /* 0x000fe200000e0000 */
[----:B------:R-:W-:Y:S01]  /*4b60*/  VIADD R18, R18, 0x1 ;  /* 0x0000000112127836 */ /* 0x000fe20000000000 */
[----:B------:R-:W-:Y:S01]  /*4b70*/  R2UR UR5, R9 ;  /* 0x00000000090572ca */ /* 0x000fe200000e0000 */
[----:B------:R-:W-:Y:S01]  /*4b80*/  IMAD R3, R3, 0x4, R2 ;  /* 0x0000000403037824 */ /* 0x000fe200078e0202 */
[----:B------:R-:W-:Y:S01]  /*4b90*/  ISETP.GT.AND P1, PT, R180, RZ, PT ;  /* 0x000000ffb400720c */ /* 0x000fe20003f24270 */
[----:B------:R-:W-:Y:S01]  /*4ba0*/  IMAD.MOV.U32 R13, RZ, RZ, 0x40000040 ;  /* 0x40000040ff0d7424 */ /* 0x000fe200078e00ff */
[----:B------:R-:W-:Y:S01]  /*4bb0*/  ISETP.NE.AND P0, PT, R18, 0x2, PT ;  /* 0x000000021200780c */ /* 0x000fe20003f05270 */
[----:B------:R-:W-:Y:S02]  /*4bc0*/  IMAD.MOV.U32 R15, RZ, RZ, 0x40000040 ;  /* 0x40000040ff0f7424 */ /* 0x000fe400078e00ff */
[----:B------:R-:W-:Y:S01]  /*4bd0*/  VIADD R180, R180, 0xffffffff ;  /* 0xffffffffb4b47836 */ /* 0x000fe20000000000 */
[----:B------:R-:W-:-:S02]  /*4be0*/  SEL R18, R18, RZ, P0 ;  /* 0x000000ff12127207 */ /* 0x000fc40000000000 */
[----:B------:R-:W-:Y:S01]  /*4bf0*/  R2UR UR7, R13 ;  /* 0x000000000d0772ca */ /* 0x000fe200000e0000 */
[----:B------:R-:W-:Y:S02]  /*4c00*/  IMAD.MOV.U32 R13, RZ, RZ, 0x40000040 ;  /* 0x40000040ff0d7424 */ /* 0x000fe400078e00ff */
[----:B------:R-:W-:-:S05]  /*4c10*/  IMAD R12, R18, 0x1000, R21 ;  /* 0x00001000120c7824 */ /* 0x000fca00078e0215 */
[----:B------:R-:W-:Y:S01]  /*4c20*/  R2UR UR6, R12 ;  /* 0x000000000c0672ca */ /* 0x000fe200000e0000 */
        /* <DEDUP_REMOVED lines=130> */
[----:B------:R-:W-:-:S02]  /*5450*/  VIADD R14, R12, 0x80 ;  /* 0x000000800c0e7836 */ /* 0x000fc40000000000 */
[----:B------:R-:W-:-:S03]  /*5460*/  @!P2 IMAD R0, R18, 0x8, R2 ;  /* 0x000000081200a824 */ /* 0x000fc600078e0202 */
[----:B------:R-:W-:Y:S01]  /*5470*/  WARPGROUP.ARRIVE ;  /* 0x00000000000079c5 */ /* 0x000fe20000000000 */
[----:B------:R-:W-:-:S05]  /*5480*/  @!P2 VIADD R0, R0, 0x38860 ;  /* 0x000388600000a836 */ /* 0x000fca0000000000 */
[----:B------:R-:W-:Y:S01]  /*5490*/  HGMMA.64x256x16.F32 R24, gdesc[UR4].tnspB, R24, gsb0 ;  /* 0x43e00000041879f0 */ /* 0x000fe20008000818 */
[----:B------:R-:W-:Y:S02]  /*54a0*/  R2UR UR4, R6 ;  /* 0x00000000060472ca */ /* 0x000fe400000e0000 */
[----:B------:R-:W-:Y:S02]  /*54b0*/  R2UR UR5, R7 ;  /* 0x00000000070572ca */ /* 0x000fe400000e0000 */
[----:B------:R-:W-:Y:S01]  /*54c0*/  R2UR UR6, R14 ;  /* 0x000000000e0672ca */ /* 0x000fe200000e0000 */
[C---:B------:R-:W-:Y:S01]  /*54d0*/  VIADD R14, R12.reuse, 0x100 ;  /* 0x000001000c0e7836 */ /* 0x040fe20000000000 */
[----:B------:R-:W-:Y:S01]  /*54e0*/  R2UR UR7, R15 ;  /* 0x000000000f0772ca */ /* 0x000fe200000e0000 */
[----:B------:R-:W-:Y:S01]  /*54f0*/  IMAD.MOV.U32 R15, RZ, RZ, 0x40000040 ;  /* 0x40000040ff0f7424 */ /* 0x000fe200078e00ff */
[----:B------:R-:W-:Y:S01]  /*5500*/  @!P2 PRMT R0, RZ, 0x654, R0 ;  /* 0x00000654ff00a816 */ /* 0x000fe20000000000 */
[----:B------:R-:W-:Y:S01]  /*5510*/  VIADD R12, R12, 0x180 ;  /* 0x000001800c0c7836 */ /* 0x000fe20000000000 */
        /* <DEDUP_REMOVED lines=21> */
[----:B------:R0:W-:Y:S02]  /*5670*/  @!P2 SYNCS.ARRIVE.TRANS64.RED.A1T0 RZ, [R0+URZ], RZ ;  /* 0x000000ff00ffa9a7 */ /* 0x0001e4000810043f */
[----:B0-----:R-:W-:-:S04]  /*5680*/  SEL R0, RZ, 0x1, P0 ;  /* 0x00000001ff007807 */ /* 0x001fc80000000000 */
[----:B------:R-:W-:Y:S01]  /*5690*/  LOP3.LUT R23, R23, R0, RZ, 0x3c, !PT ;  /* 0x0000000017177212 */ /* 0x000fe200078e3cff */
[----:B------:R-:W-:Y:S06]  /*56a0*/  @P1 BRA `(.L_x_1356) ;  /* 0xfffffff400201947 */ /* 0x000fec000383ffff */
.L_x_1355:
[----:B------:R-:W-:Y:S05]  /*56b0*/  BSYNC B0 ;  /* 0x0000000000007941 */ /* 0x000fea0003800000 */
.L_x_1354:
[----:B------:R-:W-:Y:S01]  /*56c0*/  BAR.SYNC.DEFER_BLOCKING 0xe, 0x100 ;  /* 0x0384000000007b1d */ /* 0x000fe20000010000 */
[C---:B------:R-:W-:Y:S01]  /*56d0*/  IMAD R3, R18.reuse, 0x40, R191 ;  /* 0x0000004012037824 */ /* 0x040fe200078e02bf */
[----:B------:R-:W-:Y:S01]  /*56e0*/  PLOP3.LUT P0, PT, PT, PT, PT, 0x8, 0x0 ;  /* 0x000000000000781c */ /* 0x000fe20003f0e170 */
[----:B------:R-:W-:Y:S02]  /*56f0*/  VIADD R18, R18, 0x1 ;  /* 0x0000000112127836 */ /* 0x000fe40000000000 */
        /* <DEDUP_REMOVED lines=11> */
[----:B-1----:R-:W-:Y:S01]  /*57b0*/  FMUL.FTZ R33, R42, R2 ;  /* 0x000000022a217220 */ /* 0x002fe20000410000 */
        /* <DEDUP_REMOVED lines=125> */
.L_x_1352:
        /* <DEDUP_REMOVED lines=31> */
.L_x_1358:
[----:B------:R-:W-:Y:S05]  /*6180*/  BSYNC B6 ;  /* 0x0000000000067941 */ /* 0x000fea0003800000 */
.L_x_1357:
        /* <DEDUP_REMOVED lines=12> */
.L_x_1362:
[----:B-1----:R1:W2:Y:S02]  /*6250*/  SYNCS.PHASECHK.TRANS64.TRYWAIT P0, [R2+URZ+0x38800], R3 ;  /* 0x03880003020075a7 */ /* 0x0022a4000800017f */
[----:B--2---:R-:W-:Y:S05]  /*6260*/  @!P0 NANOSLEEP.SYNCS 0x989680 ;  /* 0x009896800000895d */ /* 0x004fea0003900000 */
[----:B------:R-:W2:Y:S02]  /*6270*/  @!P0 SYNCS.PHASECHK.TRANS64 P0, [R2+URZ+0x38800], R3 ;  /* 0x03880003020085a7 */ /* 0x000ea4000800007f */
[----:B--2---:R-:W-:Y:S05]  /*6280*/  @!P0 BRA `(.L_x_1362) ;  /* 0xfffffffc00f08947 */ /* 0x004fea000383ffff */
.L_x_1361:
[----:B------:R-:W-:Y:S05]  /*6290*/  BSYNC B0 ;  /* 0x0000000000007941 */ /* 0x000fea0003800000 */
.L_x_1360:
[----:B------:R-:W-:Y:S05]  /*62a0*/  BRA `(.L_x_1363) ;  /* 0x00000020007c7947 */ /* 0x000fea0003800000 */
.L_x_1359:
        /* <DEDUP_REMOVED lines=37> */
.L_x_1365:
[----:B------:R-:W-:Y:S05]  /*6500*/  BSYNC B6 ;  /* 0x0000000000067941 */ /* 0x000fea0003800000 */
.L_x_1364:
        /* <DEDUP_REMOVED lines=11> */
.L_x_1623:
[----:B------:R-:W-:Y:S01]  /*65c0*/  IMAD.SHL.U32 R5, R188, 0x40, RZ ;  /* 0x00000040bc057824 */ /* 0x000fe200078e00ff */
[----:B------:R-:W-:Y:S01]  /*65d0*/  ULDC UR4, c[0x0][0x448] ;  /* 0x0001120000047ab9 */ /* 0x000fe20000000800 */
[----:B------:R-:W-:Y:S01]  /*65e0*/  BSSY B1, `(.L_x_1369) ;  /* 0x0000024000017945 */ /* 0x000fe20003800000 */
[----:B------:R-:W-:Y:S02]  /*65f0*/  CS2R R10, SRZ ;  /* 0x00000000000a7805 */ /* 0x000fe4000001ff00 */
        /* <DEDUP_REMOVED lines=8> */
[----:B------:R-:W-:Y:S02]  /*6680*/  LOP3.LUT R31, R8, R9, RZ, 0x3c, !PT ;  /* 0x00000009081f7212 */ /* 0x000fe400078e3cff */
[----:B------:R-:W-:-:S02]  /*6690*/  CS2R R8, SRZ ;  /* 0x0000000000087805 */ /* 0x000fc4000001ff00 */
[----:B------:R-:W-:Y:S02]  /*66a0*/  LOP3.LUT R12, R7, 0xfffffffe, RZ, 0xc0, !PT ;  /* 0xfffffffe070c7812 */ /* 0x000fe400078ec0ff */
[----:B------:R-:W-:-:S03]  /*66b0*/  CS2R R6, SRZ ;  /* 0x0000000000067805 */ /* 0x000fc6000001ff00 */
[----:B------:R-:W-:Y:S01]  /*66c0*/  IMAD.IADD R12, R219, 0x1, -R12 ;  /* 0x00000001db0c7824 */ /* 0x000fe200078e0a0c */
        /* <DEDUP_REMOVED lines=10> */
[-C--:B0-----:R-:W-:Y:S02]  /*6770*/  @!P3 IADD3 R26, P0, R3, R228.reuse, RZ ;  /* 0x000000e4031ab210 */ /* 0x081fe40007f1e0ff */
        /* <DEDUP_REMOVED lines=10> */
.L_x_1370:
[----:B------:R-:W-:Y:S05]  /*6820*/  BSYNC B1 ;  /* 0x0000000000017941 */ /* 0x000fea0003800000 */
.L_x_1369:
[----:B------:R-:W-:Y:S01]  /*6830*/  SHF.L.U32 R13, R12, 0x1f, RZ ;  /* 0x0000001f0c0d7819 */ /* 0x000fe200000006ff */
[----:B--2---:R-:W-:Y:S01]  /*6840*/  IMAD R3, R192, 0x200, R31 ;  /* 0x00000200c0037824 */ /* 0x004fe200078e021f */
[----:B------:R-:W-:Y:S01]  /*6850*/  LOP3.LUT P1, RZ, R188, 0x4, RZ, 0xc0, !PT ;  /* 0x00000004bcff7812 */ /* 0x000fe2000782c0ff */
[----:B0---45:R-:W-:Y:S01]  /*6860*/  IMAD.MOV.U32 R14, RZ, RZ, R10 ;  /* 0x000000ffff0e7224 */ /* 0x031fe200078e000a */
[----:B------:R-:W0:Y:S01]  /*6870*/  SYNCS.PHASECHK.TRANS64.TRYWAIT P0, [R2+URZ+0x38800], R13 ;  /* 0x0388000d020075a7 */ /* 0x000e22000800017f */
[----:B------:R-:W-:Y:S01]  /*6880*/  IMAD R3, R3, 0x2, R2 ;  /* 0x0000000203037824 */ /* 0x000fe200078e0202 */
[--C-:B------:R-:W-:Y:S01]  /*6890*/  SHF.R.U64 R33, R10, 0x10, R11.reuse ;  /* 0x000000100a217819 */ /* 0x100fe2000000120b */
[--C-:B------:R-:W-:Y:S01]  /*68a0*/  IMAD.MOV.U32 R15, RZ, RZ, R11.reuse ;  /* 0x000000ffff0f7224 */ /* 0x100fe200078e000b */
        /* <DEDUP_REMOVED lines=27> */
.L_x_1624:
[----:B------:R-:W-:Y:S05]  /*6a60*/  BSYNC B1 ;  /* 0x0000000000017941 */ /* 0x000fea0003800000 */
.L_x_1371:
        /* <DEDUP_REMOVED lines=9> */
[----:B------:R-:W-:Y:S02]  /*6b00*/  HADD2.F32 R15, -RZ, R29.H0_H0 ;  /* 0x2000001dff0f7230 */ /* 0x000fe40000004100 */
[----:B0-----:R-:W-:Y:S02]  /*6b10*/  HADD2.F32 R13, -RZ, R31.H0_H0 ;  /* 0x2000001fff0d7230 */ /* 0x001fe40000004100 */
        /* <DEDUP_REMOVED lines=35> */
.L_x_1376:
[----:B------:R-:W-:Y:S05]  /*6d50*/  BSYNC B2 ;  /* 0x0000000000027941 */ /* 0x000fea0003800000 */
.L_x_1375:
[----:B------:R-:W-:Y:S05]  /*6d60*/  @P1 BRA `(.L_x_1374) ;  /* 0x0000000000981947 */ /* 0x000fea0003800000 */
[----:B-1----:R-:W1:Y:S01]  /*6d70*/  LDS.128 R4, [R0] ;  /* 0x0000000000047984 */ /* 0x002e620000000c00 */
        /* <DEDUP_REMOVED lines=37> */
.L_x_1374:
[----:B------:R-:W-:Y:S05]  /*6fd0*/  BSYNC B1 ;  /* 0x0000000000017941 */ /* 0x000fea0003800000 */
.L_x_1373:
        /* <DEDUP_REMOVED lines=18> */
[-C--:B0-----:R-:W-:Y:S01]  /*7100*/  FMUL.FTZ R13, R24, R4.reuse ;  /* 0x00000004180d7220 */ /* 0x081fe20000410000 */
[----:B------:R-:W-:Y:S01]  /*7110*/  FMUL.FTZ R15, R20, R4 ;  /* 0x00000004140f7220 */ /* 0x000fe20000410000 */
        /* <DEDUP_REMOVED lines=25> */
.L_x_1379:
[----:B------:R-:W-:Y:S05]  /*72b0*/  BSYNC B1 ;  /* 0x0000000000017941 */ /* 0x000fea0003800000 */
.L_x_1378:
[----:B------:R-:W-:Y:S05]  /*72c0*/  @P1 BRA `(.L_x_1377) ;  /* 0x0000001000501947 */ /* 0x000fea0003800000 */
[----:B-1----:R-:W1:Y:S01]  /*72d0*/  LDS.128 R4, [R0+0x1000] ;  /* 0x0010000000047984 */ /* 0x002e620000000c00 */
[----:B------:R-:W-:Y:S02]  /*72e0*/  HADD2.F32 R15, -RZ, R30.H0_H0 ;  /* 0x2000001eff0f7230 */ /* 0x000fe40000004100 */
[----:B0-----:R-:W-:Y:S02]  /*72f0*/  HADD2.F32 R13, -RZ, R32.H0_H0 ;  /* 0x20000020ff0d7230 */ /* 0x001fe40000004100 */
        /* <DEDUP_REMOVED lines=36> */
.L_x_1367:
        /* <DEDUP_REMOVED lines=8> */
.L_x_1630:
        /* <DEDUP_REMOVED lines=23> */
.L_x_1382:
[----:B------:R-:W-:Y:S05]  /*7730*/  BSYNC B1 ;  /* 0x0000000000017941 */ /* 0x000fea0003800000 */
.L_x_1381:
        /* <DEDUP_REMOVED lines=11> */
[----:B------:R-:W-:Y:S01]  /*77f0*/  IMAD.MOV.U32 R8, RZ, RZ, R5 ;  /* 0x000000ffff087224 */ /* 0x000fe200078e0005 */
[----:B------:R-:W-:Y:S01]  /*7800*/  SHF.R.U64 R45, R6, 0x10, R7 ;  /* 0x00000010062d7819 */ /* 0x000fe20000001207 */
[----:B------:R-:W-:Y:S01]  /*7810*/  IMAD.MOV.U32 R38, RZ, RZ, R6 ;  /* 0x000000ffff267224 */ /* 0x000fe200078e0006 */
[----:B------:R-:W-:Y:S01]  /*7820*/  SHF.R.U32.HI R10, RZ, 0x10, R11 ;  /* 0x00000010ff0a7819 */ /* 0x000fe2000001160b */
[----:B------:R-:W-:Y:S01]  /*7830*/  IMAD.MOV.U32 R4, RZ, RZ, R7 ;  /* 0x000000ffff047224 */ /* 0x000fe200078e0007 */
[----:B------:R-:W0:Y:S01]  /*7840*/  LDC R13, c[0x0][0x3f4] ;  /* 0x0000fd00ff0d7b82 */ /* 0x000e220000000800 */
[----:B------:R-:W-:Y:S01]  /*7850*/  SHF.R.U32.HI R5, RZ, 0x10, R5 ;  /* 0x00000010ff057819 */ /* 0x000fe20000011605 */
        /* <DEDUP_REMOVED lines=15> */
.L_x_1631:
[----:B------:R-:W-:Y:S05]  /*7950*/  BSYNC B1 ;  /* 0x0000000000017941 */ /* 0x000fea0003800000 */
.L_x_1383:
[----:B------:R-:W-:Y:S01]  /*7960*/  BSSY B1, `(.L_x_1385) ;  /* 0x0000059000017945 */ /* 0x000fe20003800000 */
[----:B0-----:R-:W-:-:S03]  /*7970*/  LOP3.LUT R3, R0, 0x38, RZ, 0xc0, !PT ;  /* 0x0000003800037812 */ /* 0x001fc600078ec0ff */
[----:B------:R-:W-:Y:S05]  /*7980*/  @P2 BRA `(.L_x_1386) ;  /* 0x0000000400582947 */ /* 0x000fea0003800000 */
[----:B------:R-:W-:Y:S02]  /*7990*/  IMAD.SHL.U32 R0, R188, 0x40, RZ ;  /* 0x00000040bc007824 */ /* 0x000fe400078e00ff */
[----:B------:R-:W-:Y:S02]  /*79a0*/  HADD2.F32 R27, -RZ, R41.H0_H0 ;  /* 0x20000029ff1b7230 */ /* 0x000fe40000004100 */
[----:B------:R-:W-:Y:S01]  /*79b0*/  HADD2.F32 R29, -RZ, R39.H0_H0 ;  /* 0x20000027ff1d7230 */ /* 0x000fe20000004100 */
[----:B------:R-:W-:Y:S01]  /*79c0*/  LOP3.LUT R9, R0, 0x1c0, RZ, 0xc0, !PT ;  /* 0x000001c000097812 */ /* 0x000fe200078ec0ff */
[----:B------:R-:W-:-:S03]  /*79d0*/  HADD2.F32 R31, -RZ, R44.H0_H0 ;  /* 0x2000002cff1f7230 */ /* 0x000fc60000004100 */
[--C-:B------:R-:W-:Y:S02]  /*79e0*/  SHF.R.U32.HI R4, RZ, 0x3, R9.reuse ;  /* 0x00000003ff047819 */ /* 0x100fe40000011609 */
[----:B------:R-:W-:Y:S02]  /*79f0*/  LOP3.LUT R0, R9, 0x38, R16, 0xf8, !PT ;  /* 0x0000003809007812 */ /* 0x000fe400078ef810 */
[----:B------:R-:W-:Y:S02]  /*7a00*/  LOP3.LUT R9, R4, R3, R9, 0x1e, !PT ;  /* 0x0000000304097212 */ /* 0x000fe400078e1e09 */
[----:B------:R-:W-:-:S03]  /*7a10*/  LOP3.LUT R5, R0, R4, RZ, 0x3c, !PT ;  /* 0x0000000400057212 */ /* 0x000fc600078e3cff */
[C---:B------:R-:W-:Y:S02]  /*7a20*/  IMAD R9, R192.reuse, 0x200, R9 ;  /* 0x00000200c0097824 */ /* 0x040fe400078e0209 */
[----:B------:R-:W-:Y:S02]  /*7a30*/  IMAD R5, R192, 0x200, R5 ;  /* 0x00000200c0057824 */ /* 0x000fe400078e0205 */
[--C-:B------:R-:W-:Y:S02]  /*7a40*/  IMAD R36, R9, 0x2, R2.reuse ;  /* 0x0000000209247824 */ /* 0x100fe400078e0202 */
[----:B------:R-:W-:-:S03]  /*7a50*/  IMAD R34, R5, 0x2, R2 ;  /* 0x0000000205227824 */ /* 0x000fc600078e0202 */
[----:B------:R-:W0:Y:S04]  /*7a60*/  LDS.128 R8, [R36+0x20400] ;  /* 0x0204000024087984 */ /* 0x000e280000000c00 */
[----:B------:R-:W1:Y:S01]  /*7a70*/  LDS.128 R4, [R34+0x20400] ;  /* 0x0204000022047984 */ /* 0x000e620000000c00 */
[----:B0-----:R-:W-:Y:S02]  /*7a80*/  HADD2.F32 R20, -RZ, R8.H0_H0 ;  /* 0x20000008ff147230 */ /* 0x001fe40000004100 */
[----:B------:R-:W-:Y:S02]  /*7a90*/  HADD2.F32 R21, -RZ, R9.H0_H0 ;  /* 0x20000009ff157230 */ /* 0x000fe40000004100 */
[----:B-1----:R-:W-:Y:S02]  /*7aa0*/  HADD2.F32 R0, -RZ, R4.H0_H0 ;  /* 0x20000004ff007230 */ /* 0x002fe40000004100 */
[C---:B------:R-:W-:Y:S01]  /*7ab0*/  FMUL.FTZ R33, R20.reuse, R29 ;  /* 0x0000001d14217220 */ /* 0x040fe20000410000 */
[----:B------:R-:W-:Y:S01]  /*7ac0*/  FMUL.FTZ R35, R20, R27 ;  /* 0x0000001b14237220 */ /* 0x000fe20000410000 */
[----:B------:R-:W-:-:S02]  /*7ad0*/  HADD2.F32 R20, -RZ, R39.H1_H1 ;  /* 0x30000027ff147230 */ /* 0x000fc40000004100 */
[C---:B------:R-:W-:Y:S01]  /*7ae0*/  FFMA.FTZ R33, R0.reuse, R27, -R33 ;  /* 0x0000001b00217223 */ /* 0x040fe20000010821 */
[----:B------:R-:W-:Y:S01]  /*7af0*/  FFMA.FTZ R35, R0, R29, R35 ;  /* 0x0000001d00237223 */ /* 0x000fe20000010023 */
[----:B------:R-:W-:Y:S02]  /*7b00*/  HADD2.F32 R0, -RZ, R41.H1_H1 ;  /* 0x30000029ff007230 */ /* 0x000fe40000004100 */
[C---:B------:R-:W-:Y:S01]  /*7b10*/  FMUL.FTZ R30, R21.reuse, R20 ;  /* 0x00000014151e7220 */ /* 0x040fe20000410000 */
[----:B------:R-:W-:Y:S02]  /*7b20*/  HADD2.F32 R13, -RZ, R5.H0_H0 ;  /* 0x20000005ff0d7230 */ /* 0x000fe40000004100 */
[----:B------:R-:W-:Y:S02]  /*7b30*/  HADD2.F32 R8, -RZ, R8.H1_H1 ;  /* 0x30000008ff087230 */ /* 0x000fe40000004100 */
[----:B------:R-:W-:Y:S01]  /*7b40*/  FMUL.FTZ R21, R21, R0 ;  /* 0x0000000015157220 */ /* 0x000fe20000410000 */
[----:B------:R-:W-:-:S02]  /*7b50*/  HADD2.F32 R27, -RZ, R42.H0_H0 ;  /* 0x2000002aff1b7230 */ /* 0x000fc40000004100 */
[C---:B------:R-:W-:Y:S01]  /*7b60*/  FFMA.FTZ R30, R13.reuse, R0, -R30 ;  /* 0x000000000d1e7223 */ /* 0x040fe2000001081e */
[----:B------:R-:W-:Y:S02]  /*7b70*/  HADD2.F32 R4, -RZ, R4.H1_H1 ;  /* 0x30000004ff047230 */ /* 0x000fe40000004100 */
[C---:B------:R-:W-:Y:S01]  /*7b80*/  FMUL.FTZ R37, R8.reuse, R31 ;  /* 0x0000001f08257220 */ /* 0x040fe20000410000 */
[----:B------:R-:W-:Y:S02]  /*7b90*/  HADD2.F32 R9, -RZ, R9.H1_H1 ;  /* 0x30000009ff097230 */ /* 0x000fe40000004100 */
[----:B------:R-:W-:Y:S01]  /*7ba0*/  FMUL.FTZ R29, R8, R27 ;  /* 0x0000001b081d7220 */ /* 0x000fe20000410000 */
[----:B------:R-:W-:Y:S02]  /*7bb0*/  HADD2.F32 R8, -RZ, R44.H1_H1 ;  /* 0x3000002cff087230 */ /* 0x000fe40000004100 */
[----:B------:R-:W-:Y:S01]  /*7bc0*/  FFMA.FTZ R20, R13, R20, R21 ;  /* 0x000000140d147223 */ /* 0x000fe20000010015 */
[----:B------:R-:W-:-:S02]  /*7bd0*/  HADD2.F32 R0, -RZ, R42.H1_H1 ;  /* 0x3000002aff007230 */ /* 0x000fc40000004100 */
[C---:B------:R-:W-:Y:S01]  /*7be0*/  FFMA.FTZ R26, R4.reuse, R27, -R37 ;  /* 0x0000001b041a7223 */ /* 0x040fe20000010825 */
[----:B------:R-:W-:Y:S02]  /*7bf0*/  HADD2.F32 R24, -RZ, R10.H0_H0 ;  /* 0x2000000aff187230 */ /* 0x000fe40000004100 */
[----:B------:R-:W-:Y:S01]  /*7c00*/  FFMA.FTZ R28, R4, R31, R29 ;  /* 0x0000001f041c7223 */ /* 0x000fe2000001001d */
[----:B------:R-:W-:Y:S02]  /*7c10*/  HADD2.F32 R21, -RZ, R38.H0_H0 ;  /* 0x20000026ff157230 */ /* 0x000fe40000004100 */
[C---:B------:R-:W-:Y:S01]  /*7c20*/  FMUL.FTZ R4, R9.reuse, R8 ;  /* 0x0000000809047220 */ /* 0x040fe20000410000 */
[----:B------:R-:W-:Y:S02]  /*7c30*/  HADD2.F32 R5, -RZ, R5.H1_H1 ;  /* 0x30000005ff057230 */ /* 0x000fe40000004100 */
[----:B------:R-:W-:Y:S01]  /*7c40*/  FMUL.FTZ R32, R9, R0 ;  /* 0x0000000009207220 */ /* 0x000fe20000410000 */
[----:B------:R-:W-:-:S02]  /*7c50*/  HADD2.F32 R14, -RZ, R6.H0_H0 ;  /* 0x20000006ff0e7230 */ /* 0x000fc40000004100 */
[C---:B------:R-:W-:Y:S01]  /*7c60*/  FMUL.FTZ R37, R24.reuse, R21 ;  /* 0x0000001518257220 */ /* 0x040fe20000410000 */
[----:B------:R-:W-:Y:S02]  /*7c70*/  HADD2.F32 R13, -RZ, R40.H0_H0 ;  /* 0x20000028ff0d7230 */ /* 0x000fe40000004100 */
[C---:B------:R-:W-:Y:S01]  /*7c80*/  FFMA.FTZ R29, R5.reuse, R0, -R4 ;  /* 0x00000000051d7223 */ /* 0x040fe20000010804 */
[----:B------:R-:W-:Y:S02]  /*7c90*/  HADD2.F32 R10, -RZ, R10.H1_H1 ;  /* 0x3000000aff0a7230 */ /* 0x000fe40000004100 */
[----:B------:R-:W-:Y:S01]  /*7ca0*/  FFMA.FTZ R31, R5, R8, R32 ;  /* 0x00000008051f7223 */ /* 0x000fe20000010020 */
[----:B------:R-:W-:Y:S02]  /*7cb0*/  HADD2.F32 R27, -RZ, R45.H0_H0 ;  /* 0x2000002dff1b7230 */ /* 0x000fe40000004100 */
[----:B------:R-:W-:Y:S01]  /*7cc0*/  FMUL.FTZ R24, R24, R13 ;  /* 0x0000000d18187220 */ /* 0x000fe20000410000 */
[----:B------:R-:W-:-:S02]  /*7cd0*/  HADD2.F32 R9, -RZ, R43.H0_H0 ;  /* 0x2000002bff097230 */ /* 0x000fc40000004100 */
[----:B------:R-:W-:Y:S01]  /*7ce0*/  FFMA.FTZ R37, R14, R13, -R37 ;  /* 0x0000000d0e257223 */ /* 0x000fe20000010825 */
[----:B------:R-:W-:Y:S02]  /*7cf0*/  HADD2.F32 R6, -RZ, R6.H1_H1 ;  /* 0x30000006ff067230 */ /* 0x000fe40000004100 */
[C---:B------:R-:W-:Y:S01]  /*7d00*/  FMUL.FTZ R5, R10.reuse, R27 ;  /* 0x0000001b0a057220 */ /* 0x040fe20000410000 */
[----:B------:R-:W-:Y:S02]  /*7d10*/  HADD2.F32 R25, -RZ, R11.H0_H0 ;  /* 0x2000000bff197230 */ /* 0x000fe40000004100 */
[----:B------:R-:W-:Y:S01]  /*7d20*/  FMUL.FTZ R13, R10, R9 ;  /* 0x000000090a0d7220 */ /* 0x000fe20000410000 */
[----:B------:R-:W-:Y:S02]  /*7d30*/  HADD2.F32 R8, -RZ, R38.H1_H1 ;  /* 0x30000026ff087230 */ /* 0x000fe40000004100 */
[----:B------:R-:W-:Y:S01]  /*7d40*/  FFMA.FTZ R24, R14, R21, R24 ;  /* 0x000000150e187223 */ /* 0x000fe20000010018 */
[----:B------:R-:W-:-:S02]  /*7d50*/  HADD2.F32 R0, -RZ, R40.H1_H1 ;  /* 0x30000028ff007230 */ /* 0x000fc40000004100 */
[C---:B------:R-:W-:Y:S01]  /*7d60*/  FFMA.FTZ R14, R6.reuse, R9, -R5 ;  /* 0x00000009060e7223 */ /* 0x040fe20000010805 */
[----:B------:R-:W-:Y:S02]  /*7d70*/  HADD2.F32 R11, -RZ, R11.H1_H1 ;  /* 0x3000000bff0b7230 */ /* 0x000fe40000004100 */
[----:B------:R-:W-:Y:S01]  /*7d80*/  FFMA.FTZ R13, R6, R27, R13 ;  /* 0x0000001b060d7223 */ /* 0x000fe2000001000d */
[----:B------:R-:W-:Y:S02]  /*7d90*/  HADD2.F32 R10, -RZ, R45.H1_H1 ;  /* 0x3000002dff0a7230 */ /* 0x000fe40000004100 */
[C---:B------:R-:W-:Y:S01]  /*7da0*/  FMUL.FTZ R6, R25.reuse, R8 ;  /* 0x0000000819067220 */ /* 0x040fe20000410000 */
[----:B------:R-:W-:Y:S02]  /*7db0*/  HADD2.F32 R4, -RZ, R43.H1_H1 ;  /* 0x3000002bff047230 */ /* 0x000fe40000004100 */
[----:B------:R-:W-:Y:S01]  /*7dc0*/  FMUL.FTZ R25, R25, R0 ;  /* 0x0000000019197220 */ /* 0x000fe20000410000 */
[----:B------:R-:W-:-:S02]  /*7dd0*/  HADD2.F32 R15, -RZ, R7.H0_H0 ;  /* 0x20000007ff0f7230 */ /* 0x000fc40000004100 */
[C---:B------:R-:W-:Y:S01]  /*7de0*/  FMUL.FTZ R32, R11.reuse, R10 ;  /* 0x0000000a0b207220 */ /* 0x040fe20000410000 */
[----:B------:R-:W-:Y:S02]  /*7df0*/  HADD2.F32 R7, -RZ, R7.H1_H1 ;  /* 0x30000007ff077230 */ /* 0x000fe40000004100 */
[----:B------:R-:W-:Y:S01]  /*7e00*/  FMUL.FTZ R5, R11, R4 ;  /* 0x000000040b057220 */ /* 0x000fe20000410000 */
[----:B------:R-:W-:Y:S01]  /*7e10*/  F2FP.F16.F32.PACK_AB R9, R31, R20 ;  /* 0x000000141f09723e */ /* 0x000fe200000000ff */
[C---:B------:R-:W-:Y:S01]  /*7e20*/  FFMA.FTZ R0, R15.reuse, R0, -R6 ;  /* 0x000000000f007223 */ /* 0x040fe20000010806 */
[----:B------:R-:W-:Y:S01]  /*7e30*/  FFMA.FTZ R11, R15, R8, R25 ;  /* 0x000000080f0b7223 */ /* 0x000fe20000010019 */
[C---:B------:R-:W-:Y:S01]  /*7e40*/  FFMA.FTZ R15, R7.reuse, R4, -R32 ;  /* 0x00000004070f7223 */ /* 0x040fe20000010820 */
[----:B------:R-:W-:Y:S01]  /*7e50*/  FFMA.FTZ R32, R7, R10, R5 ;  /* 0x0000000a07207223 */ /* 0x000fe20000010005 */
[----:B------:R-:W-:Y:S02]  /*7e60*/  F2FP.F16.F32.PACK_AB R4, R26, R33 ;  /* 0x000000211a04723e */ /* 0x000fe400000000ff */
[----:B------:R-:W-:-:S02]  /*7e70*/  F2FP.F16.F32.PACK_AB R5, R29, R30 ;  /* 0x0000001e1d05723e */ /* 0x000fc400000000ff */
[----:B------:R-:W-:Y:S02]  /*7e80*/  F2FP.F16.F32.PACK_AB R6, R14, R37 ;  /* 0x000000250e06723e */ /* 0x000fe400000000ff */
[----:B------:R-:W-:Y:S02]  /*7e90*/  F2FP.F16.F32.PACK_AB R7, R15, R0 ;  /* 0x000000000f07723e */ /* 0x000fe400000000ff */
[----:B------:R-:W-:Y:S02]  /*7ea0*/  F2FP.F16.F32.PACK_AB R8, R28, R35 ;  /* 0x000000231c08723e */ /* 0x000fe400000000ff */
[----:B------:R-:W-:Y:S01]  /*7eb0*/  F2FP.F16.F32.PACK_AB R10, R13, R24 ;  /* 0x000000180d0a723e */ /* 0x000fe200000000ff */
[----:B------:R0:W-:Y:S01]  /*7ec0*/  STS.128 [R34+0x20400], R4 ;  /* 0x0204000422007388 */ /* 0x0001e20000000c00 */
[----:B------:R-:W-:-:S05]  /*7ed0*/  F2FP.F16.F32.PACK_AB R11, R32, R11 ;  /* 0x0000000b200b723e */ /* 0x000fca00000000ff */
[----:B------:R0:W-:Y:S02]  /*7ee0*/  STS.128 [R36+0x20400], R8 ;  /* 0x0204000824007388 */ /* 0x0001e40000000c00 */
.L_x_1386:
[----:B------:R-:W-:Y:S05]  /*7ef0*/  BSYNC B1 ;  /* 0x0000000000017941 */ /* 0x000fea0003800000 */
.L_x_1385:
[----:B------:R-:W-:Y:S05]  /*7f00*/  @P0 BRA `(.L_x_1377) ;  /* 0x0000000400400947 */ /* 0x000fea0003800000 */
[--C-:B------:R-:W-:Y:S01]  /*7f10*/  SHF.R.U32.HI R0, RZ, 0x3, R230.reuse ;  /* 0x00000003ff007819 */ /* 0x100fe200000116e6 */
[----:B0-----:R-:W0:Y:S01]  /*7f20*/  LDS.128 R4, [R229+0x20400] ;  /* 0x02040000e5047984 */ /* 0x001e220000000c00 */
[----:B------:R-:W-:Y:S02]  /*7f30*/  HADD2.F32 R26, -RZ, R41.H0_H0 ;  /* 0x20000029ff1a7230 */ /* 0x000fe40000004100 */
[----:B------:R-:W-:Y:S01]  /*7f40*/  LOP3.LUT R0, R0, R3, R230, 0x1e, !PT ;  /* 0x0000000300007212 */ /* 0x000fe200078e1ee6 */
[--C-:B------:R-:W-:Y:S02]  /*7f50*/  HADD2.F32 R28, -RZ, R39.reuse.H0_H0 ;  /* 0x20000027ff1c7230 */ /* 0x100fe40000004100 */
[----:B------:R-:W-:Y:S02]  /*7f60*/  HADD2.F32 R30, -RZ, R44.H0_H0 ;  /* 0x2000002cff1e7230 */ /* 0x000fe40000004100 */
[----:B------:R-:W-:Y:S02]  /*7f70*/  IMAD.IADD R3, R231, 0x1, R0 ;  /* 0x00000001e7037824 */ /* 0x000fe400078e0200 */
[----:B------:R-:W-:-:S02]  /*7f80*/  HADD2.F32 R37, -RZ, R39.H1_H1 ;  /* 0x30000027ff257230 */ /* 0x000fc40000004100 */
[----:B------:R-:W-:Y:S02]  /*7f90*/  IMAD R3, R3, 0x2, R2 ;  /* 0x0000000203037824 */ /* 0x000fe400078e0202 */
[----:B------:R-:W-:Y:S02]  /*7fa0*/  HADD2.F32 R35, -RZ, R41.H1_H1 ;  /* 0x30000029ff237230 */ /* 0x000fe40000004100 */
[----:B------:R-:W-:Y:S01]  /*7fb0*/  HADD2.F32 R39, -RZ, R44.H1_H1 ;  /* 0x3000002cff277230 */ /* 0x000fe20000004100 */
[----:B------:R-:W1:Y:S01]  /*7fc0*/  LDS.128 R8, [R3+0x20400] ;  /* 0x0204000003087984 */ /* 0x000e620000000c00 */
[----:B------:R-:W-:Y:S02]  /*7fd0*/  HADD2.F32 R34, -RZ, R45.H0_H0 ;  /* 0x2000002dff227230 */ /* 0x000fe40000004100 */
[----:B------:R-:W-:Y:S02]  /*7fe0*/  HADD2.F32 R32, -RZ, R38.H0_H0 ;  /* 0x20000026ff207230 */ /* 0x000fe40000004100 */
[----:B0-----:R-:W-:-:S02]  /*7ff0*/  HADD2.F32 R0, -RZ, R4.H0_H0 ;  /* 0x20000004ff007230 */ /* 0x001fc40000004100 */
[----:B------:R-:W-:Y:S02]  /*8000*/  HADD2.F32 R4, -RZ, R4.H1_H1 ;  /* 0x30000004ff047230 */ /* 0x000fe40000004100 */
[--C-:B------:R-:W-:Y:S02]  /*8010*/  HADD2.F32 R13, -RZ, R5.reuse.H0_H0 ;  /* 0x20000005ff0d7230 */ /* 0x100fe40000004100 */
[----:B------:R-:W-:Y:S02]  /*8020*/  HADD2.F32 R5, -RZ, R5.H1_H1 ;  /* 0x30000005ff057230 */ /* 0x000fe40000004100 */
[--C-:B------:R-:W-:Y:S02]  /*8030*/  HADD2.F32 R14, -RZ, R6.reuse.H0_H0 ;  /* 0x20000006ff0e7230 */ /* 0x100fe40000004100 */
[----:B------:R-:W-:Y:S02]  /*8040*/  HADD2.F32 R6, -RZ, R6.H1_H1 ;  /* 0x30000006ff067230 */ /* 0x000fe40000004100 */
[----:B------:R-:W-:-:S02]  /*8050*/  HADD2.F32 R15, -RZ, R7.H0_H0 ;  /* 0x20000007ff0f7230 */ /* 0x000fc40000004100 */
[----:B------:R-:W-:Y:S02]  /*8060*/  HADD2.F32 R7, -RZ, R7.H1_H1 ;  /* 0x30000007ff077230 */ /* 0x000fe40000004100 */
[--C-:B-1----:R-:W-:Y:S02]  /*8070*/  HADD2.F32 R20, -RZ, R8.reuse.H0_H0 ;  /* 0x20000008ff147230 */ /* 0x102fe40000004100 */
[----:B------:R-:W-:Y:S02]  /*8080*/  HADD2.F32 R8, -RZ, R8.H1_H1 ;  /* 0x30000008ff087230 */ /* 0x000fe40000004100 */
[----:B------:R-:W-:Y:S02]  /*8090*/  HADD2.F32 R21, -RZ, R9.H0_H0 ;  /* 0x20000009ff157230 */ /* 0x000fe40000004100 */
[-C--:B------:R-:W-:Y:S01]  /*80a0*/  FMUL.FTZ R27, R28, R20.reuse ;  /* 0x000000141c1b7220 */ /* 0x080fe20000410000 */
[----:B------:R-:W-:Y:S01]  /*80b0*/  FMUL.FTZ R29, R26, R20 ;  /* 0x000000141a1d7220 */ /* 0x000fe20000410000 */
[----:B------:R-:W-:-:S02]  /*80c0*/  HADD2.F32 R20, -RZ, R42.H0_H0 ;  /* 0x2000002aff147230 */ /* 0x000fc40000004100 */
[----:B------:R-:W-:Y:S01]  /*80d0*/  FMUL.FTZ R31, R30, R8 ;  /* 0x000000081e1f7220 */ /* 0x000fe20000410000 */
[-C--:B------:R-:W-:Y:S01]  /*80e0*/  FFMA.FTZ R27, R26, R0.reuse, -R27 ;  /* 0x000000001a1b7223 */ /* 0x080fe2000001081b */
[----:B------:R-:W-:Y:S01]  /*80f0*/  FFMA.FTZ R29, R28, R0, R29 ;  /* 0x000000001c1d7223 */ /* 0x000fe2000001001d */
[----:B------:R-:W-:Y:S02]  /*8100*/  HADD2.F32 R9, -RZ, R9.H1_H1 ;  /* 0x30000009ff097230 */ /* 0x000fe40000004100 */
[C---:B------:R-:W-:Y:S01]  /*8110*/  FMUL.FTZ R33, R20.reuse, R8 ;  /* 0x0000000814217220 */ /* 0x040fe20000410000 */
[-C--:B------:R-:W-:Y:S01]  /*8120*/  FFMA.FTZ R0, R20, R4.reuse, -R31 ;  /* 0x0000000414007223 */ /* 0x080fe2000001081f */
[-C--:B------:R-:W-:Y:S01]  /*8130*/  FMUL.FTZ R20, R37, R21.reuse ;  /* 0x0000001525147220 */ /* 0x080fe20000410000 */
[----:B------:R-:W-:Y:S01]  /*8140*/  FMUL.FTZ R26, R35, R21 ;  /* 0x00000015231a7220 */ /* 0x000fe20000410000 */
[----:B------:R-:W-:Y:S02]  /*8150*/  HADD2.F32 R21, -RZ, R42.H1_H1 ;  /* 0x3000002aff157230 */ /* 0x000fe40000004100 */
[----:B------:R-:W-:Y:S01]  /*8160*/  FFMA.FTZ R8, R30, R4, R33 ;  /* 0x000000041e087223 */ /* 0x000fe20000010021 */
[----:B------:R-:W-:Y:S01]  /*8170*/  FMUL.FTZ R4, R39, R9 ;  /* 0x0000000927047220 */ /* 0x000fe20000410000 */
[----:B------:R-:W-:-:S02]  /*8180*/  HADD2.F32 R24, -RZ, R10.H0_H0 ;  /* 0x2000000aff187230 */ /* 0x000fc40000004100 */
[----:B------:R-:W-:Y:S01]  /*8190*/  FFMA.FTZ R20, R35, R13, -R20 ;  /* 0x0000000d23147223 */ /* 0x000fe20000010814 */
[----:B------:R-:W-:Y:S02]  /*81a0*/  HADD2.F32 R10, -RZ, R10.H1_H1 ;  /* 0x3000000aff0a7230 */ /* 0x000fe40000004100 */
[C---:B------:R-:W-:Y:S01]  /*81b0*/  FMUL.FTZ R28, R21.reuse, R9 ;  /* 0x00000009151c7220 */ /* 0x040fe20000410000 */
[----:B------:R-:W-:Y:S01]  /*81c0*/  FFMA.FTZ R9, R21, R5, -R4 ;  /* 0x0000000515097223 */ /* 0x000fe20000010804 */
[----:B------:R-:W-:Y:S01]  /*81d0*/  FFMA.FTZ R26, R37, R13, R26 ;  /* 0x0000000d251a7223 */ /* 0x000fe2000001001a */
[----:B------:R-:W-:Y:S02]  /*81e0*/  HADD2.F32 R4, -RZ, R43.H0_H0 ;  /* 0x2000002bff047230 */ /* 0x000fe40000004100 */
[----:B------:R-:W-:Y:S01]  /*81f0*/  FFMA.FTZ R13, R39, R5, R28 ;  /* 0x00000005270d7223 */ /* 0x000fe2000001001c */
[----:B------:R-:W-:Y:S02]  /*8200*/  HADD2.F32 R30, -RZ, R40.H0_H0 ;  /* 0x20000028ff1e7230 */ /* 0x000fe40000004100 */
[----:B------:R-:W-:Y:S01]  /*8210*/  FMUL.FTZ R5, R34, R10 ;  /* 0x0000000a22057220 */ /* 0x000fe20000410000 */
[----:B------:R-:W-:-:S02]  /*8220*/  HADD2.F32 R25, -RZ, R11.H0_H0 ;  /* 0x2000000bff197230 */ /* 0x000fc40000004100 */
[----:B------:R-:W-:Y:S01]  /*8230*/  FMUL.FTZ R33, R4, R10 ;  /* 0x0000000a04217220 */ /* 0x000fe20000410000 */
[----:B------:R-:W-:Y:S02]  /*8240*/  HADD2.F32 R11, -RZ, R11.H1_H1 ;  /* 0x3000000bff0b7230 */ /* 0x000fe40000004100 */
[-C--:B------:R-:W-:Y:S01]  /*8250*/  FMUL.FTZ R21, R32, R24.reuse ;  /* 0x0000001820157220 */ /* 0x080fe20000410000 */
[----:B------:R-:W-:Y:S01]  /*8260*/  FMUL.FTZ R31, R30, R24 ;  /* 0x000000181e1f7220 */ /* 0x000fe20000410000 */
[----:B------:R-:W-:Y:S01]  /*8270*/  FFMA.FTZ R10, R4, R6, -R5 ;  /* 0x00000006040a7223 */ /* 0x000fe20000010805 */
[----:B------:R-:W-:Y:S02]  /*8280*/  HADD2.F32 R37, -RZ, R38.H1_H1 ;  /* 0x30000026ff257230 */ /* 0x000fe40000004100 */
[-C--:B------:R-:W-:Y:S01]  /*8290*/  FFMA.FTZ R21, R30, R14.reuse, -R21 ;  /* 0x0000000e1e157223 */ /* 0x080fe20000010815 */
[----:B------:R-:W-:Y:S02]  /*82a0*/  HADD2.F32 R39, -RZ, R45.H1_H1 ;  /* 0x3000002dff277230 */ /* 0x000fe40000004100 */
[----:B------:R-:W-:Y:S01]  /*82b0*/  FFMA.FTZ R31, R32, R14, R31 ;  /* 0x0000000e201f7223 */ /* 0x000fe2000001001f */
[----:B------:R-:W-:-:S02]  /*82c0*/  HADD2.F32 R5, -RZ, R40.H1_H1 ;  /* 0x30000028ff057230 */ /* 0x000fc40000004100 */
[----:B------:R-:W-:Y:S01]  /*82d0*/  FFMA.FTZ R14, R34, R6, R33 ;  /* 0x00000006220e7223 */ /* 0x000fe20000010021 */
[----:B------:R-:W-:Y:S02]  /*82e0*/  HADD2.F32 R35, -RZ, R43.H1_H1 ;  /* 0x3000002bff237230 */ /* 0x000fe40000004100 */
[----:B------:R-:W-:Y:S01]  /*82f0*/  FMUL.FTZ R4, R37, R25 ;  /* 0x0000001925047220 */ /* 0x000fe20000410000 */
[----:B------:R-:W-:Y:S01]  /*8300*/  FMUL.FTZ R24, R39, R11 ;  /* 0x0000000b27187220 */ /* 0x000fe20000410000 */
[----:B------:R-:W-:Y:S01]  /*8310*/  FMUL.FTZ R6, R5, R25 ;  /* 0x0000001905067220 */ /* 0x000fe20000410000 */
[----:B------:R-:W-:Y:S01]  /*8320*/  F2FP.F16.F32.PACK_AB R8, R8, R29 ;  /* 0x0000001d0808723e */ /* 0x000fe200000000ff */
[----:B------:R-:W-:Y:S01]  /*8330*/  FMUL.FTZ R28, R35, R11 ;  /* 0x0000000b231c7220 */ /* 0x000fe20000410000 */
[----:B------:R-:W-:Y:S01]  /*8340*/  FFMA.FTZ R11, R5, R15, -R4 ;  /* 0x0000000f050b7223 */ /* 0x000fe20000010804 */
[----:B------:R-:W-:Y:S01]  /*8350*/  FFMA.FTZ R24, R35, R7, -R24 ;  /* 0x0000000723187223 */ /* 0x000fe20000010818 */
        /* <DEDUP_REMOVED lines=11> */
.L_x_1377:
[----:B------:R-:W-:Y:S05]  /*8410*/  BSYNC B0 ;  /* 0x0000000000007941 */ /* 0x000fea0003800000 */
.L_x_1366:
        /* <DEDUP_REMOVED lines=8> */
.L_x_1363:
[----:B------:R-:W-:-:S13]  /*84a0*/  ISETP.NE.AND P0, PT, R187, 0x3, PT ;  /* 0x00000003bb00780c */ /* 0x000fda0003f05270 */
[----:B------:R-:W-:Y:S05]  /*84b0*/  @!P0 BRA `(.L_x_1387) ;  /* 0x0000000000048947 */ /* 0x000fea0003800000 */
[----:B------:R-:W-:Y:S01]  /*84c0*/  BPT.TRAP 0x1 ;  /* 0x000000040000795c */ /* 0x000fe20000300000 */
.L_x_1387:
[----:B------:R-:W-:Y:S01]  /*84d0*/  IMAD R20, R18, 0x8, R2 ;  /* 0x0000000812147824 */ /* 0x000fe200078e0202 */
[----:B0-----:R-:W-:-:S04]  /*84e0*/  SHF.L.U32 R13, R23, 0x1f, RZ ;  /* 0x0000001f170d7819 */ /* 0x001fc800000006ff */
[----:B------:R0:W0:Y:S01]  /*84f0*/  SYNCS.PHASECHK.TRANS64.TRYWAIT P1, [R20+URZ+0x38830], R13 ;  /* 0x0388300d140075a7 */ /* 0x000022000802017f */
[----:B------:R-:W-:Y:S05]  /*8500*/  @!P0 BRA `(.L_x_1388) ;  /* 0x0000000000048947 */ /* 0x000fea0003800000 */
[----:B------:R-:W-:Y:S01]  /*8510*/  BPT.TRAP 0x1 ;  /* 0x000000040000795c */ /* 0x000fe20000300000 */
.L_x_1388:
        /* <DEDUP_REMOVED lines=10> */
.L_x_1389:
        /* <DEDUP_REMOVED lines=13> */
[----:B------:R-:W-:Y:S01]  /*8690*/  BSSY B0, `(.L_x_1391) ;  /* 0x0000024000007945 */ /* 0x000fe20003800000 */
        /* <DEDUP_REMOVED lines=14> */
[----:B------:R-:W-:Y:S02]  /*8780*/  WARPGROUP.DEPBAR.LE gsb0, 0x0 ;  /* 0x00008000000079c5 */ /* 0x000fe40000010000 */
[----:B------:R-:W-:-:S07]  /*8790*/  WARPGROUP.ARRIVE ;  /* 0x00000000000079c5 */ /* 0x000fce0000000000 */
        /* <DEDUP_REMOVED lines=10> */
[----:B------:R-:W-:Y:S02]  /*8840*/  R2UR UR6, R10 ;  /* 0x000000000a0672ca */ /* 0x000fe400000e0000 */
[----:B------:R-:W-:Y:S02]  /*8850*/  R2UR UR7, R11 ;  /* 0x000000000b0772ca */ /* 0x000fe400000e0000 */
[----:B------:R-:W-:Y:S01]  /*8860*/  SHF.L.U32 R11, R12, 0x1f, RZ ;  /* 0x0000001f0c0b7819 */ /* 0x000fe200000006ff */
[----:B------:R-:W-:-:S02]  /*8870*/  WARPGROUP.DEPBAR.LE gsb0, 0x0 ;  /* 0x00008000000079c5 */ /* 0x000fc40000010000 */
[----:B------:R-:W-:-:S08]  /*8880*/  WARPGROUP.ARRIVE ;  /* 0x00000000000079c5 */ /* 0x000fd00000000000 */
[----:B------:R-:W-:Y:S03]  /*8890*/  HGMMA.64x64x16.F32 R24, gdesc[UR4], R24, gsb0 ;  /* 0x00e00000041879f0 */ /* 0x000fe60008000818 */
[----:B------:R-:W-:Y:S02]  /*88a0*/  WARPGROUP.DEPBAR.LE gsb0, 0x0 ;  /* 0x00008000000079c5 */ /* 0x000fe40000010000 */
[----:B------:R-:W1:Y:S02]  /*88b0*/  SYNCS.PHASECHK.TRANS64.TRYWAIT P1, [R2+URZ+0x38810], R11 ;  /* 0x0388100b020075a7 */ /* 0x000e64000802017f */
[----:B-1----:R-:W-:Y:S05]  /*88c0*/  @!P1 BRA `(.L_x_1392) ;  /* 0x0000013400dc9947 */ /* 0x002fea0003800000 */
.L_x_1632:
[----:B------:R-:W-:Y:S05]  /*88d0*/  BSYNC B0 ;  /* 0x0000000000007941 */ /* 0x000fea0003800000 */
.L_x_1391:
[----:B------:R-:W-:Y:S05]  /*88e0*/  @!P0 BRA `(.L_x_1393) ;  /* 0x0000000000048947 */ /* 0x000fea0003800000 */
[----:B------:R-:W-:Y:S01]  /*88f0*/  BPT.TRAP 0x1 ;  /* 0x000000040000795c */ /* 0x000fe20000300000 */
.L_x_1393:
[----:B------:R2:W3:Y:S01]  /*8900*/  SYNCS.PHASECHK.TRANS64.TRYWAIT P1, [R20+URZ+0x38850], R13 ;  /* 0x0388500d140075a7 */ /* 0x0004e2000802017f */
[----:B------:R-:W-:Y:S05]  /*8910*/  @!P0 BRA `(.L_x_1394) ;  /* 0x0000000000048947 */ /* 0x000fea0003800000 */
[----:B------:R-:W-:Y:S01]  /*8920*/  BPT.TRAP 0x1 ;  /* 0x000000040000795c */ /* 0x000fe20000300000 */
.L_x_1394:
[C---:B------:R-:W-:Y:S01]  /*8930*/  VIADD R0, R2.reuse, 0x400 ;  /* 0x0000040002007836 */ /* 0x040fe20000000000 */
[----:B------:R-:W-:Y:S01]  /*8940*/  BSSY B0, `(.L_x_1395) ;  /* 0x000000a000007945 */ /* 0x000fe20003800000 */
[----:B------:R-:W-:-:S03]  /*8950*/  VIADD R10, R2, 0x26400 ;  /* 0x00026400020a7836 */ /* 0x000fc60000000000 */
[----:B------:R-:W-:Y:S02]  /*8960*/  SHF.R.U32.HI R0, RZ, 0x4, R0 ;  /* 0x00000004ff007819 */ /* 0x000fe40000011600 */
[----:B------:R-:W-:Y:S02]  /*8970*/  SHF.R.U32.HI R10, RZ, 0x4, R10 ;  /* 0x00000004ff0a7819 */ /* 0x000fe4000001160a */
[----:B------:R-:W-:Y:S02]  /*8980*/  LOP3.LUT R0, R0, 0x3fff, RZ, 0xc0, !PT ;  /* 0x00003fff00007812 */ /* 0x000fe400078ec0ff */
[----:B-1----:R-:W-:Y:S02]  /*8990*/  LOP3.LUT R11, R10, 0x3fff, RZ, 0xc0, !PT ;  /* 0x00003fff0a0b7812 */ /* 0x002fe400078ec0ff */
[----:B------:R-:W-:Y:S01]  /*89a0*/  LOP3.LUT R10, R0, 0x10000, RZ, 0xfc, !PT ;  /* 0x00010000000a7812 */ /* 0x000fe200078efcff */
[----:B---3--:R-:W-:Y:S06]  /*89b0*/  @P1 BRA `(.L_x_1396) ;  /* 0x0000000000081947 */ /* 0x008fec0003800000 */
[----:B------:R-:W1:Y:S02]  /*89c0*/  SYNCS.PHASECHK.TRANS64.TRYWAIT P1, [R20+URZ+0x38850], R13 ;  /* 0x0388500d140075a7 */ /* 0x000e64000802017f */
[----:B-1----:R-:W-:Y:S05]  /*89d0*/  @!P1 BRA `(.L_x_1397) ;  /* 0x0000013400ac9947 */ /* 0x002fea0003800000 */
.L_x_1396:
[----:B------:R-:W-:Y:S05]  /*89e0*/  BSYNC B0 ;  /* 0x0000000000007941 */ /* 0x000fea0003800000 */
.L_x_1395:
[----:B------:R-:W-:Y:S01]  /*89f0*/  LOP3.LUT R0, R11, 0x10000, RZ, 0xfc, !PT ;  /* 0x000100000b007812 */ /* 0x000fe200078efcff */
[----:B------:R-:W-:Y:S01]  /*8a00*/  IMAD R12, R18, 0x1000, R10 ;  /* 0x00001000120c7824 */ /* 0x000fe200078e020a */
[----:B------:R-:W-:Y:S05]  /*8a10*/  WARPSYNC.ALL ;  /* 0x0000000000007948 */ /* 0x000fea0003800000 */
[----:B------:R-:W-:Y:S01]  /*8a20*/  IMAD.MOV.U32 R14, RZ, RZ, R0 ;  /* 0x000000ffff0e7224 */ /* 0x000fe200078e0000 */
[----:B------:R-:W-:Y:S01]  /*8a30*/  R2UR UR6, R12 ;  /* 0x000000000c0672ca */ /* 0x000fe200000e0000 */
[----:B------:R-:W-:Y:S01]  /*8a40*/  IMAD.MOV.U32 R15, RZ, RZ, 0x40000040 ;  /* 0x40000040ff0f7424 */ /* 0x000fe200078e00ff */
[----:B------:R-:W-:Y:S01]  /*8a50*/  WARPGROUP.ARRIVE ;  /* 0x00000000000079c5 */ /* 0x000fe20000000000 */
[----:B012---:R-:W-:Y:S01]  /*8a60*/  IMAD.MOV.U32 R13, RZ, RZ, 0x40000040 ;  /* 0x40000040ff0d7424 */ /* 0x007fe200078e00ff */
        /* <DEDUP_REMOVED lines=9> */
[----:B------:R-:W-:Y:S01]  /*8b00*/  VIADD R62, R12, 0x800 ;  /* 0x000008000c3e7836 */ /* 0x000fe20000000000 */
[----:B------:R-:W1:Y:S01]  /*8b10*/  S2R R65, SR_TID.X ;  /* 0x0000000000417919 */ /* 0x000e620000002100 */
[----:B------:R-:W-:-:S02]  /*8b20*/  VIADD R60, R0, 0x800 ;  /* 0x00000800003c7836 */ /* 0x000fc40000000000 */
[----:B------:R-:W-:Y:S02]  /*8b30*/  IMAD.MOV.U32 R57, RZ, RZ, 0xa00 ;  /* 0x00000a00ff397424 */ /* 0x000fe400078e00ff */
[----:B------:R-:W-:Y:S02]  /*8b40*/  IMAD.MOV.U32 R61, RZ, RZ, 0x40000040 ;  /* 0x40000040ff3d7424 */ /* 0x000fe400078e00ff */
[----:B------:R-:W-:Y:S01]  /*8b50*/  HGMMA.64x64x16.F32 R24, gdesc[UR4], R24, gsb0 ;  /* 0x00e00000041879f0 */ /* 0x000fe20008000818 */
[----:B------:R-:W-:Y:S01]  /*8b60*/  R2UR UR4, R58 ;  /* 0x000000003a0472ca */ /* 0x000fe200000e0000 */
[----:B------:R-:W-:Y:S01]  /*8b70*/  VIADD R58, R0, 0x4 ;  /* 0x00000004003a7836 */ /* 0x000fe20000000000 */
[----:B------:R-:W-:Y:S01]  /*8b80*/  R2UR UR5, R59 ;  /* 0x000000003b0572ca */ /* 0x000fe200000e0000 */
[----:B------:R-:W-:Y:S01]  /*8b90*/  IMAD.MOV.U32 R59, RZ, RZ, 0x40000040 ;  /* 0x40000040ff3b7424 */ /* 0x000fe200078e00ff */
[----:B------:R-:W-:Y:S01]  /*8ba0*/  R2UR UR6, R14 ;  /* 0x000000000e0672ca */ /* 0x000fe200000e0000 */
[----:B------:R-:W-:Y:S01]  /*8bb0*/  VIADD R14, R12, 0x4 ;  /* 0x000000040c0e7836 */ /* 0x000fe20000000000 */
[----:B------:R-:W-:Y:S01]  /*8bc0*/  R2UR UR7, R15 ;  /* 0x000000000f0772ca */ /* 0x000fe200000e0000 */
[----:B------:R-:W-:-:S02]  /*8bd0*/  IMAD.MOV.U32 R15, RZ, RZ, 0x40000040 ;  /* 0x40000040ff0f7424 */ /* 0x000fc400078e00ff */
[----:B------:R-:W-:Y:S01]  /*8be0*/  IMAD.MOV.U32 R63, RZ, RZ, 0x40000040 ;  /* 0x40000040ff3f7424 */ /* 0x000fe200078e00ff */
[----:B0-----:R-:W-:Y:S02]  /*8bf0*/  SHF.R.U32.HI R21, RZ, 0x7, R21 ;  /* 0x00000007ff157819 */ /* 0x001fe40000011615 */
[----:B-1----:R-:W-:-:S03]  /*8c00*/  LOP3.LUT R65, R65, 0x7f, RZ, 0xc0, !PT ;  /* 0x0000007f41417812 */ /* 0x002fc600078ec0ff */
[----:B------:R0:W1:Y:S02]  /*8c10*/  SHFL.IDX PT, R11, R21, RZ, 0x1f ;  /* 0x00001fff150b7589 */ /* 0x00006400000e0000 */
[----:B0-----:R-:W-:Y:S01]  /*8c20*/  IMAD.MOV.U32 R21, RZ, RZ, 0x4 ;  /* 0x00000004ff157424 */ /* 0x001fe200078e00ff */
[----:B-1----:R-:W-:-:S04]  /*8c30*/  ISETP.GT.AND P1, PT, R11, 0x7f, PT ;  /* 0x0000007f0b00780c */ /* 0x002fc80003f24270 */
[----:B------:R-:W-:Y:S02]  /*8c40*/  SEL R11, RZ, 0x2, !P1 ;  /* 0x00000002ff0b7807 */ /* 0x000fe40004800000 */
[C---:B------:R-:W-:Y:S02]  /*8c50*/  SEL R13, R21.reuse, 0x2, P1 ;  /* 0x00000002150d7807 */ /* 0x040fe40000800000 */
[----:B------:R-:W-:Y:S02]  /*8c60*/  SEL R21, R21, 0x6, !P1 ;  /* 0x0000000615157807 */ /* 0x000fe40004800000 */
[----:B------:R-:W-:-:S04]  /*8c70*/  SEL R57, R57, 0x980, P1 ;  /* 0x0000098039397807 */ /* 0x000fc80000800000 */
[----:B------:R-:W-:Y:S01]  /*8c80*/  LOP3.LUT R57, R57, 0xa00, RZ, 0xc0, !PT ;  /* 0x00000a0039397812 */ /* 0x000fe200078ec0ff */
[----:B------:R-:W-:Y:S02]  /*8c90*/  WARPGROUP.DEPBAR.LE gsb0, 0x0 ;  /* 0x00008000000079c5 */ /* 0x000fe40000010000 */
[----:B------:R-:W-:-:S06]  /*8ca0*/  WARPGROUP.ARRIVE ;  /* 0x00000000000079c5 */ /* 0x000fcc0000000000 */
        /* <DEDUP_REMOVED lines=8> */
[----:B------:R-:W-:Y:S01]  /*8d30*/  IMAD.MOV.U32 R15, RZ, RZ, 0x40000040 ;  /* 0x40000040ff0f7424 */ /* 0x000fe200078e00ff */
[----:B------:R-:W-:Y:S02]  /*8d40*/  WARPGROUP.DEPBAR.LE gsb0, 0x0 ;  /* 0x00008000000079c5 */ /* 0x000fe40000010000 */
[----:B------:R-:W-:-:S09]  /*8d50*/  WARPGROUP.ARRIVE ;  /* 0x00000000000079c5 */ /* 0x000fd20000000000 */
        /* <DEDUP_REMOVED lines=134> */
[----:B------:R-:W-:Y:S01]  /*95c0*/  IMAD.IADD R58, R11, 0x1, R62 ;  /* 0x000000010b3a7824 */ /* 0x000fe200078e023e */
[----:B------:R-:W-:Y:S01]  /*95d0*/  R2UR UR5, R59 ;  /* 0x000000003b0572ca */ /* 0x000fe200000e0000 */
[----:B------:R-:W-:Y:S01]  /*95e0*/  IMAD.MOV.U32 R59, RZ, RZ, 0x40000040 ;  /* 0x40000040ff3b7424 */ /* 0x000fe200078e00ff */
[----:B------:R-:W-:Y:S01]  /*95f0*/  R2UR UR6, R14 ;  /* 0x000000000e0672ca */ /* 0x000fe200000e0000 */
[----:B------:R-:W-:Y:S01]  /*9600*/  IMAD.IADD R14, R11, 0x1, R60 ;  /* 0x000000010b0e7824 */ /* 0x000fe200078e023c */
[----:B------:R-:W-:Y:S01]  /*9610*/  R2UR UR7, R15 ;  /* 0x000000000f0772ca */ /* 0x000fe200000e0000 */
[----:B------:R-:W-:Y:S01]  /*9620*/  IMAD.MOV.U32 R15, RZ, RZ, 0x40000040 ;  /* 0x40000040ff0f7424 */ /* 0x000fe200078e00ff */
[----:B------:R-:W-:Y:S02]  /*9630*/  WARPGROUP.DEPBAR.LE gsb0, 0x0 ;  /* 0x00008000000079c5 */ /* 0x000fe40000010000 */
[----:B------:R-:W-:-:S09]  /*9640*/  WARPGROUP.ARRIVE ;  /* 0x00000000000079c5 */ /* 0x000fd20000000000 */
[----:B------:R-:W-:Y:S01]  /*9650*/  HGMMA.64x64x16.F32 R24, gdesc[UR4], R24, gsb0 ;  /* 0x00e00000041879f0 */ /* 0x000fe20008000818 */
[----:B------:R-:W-:Y:S01]  /*9660*/  R2UR UR6, R58 ;  /* 0x000000003a0672ca */ /* 0x000fe200000e0000 */
[--C-:B------:R-:W-:Y:S01]  /*9670*/  IMAD.IADD R58, R62, 0x1, R13.reuse ;  /* 0x000000013e3a7824 */ /* 0x100fe200078e020d */
        /* <DEDUP_REMOVED lines=21> */
[----:B------:R-:W-:Y:S01]  /*97d0*/  IMAD.MOV.U32 R14, RZ, RZ, 0x28 ;  /* 0x00000028ff0e7424 */ /* 0x000fe200078e00ff */
[----:B------:R-:W-:Y:S02]  /*97e0*/  R2UR UR5, R15 ;  /* 0x000000000f0572ca */ /* 0x000fe400000e0000 */
[----:B------:R-:W-:Y:S02]  /*97f0*/  R2UR UR6, R58 ;  /* 0x000000003a0672ca */ /* 0x000fe400000e0000 */
[----:B------:R-:W-:Y:S01]  /*9800*/  R2UR UR7, R59 ;  /* 0x000000003b0772ca */ /* 0x000fe200000e0000 */
[----:B------:R-:W-:Y:S01]  /*9810*/  IMAD.MOV.U32 R59, RZ, RZ, 0x40000040 ;  /* 0x40000040ff3b7424 */ /* 0x000fe200078e00ff */
[----:B------:R-:W-:-:S04]  /*9820*/  SEL R14, R14, 0x26, P1 ;  /* 0x000000260e0e7807 */ /* 0x000fc80000800000 */
[----:B------:R-:W-:-:S04]  /*9830*/  LOP3.LUT R15, R14, 0x6, RZ, 0xc0, !PT ;  /* 0x000000060e0f7812 */ /* 0x000fc800078ec0ff */
[CC--:B------:R-:W-:Y:S02]  /*9840*/  IADD3 R58, R15.reuse, R57.reuse, R0 ;  /* 0x000000390f3a7210 */ /* 0x0c0fe40007ffe000 */
[----:B------:R-:W-:Y:S01]  /*9850*/  IADD3 R14, R15, R57, R12 ;  /* 0x000000390f0e7210 */ /* 0x000fe20007ffe00c */
[----:B------:R-:W-:Y:S02]  /*9860*/  IMAD.MOV.U32 R15, RZ, RZ, 0x40000040 ;  /* 0x40000040ff0f7424 */ /* 0x000fe400078e00ff */
[----:B------:R-:W-:-:S05]  /*9870*/  IMAD.MOV.U32 R57, RZ, RZ, 0xc00 ;  /* 0x00000c00ff397424 */ /* 0x000fca00078e00ff */
        /* <DEDUP_REMOVED lines=12> */
[C---:B------:R-:W-:Y:S02]  /*9940*/  IMAD.IADD R62, R11.reuse, 0x1, R58 ;  /* 0x000000010b3e7824 */ /* 0x040fe400078e023a */
[----:B------:R-:W-:-:S02]  /*9950*/  IMAD.IADD R60, R11, 0x1, R14 ;  /* 0x000000010b3c7824 */ /* 0x000fc400078e020e */
[----:B------:R-:W-:Y:S01]  /*9960*/  IMAD.MOV.U32 R15, RZ, RZ, 0x40000040 ;  /* 0x40000040ff0f7424 */ /* 0x000fe200078e00ff */
[----:B------:R-:W-:Y:S02]  /*9970*/  WARPGROUP.DEPBAR.LE gsb0, 0x0 ;  /* 0x00008000000079c5 */ /* 0x000fe40000010000 */
[----:B------:R-:W-:-:S06]  /*9980*/  WARPGROUP.ARRIVE ;  /* 0x00000000000079c5 */ /* 0x000fcc0000000000 */
        /* <DEDUP_REMOVED lines=8> */
[----:B------:R-:W-:Y:S02]  /*9a10*/  IMAD.MOV.U32 R63, RZ, RZ, 0x40000040 ;  /* 0x40000040ff3f7424 */ /* 0x000fe400078e00ff */
[----:B------:R-:W-:-:S02]  /*9a20*/  IMAD.IADD R14, R21, 0x1, R14 ;  /* 0x00000001150e7824 */ /* 0x000fc400078e020e */
[----:B------:R-:W-:Y:S01]  /*9a30*/  IMAD.IADD R58, R21, 0x1, R58 ;  /* 0x00000001153a7824 */ /* 0x000fe200078e023a */
[----:B------:R-:W-:Y:S02]  /*9a40*/  WARPGROUP.DEPBAR.LE gsb0, 0x0 ;  /* 0x00008000000079c5 */ /* 0x000fe40000010000 */
[----:B------:R-:W-:-:S06]  /*9a50*/  WARPGROUP.ARRIVE ;  /* 0x00000000000079c5 */ /* 0x000fcc0000000000 */
[----:B------:R-:W-:Y:S01]  /*9a60*/  HGMMA.64x64x16.F32 R24, gdesc[UR4], R24, gsb0 ;  /* 0x00e00000041879f0 */ /* 0x000fe20008000818 */
[----:B------:R-:W-:Y:S02]  /*9a70*/  R2UR UR4, R60 ;  /* 0x000000003c0472ca */ /* 0x000fe400000e0000 */
[----:B------:R-:W-:Y:S01]  /*9a80*/  R2UR UR5, R61 ;  /* 0x000000003d0572ca */ /* 0x000fe200000e0000 */
[----:B------:R-:W-:Y:S01]  /*9a90*/  IMAD.MOV.U32 R61, RZ, RZ, 0x40000040 ;  /* 0x40000040ff3d7424 */ /* 0x000fe200078e00ff */
[----:B------:R-:W-:Y:S02]  /*9aa0*/  R2UR UR6, R62 ;  /* 0x000000003e0672ca */ /* 0x000fe400000e0000 */
        /* <DEDUP_REMOVED lines=48> */
[----:B------:R-:W-:Y:S01]  /*9db0*/  R2UR UR4, R60 ;  /* 0x000000003c0472ca */ /* 0x000fe200000e0000 */
[----:B------:R-:W-:Y:S01]  /*9dc0*/  VIADD R60, R12, 0xe00 ;  /* 0x00000e000c3c7836 */ /* 0x000fe20000000000 */
[----:B------:R-:W-:Y:S02]  /*9dd0*/  R2UR UR5, R61 ;  /* 0x000000003d0572ca */ /* 0x000fe400000e0000 */
        /* <DEDUP_REMOVED lines=17> */
[----:B------:R-:W-:Y:S01]  /*9ef0*/  IMAD.MOV.U32 R15, RZ, RZ, 0x40000040 ;  /* 0x40000040ff0f7424 */ /* 0x000fe200078e00ff */
        /* <DEDUP_REMOVED lines=8> */
[----:B------:R-:W-:Y:S01]  /*9f80*/  IMAD.IADD R14, R11, 0x1, R58 ;  /* 0x000000010b0e7824 */ /* 0x000fe200078e023a */
[----:B------:R-:W-:Y:S01]  /*9f90*/  R2UR UR7, R15 ;  /* 0x000000000f0772ca */ /* 0x000fe200000e0000 */
        /* <DEDUP_REMOVED lines=17> */
[----:B------:R-:W-:-:S04]  /*a0b0*/  LOP3.LUT R13, R13, 0x1e00, RZ, 0xc0, !PT ;  /* 0x00001e000d0d7812 */ /* 0x000fc800078ec0ff */
[----:B------:R-:W-:Y:S01]  /*a0c0*/  IADD3 R12, R11, R13, R12 ;  /* 0x0000000d0b0c7210 */ /* 0x000fe20007ffe00c */
[----:B------:R-:W-:Y:S02]  /*a0d0*/  WARPGROUP.DEPBAR.LE gsb0, 0x0 ;  /* 0x00008000000079c5 */ /* 0x000fe40000010000 */
[----:B------:R-:W-:-:S06]  /*a0e0*/  WARPGROUP.ARRIVE ;  /* 0x00000000000079c5 */ /* 0x000fcc0000000000 */
[----:B------:R-:W-:Y:S01]  /*a0f0*/  HGMMA.64x64x16.F32 R24, gdesc[UR4], R24, gsb0 ;  /* 0x00e00000041879f0 */ /* 0x000fe20008000818 */
[----:B------:R-:W-:Y:S02]  /*a100*/  R2UR UR4, R62 ;  /* 0x000000003e0472ca */ /* 0x000fe400000e0000 */
[----:B------:R-:W-:Y:S02]  /*a110*/  R2UR UR5, R63 ;  /* 0x000000003f0572ca */ /* 0x000fe400000e0000 */
[----:B------:R-:W-:Y:S01]  /*a120*/  R2UR UR6, R14 ;  /* 0x000000000e0672ca */ /* 0x000fe200000e0000 */
[----:B------:R-:W-:Y:S01]  /*a130*/  IMAD.IADD R14, R21, 0x1, R58 ;  /* 0x00000001150e7824 */ /* 0x000fe200078e023a */
[----:B------:R-:W-:Y:S01]  /*a140*/  R2UR UR7, R15 ;  /* 0x000000000f0772ca */ /* 0x000fe200000e0000 */
[----:B------:R-:W-:Y:S02]  /*a150*/  IMAD.IADD R58, R21, 0x1, R60 ;  /* 0x00000001153a7824 */ /* 0x000fe400078e023c */
[----:B------:R-:W-:Y:S01]  /*a160*/  IMAD.MOV.U32 R15, RZ, RZ, 0x40000040 ;  /* 0x40000040ff0f7424 */ /* 0x000fe200078e00ff */
[----:B------:R-:W-:-:S02]  /*a170*/  WARPGROUP.DEPBAR.LE gsb0, 0x0 ;  /* 0x00008000000079c5 */ /* 0x000fc40000010000 */
[----:B------:R-:W-:-:S07]  /*a180*/  WARPGROUP.ARRIVE ;  /* 0x00000000000079c5 */ /* 0x000fce0000000000 */
[----:B------:R-:W-:Y:S01]  /*a190*/  HGMMA.64x64x16.F32 R24, gdesc[UR4], R24, gsb0 ;  /* 0x00e00000041879f0 */ /* 0x000fe20008000818 */
[----:B------:R-:W-:Y:S02]  /*a1a0*/  R2UR UR4, R14 ;  /* 0x000000000e0472ca */ /* 0x000fe400000e0000 */
[----:B------:R-:W-:Y:S01]  /*a1b0*/  R2UR UR5, R15 ;  /* 0x000000000f0572ca */ /* 0x000fe200000e0000 */
[----:B------:R-:W-:Y:S01]  /*a1c0*/  IMAD.MOV.U32 R15, RZ, RZ, 0x40000040 ;  /* 0x40000040ff0f7424 */ /* 0x000fe200078e00ff */
[----:B------:R-:W-:Y:S02]  /*a1d0*/  R2UR UR6, R58 ;  /* 0x000000003a0672ca */ /* 0x000fe400000e0000 */
[----:B------:R-:W-:Y:S02]  /*a1e0*/  R2UR UR7, R59 ;  /* 0x000000003b0772ca */ /* 0x000fe400000e0000 */
[----:B------:R-:W-:Y:S01]  /*a1f0*/  IADD3 R14, R11, R13, R0 ;  /* 0x0000000d0b0e7210 */ /* 0x000fe20007ffe000 */
[----:B------:R-:W-:Y:S01]  /*a200*/  IMAD.MOV.U32 R13, RZ, RZ, 0x40000040 ;  /* 0x40000040ff0d7424 */ /* 0x000fe200078e00ff */
[----:B------:R-:W-:-:S02]  /*a210*/  WARPGROUP.DEPBAR.LE gsb0, 0x0 ;  /* 0x00008000000079c5 */ /* 0x000fc40000010000 */
[----:B------:R-:W-:-:S07]  /*a220*/  WARPGROUP.ARRIVE ;  /* 0x00000000000079c5 */ /* 0x000fce0000000000 */
        /* <DEDUP_REMOVED lines=70> */
[----:B------:R-:W-:Y:S02]  /*a690*/  FMNMX.FTZ R11, R26, R27, !PT ;  /* 0x0000001b1a0b7209 */ /* 0x000fe40007810000 */
[----:B------:R-:W-:Y:S01]  /*a6a0*/  FSEL R48, R47, -INF , P6 ;  /* 0xff8000002f307808 */ /* 0x000fe20003000000 */
[----:B------:R-:W0:Y:S01]  /*a6b0*/  SHFL.BFLY PT, R12, R15, 0x2, 0x1f ;  /* 0x0c401f000f0c7f89 */ /* 0x000e2200000e0000 */
[----:B------:R-:W-:Y:S02]  /*a6c0*/  FMNMX.FTZ R11, R30, R11, !PT ;  /* 0x0000000b1e0b7209 */ /* 0x000fe40007810000 */
[----:B------:R-:W-:Y:S02]  /*a6d0*/  FSEL R50, R50, -INF , P5 ;  /* 0xff80000032327808 */ /* 0x000fe40002800000 */
[----:B------:R-:W-:Y:S02]  /*a6e0*/  FMNMX.FTZ R11, R14, R11, !PT ;  /* 0x0000000b0e0b7209 */ /* 0x000fe40007810000 */
[----:B------:R-:W-:-:S02]  /*a6f0*/  FSEL R54, R54, -INF , P3 ;  /* 0xff80000036367808 */ /* 0x000fc40001800000 */
[----:B------:R-:W-:Y:S02]  /*a700*/  FMNMX.FTZ R11, R34, R11, !PT ;  /* 0x0000000b220b7209 */ /* 0x000fe40007810000 */
[----:B------:R-:W-:Y:S02]  /*a710*/  FSEL R78, R55, -INF , P2 ;  /* 0xff800000374e7808 */ /* 0x000fe40001000000 */
[----:B------:R-:W-:Y:S02]  /*a720*/  FMNMX.FTZ R11, R36, R11, !PT ;  /* 0x0000000b240b7209 */ /* 0x000fe40007810000 */
[----:B------:R-:W-:Y:S02]  /*a730*/  ISETP.GE.AND P2, PT, R168, 0x41, PT ;  /* 0x00000041a800780c */ /* 0x000fe40003f46270 */
[----:B------:R-:W-:Y:S01]  /*a740*/  FMNMX.FTZ R13, R38, R11, !PT ;  /* 0x0000000b260d7209 */ /* 0x000fe20007810000 */
[----:B------:R-:W-:-:S03]  /*a750*/  IMAD.U32 R11, RZ, RZ, UR4 ;  /* 0x00000004ff0b7e24 */ /* 0x000fc6000f8e00ff */
[----:B------:R-:W-:Y:S02]  /*a760*/  FMNMX.FTZ R13, R40, R13, !PT ;  /* 0x0000000d280d7209 */ /* 0x000fe40007810000 */
[----:B0-----:R-:W-:Y:S02]  /*a770*/  FMNMX.FTZ R21, R15, R12, !PT ;  /* 0x0000000c0f157209 */ /* 0x001fe40007810000 */
[----:B------:R-:W-:-:S03]  /*a780*/  FMNMX.FTZ R13, R42, R13, !PT ;  /* 0x0000000d2a0d7209 */ /* 0x000fc60007810000 */
[----:B------:R-:W0:Y:S01]  /*a790*/  SHFL.BFLY PT, R12, R21, 0x1, 0x1f ;  /* 0x0c201f00150c7f89 */ /* 0x000e2200000e0000 */
[----:B------:R-:W-:-:S04]  /*a7a0*/  FMNMX.FTZ R13, R44, R13, !PT ;  /* 0x0000000d2c0d7209 */ /* 0x000fc80007810000 */
[----:B------:R-:W-:-:S04]  /*a7b0*/  FMNMX.FTZ R13, R46, R13, !PT ;  /* 0x0000000d2e0d7209 */ /* 0x000fc80007810000 */
[----:B------:R-:W-:-:S04]  /*a7c0*/  FMNMX.FTZ R13, R48, R13, !PT ;  /* 0x0000000d300d7209 */ /* 0x000fc80007810000 */
[----:B------:R-:W-:Y:S02]  /*a7d0*/  FMNMX.FTZ R13, R50, R13, !PT ;  /* 0x0000000d320d7209 */ /* 0x000fe40007810000 */
[----:B0-----:R-:W-:-:S04]  /*a7e0*/  FMNMX.FTZ R12, R21, R12, !PT ;  /* 0x0000000c150c7209 */ /* 0x001fc80007810000 */
        /* <DEDUP_REMOVED lines=24> */
[----:B------:R-:W-:Y:S01]  /*a970*/  FFMA.FTZ R199, R80, R11, -R15 ;  /* 0x0000000b50c77223 */ /* 0x000fe2000001080f */
[----:B------:R1:W-:Y:S08]  /*a980*/  MUFU.EX2 R29, R25 ;  /* 0x00000019001d7308 */ /* 0x0003f00000000800 */
[----:B------:R-:W-:Y:S01]  /*a990*/  MUFU.EX2 R31, R31 ;  /* 0x0000001f001f7308 */ /* 0x000fe20000000800 */
[----:B-1----:R-:W-:-:S05]  /*a9a0*/  IMAD.MOV.U32 R25, RZ, RZ, 0x40000040 ;  /* 0x40000040ff197424 */ /* 0x002fca00078e00ff */
[----:B------:R-:W-:Y:S02]  /*a9b0*/  R2UR UR11, R25 ;  /* 0x00000000190b72ca */ /* 0x000fe400000e0000 */
[----:B------:R-:W1:Y:S01]  /*a9c0*/  MUFU.EX2 R58, R58 ;  /* 0x0000003a003a7308 */ /* 0x000e620000000800 */
[----:B0-----:R-:W-:-:S07]  /*a9d0*/  FMNMX.FTZ R28, R13, R28, !PT ;  /* 0x0000001c0d1c7209 */ /* 0x001fce0007810000 */
[----:B------:R-:W-:Y:S01]  /*a9e0*/  MUFU.EX2 R32, R32 ;  /* 0x0000002000207308 */ /* 0x000fe20000000800 */
[----:B------:R-:W0:Y:S07]  /*a9f0*/  SHFL.BFLY PT, R21, R28, 0x1, 0x1f ;  /* 0x0c201f001c157f89 */ /* 0x000e2e00000e0000 */
[----:B------:R-:W2:Y:S01]  /*aa00*/  MUFU.EX2 R33, R60 ;  /* 0x0000003c00217308 */ /* 0x000ea20000000800 */
[----:B-1----:R-:W-:-:S07]  /*aa10*/  F2FP.F16.F32.PACK_AB R154, R58, R31 ;  /* 0x0000001f3a9a723e */ /* 0x002fce00000000ff */
[----:B------:R-:W-:Y:S08]  /*aa20*/  MUFU.EX2 R62, R62 ;  /* 0x0000003e003e7308 */ /* 0x000ff00000000800 */
[----:B------:R-:W1:Y:S01]  /*aa30*/  MUFU.EX2 R35, R64 ;  /* 0x0000004000237308 */ /* 0x000e620000000800 */
[----:B0-----:R-:W-:Y:S01]  /*aa40*/  FMNMX.FTZ R21, R28, R21, !PT ;  /* 0x000000151c157209 */ /* 0x001fe20007810000 */
[----:B------:R-:W-:Y:S01]  /*aa50*/  FADD.FTZ R28, R152, R29 ;  /* 0x0000001d981c7221 */ /* 0x000fe20000010000 */
[----:B------:R-:W-:-:S02]  /*aa60*/  F2FP.F16.F32.PACK_AB R152, R29, R152 ;  /* 0x000000981d98723e */ /* 0x000fc400000000ff */
[C---:B------:R-:W-:Y:S01]  /*aa70*/  FSETP.NEU.FTZ.AND P1, PT, R21.reuse, -INF , PT ;  /* 0xff8000001500780b */ /* 0x040fe20003f3d000 */
[----:B------:R-:W-:Y:S01]  /*aa80*/  FMUL.FTZ R13, R21, R11 ;  /* 0x0000000b150d7220 */ /* 0x000fe20000410000 */
[----:B------:R-:W-:Y:S01]  /*aa90*/  FADD.FTZ R37, R31, R28 ;  /* 0x0000001c1f257221 */ /* 0x000fe20000010000 */
[----:B------:R-:W-:Y:S01]  /*aaa0*/  MUFU.EX2 R169, R169 ;  /* 0x000000a900a97308 */ /* 0x000fe20000000800 */
[----:B--2---:R-:W-:Y:S02]  /*aab0*/  F2FP.F16.F32.PACK_AB R156, R33, R32 ;  /* 0x00000020219c723e */ /* 0x004fe400000000ff */
[----:B------:R-:W-:Y:S01]  /*aac0*/  FSEL R15, R13, RZ, P1 ;  /* 0x000000ff0d0f7208 */ /* 0x000fe20000800000 */
[----:B------:R-:W-:Y:S01]  /*aad0*/  FADD.FTZ R37, R58, R37 ;  /* 0x000000253a257221 */ /* 0x000fe20000010000 */
[----:B------:R-:W-:-:S03]  /*aae0*/  ISETP.NE.AND P1, PT, R65, RZ, PT ;  /* 0x000000ff4100720c */ /* 0x000fc60003f25270 */
[-CC-:B------:R-:W-:Y:S01]  /*aaf0*/  FFMA.FTZ R26, R26, R11.reuse, -R15.reuse ;  /* 0x0000000b1a1a7223 */ /* 0x180fe2000001080f */
[-CC-:B------:R-:W-:Y:S01]  /*ab00*/  FFMA.FTZ R27, R27, R11.reuse, -R15.reuse ;  /* 0x0000000b1b1b7223 */ /* 0x180fe2000001080f */
[-CC-:B------:R-:W-:Y:S01]  /*ab10*/  FFMA.FTZ R30, R30, R11.reuse, -R15.reuse ;  /* 0x0000000b1e1e7223 */ /* 0x180fe2000001080f */
[-CC-:B------:R-:W-:Y:S01]  /*ab20*/  FFMA.FTZ R14, R14, R11.reuse, -R15.reuse ;  /* 0x0000000b0e0e7223 */ /* 0x180fe2000001080f */
[-CC-:B------:R-:W-:Y:S01]  /*ab30*/  FFMA.FTZ R34, R34, R11.reuse, -R15.reuse ;  /* 0x0000000b22227223 */ /* 0x180fe2000001080f */
[-CC-:B------:R-:W-:Y:S01]  /*ab40*/  FFMA.FTZ R36, R36, R11.reuse, -R15.reuse ;  /* 0x0000000b24247223 */ /* 0x180fe2000001080f */
[----:B------:R-:W-:Y:S01]  /*ab50*/  MUFU.EX2 R26, R26 ;  /* 0x0000001a001a7308 */ /* 0x000fe20000000800 */
[-CC-:B------:R-:W-:Y:S01]  /*ab60*/  FFMA.FTZ R38, R38, R11.reuse, -R15.reuse ;  /* 0x0000000b26267223 */ /* 0x180fe2000001080f */
[-CC-:B------:R-:W-:Y:S01]  /*ab70*/  FFMA.FTZ R176, R40, R11.reuse, -R15.reuse ;  /* 0x0000000b28b07223 */ /* 0x180fe2000001080f */
[----:B------:R-:W-:Y:S01]  /*ab80*/  FFMA.FTZ R177, R42, R11, -R15 ;  /* 0x0000000b2ab17223 */ /* 0x000fe2000001080f */
[----:B------:R-:W-:-:S02]  /*ab90*/  @!P1 VIADD R13, R20, 0x38840 ;  /* 0x00038840140d9836 */ /* 0x000fc40000000000 */
[-CC-:B------:R-:W-:Y:S01]  /*aba0*/  FFMA.FTZ R178, R44, R11.reuse, -R15.reuse ;  /* 0x0000000b2cb27223 */ /* 0x180fe2000001080f */
[-CC-:B------:R-:W-:Y:S01]  /*abb0*/  FFMA.FTZ R179, R46, R11.reuse, -R15.reuse ;  /* 0x0000000b2eb37223 */ /* 0x180fe2000001080f */
[-CC-:B------:R-:W-:Y:S01]  /*abc0*/  FFMA.FTZ R181, R48, R11.reuse, -R15.reuse ;  /* 0x0000000b30b57223 */ /* 0x180fe2000001080f */
[----:B------:R-:W0:Y:S01]  /*abd0*/  MUFU.EX2 R27, R27 ;  /* 0x0000001b001b7308 */ /* 0x000e220000000800 */
[-CC-:B------:R-:W-:Y:S01]  /*abe0*/  FFMA.FTZ R182, R50, R11.reuse, -R15.reuse ;  /* 0x0000000b32b67223 */ /* 0x180fe2000001080f */
[-CC-:B------:R-:W-:Y:S01]  /*abf0*/  FFMA.FTZ R183, R24, R11.reuse, -R15.reuse ;  /* 0x0000000b18b77223 */ /* 0x180fe2000001080f */
[-CC-:B------:R-:W-:Y:S01]  /*ac00*/  FFMA.FTZ R197, R54, R11.reuse, -R15.reuse ;  /* 0x0000000b36c57223 */ /* 0x180fe2000001080f */
[----:B------:R-:W-:Y:S01]  /*ac10*/  FFMA.FTZ R201, R78, R11, -R15 ;  /* 0x0000000b4ec97223 */ /* 0x000fe2000001080f */
[----:B------:R-:W-:Y:S02]  /*ac20*/  IMAD.MOV.U32 R15, RZ, RZ, 0x40000040 ;  /* 0x40000040ff0f7424 */ /* 0x000fe400078e00ff */
[----:B------:R-:W-:Y:S01]  /*ac30*/  FADD.FTZ R28, R32, R37 ;  /* 0x00000025201c7221 */ /* 0x000fe20000010000 */
[----:B-1----:R-:W-:Y:S01]  /*ac40*/  F2FP.F16.F32.PACK_AB R158, R35, R62 ;  /* 0x0000003e239e723e */ /* 0x002fe200000000ff */
[----:B------:R-:W1:Y:S01]  /*ac50*/  MUFU.EX2 R30, R30 ;  /* 0x0000001e001e7308 */ /* 0x000e620000000800 */
[----:B------:R-:W-:Y:S01]  /*ac60*/  @!P1 VIADD R20, R20, 0x38860 ;  /* 0x0003886014149836 */ /* 0x000fe20000000000 */
[----:B------:R-:W-:Y:S01]  /*ac70*/  R2UR UR7, R15 ;  /* 0x000000000f0772ca */ /* 0x000fe200000e0000 */
[----:B------:R-:W-:-:S03]  /*ac80*/  FADD.FTZ R25, R33, R28 ;  /* 0x0000001c21197221 */ /* 0x000fc60000010000 */
[----:B------:R-:W-:Y:S01]  /*ac90*/  @!P1 PRMT R20, RZ, 0x654, R20 ;  /* 0x00000654ff149816 */ /* 0x000fe20000000014 */
[----:B------:R-:W-:Y:S01]  /*aca0*/  FADD.FTZ R198, R62, R25 ;  /* 0x000000193ec67221 */ /* 0x000fe20000010000 */
[----:B------:R2:W3:Y:S01]  /*acb0*/  MUFU.EX2 R155, R14 ;  /* 0x0000000e009b7308 */ /* 0x0004e20000000800 */
[----:B0-----:R-:W-:Y:S01]  /*acc0*/  FADD.FTZ R15, R26, R27 ;  /* 0x0000001b1a0f7221 */ /* 0x001fe20000010000 */
[----:B------:R-:W-:Y:S01]  /*acd0*/  F2FP.F16.F32.PACK_AB R153, R27, R26 ;  /* 0x0000001a1b99723e */ /* 0x000fe200000000ff */
[----:B------:R-:W-:-:S05]  /*ace0*/  FADD.FTZ R198, R35, R198 ;  /* 0x000000c623c67221 */ /* 0x000fca0000010000 */
[----:B------:R-:W0:Y:S01]  /*acf0*/  MUFU.EX2 R34, R34 ;  /* 0x0000002200227308 */ /* 0x000e220000000800 */
[----:B--2---:R-:W-:Y:S02]  /*ad00*/  @!P1 PRMT R14, RZ, 0x654, R13 ;  /* 0x00000654ff0e9816 */ /* 0x004fe4000000000d */
[----:B------:R-:W-:Y:S02]  /*ad10*/  LOP3.LUT R13, R56, 0x2000000, RZ, 0xfc, !PT ;  /* 0x02000000380d7812 */ /* 0x000fe400078efcff */
[----:B------:R2:W-:Y:S03]  /*ad20*/  @!P1 SYNCS.ARRIVE.TRANS64.RED.A1T0 RZ, [R14+URZ], RZ ;  /* 0x000000ff0eff99a7 */ /* 0x0005e6000810043f */
[----:B------:R-:W4:Y:S01]  /*ad30*/  MUFU.EX2 R157, R36 ;  /* 0x00000024009d7308 */ /* 0x000f220000000800 */
[----:B--2---:R-:W-:-:S07]  /*ad40*/  IMAD R14, R18, 0x1000, R13 ;  /* 0x00001000120e7824 */ /* 0x004fce00078e020d */
[----:B------:R-:W2:Y:S01]  /*ad50*/  MUFU.EX2 R159, R38 ;  /* 0x00000026009f7308 */ /* 0x000ea20000000800 */
[C---:B------:R-:W-:Y:S01]  /*ad60*/  VIADD R24, R14.reuse, 0x80 ;  /* 0x000000800e187836 */ /* 0x040fe20000000000 */
[----:B------:R-:W-:-:S04]  /*ad70*/  R2UR UR6, R14 ;  /* 0x000000000e0672ca */ /* 0x000fc800000e0000 */
[----:B------:R-:W-:Y:S01]  /*ad80*/  R2UR UR10, R24 ;  /* 0x00000000180a72ca */ /* 0x000fe200000e0000 */
[----:B-1----:R-:W-:Y:S01]  /*ad90*/  FADD.FTZ R24, R30, R15 ;  /* 0x0000000f1e187221 */ /* 0x002fe20000010000 */
[----:B------:R-:W1:Y:S03]  /*ada0*/  MUFU.EX2 R176, R176 ;  /* 0x000000b000b07308 */ /* 0x000e660000000800 */
[C---:B---3--:R-:W-:Y:S01]  /*adb0*/  FADD.FTZ R15, R155.reuse, R24 ;  /* 0x000000189b0f7221 */ /* 0x048fe20000010000 */
[----:B------:R-:W-:Y:S01]  /*adc0*/  F2FP.F16.F32.PACK_AB R155, R155, R30 ;  /* 0x0000001e9b9b723e */ /* 0x000fe200000000ff */
[----:B------:R-:W-:Y:S02]  /*add0*/  BAR.SYNC.DEFER_BLOCKING 0xf, 0x100 ;  /* 0x03c4000000007b1d */ /* 0x000fe40000010000 */
[----:B0-----:R-:W-:Y:S01]  /*ade0*/  FADD.FTZ R24, R34, R15 ;  /* 0x0000000f22187221 */ /* 0x001fe20000010000 */
[----:B------:R-:W-:-:S03]  /*adf0*/  IMAD.MOV.U32 R15, RZ, RZ, 0x40000040 ;  /* 0x40000040ff0f7424 */ /* 0x000fc600078e00ff */
[----:B------:R-:W0:Y:S01]  /*ae00*/  MUFU.EX2 R170, R170 ;  /* 0x000000aa00aa7308 */ /* 0x000e220000000800 */
[C---:B----4-:R-:W-:Y:S01]  /*ae10*/  FADD.FTZ R24, R157.reuse, R24 ;  /* 0x000000189d187221 */ /* 0x050fe20000010000 */
[----:B------:R-:W-:-:S03]  /*ae20*/  F2FP.F16.F32.PACK_AB R157, R157, R34 ;  /* 0x000000229d9d723e */ /* 0x000fc600000000ff */
[----:B--2---:R-:W-:Y:S01]  /*ae30*/  FADD.FTZ R200, R159, R24 ;  /* 0x000000189fc87221 */ /* 0x004fe20000010000 */
[C---:B-1----:R-:W-:Y:S02]  /*ae40*/  F2FP.F16.F32.PACK_AB R159, R176.reuse, R159 ;  /* 0x0000009fb09f723e */ /* 0x042fe400000000ff */
[----:B------:R-:W-:Y:S01]  /*ae50*/  MUFU.EX2 R171, R171 ;  /* 0x000000ab00ab7308 */ /* 0x000fe20000000800 */
[----:B------:R-:W-:-:S07]  /*ae60*/  FADD.FTZ R200, R176, R200 ;  /* 0x000000c8b0c87221 */ /* 0x000fce0000010000 */
[----:B------:R-:W1:Y:S01]  /*ae70*/  MUFU.EX2 R172, R172 ;  /* 0x000000ac00ac7308 */ /* 0x000e620000000800 */
[----:B0-----:R-:W-:Y:S01]  /*ae80*/  F2FP.F16.F32.PACK_AB R160, R170, R169 ;  /* 0x000000a9aaa0723e */ /* 0x001fe200000000ff */
[----:B------:R0:W-:Y:S01]  /*ae90*/  STSM.16.M88.4 [R195+0x36400], R152 ;  /* 0x03640098c3007844 */ /* 0x0001e20000000200 */
[----:B------:R-:W-:-:S03]  /*aea0*/  FADD.FTZ R169, R169, R198 ;  /* 0x000000c6a9a97221 */ /* 0x000fc60000010000 */
[----:B------:R2:W-:Y:S01]  /*aeb0*/  STSM.16.M88.4 [R196], R156 ;  /* 0x0000009cc4007844 */ /* 0x0005e20000000200 */
[----:B------:R-:W-:Y:S01]  /*aec0*/  FADD.FTZ R170, R170, R169 ;  /* 0x000000a9aaaa7221 */ /* 0x000fe20000010000 */
[----:B------:R-:W-:Y:S08]  /*aed0*/  MUFU.EX2 R177, R177 ;  /* 0x000000b100b17308 */ /* 0x000ff00000000800 */
[----:B------:R-:W3:Y:S01]  /*aee0*/  MUFU.EX2 R178, R178 ;  /* 0x000000b200b27308 */ /* 0x000ee20000000800 */
[----:B-1----:R-:W-:Y:S01]  /*aef0*/  F2FP.F16.F32.PACK_AB R162, R172, R171 ;  /* 0x000000abaca2723e */ /* 0x002fe200000000ff */
[----:B------:R-:W-:-:S04]  /*af00*/  FADD.FTZ R171, R171, R170 ;  /* 0x000000aaabab7221 */ /* 0x000fc80000010000 */
[----:B------:R-:W-:Y:S02]  /*af10*/  FADD.FTZ R172, R172, R171 ;  /* 0x000000abacac7221 */ /* 0x000fe40000010000 */
[----:B------:R-:W1:Y:S08]  /*af20*/  MUFU.EX2 R179, R179 ;  /* 0x000000b300b37308 */ /* 0x000e700000000800 */
[----:B------:R-:W4:Y:S01]  /*af30*/  MUFU.EX2 R181, R181 ;  /* 0x000000b500b57308 */ /* 0x000f220000000800 */
[----:B---3--:R-:W-:Y:S01]  /*af40*/  F2FP.F16.F32.PACK_AB R161, R178, R177 ;  /* 0x000000b1b2a1723e */ /* 0x008fe200000000ff */
[----:B------:R-:W-:-:S04]  /*af50*/  FADD.FTZ R177, R177, R200 ;  /* 0x000000c8b1b17221 */ /* 0x000fc80000010000 */
[----:B------:R-:W-:Y:S02]  /*af60*/  FADD.FTZ R178, R178, R177 ;  /* 0x000000b1b2b27221 */ /* 0x000fe40000010000 */
[----:B------:R-:W-:Y:S02]  /*af70*/  MUFU.EX2 R173, R173 ;  /* 0x000000ad00ad7308 */ /* 0x000fe40000000800 */
[----:B-1----:R-:W-:-:S06]  /*af80*/  FADD.FTZ R178, R179, R178 ;  /* 0x000000b2b3b27221 */ /* 0x002fcc0000010000 */
[----:B------:R-:W1:Y:S01]  /*af90*/  MUFU.EX2 R174, R174 ;  /* 0x000000ae00ae7308 */ /* 0x000e620000000800 */
[C---:B----4-:R-:W-:Y:S01]  /*afa0*/  F2FP.F16.F32.PACK_AB R163, R181.reuse, R179 ;  /* 0x000000b3b5a3723e */ /* 0x050fe200000000ff */
[----:B------:R-:W-:-:S04]  /*afb0*/  FADD.FTZ R181, R181, R178 ;  /* 0x000000b2b5b57221 */ /* 0x000fc80000010000 */
[----:B------:R2:W-:Y:S02]  /*afc0*/  STSM.16.M88.4 [R209], R160 ;  /* 0x000000a0d1007844 */ /* 0x0005e40000000200 */
[----:B------:R-:W3:Y:S08]  /*afd0*/  MUFU.EX2 R175, R175 ;  /* 0x000000af00af7308 */ /* 0x000ef00000000800 */
[----:B------:R-:W4:Y:S01]  /*afe0*/  MUFU.EX2 R199, R199 ;  /* 0x000000c700c77308 */ /* 0x000f220000000800 */
[----:B-1----:R-:W-:Y:S01]  /*aff0*/  F2FP.F16.F32.PACK_AB R164, R174, R173 ;  /* 0x000000adaea4723e */ /* 0x002fe200000000ff */
[----:B------:R-:W-:-:S04]  /*b000*/  FADD.FTZ R173, R173, R172 ;  /* 0x000000acadad7221 */ /* 0x000fc80000010000 */
[----:B------:R-:W-:Y:S02]  /*b010*/  FADD.FTZ R174, R174, R173 ;  /* 0x000000adaeae7221 */ /* 0x000fe40000010000 */
[----:B------:R-:W-:Y:S02]  /*b020*/  MUFU.EX2 R182, R182 ;  /* 0x000000b600b67308 */ /* 0x000fe40000000800 */
[----:B---3--:R-:W-:-:S06]  /*b030*/  FADD.FTZ R174, R175, R174 ;  /* 0x000000aeafae7221 */ /* 0x008fcc0000010000 */
[----:B------:R-:W1:Y:S01]  /*b040*/  MUFU.EX2 R183, R183 ;  /* 0x000000b700b77308 */ /* 0x000e620000000800 */
[C---:B----4-:R-:W-:Y:S01]  /*b050*/  F2FP.F16.F32.PACK_AB R166, R199.reuse, R175 ;  /* 0x000000afc7a6723e */ /* 0x050fe200000000ff */
[----:B------:R-:W-:-:S06]  /*b060*/  FADD.FTZ R199, R199, R174 ;  /* 0x000000aec7c77221 */ /* 0x000fcc0000010000 */
[----:B------:R-:W3:Y:S08]  /*b070*/  MUFU.EX2 R197, R197 ;  /* 0x000000c500c57308 */ /* 0x000ef00000000800 */
[----:B------:R-:W4:Y:S01]  /*b080*/  MUFU.EX2 R201, R201 ;  /* 0x000000c900c97308 */ /* 0x000f220000000800 */
[----:B-1----:R-:W-:Y:S01]  /*b090*/  F2FP.F16.F32.PACK_AB R165, R183, R182 ;  /* 0x000000b6b7a5723e */ /* 0x002fe200000000ff */
[----:B------:R-:W-:-:S04]  /*b0a0*/  FADD.FTZ R182, R182, R181 ;  /* 0x000000b5b6b67221 */ /* 0x000fc80000010000 */
[----:B------:R-:W-:-:S04]  /*b0b0*/  FADD.FTZ R182, R183, R182 ;  /* 0x000000b6b7b67221 */ /* 0x000fc80000010000 */
[----:B---3--:R-:W-:Y:S01]  /*b0c0*/  FADD.FTZ R182, R197, R182 ;  /* 0x000000b6c5b67221 */ /* 0x008fe20000010000 */
[----:B----4-:R-:W-:-:S03]  /*b0d0*/  F2FP.F16.F32.PACK_AB R167, R201, R197 ;  /* 0x000000c5c9a7723e */ /* 0x010fc600000000ff */
[----:B------:R-:W-:Y:S02]  /*b0e0*/  FADD.FTZ R201, R201, R182 ;  /* 0x000000b6c9c97221 */ /* 0x000fe40000010000 */
[----:B------:R2:W-:Y:S01]  /*b0f0*/  STSM.16.M88.4 [R208], R164 ;  /* 0x000000a4d0007844 */ /* 0x0005e20000000200 */
[----:B------:R-:W-:-:S06]  /*b100*/  WARPGROUP.ARRIVE ;  /* 0x00000000000079c5 */ /* 0x000fcc0000000000 */
[----:B------:R-:W-:Y:S03]  /*b110*/  HGMMA.64x256x16.F32 R24, R152, gdesc[UR4].tnspB, RZ, !UPT, gsb0 ;  /* 0x43e0000498187df0 */ /* 0x000fe6000c0008ff */
[----:B------:R-:W-:Y:S02]  /*b120*/  WARPGROUP.DEPBAR.LE gsb0, 0x0 ;  /* 0x00008000000079c5 */ /* 0x000fe40000010000 */
[----:B------:R-:W-:Y:S01]  /*b130*/  WARPGROUP.ARRIVE ;  /* 0x00000000000079c5 */ /* 0x000fe20000000000 */
[C---:B0-----:R-:W-:Y:S02]  /*b140*/  VIADD R152, R14.reuse, 0x100 ;  /* 0x000001000e987836 */ /* 0x041fe40000000000 */
[----:B------:R-:W-:Y:S02]  /*b150*/  IMAD.MOV.U32 R153, RZ, RZ, 0x40000040 ;  /* 0x40000040ff997424 */ /* 0x000fe400078e00ff */
[----:B------:R-:W-:-:S15]  /*b160*/  VIADD R14, R14, 0x180 ;  /* 0x000001800e0e7836 */ /* 0x000fde0000000000 */
[----:B------:R-:W-:-:S03]  /*b170*/  NOP ;  /* 0x0000000000007918 */ /* 0x000fc60000000000 */
        /* <DEDUP_REMOVED lines=24> */
[----:B------:R-:W-:Y:S02]  /*b300*/  VIADD R15, R180, 0xfffffffe ;  /* 0xfffffffeb40f7836 */ /* 0x000fe40000000000 */
[----:B------:R-:W-:Y:S02]  /*b310*/  IMAD.MOV.U32 R200, RZ, RZ, R21 ;  /* 0x000000ffffc87224 */ /* 0x000fe400078e0015 */
[----:B------:R-:W-:Y:S02]  /*b320*/  IMAD.MOV.U32 R197, RZ, RZ, R12 ;  /* 0x000000ffffc57224 */ /* 0x000fe400078e000c */
[----:B------:R-:W-:-:S07]  /*b330*/  IMAD.MOV.U32 R198, RZ, RZ, R18 ;  /* 0x000000ffffc67224 */ /* 0x000fce00078e0012 */
.L_x_1410:
[----:B------:R-:W-:Y:S01]  /*b340*/  VIADD R18, R198, 0x1 ;  /* 0x00000001c6127836 */ /* 0x000fe20000000000 */
[C---:B------:R-:W-:Y:S01]  /*b350*/  ISETP.GT.AND P2, PT, R15.reuse, RZ, PT ;  /* 0x000000ff0f00720c */ /* 0x040fe20003f44270 */
[----:B------:R-:W-:-:S03]  /*b360*/  VIADD R15, R15, 0xffffffff ;  /* 0xffffffff0f0f7836 */ /* 0x000fc60000000000 */
[----:B------:R-:W-:-:S04]  /*b370*/  ISETP.NE.AND P3, PT, R18, 0x2, PT ;  /* 0x000000021200780c */ /* 0x000fc80003f65270 */
[----:B------:R-:W-:Y:S02]  /*b380*/  SEL R12, RZ, 0x1, P3 ;  /* 0x00000001ff0c7807 */ /* 0x000fe40001800000 */
[----:B------:R-:W-:Y:S02]  /*b390*/  SEL R18, R18, RZ, P3 ;  /* 0x000000ff12127207 */ /* 0x000fe40001800000 */
[----:B------:R-:W-:Y:S01]  /*b3a0*/  LOP3.LUT R23, R23, R12, RZ, 0x3c, !PT ;  /* 0x0000000c17177212 */ /* 0x000fe200078e3cff */
[----:B---3--:R-:W-:Y:S06]  /*b3b0*/  @!P0 BRA `(.L_x_1400) ;  /* 0x0000000000048947 */ /* 0x008fec0003800000 */
[----:B------:R-:W-:Y:S01]  /*b3c0*/  BPT.TRAP 0x1 ;  /* 0x000000040000795c */ /* 0x000fe20000300000 */
.L_x_1400:
[----:B------:R-:W-:Y:S01]  /*b3d0*/  IMAD R14, R18, 0x8, R2 ;  /* 0x00000008120e7824 */ /* 0x000fe200078e0202 */
[----:B------:R-:W-:-:S04]  /*b3e0*/  SHF.L.U32 R11, R23, 0x1f, RZ ;  /* 0x0000001f170b7819 */ /* 0x000fc800000006ff */
[----:B------:R0:W1:Y:S01]  /*b3f0*/  SYNCS.PHASECHK.TRANS64.TRYWAIT P3, [R14+URZ+0x38830], R11 ;  /* 0x0388300b0e0075a7 */ /* 0x000062000806017f */
[----:B------:R-:W-:Y:S05]  /*b400*/  @!P0 BRA `(.L_x_1401) ;  /* 0x0000000000048947 */ /* 0x000fea0003800000 */
[----:B------:R-:W-:Y:S01]  /*b410*/  BPT.TRAP 0x1 ;  /* 0x000000040000795c */ /* 0x000fe20000300000 */
.L_x_1401:
[----:B------:R-:W-:Y:S01]  /*b420*/  VIADD R12, R2, 0x20400 ;  /* 0x00020400020c7836 */ /* 0x000fe20000000000 */
[----:B------:R-:W-:Y:S01]  /*b430*/  BSSY B1, `(.L_x_1402) ;  /* 0x0000009000017945 */ /* 0x000fe20003800000 */
[----:B------:R-:W-:Y:S02]  /*b440*/  IMAD R154, R18, 0x200, R3 ;  /* 0x00000200129a7824 */ /* 0x000fe400078e0203 */
[----:B------:R-:W-:Y:S01]  /*b450*/  IMAD.MOV.U32 R155, RZ, RZ, 0x40000040 ;  /* 0x40000040ff9b7424 */ /* 0x000fe200078e00ff */
[----:B------:R-:W-:-:S04]  /*b460*/  SHF.R.U32.HI R12, RZ, 0x4, R12 ;  /* 0x00000004ff0c7819 */ /* 0x000fc8000001160c */
[----:B------:R-:W-:-:S04]  /*b470*/  LOP3.LUT R12, R12, 0x3fff, RZ, 0xc0, !PT ;  /* 0x00003fff0c0c7812 */ /* 0x000fc800078ec0ff */
[----:B--2---:R-:W-:Y:S01]  /*b480*/  LOP3.LUT R20, R12, 0x10000, RZ, 0xfc, !PT ;  /* 0x000100000c147812 */ /* 0x004fe200078efcff */
[----:B-1----:R-:W-:Y:S06]  /*b490*/  @P3 BRA `(.L_x_1403) ;  /* 0x0000000000083947 */ /* 0x002fec0003800000 */
[----:B------:R-:W1:Y:S02]  /*b4a0*/  SYNCS.PHASECHK.TRANS64.TRYWAIT P3, [R14+URZ+0x38830], R11 ;  /* 0x0388300b0e0075a7 */ /* 0x000e64000806017f */
[----:B-1----:R-:W-:Y:S05]  /*b4b0*/  @!P3 BRA `(.L_x_1404) ;  /* 0x0000010c0008b947 */ /* 0x002fea0003800000 */
.L_x_1403:
[----:B------:R-:W-:Y:S05]  /*b4c0*/  BSYNC B1 ;  /* 0x0000000000017941 */ /* 0x000fea0003800000 */
.L_x_1402:
        /* <DEDUP_REMOVED lines=14> */
[----:B------:R-:W-:Y:S01]  /*b5b0*/  WARPGROUP.ARRIVE ;  /* 0x00000000000079c5 */ /* 0x000fe20000000000 */
[----:B------:R-:W-:Y:S02]  /*b5c0*/  R2UR UR8, R4 ;  /* 0x00000000040872ca */ /* 0x000fe400000e0000 */
[----:B------:R-:W-:Y:S02]  /*b5d0*/  R2UR UR9, R5 ;  /* 0x00000000050972ca */ /* 0x000fe400000e0000 */
[----:B------:R-:W-:Y:S01]  /*b5e0*/  R2UR UR14, R20 ;  /* 0x00000000140e72ca */ /* 0x000fe200000e0000 */
[----:B------:R-:W-:Y:S01]  /*b5f0*/  HGMMA.64x64x16.F32 R152, gdesc[UR4], RZ, !UPT, gsb0 ;  /* 0x00e00000049879f0 */ /* 0x000fe2000c0008ff */
[----:B------:R-:W-:-:S02]  /*b600*/  R2UR UR15, R21 ;  /* 0x00000000150f72ca */ /* 0x000fc400000e0000 */
[----:B------:R-:W-:Y:S02]  /*b610*/  R2UR UR12, R6 ;  /* 0x00000000060c72ca */ /* 0x000fe400000e0000 */
        /* <DEDUP_REMOVED lines=13> */
[----:B------:R-:W-:Y:S05]  /*b6f0*/  @!P0 BRA `(.L_x_1405) ;  /* 0x0000000000048947 */ /* 0x000fea0003800000 */
[----:B------:R-:W-:Y:S01]  /*b700*/  BPT.TRAP 0x1 ;  /* 0x000000040000795c */ /* 0x000fe20000300000 */
.L_x_1405:
[----:B------:R2:W3:Y:S01]  /*b710*/  SYNCS.PHASECHK.TRANS64.TRYWAIT P3, [R14+URZ+0x38850], R11 ;  /* 0x0388500b0e0075a7 */ /* 0x0004e2000806017f */
[----:B------:R-:W-:Y:S05]  /*b720*/  @!P0 BRA `(.L_x_1406) ;  /* 0x0000000000048947 */ /* 0x000fea0003800000 */
[----:B------:R-:W-:Y:S01]  /*b730*/  BPT.TRAP 0x1 ;  /* 0x000000040000795c */ /* 0x000fe20000300000 */
.L_x_1406:
[----:B------:R-:W-:Y:S04]  /*b740*/  BSSY B1, `(.L_x_1407) ;  /* 0x0000004000017945 */ /* 0x000fe80003800000 */
[----:B---3--:R-:W-:Y:S05]  /*b750*/  @P3 BRA `(.L_x_1408) ;  /* 0x0000000000083947 */ /* 0x008fea0003800000 */
[----:B------:R-:W3:Y:S02]  /*b760*/  SYNCS.PHASECHK.TRANS64.TRYWAIT P3, [R14+URZ+0x38850], R11 ;  /* 0x0388500b0e0075a7 */ /* 0x000ee4000806017f */
[----:B---3--:R-:W-:Y:S05]  /*b770*/  @!P3 BRA `(.L_x_1409) ;  /* 0x00000108006cb947 */ /* 0x008fea0003800000 */
.L_x_1408:
[----:B------:R-:W-:Y:S05]  /*b780*/  BSYNC B1 ;  /* 0x0000000000017941 */ /* 0x000fea0003800000 */
.L_x_1407:
[----:B0123--:R-:W-:Y:S01]  /*b790*/  VIADD R11, R2, 0x26400 ;  /* 0x00026400020b7836 */ /* 0x00ffe20000000000 */
[----:B------:R-:W-:Y:S01]  /*b7a0*/  WARPGROUP.ARRIVE ;  /* 0x00000000000079c5 */ /* 0x000fe20000000000 */
[----:B------:R-:W-:-:S05]  /*b7b0*/  VIADD R204, R0, 0x6 ;  /* 0x0000000600cc7836 */ /* 0x000fca0000000000 */
[----:B------:R-:W0:Y:S01]  /*b7c0*/  S2R R12, SR_TID.X ;  /* 0x00000000000c7919 */ /* 0x000e220000002100 */
[----:B------:R-:W-:Y:S01]  /*b7d0*/  VIADD R20, R0, 0x200 ;  /* 0x0000020000147836 */ /* 0x000fe20000000000 */
[----:B------:R-:W-:Y:S01]  /*b7e0*/  SHF.R.U32.HI R11, RZ, 0x4, R11 ;  /* 0x00000004ff0b7819 */ /* 0x000fe2000001160b */
[----:B------:R-:W-:Y:S02]  /*b7f0*/  IMAD R202, R18, 0x1000, R10 ;  /* 0x0000100012ca7824 */ /* 0x000fe400078e020a */
[----:B------:R-:W-:Y:S01]  /*b800*/  IMAD.MOV.U32 R203, RZ, RZ, 0x40000040 ;  /* 0x40000040ffcb7424 */ /* 0x000fe200078e00ff */
[----:B------:R-:W-:Y:S01]  /*b810*/  LOP3.LUT R11, R11, 0x3fff, RZ, 0xc0, !PT ;  /* 0x00003fff0b0b7812 */ /* 0x000fe200078ec0ff */
[----:B------:R-:W-:Y:S01]  /*b820*/  IMAD.MOV.U32 R207, RZ, RZ, 0x40000040 ;  /* 0x40000040ffcf7424 */ /* 0x000fe200078e00ff */
[C---:B------:R-:W-:Y:S01]  /*b830*/  R2UR UR6, R202.reuse ;  /* 0x00000000ca0672ca */ /* 0x040fe200000e0000 */
[----:B------:R-:W-:Y:S01]  /*b840*/  IMAD.MOV.U32 R205, RZ, RZ, 0x40000040 ;  /* 0x40000040ffcd7424 */ /* 0x000fe200078e00ff */
[----:B------:R-:W-:Y:S01]  /*b850*/  LOP3.LUT R0, R11, 0x10000, RZ, 0xfc, !PT ;  /* 0x000100000b007812 */ /* 0x000fe200078efcff */
[----:B------:R-:W-:Y:S01]  /*b860*/  IMAD.MOV.U32 R21, RZ, RZ, 0x40000040 ;  /* 0x40000040ff157424 */ /* 0x000fe200078e00ff */
[----:B------:R-:W-:Y:S01]  /*b870*/  R2UR UR7, R203 ;  /* 0x00000000cb0772ca */ /* 0x000fe200000e0000 */
[----:B------:R-:W-:Y:S01]  /*b880*/  VIADD R203, R202, 0x800 ;  /* 0x00000800cacb7836 */ /* 0x000fe20000000000 */
[----:B------:R-:W-:Y:S01]  /*b890*/  R2UR UR5, R207 ;  /* 0x00000000cf0572ca */ /* 0x000fe200000e0000 */
[----:B------:R-:W-:-:S02]  /*b8a0*/  IMAD.MOV.U32 R206, RZ, RZ, R0 ;  /* 0x000000ffffce7224 */ /* 0x000fc400078e0000 */
[----:B------:R-:W-:-:S03]  /*b8b0*/  IMAD.MOV.U32 R207, RZ, RZ, 0x40000040 ;  /* 0x40000040ffcf7424 */ /* 0x000fc600078e00ff */
[----:B------:R-:W-:Y:S01]  /*b8c0*/  R2UR UR4, R206 ;  /* 0x00000000ce0472ca */ /* 0x000fe200000e0000 */
[----:B------:R-:W-:Y:S01]  /*b8d0*/  VIADD R206, R0, 0x2 ;  /* 0x0000000200ce7836 */ /* 0x000fe20000000000 */
[----:B0-----:R-:W-:-:S11]  /*b8e0*/  SHF.R.U32.HI R12, RZ, 0x7, R12 ;  /* 0x00000007ff0c7819 */ /* 0x001fd6000001160c */
[----:B------:R-:W-:Y:S01]  /*b8f0*/  HGMMA.64x64x16.F32 R152, gdesc[UR4], R152, gsb0 ;  /* 0x00e00000049879f0 */ /* 0x000fe20008000898 */
[----:B------:R-:W-:Y:S01]  /*b900*/  R2UR UR4, R206 ;  /* 0x00000000ce0472ca */ /* 0x000fe200000e0000 */
[----:B------:R-:W-:Y:S01]  /*b910*/  VIADD R206, R202, 0x2 ;  /* 0x00000002cace7836 */ /* 0x000fe20000000000 */
[----:B------:R-:W-:Y:S01]  /*b920*/  R2UR UR5, R207 ;  /* 0x00000000cf0572ca */ /* 0x000fe200000e0000 */
[----:B------:R-:W-:Y:S01]  /*b930*/  IMAD.MOV.U32 R207, RZ, RZ, 0x40000040 ;  /* 0x40000040ffcf7424 */ /* 0x000fe200078e00ff */
[----:B------:R-:W0:Y:S02]  /*b940*/  SHFL.IDX PT, R11, R12, RZ, 0x1f ;  /* 0x00001fff0c0b7589 */ /* 0x000e2400000e0000 */
[----:B------:R-:W-:Y:S01]  /*b950*/  R2UR UR6, R206 ;  /* 0x00000000ce0672ca */ /* 0x000fe200000e0000 */
[----:B------:R-:W-:Y:S01]  /*b960*/  VIADD R206, R0, 0x4 ;  /* 0x0000000400ce7836 */ /* 0x000fe20000000000 */
[----:B------:R-:W-:Y:S01]  /*b970*/  R2UR UR7, R207 ;  /* 0x00000000cf0772ca */ /* 0x000fe200000e0000 */
[----:B------:R-:W-:Y:S01]  /*b980*/  IMAD.MOV.U32 R207, RZ, RZ, 0x40000040 ;  /* 0x40000040ffcf7424 */ /* 0x000fe200078e00ff */
[----:B0-----:R-:W-:-:S04]  /*b990*/  ISETP.GT.AND P3, PT, R11, 0x7f, PT ;  /* 0x0000007f0b00780c */ /* 0x001fc80003f64270 */
[----:B------:R-:W-:Y:S01]  /*b9a0*/  SEL R12, RZ, 0x2, !P3 ;  /* 0x00000002ff0c7807 */ /* 0x000fe20005800000 */
[----:B------:R-:W-:Y:S02]  /*b9b0*/  WARPGROUP.DEPBAR.LE gsb0, 0x0 ;  /* 0x00008000000079c5 */ /* 0x000fe40000010000 */
[----:B------:R-:W-:-:S06]  /*b9c0*/  WARPGROUP.ARRIVE ;  /* 0x00000000000079c5 */ /* 0x000fcc0000000000 */
[----:B------:R-:W-:Y:S01]  /*b9d0*/  HGMMA.64x64x16.F32 R152, gdesc[UR4], R152, gsb0 ;  /* 0x00e00000049879f0 */ /* 0x000fe20008000898 */
[----:B------:R-:W-:Y:S01]  /*b9e0*/  R2UR UR4, R206 ;  /* 0x00000000ce0472ca */ /* 0x000fe200000e0000 */
[----:B------:R-:W-:Y:S01]  /*b9f0*/  VIADD R206, R202, 0x4 ;  /* 0x00000004cace7836 */ /* 0x000fe20000000000 */
[----:B------:R-:W-:Y:S01]  /*ba00*/  R2UR UR5, R207 ;  /* 0x00000000cf0572ca */ /* 0x000fe200000e0000 */
[----:B------:R-:W-:-:S03]  /*ba10*/  IMAD.MOV.U32 R207, RZ, RZ, 0x40000040 ;  /* 0x40000040ffcf7424 */ /* 0x000fc600078e00ff */
[----:B------:R-:W-:Y:S01]  /*ba20*/  R2UR UR6, R206 ;  /* 0x00000000ce0672ca */ /* 0x000fe200000e0000 */
[----:B------:R-:W-:Y:S01]  /*ba30*/  IMAD.MOV.U32 R206, RZ, RZ, 0x28 ;  /* 0x00000028ffce7424 */ /* 0x000fe200078e00ff */
[----:B------:R-:W-:Y:S01]  /*ba40*/  R2UR UR7, R207 ;  /* 0x00000000cf0772ca */ /* 0x000fe200000e0000 */
[----:B------:R-:W-:-:S03]  /*ba50*/  IMAD.MOV.U32 R207, RZ, RZ, 0xa00 ;  /* 0x00000a00ffcf7424 */ /* 0x000fc600078e00ff */
[----:B------:R-:W-:Y:S02]  /*ba60*/  SEL R206, R206, 0x26, P3 ;  /* 0x00000026cece7807 */ /* 0x000fe40001800000 */
[----:B------:R-:W-:Y:S02]  /*ba70*/  SEL R207, R207, 0x980, P3 ;  /* 0x00000980cfcf7807 */ /* 0x000fe40001800000 */
[----:B------:R-:W-:Y:S02]  /*ba80*/  LOP3.LUT R206, R206, 0x6, RZ, 0xc0, !PT ;  /* 0x00000006cece7812 */ /* 0x000fe400078ec0ff */
[----:B------:R-:W-:Y:S01]  /*ba90*/  LOP3.LUT R207, R207, 0xa00, RZ, 0xc0, !PT ;  /* 0x00000a00cfcf7812 */ /* 0x000fe200078ec0ff */
        /* <DEDUP_REMOVED lines=8> */
[----:B------:R-:W-:Y:S01]  /*bb20*/  VIADD R204, R0, 0x800 ;  /* 0x0000080000cc7836 */ /* 0x000fe20000000000 */
[----:B------:R-:W-:Y:S01]  /*bb30*/  R2UR UR7, R205 ;  /* 0x00000000cd0772ca */ /* 0x000fe200000e0000 */
[----:B------:R-:W-:-:S05]  /*bb40*/  IMAD.MOV.U32 R205, RZ, RZ, 0x4 ;  /* 0x00000004ffcd7424 */ /* 0x000fca00078e00ff */
[----:B------:R-:W-:Y:S01]  /*bb50*/  SEL R11, R205, 0x2, P3 ;  /* 0x00000002cd0b7807 */ /* 0x000fe20001800000 */
        /* <DEDUP_REMOVED lines=150> */
[----:B------:R-:W-:Y:S02]  /*c4c0*/  R2UR UR4, R20 ;  /* 0x00000000140472ca */ /* 0x000fe400000e0000 */
[----:B------:R-:W-:Y:S01]  /*c4d0*/  R2UR UR5, R21 ;  /* 0x00000000150572ca */ /* 0x000fe200000e0000 */
[----:B------:R-:W-:Y:S01]  /*c4e0*/  VIADD R21, R0, 0xa00 ;  /* 0x00000a0000157836 */ /* 0x000fe20000000000 */
[----:B------:R-:W-:Y:S01]  /*c4f0*/  SEL R20, R205, 0x6, !P3 ;  /* 0x00000006cd147807 */ /* 0x000fe20005800000 */
[----:B------:R-:W-:-:S04]  /*c500*/  IMAD.MOV.U32 R205, RZ, RZ, 0x40000040 ;  /* 0x40000040ffcd7424 */ /* 0x000fc800078e00ff */
[----:B------:R-:W-:Y:S01]  /*c510*/  IMAD.IADD R204, R204, 0x1, R20 ;  /* 0x00000001cccc7824 */ /* 0x000fe200078e0214 */
[----:B------:R-:W-:Y:S02]  /*c520*/  WARPGROUP.DEPBAR.LE gsb0, 0x0 ;  /* 0x00008000000079c5 */ /* 0x000fe40000010000 */
[----:B------:R-:W-:-:S06]  /*c530*/  WARPGROUP.ARRIVE ;  /* 0x00000000000079c5 */ /* 0x000fcc0000000000 */
[----:B------:R-:W-:Y:S01]  /*c540*/  HGMMA.64x64x16.F32 R152, gdesc[UR4], R152, gsb0 ;  /* 0x00e00000049879f0 */ /* 0x000fe20008000898 */
[----:B------:R-:W-:Y:S01]  /*c550*/  R2UR UR4, R204 ;  /* 0x00000000cc0472ca */ /* 0x000fe200000e0000 */
[----:B------:R-:W-:Y:S01]  /*c560*/  IMAD.IADD R204, R203, 0x1, R20 ;  /* 0x00000001cbcc7824 */ /* 0x000fe200078e0214 */
[----:B------:R-:W-:Y:S01]  /*c570*/  R2UR UR5, R205 ;  /* 0x00000000cd0572ca */ /* 0x000fe200000e0000 */
[----:B------:R-:W-:Y:S02]  /*c580*/  IMAD.MOV.U32 R205, RZ, RZ, 0x40000040 ;  /* 0x40000040ffcd7424 */ /* 0x000fe400078e00ff */
[----:B------:R-:W-:Y:S01]  /*c590*/  VIADD R203, R202, 0xa00 ;  /* 0x00000a00cacb7836 */ /* 0x000fe20000000000 */
[----:B------:R-:W-:Y:S02]  /*c5a0*/  R2UR UR6, R204 ;  /* 0x00000000cc0672ca */ /* 0x000fe400000e0000 */
[----:B------:R-:W-:Y:S01]  /*c5b0*/  R2UR UR7, R205 ;  /* 0x00000000cd0772ca */ /* 0x000fe200000e0000 */
[----:B------:R-:W-:Y:S01]  /*c5c0*/  IMAD.MOV.U32 R205, RZ, RZ, 0x40000040 ;  /* 0x40000040ffcd7424 */ /* 0x000fe200078e00ff */
[----:B------:R-:W-:-:S02]  /*c5d0*/  IADD3 R204, R206, R207, R0 ;  /* 0x000000cfcecc7210 */ /* 0x000fc40007ffe000 */
[----:B------:R-:W-:Y:S01]  /*c5e0*/  IADD3 R206, R206, R207, R202 ;  /* 0x000000cfcece7210 */ /* 0x000fe20007ffe0ca */
        /* <DEDUP_REMOVED lines=37> */
[----:B------:R-:W-:Y:S02]  /*c840*/  IMAD.MOV.U32 R205, RZ, RZ, 0x40000040 ;  /* 0x40000040ffcd7424 */ /* 0x000fe400078e00ff */
[----:B------:R-:W-:Y:S01]  /*c850*/  VIADD R21, R0, 0xc00 ;  /* 0x00000c0000157836 */ /* 0x000fe20000000000 */
[----:B------:R-:W-:Y:S02]  /*c860*/  WARPGROUP.DEPBAR.LE gsb0, 0x0 ;  /* 0x00008000000079c5 */ /* 0x000fe40000010000 */
[----:B------:R-:W-:-:S07]  /*c870*/  WARPGROUP.ARRIVE ;  /* 0x00000000000079c5 */ /* 0x000fce0000000000 */
        /* <DEDUP_REMOVED lines=71> */
[----:B------:R-:W-:Y:S02]  /*ccf0*/  R2UR UR6, R206 ;  /* 0x00000000ce0672ca */ /* 0x000fe400000e0000 */
[----:B------:R-:W-:Y:S01]  /*cd00*/  R2UR UR7, R207 ;  /* 0x00000000cf0772ca */ /* 0x000fe200000e0000 */
[----:B------:R-:W-:Y:S02]  /*cd10*/  WARPGROUP.DEPBAR.LE gsb0, 0x0 ;  /* 0x00008000000079c5 */ /* 0x000fe40000010000 */
[----:B------:R-:W-:-:S10]  /*cd20*/  WARPGROUP.ARRIVE ;  /* 0x00000000000079c5 */ /* 0x000fd40000000000 */
        /* <DEDUP_REMOVED lines=15> */
[----:B------:R-:W-:Y:S02]  /*ce20*/  IMAD.MOV.U32 R205, RZ, RZ, 0x40000040 ;  /* 0x40000040ffcd7424 */ /* 0x000fe400078e00ff */
[----:B------:R-:W-:Y:S01]  /*ce30*/  IMAD.MOV.U32 R11, RZ, RZ, 0x1000 ;  /* 0x00001000ff0b7424 */ /* 0x000fe200078e00ff */
[----:B------:R-:W-:Y:S01]  /*ce40*/  R2UR UR6, R204 ;  /* 0x00000000cc0672ca */ /* 0x000fe200000e0000 */
[----:B------:R-:W-:Y:S01]  /*ce50*/  IMAD.IADD R204, R20, 0x1, R21 ;  /* 0x0000000114cc7824 */ /* 0x000fe200078e0215 */
[----:B------:R-:W-:Y:S01]  /*ce60*/  R2UR UR7, R205 ;  /* 0x00000000cd0772ca */ /* 0x000fe200000e0000 */
[----:B------:R-:W-:Y:S01]  /*ce70*/  IMAD.IADD R20, R203, 0x1, R20 ;  /* 0x00000001cb147824 */ /* 0x000fe200078e0214 */
[----:B------:R-:W-:Y:S01]  /*ce80*/  SEL R11, R11, 0xf80, P3 ;  /* 0x00000f800b0b7807 */ /* 0x000fe20001800000 */
[----:B------:R-:W-:-:S02]  /*ce90*/  IMAD.MOV.U32 R205, RZ, RZ, 0x40000040 ;  /* 0x40000040ffcd7424 */ /* 0x000fc400078e00ff */
[----:B------:R-:W-:Y:S01]  /*cea0*/  IMAD.MOV.U32 R21, RZ, RZ, 0x40000040 ;  /* 0x40000040ff157424 */ /* 0x000fe200078e00ff */
[----:B------:R-:W-:Y:S01]  /*ceb0*/  LOP3.LUT R11, R11, 0x1e00, RZ, 0xc0, !PT ;  /* 0x00001e000b0b7812 */ /* 0x000fe200078ec0ff */
        /* <DEDUP_REMOVED lines=9> */
[----:B------:R-:W-:Y:S02]  /*cf50*/  R2UR UR4, R20 ;  /* 0x00000000140472ca */ /* 0x000fe400000e0000 */
[----:B------:R-:W-:Y:S01]  /*cf60*/  R2UR UR5, R21 ;  /* 0x00000000150572ca */ /* 0x000fe200000e0000 */
[----:B------:R-:W-:Y:S01]  /*cf70*/  IMAD.MOV.U32 R21, RZ, RZ, 0x40000040 ;  /* 0x40000040ff157424 */ /* 0x000fe200078e00ff */
[----:B------:R-:W-:Y:S01]  /*cf80*/  IADD3 R20, R203, R11, R0 ;  /* 0x0000000bcb147210 */ /* 0x000fe20007ffe000 */
[----:B------:R-:W-:Y:S01]  /*cf90*/  IMAD.MOV.U32 R203, RZ, RZ, 0x40000040 ;  /* 0x40000040ffcb7424 */ /* 0x000fe200078e00ff */
[----:B------:R-:W-:-:S02]  /*cfa0*/  WARPGROUP.DEPBAR.LE gsb0, 0x0 ;  /* 0x00008000000079c5 */ /* 0x000fc40000010000 */
[----:B------:R-:W-:-:S07]  /*cfb0*/  WARPGROUP.ARRIVE ;  /* 0x00000000000079c5 */ /* 0x000fce0000000000 */
[----:B------:R-:W-:Y:S01]  /*cfc0*/  HGMMA.64x64x16.F32 R152, gdesc[UR4], R152, gsb0 ;  /* 0x00e00000049879f0 */ /* 0x000fe20008000898 */
[----:B------:R-:W-:Y:S01]  /*cfd0*/  R2UR UR4, R20 ;  /* 0x00000000140472ca */ /* 0x000fe200000e0000 */
[----:B------:R-:W-:Y:S01]  /*cfe0*/  IMAD R20, R18, 0x1000, R13 ;  /* 0x0000100012147824 */ /* 0x000fe200078e020d */
        /* <DEDUP_REMOVED lines=8> */
[----:B------:R-:W-:Y:S01]  /*d070*/  ULDC UR4, c[0x0][0xa80] ;  /* 0x0002a00000047ab9 */ /* 0x000fe20000000800 */
[----:B------:R-:W-:Y:S01]  /*d080*/  R2UR UR6, R20 ;  /* 0x00000000140672ca */ /* 0x000fe200000e0000 */
[----:B------:R-:W-:Y:S02]  /*d090*/  WARPGROUP.DEPBAR.LE gsb0, 0x0 ;  /* 0x00008000000079c5 */ /* 0x000fe40000010000 */
[----:B------:R-:W-:Y:S02]  /*d0a0*/  FMNMX.FTZ R11, R152, R197, !PT ;  /* 0x000000c5980b7209 */ /* 0x000fe40007810000 */
[----:B------:R-:W-:Y:S02]  /*d0b0*/  FMNMX.FTZ R21, R154, R200, !PT ;  /* 0x000000c89a157209 */ /* 0x000fe40007810000 */
[----:B------:R-:W-:-:S02]  /*d0c0*/  FMNMX.FTZ R11, R153, R11, !PT ;  /* 0x0000000b990b7209 */ /* 0x000fc40007810000 */
[----:B------:R-:W-:Y:S02]  /*d0d0*/  FMNMX.FTZ R21, R155, R21, !PT ;  /* 0x000000159b157209 */ /* 0x000fe40007810000 */
[----:B------:R-:W-:Y:S02]  /*d0e0*/  FMNMX.FTZ R11, R156, R11, !PT ;  /* 0x0000000b9c0b7209 */ /* 0x000fe40007810000 */
[----:B------:R-:W-:Y:S02]  /*d0f0*/  FMNMX.FTZ R21, R158, R21, !PT ;  /* 0x000000159e157209 */ /* 0x000fe40007810000 */
        /* <DEDUP_REMOVED lines=25> */
[----:B------:R-:W-:-:S03]  /*d290*/  FMNMX.FTZ R21, R183, R21, !PT ;  /* 0x00000015b7157209 */ /* 0x000fc60007810000 */
[----:B------:R-:W0:Y:S04]  /*d2a0*/  SHFL.BFLY PT, R11, R12, 0x2, 0x1f ;  /* 0x0c401f000c0b7f89 */ /* 0x000e2800000e0000 */
[----:B------:R-:W1:Y:S01]  /*d2b0*/  SHFL.BFLY PT, R205, R21, 0x2, 0x1f ;  /* 0x0c401f0015cd7f89 */ /* 0x000e6200000e0000 */
[----:B0-----:R-:W-:Y:S02]  /*d2c0*/  FMNMX.FTZ R12, R12, R11, !PT ;  /* 0x0000000b0c0c7209 */ /* 0x001fe40007810000 */
[----:B-1----:R-:W-:-:S03]  /*d2d0*/  FMNMX.FTZ R21, R21, R205, !PT ;  /* 0x000000cd15157209 */ /* 0x002fc60007810000 */
[----:B------:R-:W0:Y:S02]  /*d2e0*/  SHFL.BFLY PT, R11, R12, 0x1, 0x1f ;  /* 0x0c201f000c0b7f89 */ /* 0x000e2400000e0000 */
[----:B0-----:R-:W-:Y:S01]  /*d2f0*/  FMNMX.FTZ R12, R12, R11, !PT ;  /* 0x0000000b0c0c7209 */ /* 0x001fe20007810000 */
[----:B------:R-:W-:-:S04]  /*d300*/  IMAD.U32 R11, RZ, RZ, UR4 ;  /* 0x00000004ff0b7e24 */ /* 0x000fc8000f8e00ff */
[C---:B------:R-:W-:Y:S01]  /*d310*/  FMUL.FTZ R203, R12.reuse, R11 ;  /* 0x0000000b0ccb7220 */ /* 0x040fe20000410000 */
[----:B------:R-:W-:-:S03]  /*d320*/  FADD.FTZ R197, -R12, R197 ;  /* 0x000000c50cc57221 */ /* 0x000fc60000010100 */
[-CC-:B------:R-:W-:Y:S01]  /*d330*/  FFMA.FTZ R204, R156, R11.reuse, -R203.reuse ;  /* 0x0000000b9ccc7223 */ /* 0x180fe200000108cb */
[-CC-:B------:R-:W-:Y:S01]  /*d340*/  FFMA.FTZ R156, R160, R11.reuse, -R203.reuse ;  /* 0x0000000ba09c7223 */ /* 0x180fe200000108cb */
[-CC-:B------:R-:W-:Y:S01]  /*d350*/  FFMA.FTZ R160, R164, R11.reuse, -R203.reuse ;  /* 0x0000000ba4a07223 */ /* 0x180fe200000108cb */
[-C--:B------:R-:W-:Y:S01]  /*d360*/  FMUL.FTZ R197, R197, R11.reuse ;  /* 0x0000000bc5c57220 */ /* 0x080fe20000410000 */
[----:B------:R-:W0:Y:S01]  /*d370*/  SHFL.BFLY PT, R164, R21, 0x1, 0x1f ;  /* 0x0c201f0015a47f89 */ /* 0x000e2200000e0000 */
[-CC-:B------:R-:W-:Y:S01]  /*d380*/  FFMA.FTZ R152, R152, R11.reuse, -R203.reuse ;  /* 0x0000000b98987223 */ /* 0x180fe200000108cb */
[-CC-:B------:R-:W-:Y:S01]  /*d390*/  FFMA.FTZ R153, R153, R11.reuse, -R203.reuse ;  /* 0x0000000b99997223 */ /* 0x180fe200000108cb */
[----:B------:R1:W2:Y:S01]  /*d3a0*/  MUFU.EX2 R202, R197 ;  /* 0x000000c500ca7308 */ /* 0x0002a20000000800 */
[-CC-:B------:R-:W-:Y:S01]  /*d3b0*/  FFMA.FTZ R157, R157, R11.reuse, -R203.reuse ;  /* 0x0000000b9d9d7223 */ /* 0x180fe200000108cb */
[-CC-:B------:R-:W-:Y:S01]  /*d3c0*/  FFMA.FTZ R161, R161, R11.reuse, -R203.reuse ;  /* 0x0000000ba1a17223 */ /* 0x180fe200000108cb */
[-CC-:B------:R-:W-:Y:S01]  /*d3d0*/  FFMA.FTZ R168, R168, R11.reuse, -R203.reuse ;  /* 0x0000000ba8a87223 */ /* 0x180fe200000108cb */
[-CC-:B------:R-:W-:Y:S01]  /*d3e0*/  FFMA.FTZ R169, R169, R11.reuse, -R203.reuse ;  /* 0x0000000ba9a97223 */ /* 0x180fe200000108cb */
[-CC-:B------:R-:W-:Y:S01]  /*d3f0*/  FFMA.FTZ R172, R172, R11.reuse, -R203.reuse ;  /* 0x0000000bacac7223 */ /* 0x180fe200000108cb */
[-CC-:B------:R-:W-:Y:S01]  /*d400*/  FFMA.FTZ R173, R173, R11.reuse, -R203.reuse ;  /* 0x0000000badad7223 */ /* 0x180fe200000108cb */
[-CC-:B------:R-:W-:Y:S01]  /*d410*/  FFMA.FTZ R176, R176, R11.reuse, -R203.reuse ;  /* 0x0000000bb0b07223 */ /* 0x180fe200000108cb */
[----:B------:R-:W-:Y:S01]  /*d420*/  MUFU.EX2 R152, R152 ;  /* 0x0000009800987308 */ /* 0x000fe20000000800 */
[-CC-:B-1----:R-:W-:Y:S01]  /*d430*/  FFMA.FTZ R197, R165, R11.reuse, -R203.reuse ;  /* 0x0000000ba5c57223 */ /* 0x182fe200000108cb */
[-CC-:B------:R-:W-:Y:S01]  /*d440*/  FFMA.FTZ R177, R177, R11.reuse, -R203.reuse ;  /* 0x0000000bb1b17223 */ /* 0x180fe200000108cb */
[-CC-:B------:R-:W-:Y:S01]  /*d450*/  FFMA.FTZ R180, R180, R11.reuse, -R203.reuse ;  /* 0x0000000bb4b47223 */ /* 0x180fe200000108cb */
[----:B------:R-:W-:-:S04]  /*d460*/  FFMA.FTZ R181, R181, R11, -R203 ;  /* 0x0000000bb5b57223 */ /* 0x000fc800000108cb */
[----:B------:R-:W-:Y:S01]  /*d470*/  MUFU.EX2 R153, R153 ;  /* 0x0000009900997308 */ /* 0x000fe20000000800 */
[-C--:B--2---:R-:W-:Y:S01]  /*d480*/  FMUL.FTZ R24, R24, R202.reuse ;  /* 0x000000ca18187220 */ /* 0x084fe20000410000 */
[-C--:B------:R-:W-:Y:S01]  /*d490*/  FMUL.FTZ R25, R25, R202.reuse ;  /* 0x000000ca19197220 */ /* 0x080fe20000410000 */
[-C--:B------:R-:W-:Y:S01]  /*d4a0*/  FMUL.FTZ R28, R28, R202.reuse ;  /* 0x000000ca1c1c7220 */ /* 0x080fe20000410000 */
[----:B------:R-:W-:Y:S01]  /*d4b0*/  FMUL.FTZ R29, R29, R202 ;  /* 0x000000ca1d1d7220 */ /* 0x000fe20000410000 */
[----:B0-----:R-:W-:Y:S01]  /*d4c0*/  FMNMX.FTZ R21, R21, R164, !PT ;  /* 0x000000a415157209 */ /* 0x001fe20007810000 */
[-C--:B------:R-:W-:Y:S01]  /*d4d0*/  FMUL.FTZ R32, R32, R202.reuse ;  /* 0x000000ca20207220 */ /* 0x080fe20000410000 */
[-C--:B------:R-:W-:Y:S01]  /*d4e0*/  FMUL.FTZ R33, R33, R202.reuse ;  /* 0x000000ca21217220 */ /* 0x080fe20000410000 */
[----:B------:R-:W-:Y:S01]  /*d4f0*/  MUFU.EX2 R204, R204 ;  /* 0x000000cc00cc7308 */ /* 0x000fe20000000800 */
[-C--:B------:R-:W-:Y:S01]  /*d500*/  FMUL.FTZ R36, R36, R202.reuse ;  /* 0x000000ca24247220 */ /* 0x080fe20000410000 */
[C---:B------:R-:W-:Y:S01]  /*d510*/  FADD.FTZ R164, -R21.reuse, R200 ;  /* 0x000000c815a47221 */ /* 0x040fe20000010100 */
[-C--:B------:R-:W-:Y:S01]  /*d520*/  FMUL.FTZ R205, R21, R11.reuse ;  /* 0x0000000b15cd7220 */ /* 0x080fe20000410000 */
[-C--:B------:R-:W-:Y:S01]  /*d530*/  FMUL.FTZ R37, R37, R202.reuse ;  /* 0x000000ca25257220 */ /* 0x080fe20000410000 */
[----:B------:R-:W-:Y:S01]  /*d540*/  FMUL.FTZ R40, R40, R202 ;  /* 0x000000ca28287220 */ /* 0x000fe20000410000 */
[-C--:B------:R-:W-:Y:S01]  /*d550*/  FMUL.FTZ R164, R164, R11.reuse ;  /* 0x0000000ba4a47220 */ /* 0x080fe20000410000 */
[-CC-:B------:R-:W-:Y:S01]  /*d560*/  FFMA.FTZ R154, R154, R11.reuse, -R205.reuse ;  /* 0x0000000b9a9a7223 */ /* 0x180fe200000108cd */
[-CC-:B------:R-:W-:Y:S01]  /*d570*/  FFMA.FTZ R206, R155, R11.reuse, -R205.reuse ;  /* 0x0000000b9bce7223 */ /* 0x180fe200000108cd */
[-CC-:B------:R-:W-:Y:S01]  /*d580*/  FFMA.FTZ R155, R158, R11.reuse, -R205.reuse ;  /* 0x0000000b9e9b7223 */ /* 0x180fe200000108cd */
[-CC-:B------:R-:W-:Y:S01]  /*d590*/  FFMA.FTZ R158, R162, R11.reuse, -R205.reuse ;  /* 0x0000000ba29e7223 */ /* 0x180fe200000108cd */
[----:B------:R-:W-:Y:S01]  /*d5a0*/  IMAD.MOV R162, RZ, RZ, -R194 ;  /* 0x000000ffffa27224 */ /* 0x000fe200078e0ac2 */
[----:B------:R-:W0:Y:S01]  /*d5b0*/  MUFU.EX2 R164, R164 ;  /* 0x000000a400a47308 */ /* 0x000e220000000800 */
[-CC-:B------:R-:W-:Y:S01]  /*d5c0*/  FFMA.FTZ R165, R159, R11.reuse, -R205.reuse ;  /* 0x0000000b9fa57223 */ /* 0x180fe200000108cd */
[-CC-:B------:R-:W-:Y:S01]  /*d5d0*/  FFMA.FTZ R159, R163, R11.reuse, -R205.reuse ;  /* 0x0000000ba39f7223 */ /* 0x180fe200000108cd */
[----:B------:R-:W-:Y:S01]  /*d5e0*/  FFMA.FTZ R200, R166, R11, -R205 ;  /* 0x0000000ba6c87223 */ /* 0x000fe200000108cd */
[----:B------:R-:W-:Y:S01]  /*d5f0*/  ISETP.NE.AND P3, PT, R193, R162, PT ;  /* 0x000000a2c100720c */ /* 0x000fe20003f65270 */
[----:B------:R-:W-:-:S02]  /*d600*/  @!P1 VIADD R162, R14, 0x38840 ;  /* 0x000388400ea29836 */ /* 0x000fc40000000000 */
[-CC-:B------:R-:W-:Y:S01]  /*d610*/  FFMA.FTZ R203, R167, R11.reuse, -R205.reuse ;  /* 0x0000000ba7cb7223 */ /* 0x180fe200000108cd */
[-CC-:B------:R-:W-:Y:S01]  /*d620*/  FFMA.FTZ R170, R170, R11.reuse, -R205.reuse ;  /* 0x0000000baaaa7223 */ /* 0x180fe200000108cd */
[----:B------:R-:W1:Y:S01]  /*d630*/  MUFU.EX2 R154, R154 ;  /* 0x0000009a009a7308 */ /* 0x000e620000000800 */
[-CC-:B------:R-:W-:Y:S01]  /*d640*/  FFMA.FTZ R171, R171, R11.reuse, -R205.reuse ;  /* 0x0000000babab7223 */ /* 0x180fe200000108cd */
[----:B------:R-:W-:Y:S01]  /*d650*/  @!P1 PRMT R162, RZ, 0x654, R162 ;  /* 0x00000654ffa29816 */ /* 0x000fe200000000a2 */
[-CC-:B------:R-:W-:Y:S01]  /*d660*/  FFMA.FTZ R174, R174, R11.reuse, -R205.reuse ;  /* 0x0000000baeae7223 */ /* 0x180fe200000108cd */
[-CC-:B------:R-:W-:Y:S01]  /*d670*/  FFMA.FTZ R175, R175, R11.reuse, -R205.reuse ;  /* 0x0000000bafaf7223 */ /* 0x180fe200000108cd */
[-CC-:B------:R-:W-:Y:S01]  /*d680*/  FFMA.FTZ R178, R178, R11.reuse, -R205.reuse ;  /* 0x0000000bb2b27223 */ /* 0x180fe200000108cd */
[----:B------:R2:W-:Y:S01]  /*d690*/  @!P1 SYNCS.ARRIVE.TRANS64.RED.A1T0 RZ, [R162+URZ], RZ ;  /* 0x000000ffa2ff99a7 */ /* 0x0005e2000810043f */
[----:B------:R-:W-:Y:S01]  /*d6a0*/  FFMA.FTZ R179, R179, R11, -R205 ;  /* 0x0000000bb3b37223 */ /* 0x000fe200000108cd */
[----:B------:R-:W3:Y:S01]  /*d6b0*/  MUFU.EX2 R206, R206 ;  /* 0x000000ce00ce7308 */ /* 0x000ee20000000800 */
[----:B------:R-:W-:-:S02]  /*d6c0*/  @!P3 IMAD R163, R198, 0x40, R191 ;  /* 0x00000040c6a3b824 */ /* 0x000fc400078e02bf */
[-C--:B0-----:R-:W-:Y:S01]  /*d6d0*/  FMUL.FTZ R26, R26, R164.reuse ;  /* 0x000000a41a1a7220 */ /* 0x081fe20000410000 */
[-C--:B------:R-:W-:Y:S01]  /*d6e0*/  FMUL.FTZ R27, R27, R164.reuse ;  /* 0x000000a41b1b7220 */ /* 0x080fe20000410000 */
[-C--:B------:R-:W-:Y:S01]  /*d6f0*/  FMUL.FTZ R30, R30, R164.reuse ;  /* 0x000000a41e1e7220 */ /* 0x080fe20000410000 */
[----:B------:R-:W-:Y:S02]  /*d700*/  @!P3 IMAD R163, R163, 0x4, R2 ;  /* 0x00000004a3a3b824 */ /* 0x000fe400078e0202 */
[-CC-:B--2---:R-:W-:Y:S01]  /*d710*/  FFMA.FTZ R162, R182, R11.reuse, -R205.reuse ;  /* 0x0000000bb6a27223 */ /* 0x184fe200000108cd */
[----:B------:R-:W-:Y:S01]  /*d720*/  FFMA.FTZ R205, R183, R11, -R205 ;  /* 0x0000000bb7cd7223 */ /* 0x000fe200000108cd */
[----:B------:R-:W0:Y:S01]  /*d730*/  MUFU.EX2 R155, R155 ;  /* 0x0000009b009b7308 */ /* 0x000e220000000800 */
[----:B-1----:R-:W-:Y:S01]  /*d740*/  FFMA.FTZ R201, R164, R201, R154 ;  /* 0x000000c9a4c97223 */ /* 0x002fe2000001009a */
[----:B------:R-:W-:Y:S01]  /*d750*/  @!P3 STS [R163+0x38400], R202 ;  /* 0x038400caa300b388 */ /* 0x000fe20000000800 */
[-C--:B------:R-:W-:Y:S01]  /*d760*/  FMUL.FTZ R31, R31, R164.reuse ;  /* 0x000000a41f1f7220 */ /* 0x080fe20000410000 */
[-C--:B------:R-:W-:Y:S01]  /*d770*/  FMUL.FTZ R34, R34, R164.reuse ;  /* 0x000000a422227220 */ /* 0x080fe20000410000 */
[-C--:B------:R-:W-:Y:S01]  /*d780*/  FMUL.FTZ R35, R35, R164.reuse ;  /* 0x000000a423237220 */ /* 0x080fe20000410000 */
[----:B------:R1:W-:Y:S01]  /*d790*/  @!P3 STS [R163+0x38420], R164 ;  /* 0x038420a4a300b388 */ /* 0x0003e20000000800 */
        /* <DEDUP_REMOVED lines=10> */
[----:B0-----:R-:W-:Y:S01]  /*d840*/  FADD.FTZ R201, R155, R201 ;  /* 0x000000c99bc97221 */ /* 0x001fe20000010000 */
[----:B-1----:R-:W-:Y:S01]  /*d850*/  FFMA.FTZ R163, R202, R199, R152 ;  /* 0x000000c7caa37223 */ /* 0x002fe20000010098 */
[----:B------:R-:W-:Y:S01]  /*d860*/  F2FP.F16.F32.PACK_AB R152, R153, R152 ;  /* 0x000000989998723e */ /* 0x000fe200000000ff */
[-C--:B------:R-:W-:Y:S01]  /*d870*/  FMUL.FTZ R51, R51, R164.reuse ;  /* 0x000000a433337220 */ /* 0x080fe20000410000 */
[----:B------:R-:W-:Y:S01]  /*d880*/  FMUL.FTZ R54, R54, R164 ;  /* 0x000000a436367220 */ /* 0x000fe20000410000 */
[----:B------:R-:W-:Y:S01]  /*d890*/  FADD.FTZ R163, R153, R163 ;  /* 0x000000a399a37221 */ /* 0x000fe20000010000 */
[----:B------:R-:W-:Y:S01]  /*d8a0*/  F2FP.F16.F32.PACK_AB R153, R206, R154 ;  /* 0x0000009ace99723e */ /* 0x000fe200000000ff */
[----:B------:R-:W0:Y:S01]  /*d8b0*/  MUFU.EX2 R157, R157 ;  /* 0x0000009d009d7308 */ /* 0x000e220000000800 */
[C---:B--2---:R-:W-:Y:S01]  /*d8c0*/  FADD.FTZ R201, R165.reuse, R201 ;  /* 0x000000c9a5c97221 */ /* 0x044fe20000010000 */
[----:B------:R-:W-:Y:S01]  /*d8d0*/  FADD.FTZ R163, R204, R163 ;  /* 0x000000a3cca37221 */ /* 0x000fe20000010000 */
[----:B------:R-:W-:Y:S01]  /*d8e0*/  F2FP.F16.F32.PACK_AB R155, R165, R155 ;  /* 0x0000009ba59b723e */ /* 0x000fe200000000ff */
[-C--:B------:R-:W-:Y:S01]  /*d8f0*/  FMUL.FTZ R55, R55, R164.reuse ;  /* 0x000000a437377220 */ /* 0x080fe20000410000 */
[-C--:B------:R-:W-:Y:S01]  /*d900*/  FMUL.FTZ R58, R58, R164.reuse ;  /* 0x000000a43a3a7220 */ /* 0x080fe20000410000 */
[-C--:B------:R-:W-:Y:S01]  /*d910*/  FMUL.FTZ R59, R59, R164.reuse ;  /* 0x000000a43b3b7220 */ /* 0x080fe20000410000 */
[-C--:B------:R-:W-:Y:S01]  /*d920*/  FMUL.FTZ R62, R62, R164.reuse ;  /* 0x000000a43e3e7220 */ /* 0x080fe20000410000 */
[----:B------:R-:W1:Y:S01]  /*d930*/  MUFU.EX2 R156, R156 ;  /* 0x0000009c009c7308 */ /* 0x000e620000000800 */
[----:B---3--:R-:W-:Y:S01]  /*d940*/  FADD.FTZ R182, R158, R201 ;  /* 0x000000c99eb67221 */ /* 0x008fe20000010000 */
[-C--:B------:R-:W-:Y:S01]  /*d950*/  FMUL.FTZ R63, R63, R164.reuse ;  /* 0x000000a43f3f7220 */ /* 0x080fe20000410000 */
[-C--:B------:R-:W-:Y:S01]  /*d960*/  FMUL.FTZ R66, R66, R164.reuse ;  /* 0x000000a442427220 */ /* 0x080fe20000410000 */
[-C--:B------:R-:W-:Y:S01]  /*d970*/  FMUL.FTZ R67, R67, R164.reuse ;  /* 0x000000a443437220 */ /* 0x080fe20000410000 */
[-C--:B------:R-:W-:Y:S01]  /*d980*/  FMUL.FTZ R70, R70, R164.reuse ;  /* 0x000000a446467220 */ /* 0x080fe20000410000 */
[-C--:B------:R-:W-:Y:S01]  /*d990*/  FMUL.FTZ R71, R71, R164.reuse ;  /* 0x000000a447477220 */ /* 0x080fe20000410000 */
[----:B------:R-:W-:Y:S01]  /*d9a0*/  FMUL.FTZ R74, R74, R164 ;  /* 0x000000a44a4a7220 */ /* 0x000fe20000410000 */
[----:B------:R-:W2:Y:S01]  /*d9b0*/  MUFU.EX2 R161, R161 ;  /* 0x000000a100a17308 */ /* 0x000ea20000000800 */
[C---:B0-----:R-:W-:Y:S01]  /*d9c0*/  FADD.FTZ R163, R157.reuse, R163 ;  /* 0x000000a39da37221 */ /* 0x041fe20000010000 */
[----:B------:R-:W-:Y:S01]  /*d9d0*/  F2FP.F16.F32.PACK_AB R154, R157, R204 ;  /* 0x000000cc9d9a723e */ /* 0x000fe200000000ff */
[----:B------:R-:W-:Y:S01]  /*d9e0*/  BAR.SYNC.DEFER_BLOCKING 0xf, 0x100 ;  /* 0x03c4000000007b1d */ /* 0x000fe20000010000 */
[-C--:B------:R-:W-:Y:S01]  /*d9f0*/  FMUL.FTZ R75, R75, R164.reuse ;  /* 0x000000a44b4b7220 */ /* 0x080fe20000410000 */
[-C--:B------:R-:W-:Y:S01]  /*da00*/  FMUL.FTZ R78, R78, R164.reuse ;  /* 0x000000a44e4e7220 */ /* 0x080fe20000410000 */
[-C--:B------:R-:W-:Y:S01]  /*da10*/  FMUL.FTZ R79, R79, R164.reuse ;  /* 0x000000a44f4f7220 */ /* 0x080fe20000410000 */
[-C--:B------:R-:W-:Y:S01]  /*da20*/  FMUL.FTZ R82, R82, R164.reuse ;  /* 0x000000a452527220 */ /* 0x080fe20000410000 */
[-C--:B------:R-:W-:Y:S01]  /*da30*/  FMUL.FTZ R83, R83, R164.reuse ;  /* 0x000000a453537220 */ /* 0x080fe20000410000 */
[----:B------:R-:W0:Y:S01]  /*da40*/  MUFU.EX2 R159, R159 ;  /* 0x0000009f009f7308 */ /* 0x000e220000000800 */
[----:B-1----:R-:W-:Y:S01]  /*da50*/  FADD.FTZ R163, R156, R163 ;  /* 0x000000a39ca37221 */ /* 0x002fe20000010000 */
[-C--:B------:R-:W-:Y:S01]  /*da60*/  FMUL.FTZ R86, R86, R164.reuse ;  /* 0x000000a456567220 */ /* 0x080fe20000410000 */
[-C--:B------:R-:W-:Y:S01]  /*da70*/  FMUL.FTZ R87, R87, R164.reuse ;  /* 0x000000a457577220 */ /* 0x080fe20000410000 */
[-C--:B------:R-:W-:Y:S01]  /*da80*/  FMUL.FTZ R90, R90, R164.reuse ;  /* 0x000000a45a5a7220 */ /* 0x080fe20000410000 */
[-C--:B------:R-:W-:Y:S01]  /*da90*/  FMUL.FTZ R91, R91, R164.reuse ;  /* 0x000000a45b5b7220 */ /* 0x080fe20000410000 */
[-C--:B------:R-:W-:Y:S01]  /*daa0*/  FMUL.FTZ R94, R94, R164.reuse ;  /* 0x000000a45e5e7220 */ /* 0x080fe20000410000 */
[----:B------:R-:W-:Y:S01]  /*dab0*/  FMUL.FTZ R95, R95, R164 ;  /* 0x000000a45f5f7220 */ /* 0x000fe20000410000 */
[----:B------:R-:W1:Y:S01]  /*dac0*/  MUFU.EX2 R160, R160 ;  /* 0x000000a000a07308 */ /* 0x000e620000000800 */
[C---:B--2---:R-:W-:Y:S01]  /*dad0*/  FADD.FTZ R198, R161.reuse, R163 ;  /* 0x000000a3a1c67221 */ /* 0x044fe20000010000 */
[----:B------:R-:W-:Y:S01]  /*dae0*/  F2FP.F16.F32.PACK_AB R156, R161, R156 ;  /* 0x0000009ca19c723e */ /* 0x000fe200000000ff */
        /* <DEDUP_REMOVED lines=8> */
[-C--:B------:R-:W-:Y:S01]  /*db70*/  FMUL.FTZ R107, R107, R164.reuse ;  /* 0x000000a46b6b7220 */ /* 0x080fe20000410000 */
[-C--:B------:R-:W-:Y:S01]  /*db80*/  FMUL.FTZ R110, R110, R164.reuse ;  /* 0x000000a46e6e7220 */ /* 0x080fe20000410000 */
[-C--:B------:R-:W-:Y:S01]  /*db90*/  FMUL.FTZ R111, R111, R164.reuse ;  /* 0x000000a46f6f7220 */ /* 0x080fe20000410000 */
[-C--:B------:R-:W-:Y:S01]  /*dba0*/  FMUL.FTZ R114, R114, R164.reuse ;  /* 0x000000a472727220 */ /* 0x080fe20000410000 */
[-C--:B------:R-:W-:Y:S01]  /*dbb0*/  FMUL.FTZ R115, R115, R164.reuse ;  /* 0x000000a473737220 */ /* 0x080fe20000410000 */
[----:B------:R-:W-:Y:S01]  /*dbc0*/  MUFU.EX2 R200, R200 ;  /* 0x000000c800c87308 */ /* 0x000fe20000000800 */
[----:B-1----:R-:W-:Y:S01]  /*dbd0*/  FADD.FTZ R198, R160, R198 ;  /* 0x000000c6a0c67221 */ /* 0x002fe20000010000 */
[-C--:B------:R-:W-:Y:S01]  /*dbe0*/  FMUL.FTZ R118, R118, R164.reuse ;  /* 0x000000a476767220 */ /* 0x080fe20000410000 */
[-C--:B------:R-:W-:Y:S01]  /*dbf0*/  FMUL.FTZ R119, R119, R164.reuse ;  /* 0x000000a477777220 */ /* 0x080fe20000410000 */
[-C--:B------:R-:W-:Y:S01]  /*dc00*/  FMUL.FTZ R122, R122, R164.reuse ;  /* 0x000000a47a7a7220 */ /* 0x080fe20000410000 */
[-C--:B------:R-:W-:Y:S01]  /*dc10*/  FMUL.FTZ R123, R123, R164.reuse ;  /* 0x000000a47b7b7220 */ /* 0x080fe20000410000 */
[-C--:B------:R-:W-:Y:S01]  /*dc20*/  FMUL.FTZ R126, R126, R164.reuse ;  /* 0x000000a47e7e7220 */ /* 0x080fe20000410000 */
[----:B------:R-:W-:Y:S01]  /*dc30*/  FMUL.FTZ R127, R127, R164 ;  /* 0x000000a47f7f7220 */ /* 0x000fe20000410000 */
[----:B------:R-:W0:Y:S01]  /*dc40*/  MUFU.EX2 R203, R203 ;  /* 0x000000cb00cb7308 */ /* 0x000e220000000800 */
[----:B--2---:R-:W-:Y:S01]  /*dc50*/  F2FP.F16.F32.PACK_AB R158, R197, R160 ;  /* 0x000000a0c59e723e */ /* 0x004fe200000000ff */
        /* <DEDUP_REMOVED lines=78> */
[----:B------:R-:W0:Y:S01]  /*e140*/  MUFU.EX2 R177, R177 ;  /* 0x000000b100b17308 */ /* 0x000e220000000800 */
[----:B-1----:R-:W-:Y:S01]  /*e150*/  F2FP.F16.F32.PACK_AB R163, R175, R174 ;  /* 0x000000aeafa3723e */ /* 0x002fe200000000ff */
[----:B------:R-:W-:Y:S01]  /*e160*/  FMUL.FTZ R149, R149, R202 ;  /* 0x000000ca95957220 */ /* 0x000fe20000410000 */
[----:B------:R1:W-:Y:S01]  /*e170*/  STSM.16.M88.4 [R195+0x36400], R152 ;  /* 0x03640098c3007844 */ /* 0x0003e20000000200 */
[----:B------:R-:W-:Y:S01]  /*e180*/  FADD.FTZ R182, R200, R182 ;  /* 0x000000b6c8b67221 */ /* 0x000fe20000010000 */
[----:B------:R-:W-:Y:S01]  /*e190*/  FADD.FTZ R197, R197, R198 ;  /* 0x000000c6c5c57221 */ /* 0x000fe20000010000 */
[----:B------:R-:W-:Y:S01]  /*e1a0*/  @!P1 VIADD R14, R14, 0x38860 ;  /* 0x000388600e0e9836 */ /* 0x000fe20000000000 */
[----:B------:R3:W-:Y:S01]  /*e1b0*/  STSM.16.M88.4 [R196], R156 ;  /* 0x0000009cc4007844 */ /* 0x0007e20000000200 */
[----:B------:R-:W-:Y:S01]  /*e1c0*/  MUFU.EX2 R180, R180 ;  /* 0x000000b400b47308 */ /* 0x000fe20000000800 */
[----:B------:R-:W-:Y:S01]  /*e1d0*/  FADD.FTZ R203, R203, R182 ;  /* 0x000000b6cbcb7221 */ /* 0x000fe20000010000 */
[----:B------:R-:W-:Y:S01]  /*e1e0*/  FADD.FTZ R168, R168, R197 ;  /* 0x000000c5a8a87221 */ /* 0x000fe20000010000 */
[----:B------:R-:W-:Y:S01]  /*e1f0*/  @!P1 PRMT R14, RZ, 0x654, R14 ;  /* 0x00000654ff0e9816 */ /* 0x000fe2000000000e */
[----:B------:R-:W-:-:S02]  /*e200*/  IMAD.MOV.U32 R198, RZ, RZ, R18 ;  /* 0x000000ffffc67224 */ /* 0x000fc400078e0012 */
[----:B------:R-:W-:Y:S01]  /*e210*/  FADD.FTZ R170, R170, R203 ;  /* 0x000000cbaaaa7221 */ /* 0x000fe20000010000 */
[----:B------:R-:W-:Y:S01]  /*e220*/  FADD.FTZ R169, R169, R168 ;  /* 0x000000a8a9a97221 */ /* 0x000fe20000010000 */
[----:B------:R-:W-:Y:S01]  /*e230*/  IMAD.MOV.U32 R200, RZ, RZ, R21 ;  /* 0x000000ffffc87224 */ /* 0x000fe200078e0015 */
[----:B------:R-:W2:Y:S01]  /*e240*/  MUFU.EX2 R181, R181 ;  /* 0x000000b500b57308 */ /* 0x000ea20000000800 */
[----:B0-----:R-:W-:Y:S01]  /*e250*/  F2FP.F16.F32.PACK_AB R164, R177, R176 ;  /* 0x000000b0b1a4723e */ /* 0x001fe200000000ff */
[----:B------:R-:W-:Y:S01]  /*e260*/  FADD.FTZ R171, R171, R170 ;  /* 0x000000aaabab7221 */ /* 0x000fe20000010000 */
[----:B------:R-:W-:-:S03]  /*e270*/  IMAD.MOV.U32 R197, RZ, RZ, R12 ;  /* 0x000000ffffc57224 */ /* 0x000fc600078e000c */
[----:B------:R-:W-:Y:S02]  /*e280*/  FADD.FTZ R174, R174, R171 ;  /* 0x000000abaeae7221 */ /* 0x000fe40000010000 */
[----:B------:R-:W-:Y:S02]  /*e290*/  MUFU.EX2 R178, R178 ;  /* 0x000000b200b27308 */ /* 0x000fe40000000800 */
[----:B------:R-:W-:-:S06]  /*e2a0*/  FADD.FTZ R175, R175, R174 ;  /* 0x000000aeafaf7221 */ /* 0x000fcc0000010000 */
[----:B------:R-:W0:Y:S01]  /*e2b0*/  MUFU.EX2 R179, R179 ;  /* 0x000000b300b37308 */ /* 0x000e220000000800 */
[----:B--2---:R-:W-:-:S07]  /*e2c0*/  F2FP.F16.F32.PACK_AB R166, R181, R180 ;  /* 0x000000b4b5a6723e */ /* 0x004fce00000000ff */
[----:B------:R2:W4:Y:S08]  /*e2d0*/  MUFU.EX2 R183, R162 ;  /* 0x000000a200b77308 */ /* 0x0005300000000800 */
[----:B------:R-:W5:Y:S01]  /*e2e0*/  MUFU.EX2 R201, R205 ;  /* 0x000000cd00c97308 */ /* 0x000f620000000800 */
[----:B--2---:R-:W-:Y:S01]  /*e2f0*/  F2FP.F16.F32.PACK_AB R162, R173, R172 ;  /* 0x000000acada2723e */ /* 0x004fe200000000ff */
[----:B------:R-:W-:Y:S01]  /*e300*/  FADD.FTZ R172, R172, R169 ;  /* 0x000000a9acac7221 */ /* 0x000fe20000010000 */
[----:B0-----:R-:W-:Y:S01]  /*e310*/  F2FP.F16.F32.PACK_AB R165, R179, R178 ;  /* 0x000000b2b3a5723e */ /* 0x001fe200000000ff */
[----:B------:R-:W-:-:S02]  /*e320*/  FADD.FTZ R178, R178, R175 ;  /* 0x000000afb2b27221 */ /* 0x000fc40000010000 */
[----:B------:R3:W-:Y:S01]  /*e330*/  STSM.16.M88.4 [R209], R160 ;  /* 0x000000a0d1007844 */ /* 0x0007e20000000200 */
[----:B------:R-:W-:Y:S01]  /*e340*/  FADD.FTZ R173, R173, R172 ;  /* 0x000000acadad7221 */ /* 0x000fe20000010000 */
[----:B------:R-:W-:-:S03]  /*e350*/  FADD.FTZ R178, R179, R178 ;  /* 0x000000b2b3b27221 */ /* 0x000fc60000010000 */
[----:B------:R-:W-:Y:S01]  /*e360*/  FADD.FTZ R176, R176, R173 ;  /* 0x000000adb0b07221 */ /* 0x000fe20000010000 */
[----:B----4-:R-:W-:-:S03]  /*e370*/  FADD.FTZ R178, R183, R178 ;  /* 0x000000b2b7b27221 */ /* 0x010fc60000010000 */
[----:B------:R-:W-:Y:S01]  /*e380*/  FADD.FTZ R177, R177, R176 ;  /* 0x000000b0b1b17221 */ /* 0x000fe20000010000 */
[C---:B-----5:R-:W-:Y:S01]  /*e390*/  F2FP.F16.F32.PACK_AB R167, R201.reuse, R183 ;  /* 0x000000b7c9a7723e */ /* 0x060fe200000000ff */
[----:B------:R-:W-:Y:S02]  /*e3a0*/  FADD.FTZ R201, R201, R178 ;  /* 0x000000b2c9c97221 */ /* 0x000fe40000010000 */
[----:B------:R-:W-:Y:S02]  /*e3b0*/  FADD.FTZ R180, R180, R177 ;  /* 0x000000b1b4b47221 */ /* 0x000fe40000010000 */
[----:B------:R3:W-:Y:S01]  /*e3c0*/  STSM.16.M88.4 [R208], R164 ;  /* 0x000000a4d0007844 */ /* 0x0007e20000000200 */
[----:B------:R-:W-:Y:S01]  /*e3d0*/  WARPGROUP.ARRIVE ;  /* 0x00000000000079c5 */ /* 0x000fe20000000000 */
[----:B------:R-:W-:-:S05]  /*e3e0*/  FADD.FTZ R199, R181, R180 ;  /* 0x000000b4b5c77221 */ /* 0x000fca0000010000 */
[----:B------:R-:W-:Y:S03]  /*e3f0*/  HGMMA.64x256x16.F32 R24, R152, gdesc[UR4].tnspB, R24, gsb0 ;  /* 0x43e0000498187df0 */ /* 0x000fe60008000818 */
[----:B------:R-:W-:Y:S02]  /*e400*/  WARPGROUP.DEPBAR.LE gsb0, 0x0 ;  /* 0x00008000000079c5 */ /* 0x000fe40000010000 */
[----:B-1----:R-:W-:Y:S01]  /*e410*/  VIADD R152, R20, 0x80 ;  /* 0x0000008014987836 */ /* 0x002fe20000000000 */
[----:B------:R-:W-:Y:S01]  /*e420*/  WARPGROUP.ARRIVE ;  /* 0x00000000000079c5 */ /* 0x000fe20000000000 */
[----:B------:R-:W-:-:S03]  /*e430*/  IMAD.MOV.U32 R153, RZ, RZ, 0x40000040 ;  /* 0x40000040ff997424 */ /* 0x000fc600078e00ff */
[----:B------:R-:W-:Y:S01]  /*e440*/  R2UR UR6, R152 ;  /* 0x00000000980672ca */ /* 0x000fe200000e0000 */
[----:B------:R-:W-:Y:S01]  /*e450*/  VIADD R152, R20, 0x100 ;  /* 0x0000010014987836 */ /* 0x000fe20000000000 */
[----:B------:R-:W-:Y:S01]  /*e460*/  R2UR UR7, R153 ;  /* 0x00000000990772ca */ /* 0x000fe200000e0000 */
[----:B------:R-:W-:-:S15]  /*e470*/  IMAD.MOV.U32 R153, RZ, RZ, 0x40000040 ;  /* 0x40000040ff997424 */ /* 0x000fde00078e00ff */
[----:B------:R-:W-:Y:S01]  /*e480*/  HGMMA.64x256x16.F32 R24, R156, gdesc[UR4].tnspB, R24, gsb0 ;  /* 0x43e000049c187df0 */ /* 0x000fe20008000818 */
[----:B------:R-:W-:Y:S01]  /*e490*/  R2UR UR6, R152 ;  /* 0x00000000980672ca */ /* 0x000fe200000e0000 */
[----:B------:R-:W-:Y:S01]  /*e4a0*/  VIADD R152, R20, 0x180 ;  /* 0x0000018014987836 */ /* 0x000fe20000000000 */
[----:B------:R-:W-:Y:S01]  /*e4b0*/  R2UR UR7, R153 ;  /* 0x00000000990772ca */ /* 0x000fe200000e0000 */
[----:B------:R-:W-:Y:S01]  /*e4c0*/  IMAD.MOV.U32 R153, RZ, RZ, 0x40000040 ;  /* 0x40000040ff997424 */ /* 0x000fe200078e00ff */
[----:B------:R-:W-:Y:S02]  /*e4d0*/  WARPGROUP.DEPBAR.LE gsb0, 0x0 ;  /* 0x00008000000079c5 */ /* 0x000fe40000010000 */
[----:B------:R-:W-:-:S15]  /*e4e0*/  WARPGROUP.ARRIVE ;  /* 0x00000000000079c5 */ /* 0x000fde0000000000 */
[----:B------:R-:W-:-:S06]  /*e4f0*/  NOP ;  /* 0x0000000000007918 */ /* 0x000fcc0000000000 */
        /* <DEDUP_REMOVED lines=18> */
.L_x_1399:
[----:B------:R-:W-:Y:S05]  /*e620*/  BSYNC B0 ;  /* 0x0000000000007941 */ /* 0x000fea0003800000 */
.L_x_1398:
[----:B------:R-:W0:Y:S01]  /*e630*/  SHFL.BFLY PT, R0, R199, 0x2, 0x1f ;  /* 0x0c401f00c7007f89 */ /* 0x000e2200000e0000 */
[----:B------:R-:W-:Y:S02]  /*e640*/  IMAD.MOV.U32 R173, RZ, RZ, -0x800000 ;  /* 0xff800000ffad7424 */ /* 0x000fe400078e00ff */
[----:B------:R-:W-:Y:S01]  /*e650*/  IMAD.MOV.U32 R174, RZ, RZ, -0x800000 ;  /* 0xff800000ffae7424 */ /* 0x000fe200078e00ff */
[----:B------:R-:W1:Y:S01]  /*e660*/  SHFL.BFLY PT, R4, R201, 0x2, 0x1f ;  /* 0x0c401f00c9047f89 */ /* 0x000e6200000e0000 */
[----:B------:R-:W-:Y:S01]  /*e670*/  VIADD R219, R219, 0x1 ;  /* 0x00000001dbdb7836 */ /* 0x000fe20000000000 */
[----:B------:R-:W-:Y:S08]  /*e680*/  BAR.ARV 0x8, 0x100 ;  /* 0x0204000000007b1d */ /* 0x000ff00000002000 */
[----:B------:R-:W-:Y:S01]  /*e690*/  BAR.SYNC.DEFER_BLOCKING 0xf, 0x100 ;  /* 0x03c4000000007b1d */ /* 0x000fe20000010000 */
[----:B0-----:R-:W-:Y:S01]  /*e6a0*/  FADD.FTZ R3, R0, R199 ;  /* 0x000000c700037221 */ /* 0x001fe20000010000 */
[----:B-1----:R-:W-:-:S04]  /*e6b0*/  FADD.FTZ R6, R4, R201 ;  /* 0x000000c904067221 */ /* 0x002fc80000010000 */
[----:B------:R-:W0:Y:S01]  /*e6c0*/  SHFL.BFLY PT, R0, R3, 0x1, 0x1f ;  /* 0x0c201f0003007f89 */ /* 0x000e2200000e0000 */
[----:B------:R-:W-:-:S03]  /*e6d0*/  IMAD.MOV R4, RZ, RZ, -R194 ;  /* 0x000000ffff047224 */ /* 0x000fc600078e0ac2 */
[----:B------:R-:W1:Y:S02]  /*e6e0*/  SHFL.BFLY PT, R5, R6, 0x1, 0x1f ;  /* 0x0c201f0006057f89 */ /* 0x000e6400000e0000 */
[----:B------:R-:W-:-:S13]  /*e6f0*/  ISETP.NE.AND P0, PT, R193, R4, PT ;  /* 0x00000004c100720c */ /* 0x000fda0003f05270 */
[----:B------:R-:W-:-:S04]  /*e700*/  @!P0 IMAD R7, R18, 0x40, R191 ;  /* 0x0000004012078824 */ /* 0x000fc800078e02bf */
[----:B------:R-:W-:Y:S02]  /*e710*/  @!P0 IMAD R7, R7, 0x4, R2 ;  /* 0x0000000407078824 */ /* 0x000fe400078e0202 */
[----:B0-----:R-:W-:Y:S01]  /*e720*/  FADD.FTZ R9, R3, R0 ;  /* 0x0000000003097221 */ /* 0x001fe20000010000 */
[----:B------:R-:W-:Y:S02]  /*e730*/  VIADD R3, R18, 0x1 ;  /* 0x0000000112037836 */ /* 0x000fe40000000000 */
[----:B-1----:R-:W-:Y:S02]  /*e740*/  FADD.FTZ R0, R6, R5 ;  /* 0x0000000506007221 */ /* 0x002fe40000010000 */
[----:B------:R-:W-:Y:S02]  /*e750*/  FSETP.NE.FTZ.AND P2, PT, R9, RZ, PT ;  /* 0x000000ff0900720b */ /* 0x000fe40003f55000 */
[----:B------:R-:W-:Y:S02]  /*e760*/  CS2R R4, SRZ ;  /* 0x0000000000047805 */ /* 0x000fe4000001ff00 */
[----:B------:R-:W-:-:S02]  /*e770*/  ISETP.NE.AND P1, PT, R3, 0x2, PT ;  /* 0x000000020300780c */ /* 0x000fc40003f25270 */
[----:B------:R-:W-:Y:S02]  /*e780*/  FSETP.NE.FTZ.AND P3, PT, R0, RZ, PT ;  /* 0x000000ff0000720b */ /* 0x000fe40003f75000 */
[----:B------:R-:W-:-:S04]  /*e790*/  SEL R6, RZ, 0x1, P1 ;  /* 0x00000001ff067807 */ /* 0x000fc80000800000 */
[----:B------:R-:W-:Y:S01]  /*e7a0*/  LOP3.LUT R23, R23, R6, RZ, 0x3c, !PT ;  /* 0x0000000617177212 */ /* 0x000fe200078e3cff */
[----:B------:R-:W0:Y:S01]  /*e7b0*/  @P2 MUFU.RCP R5, R9 ;  /* 0x0000000900052308 */ /* 0x000e220000001000 */
[----:B------:R-:W-:-:S05]  /*e7c0*/  @P2 FMUL.FTZ R18, R11, 0.69314718246459960938 ;  /* 0x3f3172180b122820 */ /* 0x000fca0000410000 */
[----:B--2---:R-:W-:Y:S02]  /*e7d0*/  @P3 FMUL.FTZ R20, R11, 0.69314718246459960938 ;  /* 0x3f3172180b143820 */ /* 0x004fe40000410000 */
[----:B------:R-:W1:Y:S08]  /*e7e0*/  @P3 MUFU.RCP R4, R0 ;  /* 0x0000000000043308 */ /* 0x000e700000001000 */
[----:B------:R-:W2:Y:S01]  /*e7f0*/  @P2 MUFU.LG2 R2, R9 ;  /* 0x0000000900022308 */ /* 0x000ea20000000c00 */
[-C--:B0-----:R-:W-:Y:S01]  /*e800*/  FMUL.FTZ R10, R24, R5.reuse ;  /* 0x00000005180a7220 */ /* 0x081fe20000410000 */
[----:B------:R0:W-:Y:S01]  /*e810*/  @!P0 STS [R7+0x38400], R5 ;  /* 0x0384000507008388 */ /* 0x0001e20000000800 */
[-C--:B------:R-:W-:Y:S01]  /*e820*/  FMUL.FTZ R8, R25, R5.reuse ;  /* 0x0000000519087220 */ /* 0x080fe20000410000 */
[-C--:B------:R-:W-:Y:S01]  /*e830*/  FMUL.FTZ R177, R33, R5.reuse ;  /* 0x0000000521b17220 */ /* 0x080fe20000410000 */
[-C--:B------:R-:W-:Y:S01]  /*e840*/  FMUL.FTZ R179, R32, R5.reuse ;  /* 0x0000000520b37220 */ /* 0x080fe20000410000 */
[-C--:B------:R-:W-:Y:S01]  /*e850*/  FMUL.FTZ R178, R36, R5.reuse ;  /* 0x0000000524b27220 */ /* 0x080fe20000410000 */
[-C--:B------:R-:W-:Y:S01]  /*e860*/  FMUL.FTZ R28, R28, R5.reuse ;  /* 0x000000051c1c7220 */ /* 0x080fe20000410000 */
[----:B------:R4:W5:Y:S01]  /*e870*/  @P3 MUFU.LG2 R24, R0 ;  /* 0x0000000000183308 */ /* 0x0009620000000c00 */
[----:B-1----:R1:W-:Y:S01]  /*e880*/  @!P0 STS [R7+0x38420], R4 ;  /* 0x0384200407008388 */ /* 0x0023e20000000800 */
[-C--:B------:R-:W-:Y:S01]  /*e890*/  FMUL.FTZ R33, R42, R4.reuse ;  /* 0x000000042a217220 */ /* 0x080fe20000410000 */
[-C--:B------:R-:W-:Y:S01]  /*e8a0*/  FMUL.FTZ R6, R29, R5.reuse ;  /* 0x000000051d067220 */ /* 0x080fe20000410000 */
[-C--:B------:R-:W-:Y:S01]  /*e8b0*/  FMUL.FTZ R175, R37, R5.reuse ;  /* 0x0000000525af7220 */ /* 0x080fe20000410000 */
[-C--:B------:R-:W-:Y:S01]  /*e8c0*/  FMUL.FTZ R176, R40, R5.reuse ;  /* 0x0000000528b07220 */ /* 0x080fe20000410000 */
[-C--:B------:R-:W-:Y:S01]  /*e8d0*/  FMUL.FTZ R32, R41, R5.reuse ;  /* 0x0000000529207220 */ /* 0x080fe20000410000 */
[-C--:B------:R-:W-:Y:S01]  /*e8e0*/  FMUL.FTZ R172, R44, R5.reuse ;  /* 0x000000052cac7220 */ /* 0x080fe20000410000 */
[-C--:B------:R-:W-:Y:S01]  /*e8f0*/  FMUL.FTZ R170, R45, R5.reuse ;  /* 0x000000052daa7220 */ /* 0x080fe20000410000 */
[-C--:B----4-:R-:W-:Y:S01]  /*e900*/  FMUL.FTZ R0, R27, R4.reuse ;  /* 0x000000041b007220 */ /* 0x090fe20000410000 */
[----:B--2---:R-:W-:Y:S01]  /*e910*/  @P2 FMUL.FTZ R25, R2, 0.69314718246459960938 ;  /* 0x3f31721802192820 */ /* 0x004fe20000410000 */
[-C--:B------:R-:W-:Y:S01]  /*e920*/  FMUL.FTZ R171, R48, R5.reuse ;  /* 0x0000000530ab7220 */ /* 0x080fe20000410000 */
[-C--:B---3--:R-:W-:Y:S01]  /*e930*/  FMUL.FTZ R167, R49, R5.reuse ;  /* 0x0000000531a77220 */ /* 0x088fe20000410000 */
[-C--:B------:R-:W-:Y:S01]  /*e940*/  FMUL.FTZ R169, R52, R5.reuse ;  /* 0x0000000534a97220 */ /* 0x080fe20000410000 */
[-C--:B------:R-:W-:Y:S01]  /*e950*/  FMUL.FTZ R165, R53, R5.reuse ;  /* 0x0000000535a57220 */ /* 0x080fe20000410000 */
[-C--:B------:R-:W-:Y:S01]  /*e960*/  FMUL.FTZ R166, R56, R5.reuse ;  /* 0x0000000538a67220 */ /* 0x080fe20000410000 */
[-C--:B------:R-:W-:Y:S01]  /*e970*/  FMUL.FTZ R163, R57, R5.reuse ;  /* 0x0000000539a37220 */ /* 0x080fe20000410000 */
[----:B-----5:R-:W-:Y:S01]  /*e980*/  @P3 FMUL.FTZ R27, R24, 0.69314718246459960938 ;  /* 0x3f317218181b3820 */ /* 0x020fe20000410000 */
        /* <DEDUP_REMOVED lines=46> */
[----:B------:R-:W-:Y:S01]  /*ec70*/  FMUL.FTZ R42, R107, R4 ;  /* 0x000000046b2a7220 */ /* 0x000fe20000410000 */
[----:B------:R-:W-:Y:S01]  /*ec80*/  @P2 FFMA.FTZ R173, R18, R12, R25 ;  /* 0x0000000c12ad2223 */ /* 0x000fe20000010019 */
[----:B------:R-:W-:Y:S01]  /*ec90*/  PLOP3.LUT P0, PT, PT, PT, PT, 0x8, 0x0 ;  /* 0x000000000000781c */ /* 0x000fe20003f0e170 */
[-C--:B0-----:R-:W-:Y:S01]  /*eca0*/  FMUL.FTZ R5, R26, R4.reuse ;  /* 0x000000041a057220 */ /* 0x081fe20000410000 */
        /* <DEDUP_REMOVED lines=63> */
.L_x_1353:
[----:B------:R-:W-:Y:S05]  /*f0a0*/  BSYNC B7 ;  /* 0x0000000000077941 */ /* 0x000fea0003800000 */
.L_x_1351:
        /* <DEDUP_REMOVED lines=37> */
[C---:B------:R-:W-:Y:S01]  /*f300*/  IADD3 R0, P1, R40.reuse, 0x20, RZ ;  /* 0x0000002028007810 */ /* 0x040fe20007f3e0ff */
[--C-:B------:R-:W-:Y:S01]  /*f310*/  IMAD.X R31, RZ, RZ, R41.reuse, P0 ;  /* 0x000000ffff1f7224 */ /* 0x100fe200000e0629 */
[----:B------:R-:W-:Y:S01]  /*f320*/  LOP3.LUT R44, R45, R40, RZ, 0x3c, !PT ;  /* 0x000000282d2c7212 */ /* 0x000fe200078e3cff */
[----:B------:R-:W-:Y:S01]  /*f330*/  IMAD.MOV.U32 R45, RZ, RZ, R41 ;  /* 0x000000ffff2d7224 */ /* 0x000fe200078e0029 */
[----:B------:R-:W-:Y:S02]  /*f340*/  IADD3 R10, P4, R40, 0x60, RZ ;  /* 0x00000060280a7810 */ /* 0x000fe40007f9e0ff */
[----:B------:R-:W-:Y:S02]  /*f350*/  LOP3.LUT R30, R3, 0x380, RZ, 0xc0, !PT ;  /* 0x00000380031e7812 */ /* 0x000fe400078ec0ff */
[----:B------:R-:W-:-:S02]  /*f360*/  LOP3.LUT R181, R0, 0x380, RZ, 0xc0, !PT ;  /* 0x0000038000b57812 */ /* 0x000fc400078ec0ff */
[----:B------:R-:W-:Y:S02]  /*f370*/  LOP3.LUT R183, R10, 0x380, RZ, 0xc0, !PT ;  /* 0x000003800ab77812 */ /* 0x000fe400078ec0ff */
[----:B------:R-:W-:Y:S01]  /*f380*/  MOV R12, R44 ;  /* 0x0000002c000c7202 */ /* 0x000fe20000000f00 */
[----:B------:R-:W-:Y:S01]  /*f390*/  BAR.SYNC.DEFER_BLOCKING 0x1, 0x100 ;  /* 0x0044000000007b1d */ /* 0x000fe20000010000 */
[----:B------:R-:W-:Y:S01]  /*f3a0*/  SHF.R.U64 R30, R30, 0x3, RZ ;  /* 0x000000031e1e7819 */ /* 0x000fe200000012ff */
[--C-:B------:R-:W-:Y:S01]  /*f3b0*/  IMAD.X R45, RZ, RZ, R41.reuse, P4 ;  /* 0x000000ffff2d7224 */ /* 0x100fe200020e0629 */
[C---:B------:R-:W-:Y:S02]  /*f3c0*/  IADD3 R48, P3, R40.reuse, 0x2000, RZ ;  /* 0x0000200028307810 */ /* 0x040fe40007f7e0ff */
[----:B------:R-:W-:Y:S02]  /*f3d0*/  SHF.R.U64 R181, R181, 0x3, RZ ;  /* 0x00000003b5b57819 */ /* 0x000fe400000012ff */
[----:B------:R-:W-:Y:S01]  /*f3e0*/  SHF.R.U64 R183, R183, 0x3, RZ ;  /* 0x00000003b7b77819 */ /* 0x000fe200000012ff */
[----:B------:R-:W-:Y:S01]  /*f3f0*/  IMAD.X R49, RZ, RZ, R41, P3 ;  /* 0x000000ffff317224 */ /* 0x000fe200018e0629 */
[----:B------:R-:W-:-:S02]  /*f400*/  IADD3 R52, P6, R40, 0x2020, RZ ;  /* 0x0000202028347810 */ /* 0x000fc40007fde0ff */
[----:B------:R-:W-:Y:S02]  /*f410*/  IADD3 R8, P5, R40, 0x2040, RZ ;  /* 0x0000204028087810 */ /* 0x000fe40007fbe0ff */
[----:B------:R-:W-:Y:S01]  /*f420*/  LOP3.LUT R30, R30, R3, RZ, 0x3c, !PT ;  /* 0x000000031e1e7212 */ /* 0x000fe200078e3cff */
[--C-:B------:R-:W-:Y:S01]  /*f430*/  IMAD.X R53, RZ, RZ, R41.reuse, P6 ;  /* 0x000000ffff357224 */ /* 0x100fe200030e0629 */
[----:B------:R-:W-:Y:S01]  /*f440*/  LOP3.LUT R44, R183, R10, RZ, 0x3c, !PT ;  /* 0x0000000ab72c7212 */ /* 0x000fe200078e3cff */
[----:B------:R-:W-:Y:S01]  /*f450*/  IMAD.X R57, RZ, RZ, R41, P5 ;  /* 0x000000ffff397224 */ /* 0x000fe200028e0629 */
[----:B------:R-:W-:Y:S02]  /*f460*/  LOP3.LUT R3, R48, 0x380, RZ, 0xc0, !PT ;  /* 0x0000038030037812 */ /* 0x000fe400078ec0ff */
[----:B------:R-:W-:Y:S02]  /*f470*/  LOP3.LUT R183, R8, 0x380, RZ, 0xc0, !PT ;  /* 0x0000038008b77812 */ /* 0x000fe400078ec0ff */
[----:B------:R-:W-:-:S02]  /*f480*/  IADD3 R60, P2, R40, 0x2060, RZ ;  /* 0x00002060283c7810 */ /* 0x000fc40007f5e0ff */
[----:B------:R-:W-:Y:S01]  /*f490*/  SHF.R.U64 R3, R3, 0x3, RZ ;  /* 0x0000000303037819 */ /* 0x000fe200000012ff */
[----:B------:R2:W-:Y:S01]  /*f4a0*/  STSM.16.M88.4 [R12], R4 ;  /* 0x000000040c007844 */ /* 0x0005e20000000200 */
[----:B------:R-:W-:Y:S01]  /*f4b0*/  SHF.R.U64 R183, R183, 0x3, RZ ;  /* 0x00000003b7b77819 */ /* 0x000fe200000012ff */
[--C-:B------:R-:W-:Y:S01]  /*f4c0*/  IMAD.X R61, RZ, RZ, R41.reuse, P2 ;  /* 0x000000ffff3d7224 */ /* 0x100fe200010e0629 */
[C---:B------:R-:W-:Y:S02]  /*f4d0*/  IADD3 R62, P0, R40.reuse, 0x4020, RZ ;  /* 0x00004020283e7810 */ /* 0x040fe40007f1e0ff */
[----:B------:R-:W-:Y:S02]  /*f4e0*/  IADD3 R66, P4, R40, 0x4040, RZ ;  /* 0x0000404028427810 */ /* 0x000fe40007f9e0ff */
[----:B------:R-:W-:Y:S01]  /*f4f0*/  LOP3.LUT R197, R60, 0x380, RZ, 0xc0, !PT ;  /* 0x000003803cc57812 */ /* 0x000fe200078ec0ff */
[--C-:B------:R-:W-:Y:S01]  /*f500*/  IMAD.X R69, RZ, RZ, R41.reuse, P0 ;  /* 0x000000ffff457224 */ /* 0x100fe200000e0629 */
[----:B------:R-:W-:Y:S01]  /*f510*/  LOP3.LUT R48, R3, R48, RZ, 0x3c, !PT ;  /* 0x0000003003307212 */ /* 0x000fe200078e3cff */
[----:B------:R-:W-:Y:S01]  /*f520*/  IMAD.X R73, RZ, RZ, R41, P4 ;  /* 0x000000ffff497224 */ /* 0x000fe200020e0629 */
[----:B------:R-:W-:-:S02]  /*f530*/  LOP3.LUT R56, R183, R8, RZ, 0x3c, !PT ;  /* 0x00000008b7387212 */ /* 0x000fc400078e3cff */
[----:B------:R-:W-:Y:S02]  /*f540*/  LOP3.LUT R183, R66, 0x380, RZ, 0xc0, !PT ;  /* 0x0000038042b77812 */ /* 0x000fe400078ec0ff */
[----:B------:R-:W-:Y:S01]  /*f550*/  SHF.R.U64 R197, R197, 0x3, RZ ;  /* 0x00000003c5c57819 */ /* 0x000fe200000012ff */
[----:B--2---:R-:W-:Y:S01]  /*f560*/  IMAD.X R7, RZ, RZ, R41, P1 ;  /* 0x000000ffff077224 */ /* 0x004fe200008e0629 */
[----:B------:R-:W-:Y:S02]  /*f570*/  LOP3.LUT R6, R181, R0, RZ, 0x3c, !PT ;  /* 0x00000000b5067212 */ /* 0x000fe400078e3cff */
[----:B------:R-:W-:Y:S02]  /*f580*/  LOP3.LUT R181, R52, 0x380, RZ, 0xc0, !PT ;  /* 0x0000038034b57812 */ /* 0x000fe400078ec0ff */
[----:B------:R-:W-:Y:S02]  /*f590*/  IADD3 R34, P1, R40, 0x4000, RZ ;  /* 0x0000400028227810 */ /* 0x000fe40007f3e0ff */
[----:B------:R-:W-:-:S02]  /*f5a0*/  SHF.R.U64 R181, R181, 0x3, RZ ;  /* 0x00000003b5b57819 */ /* 0x000fc400000012ff */
[----:B------:R-:W-:Y:S01]  /*f5b0*/  LOP3.LUT R3, R34, 0x380, RZ, 0xc0, !PT ;  /* 0x0000038022037812 */ /* 0x000fe200078ec0ff */
[--C-:B------:R-:W-:Y:S01]  /*f5c0*/  IMAD.X R65, RZ, RZ, R41.reuse, P1 ;  /* 0x000000ffff417224 */ /* 0x100fe200008e0629 */
[----:B------:R-:W-:Y:S02]  /*f5d0*/  LOP3.LUT R52, R181, R52, RZ, 0x3c, !PT ;  /* 0x00000034b5347212 */ /* 0x000fe400078e3cff */
[----:B------:R-:W-:Y:S02]  /*f5e0*/  LOP3.LUT R181, R62, 0x380, RZ, 0xc0, !PT ;  /* 0x000003803eb57812 */ /* 0x000fe400078ec0ff */
[C---:B------:R-:W-:Y:S02]  /*f5f0*/  IADD3 R58, P3, R40.reuse, 0x4060, RZ ;  /* 0x00004060283a7810 */ /* 0x040fe40007f7e0ff */
[----:B------:R-:W-:Y:S02]  /*f600*/  SHF.R.U64 R3, R3, 0x3, RZ ;  /* 0x0000000303037819 */ /* 0x000fe400000012ff */
[----:B------:R-:W-:Y:S01]  /*f610*/  IADD3 R4, P6, R40, 0x6000, RZ ;  /* 0x0000600028047810 */ /* 0x000fe20007fde0ff */
[----:B------:R-:W-:Y:S01]  /*f620*/  IMAD.X R77, RZ, RZ, R41, P3 ;  /* 0x000000ffff4d7224 */ /* 0x000fe200018e0629 */
[----:B------:R-:W-:-:S02]  /*f630*/  SHF.R.U64 R181, R181, 0x3, RZ ;  /* 0x00000003b5b57819 */ /* 0x000fc400000012ff */
[----:B------:R-:W-:Y:S01]  /*f640*/  SHF.R.U64 R183, R183, 0x3, RZ ;  /* 0x00000003b7b77819 */ /* 0x000fe200000012ff */
[--C-:B------:R-:W-:Y:S01]  /*f650*/  IMAD.X R81, RZ, RZ, R41.reuse, P6 ;  /* 0x000000ffff517224 */ /* 0x100fe200030e0629 */
[C---:B-1----:R-:W-:Y:S02]  /*f660*/  IADD3 R24, P5, R40.reuse, 0x6020, RZ ;  /* 0x0000602028187810 */ /* 0x042fe40007fbe0ff */
[----:B------:R-:W-:Y:S02]  /*f670*/  IADD3 R28, P2, R40, 0x6040, RZ ;  /* 0x00006040281c7810 */ /* 0x000fe40007f5e0ff */
[----:B------:R-:W-:Y:S01]  /*f680*/  LOP3.LUT R60, R197, R60, RZ, 0x3c, !PT ;  /* 0x0000003cc53c7212 */ /* 0x000fe200078e3cff */
[--C-:B------:R-:W-:Y:S01]  /*f690*/  IMAD.X R85, RZ, RZ, R41.reuse, P5 ;  /* 0x000000ffff557224 */ /* 0x100fe200028e0629 */
[----:B------:R-:W-:Y:S01]  /*f6a0*/  LOP3.LUT R197, R58, 0x380, RZ, 0xc0, !PT ;  /* 0x000003803ac57812 */ /* 0x000fe200078ec0ff */
[----:B------:R-:W-:Y:S01]  /*f6b0*/  IMAD.X R5, RZ, RZ, R41, P2 ;  /* 0x000000ffff057224 */ /* 0x000fe200010e0629 */
[----:B------:R-:W-:-:S02]  /*f6c0*/  LOP3.LUT R64, R3, R34, RZ, 0x3c, !PT ;  /* 0x0000002203407212 */ /* 0x000fc400078e3cff */
[----:B------:R-:W-:Y:S02]  /*f6d0*/  LOP3.LUT R68, R181, R62, RZ, 0x3c, !PT ;  /* 0x0000003eb5447212 */ /* 0x000fe400078e3cff */
[----:B------:R-:W-:Y:S02]  /*f6e0*/  LOP3.LUT R72, R183, R66, RZ, 0x3c, !PT ;  /* 0x00000042b7487212 */ /* 0x000fe400078e3cff */
[----:B------:R-:W-:Y:S02]  /*f6f0*/  LOP3.LUT R3, R4, 0x380, RZ, 0xc0, !PT ;  /* 0x0000038004037812 */ /* 0x000fe400078ec0ff */
        /* <DEDUP_REMOVED lines=12> */
[----:B------:R-:W-:Y:S02]  /*f7c0*/  LOP3.LUT R4, R183, R28, RZ, 0x3c, !PT ;  /* 0x0000001cb7047212 */ /* 0x000fe400078e3cff */
[----:B------:R-:W-:Y:S02]  /*f7d0*/  MOV R24, R30 ;  /* 0x0000001e00187202 */ /* 0x000fe40000000f00 */
[----:B------:R-:W-:Y:S02]  /*f7e0*/  SHF.R.U64 R197, R197, 0x3, RZ ;  /* 0x00000003c5c57819 */ /* 0x000fe400000012ff */
[----:B------:R-:W-:-:S02]  /*f7f0*/  MOV R3, R6 ;  /* 0x0000000600037202 */ /* 0x000fc40000000f00 */
[----:B------:R-:W-:Y:S02]  /*f800*/  F2FP.F16.F32.PACK_AB R28, R177, R179 ;  /* 0x000000b3b11c723e */ /* 0x000fe400000000ff */
[----:B------:R-:W-:Y:S02]  /*f810*/  F2FP.F16.F32.PACK_AB R30, R175, R178 ;  /* 0x000000b2af1e723e */ /* 0x000fe400000000ff */
[----:B------:R-:W-:Y:S02]  /*f820*/  F2FP.F16.F32.PACK_AB R31, R39, R38 ;  /* 0x00000026271f723e */ /* 0x000fe400000000ff */
[----:B------:R-:W-:Y:S02]  /*f830*/  F2FP.F16.F32.PACK_AB R34, R170, R172 ;  /* 0x000000acaa22723e */ /* 0x000fe400000000ff */
[----:B------:R-:W-:Y:S01]  /*f840*/  MOV R0, R4 ;  /* 0x0000000400007202 */ /* 0x000fe20000000f00 */
[----:B------:R-:W-:Y:S01]  /*f850*/  STSM.16.M88.4 [R3], R28 ;  /* 0x0000001c03007844 */ /* 0x000fe20000000200 */
[----:B------:R-:W-:-:S02]  /*f860*/  MOV R44, R44 ;  /* 0x0000002c002c7202 */ /* 0x000fc40000000f00 */
[----:B------:R-:W-:Y:S01]  /*f870*/  F2FP.F16.F32.PACK_AB R4, R167, R171 ;  /* 0x000000aba704723e */ /* 0x000fe200000000ff */
[----:B------:R1:W-:Y:S01]  /*f880*/  STSM.16.M88.4 [R24], R32 ;  /* 0x0000002018007844 */ /* 0x0003e20000000200 */
        /* <DEDUP_REMOVED lines=8> */
[----:B------:R-:W-:Y:S01]  /*f910*/  MOV R52, R52 ;  /* 0x0000003400347202 */ /* 0x000fe20000000f00 */
[----:B-1----:R-:W-:Y:S01]  /*f920*/  IMAD.MOV.U32 R24, RZ, RZ, RZ ;  /* 0x000000ffff187224 */ /* 0x002fe200078e00ff */
[----:B------:R-:W-:Y:S01]  /*f930*/  F2FP.F16.F32.PACK_AB R12, R159, R162 ;  /* 0x000000a29f0c723e */ /* 0x000fe200000000ff */
[----:B------:R-:W-:Y:S01]  /*f940*/  STSM.16.M88.4 [R48], R8 ;  /* 0x0000000830007844 */ /* 0x000fe20000000200 */
        /* <DEDUP_REMOVED lines=17> */
[----:B------:R-:W-:-:S02]  /*fa60*/  MOV R68, R68 ;  /* 0x0000004400447202 */ /* 0x000fc40000000f00 */
[----:B------:R-:W-:Y:S01]  /*fa70*/  F2FP.F16.F32.PACK_AB R112, R113, R112 ;  /* 0x000000707170723e */ /* 0x000fe200000000ff */
[----:B------:R-:W-:Y:S01]  /*fa80*/  STSM.16.M88.4 [R64], R36 ;  /* 0x0000002440007844 */ /* 0x000fe20000000200 */
[----:B------:R-:W-:Y:S02]  /*fa90*/  MOV R72, R72 ;  /* 0x0000004800487202 */ /* 0x000fe40000000f00 */
[----:B------:R-:W-:Y:S01]  /*faa0*/  F2FP.F16.F32.PACK_AB R106, R109, R108 ;  /* 0x0000006c6d6a723e */ /* 0x000fe200000000ff */
[----:B------:R-:W-:Y:S01]  /*fab0*/  STSM.16.M88.4 [R68], R96 ;  /* 0x0000006044007844 */ /* 0x000fe20000000200 */
        /* <DEDUP_REMOVED lines=16> */
[----:B------:R-:W-:Y:S02]  /*fbc0*/  ISETP.NE.U32.AND P0, PT, RZ, UR4, PT ;  /* 0x00000004ff007c0c */ /* 0x000fe4000bf05070 */
[----:B--2---:R-:W-:Y:S02]  /*fbd0*/  IADD3 R4, P1, R211, UR4, RZ ;  /* 0x00000004d3047c10 */ /* 0x004fe4000ff3e0ff */
[----:B------:R-:W-:-:S02]  /*fbe0*/  MOV R84, R84 ;  /* 0x0000005400547202 */ /* 0x000fc40000000f00 */
[----:B------:R-:W-:Y:S02]  /*fbf0*/  F2FP.F16.F32.PACK_AB R130, R133, R132 ;  /* 0x000000848582723e */ /* 0x000fe400000000ff */
[----:B------:R-:W-:Y:S02]  /*fc00*/  F2FP.F16.F32.PACK_AB R131, R135, R134 ;  /* 0x000000868783723e */ /* 0x000fe400000000ff */
[----:B------:R-:W-:Y:S02]  /*fc10*/  F2FP.F16.F32.PACK_AB R137, R139, R138 ;  /* 0x0000008a8b89723e */ /* 0x000fe400000000ff */
[----:B------:R-:W-:Y:S01]  /*fc20*/  F2FP.F16.F32.PACK_AB R144, R145, R144 ;  /* 0x000000909190723e */ /* 0x000fe200000000ff */
[----:B------:R-:W-:Y:S01]  /*fc30*/  STSM.16.M88.4 [R84], R128 ;  /* 0x0000008054007844 */ /* 0x000fe20000000200 */
[----:B------:R-:W-:Y:S02]  /*fc40*/  F2FP.F16.F32.PACK_AB R138, R141, R140 ;  /* 0x0000008c8d8a723e */ /* 0x000fe400000000ff */
[----:B------:R-:W-:-:S02]  /*fc50*/  F2FP.F16.F32.PACK_AB R139, R143, R142 ;  /* 0x0000008e8f8b723e */ /* 0x000fc400000000ff */
[----:B------:R-:W-:Y:S02]  /*fc60*/  F2FP.F16.F32.PACK_AB R145, R147, R146 ;  /* 0x000000929391723e */ /* 0x000fe400000000ff */
        /* <DEDUP_REMOVED lines=16> */
[----:B------:R-:W-:-:S03]  /*fd70*/  IMAD R3, R222, 0x40, R189 ;  /* 0x00000040de037824 */ /* 0x000fc600078e02bd */
[----:B------:R1:W5:Y:S01]  /*fd80*/  @P6 LDG.E R0, desc[UR40][R6.64] ;  /* 0x0000002806006981 */ /* 0x000362000c1e1900 */
        /* <DEDUP_REMOVED lines=29> */
[----:B--2---:R-:W-:Y:S02]  /*ff60*/  LOP3.LUT R40, R41, 0x380, RZ, 0xc0, !PT ;  /* 0x0000038029287812 */ /* 0x004fe400078ec0ff */
[----:B------:R-:W-:Y:S02]  /*ff70*/  LOP3.LUT R44, R45, 0x380, RZ, 0xc0, !PT ;  /* 0x000003802d2c7812 */ /* 0x000fe400078ec0ff */
[----:B------:R-:W-:Y:S02]  /*ff80*/  LOP3.LUT R48, R49, 0x380, RZ, 0xc0, !PT ;  /* 0x0000038031307812 */ /* 0x000fe400078ec0ff */
        /* <DEDUP_REMOVED lines=19> */
.L_x_1413:
        /* <DEDUP_REMOVED lines=35> */
[----:B------:R-:W-:Y:S02]  /*102f0*/  LOP3.LUT R20, R5, R20, RZ, 0x3c, !PT ;  /* 0x0000001405147212 */ /* 0x000fe400078e3cff */
[----:B------:R-:W-:-:S02]  /*10300*/  LOP3.LUT R76, R3, R4, RZ, 0x3c, !PT ;  /* 0x00000004034c7212 */ /* 0x000fc400078e3cff */
[----:B------:R-:W-:Y:S02]  /*10310*/  SHF.R.S32.HI R80, RZ, 0x1f, R210 ;  /* 0x0000001fff507819 */ /* 0x000fe400000114d2 */
[----:B------:R-:W-:Y:S02]  /*10320*/  SEL R213, R213, RZ, !P0 ;  /* 0x000000ffd5d57207 */ /* 0x000fe40004000000 */
[----:B------:R-:W-:Y:S02]  /*10330*/  SEL R223, R223, RZ, !P0 ;  /* 0x000000ffdfdf7207 */ /* 0x000fe40004000000 */
[----:B-----5:R-:W-:Y:S01]  /*10340*/  SHF.R.S32.HI R81, RZ, 0x1f, R24 ;  /* 0x0000001fff517819 */ /* 0x020fe20000011418 */
[----:B------:R-:W-:Y:S06]  /*10350*/  @P5 BRA `(.L_x_1414) ;  /* 0x0000000000b85947 */ /* 0x000fec0003800000 */
[----:B------:R-:W1:Y:S01]  /*10360*/  LDC R15, c[0x0][0xce8] ;  /* 0x00033a00ff0f7b82 */ /* 0x000e620000000800 */
[----:B------:R-:W-:Y:S01]  /*10370*/  IMAD R31, R220, 0x40, R232 ;  /* 0x00000040dc1f7824 */ /* 0x000fe200078e02e8 */
[----:B------:R-:W-:Y:S01]  /*10380*/  ULDC.64 UR4, c[0x0][0xc90] ;  /* 0x0003240000047ab9 */ /* 0x000fe20000000a00 */
[----:B------:R-:W-:Y:S02]  /*10390*/  IMAD.MOV.U32 R4, RZ, RZ, R24 ;  /* 0x000000ffff047224 */ /* 0x000fe400078e0018 */
[----:B------:R-:W-:Y:S02]  /*103a0*/  IMAD R3, R80, UR4, RZ ;  /* 0x0000000450037c24 */ /* 0x000fe4000f8e02ff */
[----:B------:R-:W-:Y:S02]  /*103b0*/  IMAD.MOV.U32 R5, RZ, RZ, R81 ;  /* 0x000000ffff057224 */ /* 0x000fe400078e0051 */
[----:B------:R-:W-:Y:S02]  /*103c0*/  IMAD R7, R210, UR5, R3 ;  /* 0x00000005d2077c24 */ /* 0x000fe4000f8e0203 */
[----:B------:R-:W-:-:S02]  /*103d0*/  IMAD.MOV.U32 R3, RZ, RZ, R31 ;  /* 0x000000ffff037224 */ /* 0x000fc400078e001f */
[----:B------:R-:W-:Y:S01]  /*103e0*/  IMAD.WIDE.U32 R4, R210, UR4, R4 ;  /* 0x00000004d2047c25 */ /* 0x000fe2000f8e0004 */
[----:B------:R-:W-:-:S03]  /*103f0*/  ULDC.64 UR4, c[0x0][0xc98] ;  /* 0x0003260000047ab9 */ /* 0x000fc60000000a00 */
[----:B------:R-:W-:Y:S02]  /*10400*/  IMAD.IADD R5, R5, 0x1, R7 ;  /* 0x0000000105057824 */ /* 0x000fe400078e0207 */
[----:B------:R-:W-:Y:S02]  /*10410*/  IMAD.MOV R30, RZ, RZ, -R194 ;  /* 0x000000ffff1e7224 */ /* 0x000fe400078e0ac2 */
[----:B------:R-:W-:Y:S01]  /*10420*/  IMAD.WIDE.U32 R4, R213, UR4, R4 ;  /* 0x00000004d5047c25 */ /* 0x000fe2000f8e0004 */
[----:B-1----:R-:W-:-:S03]  /*10430*/  ISETP.NE.AND P0, PT, R15, 0x1, PT ;  /* 0x000000010f00780c */ /* 0x002fc60003f05270 */
[----:B------:R-:W-:-:S10]  /*10440*/  IMAD R14, R0, R15, RZ ;  /* 0x0000000f000e7224 */ /* 0x000fd400078e02ff */
[----:B------:R-:W1:Y:S08]  /*10450*/  @P0 LDC R6, c[0x0][0xcec] ;  /* 0x00033b00ff060b82 */ /* 0x000e700000000800 */
[----:B------:R-:W2:Y:S01]  /*10460*/  @P0 LDC R11, c[0x0][0xcf0] ;  /* 0x00033c00ff0b0b82 */ /* 0x000ea20000000800 */
[----:B-1----:R-:W-:-:S05]  /*10470*/  @P0 IMAD.HI.U32 R6, R31, R6, RZ ;  /* 0x000000061f060227 */ /* 0x002fca00078e00ff */
        /* <DEDUP_REMOVED lines=8> */
[----:B------:R-:W-:Y:S01]  /*10500*/  IMAD R31, R220, 0x40, R191 ;  /* 0x00000040dc1f7824 */ /* 0x000fe200078e02bf */
        /* <DEDUP_REMOVED lines=19> */
.L_x_1414:
[----:B------:R-:W2:Y:S01]  /*10640*/  LDC R85, c[0x0][0xce8] ;  /* 0x00033a00ff557b82 */ /* 0x000ea20000000800 */
[----:B------:R-:W-:Y:S01]  /*10650*/  ULDC.64 UR4, c[0x0][0xba0] ;  /* 0x0002e80000047ab9 */ /* 0x000fe20000000a00 */
[----:B-1----:R1:W5:Y:S01]  /*10660*/  LD.E.128 R4, desc[UR40][R20.64] ;  /* 0x0000002814047980 */ /* 0x002362000c101d00 */
[----:B------:R-:W-:-:S03]  /*10670*/  IMAD R3, R81, UR4, RZ ;  /* 0x0000000451037c24 */ /* 0x000fc6000f8e02ff */
[----:B------:R-:W5:Y:S02]  /*10680*/  LD.E.128 R8, desc[UR40][R8.64] ;  /* 0x0000002808087980 */ /* 0x000f64000c101d00 */
[----:B------:R-:W3:Y:S01]  /*10690*/  LDC R88, c[0x0][0xbc8] ;  /* 0x0002f200ff587b82 */ /* 0x000ee20000000800 */
[C---:B------:R-:W-:Y:S01]  /*106a0*/  IMAD R3, R24.reuse, UR5, R3 ;  /* 0x0000000518037c24 */ /* 0x040fe2000f8e0203 */
[----:B------:R-:W5:Y:S04]  /*106b0*/  LD.E.128 R12, desc[UR40][R12.64] ;  /* 0x000000280c0c7980 */ /* 0x000f68000c101d00 */
[----:B------:R-:W5:Y:S04]  /*106c0*/  LD.E.128 R28, desc[UR40][R28.64] ;  /* 0x000000281c1c7980 */ /* 0x000f68000c101d00 */
[----:B------:R-:W5:Y:S04]  /*106d0*/  LD.E.128 R32, desc[UR40][R32.64] ;  /* 0x0000002820207980 */ /* 0x000f68000c101d00 */
[----:B------:R-:W5:Y:S01]  /*106e0*/  LD.E.128 R36, desc[UR40][R36.64] ;  /* 0x0000002824247980 */ /* 0x000f62000c101d00 */
[----:B--2---:R-:W-:Y:S01]  /*106f0*/  ISETP.NE.AND P1, PT, R85, 0x1, PT ;  /* 0x000000015500780c */ /* 0x004fe20003f25270 */
[----:B-1----:R-:W-:Y:S01]  /*10700*/  IMAD.WIDE.U32 R20, R24, UR4, RZ ;  /* 0x0000000418147c25 */ /* 0x002fe2000f8e00ff */
[----:B------:R-:W-:Y:S01]  /*10710*/  ULDC.64 UR4, c[0x0][0xbe8] ;  /* 0x0002fa0000047ab9 */ /* 0x000fe20000000a00 */
[----:B------:R-:W5:Y:S02]  /*10720*/  LD.E.128 R40, desc[UR40][R40.64] ;  /* 0x0000002828287980 */ /* 0x000f64000c101d00 */
[----:B------:R-:W-:-:S02]  /*10730*/  IMAD.IADD R21, R21, 0x1, R3 ;  /* 0x0000000115157824 */ /* 0x000fc400078e0203 */
[----:B------:R-:W5:Y:S04]  /*10740*/  LD.E.128 R44, desc[UR40][R44.64] ;  /* 0x000000282c2c7980 */ /* 0x000f68000c101d00 */
[----:B------:R-:W5:Y:S02]  /*10750*/  LD.E.128 R48, desc[UR40][R48.64] ;  /* 0x0000002830307980 */ /* 0x000f64000c101d00 */
[----:B------:R-:W1:Y:S01]  /*10760*/  @P1 LDC R83, c[0x0][0xcec] ;  /* 0x00033b00ff531b82 */ /* 0x000e620000000800 */
[----:B------:R-:W-:Y:S01]  /*10770*/  IMAD R3, R80, UR4, RZ ;  /* 0x0000000450037c24 */ /* 0x000fe2000f8e02ff */
[----:B------:R-:W5:Y:S04]  /*10780*/  LD.E.128 R52, desc[UR40][R52.64] ;  /* 0x0000002834347980 */ /* 0x000f68000c101d00 */
[----:B------:R-:W5:Y:S02]  /*10790*/  LD.E.128 R56, desc[UR40][R56.64] ;  /* 0x0000002838387980 */ /* 0x000f64000c101d00 */
[----:B------:R-:W2:Y:S01]  /*107a0*/  @P1 LDC R87, c[0x0][0xcf0] ;  /* 0x00033c00ff571b82 */ /* 0x000ea20000000800 */
[C---:B------:R-:W-:Y:S01]  /*107b0*/  IMAD R3, R210.reuse, UR5, R3 ;  /* 0x00000005d2037c24 */ /* 0x040fe2000f8e0203 */
[----:B------:R-:W5:Y:S01]  /*107c0*/  LD.E.128 R60, desc[UR40][R60.64] ;  /* 0x000000283c3c7980 */ /* 0x000f62000c101d00 */
[----:B------:R-:W-:Y:S01]  /*107d0*/  IMAD.WIDE.U32 R20, R210, UR4, R20 ;  /* 0x00000004d2147c25 */ /* 0x000fe2000f8e0014 */
[----:B------:R-:W-:-:S02]  /*107e0*/  ULDC.64 UR4, c[0x0][0xbf0] ;  /* 0x0002fc0000047ab9 */ /* 0x000fc40000000a00 */
[----:B------:R-:W5:Y:S01]  /*107f0*/  LD.E.128 R64, desc[UR40][R64.64] ;  /* 0x0000002840407980 */ /* 0x000f62000c101d00 */
[----:B------:R-:W-:Y:S02]  /*10800*/  IMAD.IADD R21, R21, 0x1, R3 ;  /* 0x0000000115157824 */ /* 0x000fe400078e0203 */
[----:B------:R-:W-:Y:S01]  /*10810*/  IMAD R3, R221, 0x20, R222 ;  /* 0x00000020dd037824 */ /* 0x000fe200078e02de */
[----:B------:R-:W5:Y:S01]  /*10820*/  LD.E.128 R68, desc[UR40][R68.64] ;  /* 0x0000002844447980 */ /* 0x000f62000c101d00 */
[----:B------:R-:W-:Y:S02]  /*10830*/  IMAD R24, R223, UR4, RZ ;  /* 0x00000004df187c24 */ /* 0x000fe4000f8e02ff */
[----:B------:R-:W-:Y:S01]  /*10840*/  IMAD R82, R220, 0x40, R3 ;  /* 0x00000040dc527824 */ /* 0x000fe200078e0203 */
[----:B---3--:R-:W-:Y:S01]  /*10850*/  ISETP.GE.AND P0, PT, R218, R88, PT ;  /* 0x00000058da00720c */ /* 0x008fe20003f06270 */
[----:B------:R-:W-:Y:S01]  /*10860*/  IMAD R81, R213, UR5, R24 ;  /* 0x00000005d5517c24 */ /* 0x000fe2000f8e0218 */
[----:B------:R-:W5:Y:S01]  /*10870*/  LD.E.128 R72, desc[UR40][R72.64] ;  /* 0x0000002848487980 */ /* 0x000f62000c101d00 */
[----:B-1----:R-:W-:Y:S01]  /*10880*/  @P1 IMAD.HI.U32 R24, R82, R83, RZ ;  /* 0x0000005352181227 */ /* 0x002fe200078e00ff */
[----:B------:R-:W-:-:S02]  /*10890*/  SEL R80, RZ, 0xffffffff, P0 ;  /* 0xffffffffff507807 */ /* 0x000fc40000000000 */
[----:B------:R-:W5:Y:S01]  /*108a0*/  LD.E.128 R76, desc[UR40][R76.64] ;  /* 0x000000284c4c7980 */ /* 0x000f62000c101d00 */
[----:B------:R-:W-:Y:S01]  /*108b0*/  IMAD.MOV.U32 R3, RZ, RZ, R82 ;  /* 0x000000ffff037224 */ /* 0x000fe200078e0052 */
[-C--:B------:R-:W-:Y:S01]  /*108c0*/  ISETP.GE.AND P0, PT, R217, R88.reuse, PT ;  /* 0x00000058d900720c */ /* 0x080fe20003f06270 */
[----:B------:R-:W-:Y:S01]  /*108d0*/  IMAD.SHL.U32 R83, R80, 0x2, RZ ;  /* 0x0000000250537824 */ /* 0x000fe200078e00ff */
[----:B--2---:R-:W-:Y:S01]  /*108e0*/  @P1 SHF.R.U32.HI R3, RZ, R87, R24 ;  /* 0x00000057ff031219 */ /* 0x004fe20000011618 */
[----:B------:R-:W-:Y:S01]  /*108f0*/  IMAD.WIDE.U32 R20, R213, UR4, R20 ;  /* 0x00000004d5147c25 */ /* 0x000fe2000f8e0014 */
[-C--:B------:R-:W-:Y:S01]  /*10900*/  ISETP.GE.AND P1, PT, R189, R88.reuse, PT ;  /* 0x00000058bd00720c */ /* 0x080fe20003f26270 */
[----:B------:R-:W-:Y:S01]  /*10910*/  ULDC.64 UR4, c[0x0][0xbe0] ;  /* 0x0002f80000047ab9 */ /* 0x000fe20000000a00 */
[----:B------:R-:W-:Y:S01]  /*10920*/  SEL R80, RZ, 0xffffffff, P0 ;  /* 0xffffffffff507807 */ /* 0x000fe20000000000 */
[----:B------:R-:W-:Y:S01]  /*10930*/  IMAD.IADD R21, R21, 0x1, R81 ;  /* 0x0000000115157824 */ /* 0x000fe200078e0251 */
[----:B------:R-:W-:Y:S01]  /*10940*/  SEL R24, RZ, 0x1, P1 ;  /* 0x00000001ff187807 */ /* 0x000fe20000800000 */
[----:B------:R-:W-:Y:S01]  /*10950*/  IMAD.MOV R81, RZ, RZ, -R3 ;  /* 0x000000ffff517224 */ /* 0x000fe200078e0a03 */
[-C--:B------:R-:W-:Y:S01]  /*10960*/  ISETP.GE.AND P0, PT, R216, R88.reuse, PT ;  /* 0x00000058d800720c */ /* 0x080fe20003f06270 */
[----:B------:R-:W-:Y:S01]  /*10970*/  @!PT LDS RZ, [RZ] ;  /* 0x00000000fffff984 */ /* 0x000fe20000000800 */
[----:B------:R-:W-:Y:S01]  /*10980*/  @!PT LDS RZ, [RZ] ;  /* 0x00000000fffff984 */ /* 0x000fe20000000800 */
[----:B------:R-:W-:Y:S01]  /*10990*/  @!PT LDS RZ, [RZ] ;  /* 0x00000000fffff984 */ /* 0x000fe20000000800 */
[----:B------:R-:W-:Y:S01]  /*109a0*/  @!PT LDS RZ, [RZ] ;  /* 0x00000000fffff984 */ /* 0x000fe20000000800 */
[----:B------:R1:W-:Y:S06]  /*109b0*/  MEMBAR.ALL.CTA ;  /* 0x0000000000007992 */ /* 0x0003ec0000008000 */
[----:B-1----:R-:W1:Y:S01]  /*109c0*/  FENCE.VIEW.ASYNC.S ;  /* 0x00000000000073c6 */ /* 0x002e620000000000 */
[----:B------:R-:W-:Y:S01]  /*109d0*/  LOP3.LUT R24, R83, 0x2, R24, 0xe2, !PT ;  /* 0x0000000253187812 */ /* 0x000fe200078ee218 */
[----:B------:R-:W-:Y:S01]  /*109e0*/  IMAD.SHL.U32 R83, R80, 0x4, RZ ;  /* 0x0000000450537824 */ /* 0x000fe200078e00ff */
[----:B------:R-:W-:Y:S01]  /*109f0*/  SEL R80, RZ, 0xffffffff, P0 ;  /* 0xffffffffff507807 */ /* 0x000fe20000000000 */
[----:B------:R-:W-:Y:S01]  /*10a00*/  IMAD R81, R85, R81, R82 ;  /* 0x0000005155517224 */ /* 0x000fe200078e0252 */
[-C--:B------:R-:W-:Y:S01]  /*10a10*/  ISETP.GE.AND P0, PT, R215, R88.reuse, PT ;  /* 0x00000058d700720c */ /* 0x080fe20003f06270 */
[----:B------:R-:W-:Y:S01]  /*10a20*/  IMAD.WIDE.U32 R20, R3, UR4, R20 ;  /* 0x0000000403147c25 */ /* 0x000fe2000f8e0014 */
[----:B------:R-:W-:Y:S01]  /*10a30*/  SHF.R.S32.HI R82, RZ, 0x1f, R3 ;  /* 0x0000001fff527819 */ /* 0x000fe20000011403 */
[----:B------:R-:W-:Y:S01]  /*10a40*/  BSSY B1, `(.L_x_1415) ;  /* 0x0000049000017945 */ /* 0x000fe20003800000 */
[----:B------:R-:W-:Y:S01]  /*10a50*/  LOP3.LUT R24, R83, 0x4, R24, 0xe2, !PT ;  /* 0x0000000453187812 */ /* 0x000fe200078ee218 */
[----:B------:R-:W-:Y:S01]  /*10a60*/  IMAD.SHL.U32 R83, R80, 0x8, RZ ;  /* 0x0000000850537824 */ /* 0x000fe200078e00ff */
[----:B------:R-:W-:Y:S01]  /*10a70*/  SEL R80, RZ, 0xffffffff, P0 ;  /* 0xffffffffff507807 */ /* 0x000fe20000000000 */
[----:B------:R-:W-:Y:S01]  /*10a80*/  IMAD R82, R82, UR4, RZ ;  /* 0x0000000452527c24 */ /* 0x000fe2000f8e02ff */
[-C--:B------:R-:W-:Y:S01]  /*10a90*/  ISETP.GE.AND P0, PT, R214, R88.reuse, PT ;  /* 0x00000058d600720c */ /* 0x080fe20003f06270 */
[----:B------:R-:W-:Y:S01]  /*10aa0*/  IMAD R92, R0, R85, RZ ;  /* 0x00000055005c7224 */ /* 0x000fe200078e02ff */
[----:B------:R-:W-:Y:S01]  /*10ab0*/  LOP3.LUT R24, R83, 0x8, R24, 0xe2, !PT ;  /* 0x0000000853187812 */ /* 0x000fe200078ee218 */
[----:B------:R-:W-:Y:S01]  /*10ac0*/  IMAD.SHL.U32 R87, R80, 0x10, RZ ;  /* 0x0000001050577824 */ /* 0x000fe200078e00ff */
[----:B------:R-:W-:Y:S01]  /*10ad0*/  SHF.R.S32.HI R80, RZ, 0x1f, R81 ;  /* 0x0000001fff507819 */ /* 0x000fe20000011451 */
[----:B------:R-:W-:Y:S01]  /*10ae0*/  IMAD R83, R3, UR5, R82 ;  /* 0x0000000503537c24 */ /* 0x000fe2000f8e0252 */
[----:B------:R-:W-:Y:S01]  /*10af0*/  ULDC.64 UR4, c[0x0][0xbd8] ;  /* 0x0002f60000047ab9 */ /* 0x000fe20000000a00 */
[----:B------:R-:W-:Y:S01]  /*10b00*/  SEL R3, RZ, 0xffffffff, P0 ;  /* 0xffffffffff037807 */ /* 0x000fe20000000000 */
[----:B------:R-:W-:Y:S01]  /*10b10*/  IMAD R91, R220, 0x40, R222 ;  /* 0x00000040dc5b7824 */ /* 0x000fe200078e02de */
[----:B------:R-:W-:Y:S01]  /*10b20*/  LOP3.LUT R24, R87, 0x10, R24, 0xe2, !PT ;  /* 0x0000001057187812 */ /* 0x000fe200078ee218 */
[----:B------:R-:W-:Y:S01]  /*10b30*/  IMAD.IADD R21, R21, 0x1, R83 ;  /* 0x0000000115157824 */ /* 0x000fe200078e0253 */
[----:B------:R-:W-:Y:S01]  /*10b40*/  ISETP.GE.AND P0, PT, R226, R88, PT ;  /* 0x00000058e200720c */ /* 0x000fe20003f06270 */
[----:B------:R-:W-:Y:S01]  /*10b50*/  IMAD R80, R80, UR4, RZ ;  /* 0x0000000450507c24 */ /* 0x000fe2000f8e02ff */
[----:B------:R-:W-:Y:S01]  /*10b60*/  ISETP.GE.AND P1, PT, R91, R92, PT ;  /* 0x0000005c5b00720c */ /* 0x000fe20003f26270 */
[----:B------:R-:W-:Y:S01]  /*10b70*/  IMAD.WIDE.U32 R20, R81, UR4, R20 ;  /* 0x0000000451147c25 */ /* 0x000fe2000f8e0014 */
[----:B------:R-:W-:-:S02]  /*10b80*/  SHF.R.S32.HI R93, RZ, 0x1f, R215 ;  /* 0x0000001fff5d7819 */ /* 0x000fc400000114d7 */
[----:B------:R-:W-:Y:S01]  /*10b90*/  SHF.R.S32.HI R94, RZ, 0x1f, R216 ;  /* 0x0000001fff5e7819 */ /* 0x000fe200000114d8 */
[----:B------:R-:W-:Y:S01]  /*10ba0*/  IMAD R83, R81, UR5, R80 ;  /* 0x0000000551537c24 */ /* 0x000fe2000f8e0250 */
[----:B------:R-:W-:Y:S01]  /*10bb0*/  ULDC.64 UR4, c[0x0][0xb80] ;  /* 0x0002e00000047ab9 */ /* 0x000fe20000000a00 */
[----:B------:R-:W-:Y:S01]  /*10bc0*/  IMAD.SHL.U32 R3, R3, 0x20, RZ ;  /* 0x0000002003037824 */ /* 0x000fe200078e00ff */
[----:B------:R-:W-:Y:S01]  /*10bd0*/  LEA R89, P2, R20, UR4, 0x1 ;  /* 0x0000000414597c11 */ /* 0x000fe2000f8408ff */
[----:B------:R-:W-:Y:S01]  /*10be0*/  IMAD.IADD R21, R21, 0x1, R83 ;  /* 0x0000000115157824 */ /* 0x000fe200078e0253 */
[----:B------:R-:W-:Y:S01]  /*10bf0*/  SHF.R.S32.HI R95, RZ, 0x1f, R217 ;  /* 0x0000001fff5f7819 */ /* 0x000fe200000114d9 */
[----:B------:R-:W-:Y:S01]  /*10c00*/  VIADD R0, R2, 0x38820 ;  /* 0x0003882002007836 */ /* 0x000fe20000000000 */
[----:B------:R-:W-:Y:S01]  /*10c10*/  LOP3.LUT R24, R3, 0x20, R24, 0xe2, !PT ;  /* 0x0000002003187812 */ /* 0x000fe200078ee218 */
[----:B-1----:R1:W2:Y:S01]  /*10c20*/  SHFL.IDX PT, R80, R89, RZ, 0x181f ;  /* 0x00181fff59507589 */ /* 0x0022a200000e0000 */
[----:B------:R-:W-:-:S02]  /*10c30*/  SEL R3, RZ, 0x40, P0 ;  /* 0x00000040ff037807 */ /* 0x000fc40000000000 */
[----:B------:R-:W-:Y:S02]  /*10c40*/  ISETP.GE.AND P0, PT, R225, R88, PT ;  /* 0x00000058e100720c */ /* 0x000fe40003f06270 */
[----:B------:R-:W-:Y:S02]  /*10c50*/  LEA.HI.X R90, R20, UR5, R21, 0x1, P2 ;  /* 0x00000005145a7c11 */ /* 0x000fe400090f0c15 */
[----:B------:R-:W-:Y:S02]  /*10c60*/  PRMT R0, RZ, 0x654, R0 ;  /* 0x00000654ff007816 */ /* 0x000fe40000000000 */
[----:B------:R-:W-:Y:S01]  /*10c70*/  LOP3.LUT R3, R24, R3, RZ, 0xfc, !PT ;  /* 0x0000000318037212 */ /* 0x000fe200078efcff */
[----:B------:R1:W3:Y:S01]  /*10c80*/  SHFL.IDX PT, R81, R90, RZ, 0x181f ;  /* 0x00181fff5a517589 */ /* 0x0002e200000e0000 */
[----:B------:R-:W-:Y:S01]  /*10c90*/  SEL R24, RZ, 0x80, P0 ;  /* 0x00000080ff187807 */ /* 0x000fe20000000000 */
[----:B------:R1:W-:Y:S01]  /*10ca0*/  SYNCS.ARRIVE.TRANS64.RED.A1T0 RZ, [R0+URZ], RZ ;  /* 0x000000ff00ff79a7 */ /* 0x0003e2000810043f */
[----:B------:R-:W-:-:S02]  /*10cb0*/  SHF.R.S32.HI R96, RZ, 0x1f, R218 ;  /* 0x0000001fff607819 */ /* 0x000fc400000114da */
[----:B------:R-:W-:Y:S01]  /*10cc0*/  LOP3.LUT R24, R3, R24, RZ, 0xfc, !PT ;  /* 0x0000001803187212 */ /* 0x000fe200078efcff */
[----:B------:R-:W-:Y:S06]  /*10cd0*/  @P1 BRA `(.L_x_1416) ;  /* 0x00000000007c1947 */ /* 0x000fec0003800000 */
[-C--:B------:R-:W-:Y:S02]  /*10ce0*/  ISETP.GE.AND P1, PT, R218, R88.reuse, PT ;  /* 0x00000058da00720c */ /* 0x080fe40003f26270 */
[-C--:B------:R-:W-:Y:S02]  /*10cf0*/  ISETP.GE.AND P0, PT, R189, R88.reuse, PT ;  /* 0x00000058bd00720c */ /* 0x080fe40003f06270 */
[-C--:B------:R-:W-:Y:S02]  /*10d00*/  ISETP.GE.AND P5, PT, R217, R88.reuse, PT ;  /* 0x00000058d900720c */ /* 0x080fe40003fa6270 */
[----:B------:R-:W-:-:S07]  /*10d10*/  ISETP.GE.AND P3, PT, R216, R88, PT ;  /* 0x00000058d800720c */ /* 0x000fce0003f66270 */
[C---:B--2---:R-:W-:Y:S02]  /*10d20*/  @!P1 LEA R82, P2, R218.reuse, R80, 0x1 ;  /* 0x00000050da529211 */ /* 0x044fe400078408ff */
        /* <DEDUP_REMOVED lines=26> */
.L_x_1416:
[----:B------:R-:W-:Y:S05]  /*10ed0*/  BSYNC B1 ;  /* 0x0000000000017941 */ /* 0x000fea0003800000 */
.L_x_1415:
        /* <DEDUP_REMOVED lines=11> */
[CC--:B0-----:R-:W-:Y:S02]  /*10f90*/  @!P5 LEA R12, P4, R218.reuse, R6.reuse, 0x1 ;  /* 0x00000006da0cd211 */ /* 0x0c1fe400078808ff */
        /* <DEDUP_REMOVED lines=26> */
.L_x_1412:
[----:B------:R-:W2:Y:S01]  /*11140*/  S2R R0, SR_TID.X ;  /* 0x0000000000007919 */ /* 0x000ea20000002100 */
[----:B------:R-:W-:Y:S01]  /*11150*/  ULDC.64 UR4, c[0x0][0xd00] ;  /* 0x0003400000047ab9 */ /* 0x000fe20000000a00 */
[----:B------:R-:W-:Y:S01]  /*11160*/  IMAD.MOV.U32 R3, RZ, RZ, RZ ;  /* 0x000000ffff037224 */ /* 0x000fe200078e00ff */
[----:B------:R-:W-:Y:S01]  /*11170*/  ISETP.NE.U32.AND P0, PT, RZ, UR4, PT ;  /* 0x00000004ff007c0c */ /* 0x000fe2000bf05070 */
[----:B------:R-:W3:Y:S01]  /*11180*/  LDC R21, c[0x0][0xce8] ;  /* 0x00033a00ff157b82 */ /* 0x000ee20000000800 */
[----:B------:R-:W-:Y:S02]  /*11190*/  IADD3 R4, P1, R211, UR4, RZ ;  /* 0x00000004d3047c10 */ /* 0x000fe4000ff3e0ff */
[----:B------:R-:W-:Y:S02]  /*111a0*/  ISETP.NE.AND.EX P0, PT, RZ, UR5, PT, P0 ;  /* 0x00000005ff007c0c */ /* 0x000fe4000bf05300 */
[----:B------:R-:W-:Y:S01]  /*111b0*/  IADD3.X R5, R212, UR5, RZ, P1, !PT ;  /* 0x00000005d4057c10 */ /* 0x000fe20008ffe4ff */
[----:B------:R-:W-:-:S02]  /*111c0*/  ULDC.64 UR4, c[0x0][0xd08] ;  /* 0x0003420000047ab9 */ /* 0x000fc40000000a00 */
[----:B------:R-:W-:-:S04]  /*111d0*/  ISETP.NE.U32.AND P1, PT, RZ, UR4, PT ;  /* 0x00000004ff007c0c */ /* 0x000fc8000bf25070 */
[----:B------:R-:W-:-:S04]  /*111e0*/  ISETP.NE.AND.EX P1, PT, RZ, UR5, PT, P1 ;  /* 0x00000005ff007c0c */ /* 0x000fc8000bf25310 */
[----:B------:R4:W5:Y:S09]  /*111f0*/  @P0 LDG.E R3, desc[UR40][R4.64] ;  /* 0x0000002804030981 */ /* 0x000972000c1e1900 */
[----:B------:R-:W-:Y:S01]  /*11200*/  @P1 IADD3 R6, P2, R211, UR4, RZ ;  /* 0x00000004d3061c10 */ /* 0x000fe2000ff5e0ff */
[----:B------:R-:W-:Y:S01]  /*11210*/  ULDC UR4, c[0x0][0xb88] ;  /* 0x0002e20000047ab9 */ /* 0x000fe20000000800 */
[----:B--2---:R-:W-:-:S02]  /*11220*/  VIADD R8, R0, 0xffffff80 ;  /* 0xffffff8000087836 */ /* 0x004fc40000000000 */
[----:B------:R-:W-:Y:S01]  /*11230*/  @P1 IADD3.X R7, R212, UR5, RZ, P2, !PT ;  /* 0x00000005d4071c10 */ /* 0x000fe200097fe4ff */
[----:B------:R-:W-:-:S06]  /*11240*/  IMAD.U32 R0, RZ, RZ, UR4 ;  /* 0x00000004ff007e24 */ /* 0x000fcc000f8e00ff */
[----:B------:R4:W5:Y:S01]  /*11250*/  @P1 LDG.E R0, desc[UR40][R6.64] ;  /* 0x0000002806001981 */ /* 0x000962000c1e1900 */
[----:B------:R-:W-:Y:S01]  /*11260*/  ISETP.GE.AND P2, PT, R8, 0x40, PT ;  /* 0x000000400800780c */ /* 0x000fe20003f46270 */
[----:B------:R-:W-:-:S12]  /*11270*/  @P1 BRA `(.L_x_1418) ;  /* 0x0000000000101947 */ /* 0x000fd80003800000 */
[----:B------:R-:W-:Y:S05]  /*11280*/  @!P0 BRA `(.L_x_1418) ;  /* 0x00000000000c8947 */ /* 0x000fea0003800000 */
[----:B----4-:R-:W2:Y:S04]  /*11290*/  LDG.E R7, desc[UR40][R4.64] ;  /* 0x0000002804077981 */ /* 0x010ea8000c1e1900 */
[----:B-----5:R-:W2:Y:S02]  /*112a0*/  LDG.E R0, desc[UR40][R4.64+0x4] ;  /* 0x0000042804007981 */ /* 0x020ea4000c1e1900 */
[----:B--2---:R-:W-:-:S07]  /*112b0*/  IMAD.IADD R0, R0, 0x1, -R7 ;  /* 0x0000000100007824 */ /* 0x004fce00078e0a07 */
.L_x_1418:
[----:B------:R-:W-:Y:S01]  /*112c0*/  BSSY B1, `(.L_x_1419) ;  /* 0x000002e000017945 */ /* 0x000fe20003800000 */
[----:B------:R-:W-:Y:S02]  /*112d0*/  SHF.R.S32.HI R12, RZ, 0x1f, R210 ;  /* 0x0000001fff0c7819 */ /* 0x000fe400000114d2 */
[----:B------:R-:W-:Y:S02]  /*112e0*/  SEL R213, R213, RZ, !P0 ;  /* 0x000000ffd5d57207 */ /* 0x000fe40004000000 */
[----:B------:R-:W-:Y:S02]  /*112f0*/  SEL R223, R223, RZ, !P0 ;  /* 0x000000ffdfdf7207 */ /* 0x000fe40004000000 */
[----:B-----5:R-:W-:Y:S01]  /*11300*/  SHF.R.S32.HI R10, RZ, 0x1f, R3 ;  /* 0x0000001fff0a7819 */ /* 0x020fe20000011403 */
[----:B------:R-:W-:Y:S06]  /*11310*/  @P2 BRA `(.L_x_1420) ;  /* 0x0000000000a02947 */ /* 0x000fec0003800000 */
[----:B----4-:R-:W2:Y:S01]  /*11320*/  S2R R4, SR_TID.X ;  /* 0x0000000000047919 */ /* 0x010ea20000002100 */
[----:B------:R-:W4:Y:S02]  /*11330*/  LDC R11, c[0x0][0xce8] ;  /* 0x00033a00ff0b7b82 */ /* 0x000f240000000800 */
[----:B----4-:R-:W-:Y:S02]  /*11340*/  IMAD R5, R0, R11, RZ ;  /* 0x0000000b00057224 */ /* 0x010fe400078e02ff */
[----:B--2---:R-:W-:-:S04]  /*11350*/  IMAD R4, R220, 0x40, R4 ;  /* 0x00000040dc047824 */ /* 0x004fc800078e0204 */
        /* <DEDUP_REMOVED lines=10> */
[----:B------:R-:W2:Y:S01]  /*11400*/  @P0 LDC R13, c[0x0][0xcec] ;  /* 0x00033b00ff0d0b82 */ /* 0x000ea20000000800 */
[----:B------:R-:W-:Y:S01]  /*11410*/  IMAD R9, R210, UR5, R9 ;  /* 0x00000005d2097c24 */ /* 0x000fe2000f8e0209 */
[----:B------:R-:W-:-:S03]  /*11420*/  ULDC.64 UR4, c[0x0][0xc98] ;  /* 0x0003260000047ab9 */ /* 0x000fc60000000a00 */
[----:B------:R-:W-:-:S03]  /*11430*/  IMAD.IADD R5, R5, 0x1, R9 ;  /* 0x0000000105057824 */ /* 0x000fc600078e0209 */
[----:B------:R-:W4:Y:S01]  /*11440*/  @P0 LDC R15, c[0x0][0xcf0] ;  /* 0x00033c00ff0f0b82 */ /* 0x000f220000000800 */
[----:B------:R-:W-:-:S04]  /*11450*/  IMAD.WIDE.U32 R4, R213, UR4, R4 ;  /* 0x00000004d5047c25 */ /* 0x000fc8000f8e0004 */
[----:B--2---:R-:W-:-:S05]  /*11460*/  @P0 IMAD.HI.U32 R6, R8, R13, RZ ;  /* 0x0000000d08060227 */ /* 0x004fca00078e00ff */
[----:B----4-:R-:W-:Y:S01]  /*11470*/  @P0 SHF.R.U32.HI R7, RZ, R15, R6 ;  /* 0x0000000fff070219 */ /* 0x010fe20000011606 */
[----:B------:R-:W-:-:S03]  /*11480*/  IMAD R6, R223, UR4, RZ ;  /* 0x00000004df067c24 */ /* 0x000fc6000f8e02ff */
[----:B------:R-:W-:Y:S01]  /*11490*/  IADD3 R4, P0, R7, R4, RZ ;  /* 0x0000000407047210 */ /* 0x000fe20007f1e0ff */
[----:B------:R-:W-:-:S04]  /*114a0*/  IMAD.MOV R9, RZ, RZ, -R7 ;  /* 0x000000ffff097224 */ /* 0x000fc800078e0a07 */
[----:B------:R-:W-:Y:S01]  /*114b0*/  IMAD R9, R11, R9, R8 ;  /* 0x000000090b097224 */ /* 0x000fe200078e0208 */
[----:B------:R-:W-:Y:S01]  /*114c0*/  SHF.R.S32.HI R11, RZ, 0x1f, R7 ;  /* 0x0000001fff0b7819 */ /* 0x000fe20000011407 */
[----:B------:R-:W-:Y:S01]  /*114d0*/  IMAD R8, R213, UR5, R6 ;  /* 0x00000005d5087c24 */ /* 0x000fe2000f8e0206 */
[----:B------:R-:W-:Y:S02]  /*114e0*/  ULDC.64 UR4, c[0x0][0xc88] ;  /* 0x0003220000047ab9 */ /* 0x000fe40000000a00 */
        /* <DEDUP_REMOVED lines=11> */
.L_x_1420:
[----:B------:R-:W-:Y:S05]  /*115a0*/  BSYNC B1 ;  /* 0x0000000000017941 */ /* 0x000fea0003800000 */
.L_x_1419:
[----:B---3--:R-:W-:Y:S01]  /*115b0*/  ISETP.NE.AND P0, PT, R21, 0x1, PT ;  /* 0x000000011500780c */ /* 0x008fe20003f05270 */
[----:B-1----:R-:W1:Y:S01]  /*115c0*/  LDC R24, c[0x0][0xbc8] ;  /* 0x0002f200ff187b82 */ /* 0x002e620000000800 */
[----:B------:R-:W-:Y:S01]  /*115d0*/  ULDC.64 UR4, c[0x0][0xba0] ;  /* 0x0002e80000047ab9 */ /* 0x000fe20000000a00 */
[----:B--2-4-:R-:W-:Y:S01]  /*115e0*/  IMAD R7, R221, 0x20, R222 ;  /* 0x00000020dd077824 */ /* 0x014fe200078e02de */
[----:B------:R-:W-:Y:S01]  /*115f0*/  BSSY B1, `(.L_x_1421) ;  /* 0x000006b000017945 */ /* 0x000fe20003800000 */
[----:B------:R-:W-:Y:S01]  /*11600*/  IMAD R6, R10, UR4, RZ ;  /* 0x000000040a067c24 */ /* 0x000fe2000f8e02ff */
[----:B------:R-:W-:Y:S01]  /*11610*/  SHF.R.S32.HI R31, RZ, 0x1f, R215 ;  /* 0x0000001fff1f7819 */ /* 0x000fe200000114d7 */
[C---:B------:R-:W-:Y:S01]  /*11620*/  IMAD.WIDE.U32 R4, R3.reuse, UR4, RZ ;  /* 0x0000000403047c25 */ /* 0x040fe2000f8e00ff */
[----:B------:R-:W-:Y:S02]  /*11630*/  SHF.R.S32.HI R32, RZ, 0x1f, R216 ;  /* 0x0000001fff207819 */ /* 0x000fe400000114d8 */
[----:B------:R-:W-:Y:S01]  /*11640*/  SHF.R.S32.HI R33, RZ, 0x1f, R217 ;  /* 0x0000001fff217819 */ /* 0x000fe200000114d9 */
[----:B------:R-:W-:Y:S01]  /*11650*/  IMAD R3, R3, UR5, R6 ;  /* 0x0000000503037c24 */ /* 0x000fe2000f8e0206 */
[----:B------:R-:W-:Y:S01]  /*11660*/  ULDC.64 UR4, c[0x0][0xbe8] ;  /* 0x0002fa0000047ab9 */ /* 0x000fe20000000a00 */
[----:B------:R-:W2:Y:S01]  /*11670*/  @P0 LDC R9, c[0x0][0xcec] ;  /* 0x00033b00ff090b82 */ /* 0x000ea20000000800 */
[----:B------:R-:W-:Y:S01]  /*11680*/  IMAD R8, R220, 0x40, R7 ;  /* 0x00000040dc087824 */ /* 0x000fe200078e0207 */
[----:B------:R-:W-:Y:S01]  /*11690*/  SHF.R.S32.HI R34, RZ, 0x1f, R218 ;  /* 0x0000001fff227819 */ /* 0x000fe200000114da */
[----:B------:R-:W-:-:S02]  /*116a0*/  IMAD.IADD R5, R5, 0x1, R3 ;  /* 0x0000000105057824 */ /* 0x000fc400078e0203 */
[----:B------:R-:W-:Y:S02]  /*116b0*/  IMAD R3, R12, UR4, RZ ;  /* 0x000000040c037c24 */ /* 0x000fe4000f8e02ff */
[C---:B------:R-:W-:Y:S01]  /*116c0*/  IMAD.WIDE.U32 R4, R210.reuse, UR4, R4 ;  /* 0x00000004d2047c25 */ /* 0x040fe2000f8e0004 */
[----:B------:R-:W3:Y:S03]  /*116d0*/  @P0 LDC R11, c[0x0][0xcf0] ;  /* 0x00033c00ff0b0b82 */ /* 0x000ee60000000800 */
[----:B------:R-:W-:Y:S01]  /*116e0*/  IMAD R3, R210, UR5, R3 ;  /* 0x00000005d2037c24 */ /* 0x000fe2000f8e0203 */
[-C--:B-1----:R-:W-:Y:S01]  /*116f0*/  ISETP.GE.AND P1, PT, R218, R24.reuse, PT ;  /* 0x00000018da00720c */ /* 0x082fe20003f26270 */
[----:B------:R-:W-:Y:S01]  /*11700*/  ULDC.64 UR4, c[0x0][0xbf0] ;  /* 0x0002fc0000047ab9 */ /* 0x000fe20000000a00 */
[-C--:B------:R-:W-:Y:S01]  /*11710*/  ISETP.GE.AND P2, PT, R189, R24.reuse, PT ;  /* 0x00000018bd00720c */ /* 0x080fe20003f46270 */
[----:B------:R-:W-:Y:S01]  /*11720*/  IMAD.IADD R5, R5, 0x1, R3 ;  /* 0x0000000105057824 */ /* 0x000fe200078e0203 */
[----:B------:R-:W-:Y:S01]  /*11730*/  SEL R10, RZ, 0xffffffff, P1 ;  /* 0xffffffffff0a7807 */ /* 0x000fe20000800000 */
[----:B------:R-:W-:Y:S01]  /*11740*/  IMAD R3, R223, UR4, RZ ;  /* 0x00000004df037c24 */ /* 0x000fe2000f8e02ff */
[----:B------:R-:W-:Y:S01]  /*11750*/  SEL R7, RZ, 0x1, P2 ;  /* 0x00000001ff077807 */ /* 0x000fe20001000000 */
[----:B------:R-:W-:Y:S01]  /*11760*/  IMAD.WIDE.U32 R4, R213, UR4, R4 ;  /* 0x00000004d5047c25 */ /* 0x000fe2000f8e0004 */
[----:B------:R-:W-:-:S02]  /*11770*/  ISETP.GE.AND P2, PT, R217, R24, PT ;  /* 0x00000018d900720c */ /* 0x000fc40003f46270 */
[----:B------:R-:W-:Y:S01]  /*11780*/  ISETP.GE.AND P1, PT, R216, R24, PT ;  /* 0x00000018d800720c */ /* 0x000fe20003f26270 */
[----:B------:R-:W-:Y:S01]  /*11790*/  IMAD R3, R213, UR5, R3 ;  /* 0x00000005d5037c24 */ /* 0x000fe2000f8e0203 */
[----:B------:R-:W-:Y:S01]  /*117a0*/  ULDC.64 UR4, c[0x0][0xbe0] ;  /* 0x0002f80000047ab9 */ /* 0x000fe20000000a00 */
[----:B--2---:R-:W-:-:S04]  /*117b0*/  @P0 IMAD.HI.U32 R6, R8, R9, RZ ;  /* 0x0000000908060227 */ /* 0x004fc800078e00ff */
[----:B------:R-:W-:Y:S02]  /*117c0*/  IMAD.SHL.U32 R10, R10, 0x2, RZ ;  /* 0x000000020a0a7824 */ /* 0x000fe400078e00ff */
[----:B------:R-:W-:Y:S02]  /*117d0*/  IMAD.IADD R5, R5, 0x1, R3 ;  /* 0x0000000105057824 */ /* 0x000fe400078e0203 */
[----:B------:R-:W-:Y:S01]  /*117e0*/  IMAD.MOV.U32 R3, RZ, RZ, R8 ;  /* 0x000000ffff037224 */ /* 0x000fe200078e0008 */
[----:B---3--:R-:W-:Y:S01]  /*117f0*/  @P0 SHF.R.U32.HI R3, RZ, R11, R6 ;  /* 0x0000000bff030219 */ /* 0x008fe20000011606 */
[----:B------:R-:W-:Y:S01]  /*11800*/  IMAD R29, R0, R21, RZ ;  /* 0x00000015001d7224 */ /* 0x000fe200078e02ff */
[----:B------:R-:W-:Y:S01]  /*11810*/  LOP3.LUT R9, R10, 0x2, R7, 0xe2, !PT ;  /* 0x000000020a097812 */ /* 0x000fe200078ee207 */
[----:B------:R-:W-:Y:S01]  /*11820*/  IMAD R30, R220, 0x40, R222 ;  /* 0x00000040dc1e7824 */ /* 0x000fe200078e02de */
[----:B------:R-:W-:Y:S01]  /*11830*/  SEL R10, RZ, 0xffffffff, P2 ;  /* 0xffffffffff0a7807 */ /* 0x000fe20001000000 */
[--C-:B------:R-:W-:Y:S01]  /*11840*/  IMAD.MOV R7, RZ, RZ, -R3.reuse ;  /* 0x000000ffff077224 */ /* 0x100fe200078e0a03 */
[----:B------:R-:W-:Y:S01]  /*11850*/  SHF.R.S32.HI R6, RZ, 0x1f, R3 ;  /* 0x0000001fff067819 */ /* 0x000fe20000011403 */
[----:B------:R-:W-:Y:S01]  /*11860*/  IMAD.WIDE.U32 R4, R3, UR4, R4 ;  /* 0x0000000403047c25 */ /* 0x000fe2000f8e0004 */
[----:B------:R-:W-:-:S02]  /*11870*/  SEL R11, RZ, 0xffffffff, P1 ;  /* 0xffffffffff0b7807 */ /* 0x000fc40000800000 */
[-C--:B------:R-:W-:Y:S01]  /*11880*/  ISETP.GE.AND P0, PT, R215, R24.reuse, PT ;  /* 0x00000018d700720c */ /* 0x080fe20003f06270 */
[----:B------:R-:W-:Y:S01]  /*11890*/  IMAD.SHL.U32 R10, R10, 0x4, RZ ;  /* 0x000000040a0a7824 */ /* 0x000fe200078e00ff */
[-C--:B------:R-:W-:Y:S01]  /*118a0*/  ISETP.GE.AND P2, PT, R225, R24.reuse, PT ;  /* 0x00000018e100720c */ /* 0x080fe20003f46270 */
[----:B------:R-:W-:Y:S02]  /*118b0*/  IMAD R6, R6, UR4, RZ ;  /* 0x0000000406067c24 */ /* 0x000fe4000f8e02ff */
[----:B------:R-:W-:Y:S01]  /*118c0*/  IMAD.SHL.U32 R11, R11, 0x8, RZ ;  /* 0x000000080b0b7824 */ /* 0x000fe200078e00ff */
[----:B------:R-:W-:Y:S01]  /*118d0*/  LOP3.LUT R0, R10, 0x4, R9, 0xe2, !PT ;  /* 0x000000040a007812 */ /* 0x000fe200078ee209 */
[----:B------:R-:W-:Y:S02]  /*118e0*/  IMAD R7, R21, R7, R8 ;  /* 0x0000000715077224 */ /* 0x000fe400078e0208 */
[----:B------:R-:W-:Y:S01]  /*118f0*/  IMAD R9, R3, UR5, R6 ;  /* 0x0000000503097c24 */ /* 0x000fe2000f8e0206 */
[----:B------:R-:W-:Y:S01]  /*11900*/  SEL R6, RZ, 0xffffffff, P0 ;  /* 0xffffffffff067807 */ /* 0x000fe20000000000 */
[----:B------:R-:W-:Y:S01]  /*11910*/  ULDC.64 UR4, c[0x0][0xbd8] ;  /* 0x0002f60000047ab9 */ /* 0x000fe20000000a00 */
[----:B------:R-:W-:Y:S01]  /*11920*/  LOP3.LUT R3, R11, 0x8, R0, 0xe2, !PT ;  /* 0x000000080b037812 */ /* 0x000fe200078ee200 */
[----:B------:R-:W-:Y:S01]  /*11930*/  IMAD.IADD R5, R5, 0x1, R9 ;  /* 0x0000000105057824 */ /* 0x000fe200078e0209 */
[----:B------:R-:W-:Y:S01]  /*11940*/  SHF.R.S32.HI R0, RZ, 0x1f, R7 ;  /* 0x0000001fff007819 */ /* 0x000fe20000011407 */
[----:B------:R-:W-:Y:S01]  /*11950*/  IMAD.SHL.U32 R6, R6, 0x10, RZ ;  /* 0x0000001006067824 */ /* 0x000fe200078e00ff */
[----:B------:R-:W-:Y:S01]  /*11960*/  ISETP.GE.AND P0, PT, R214, R24, PT ;  /* 0x00000018d600720c */ /* 0x000fe20003f06270 */
[----:B------:R-:W-:-:S03]  /*11970*/  IMAD.WIDE.U32 R4, R7, UR4, R4 ;  /* 0x0000000407047c25 */ /* 0x000fc6000f8e0004 */
[----:B------:R-:W-:Y:S01]  /*11980*/  SEL R8, RZ, 0xffffffff, P0 ;  /* 0xffffffffff087807 */ /* 0x000fe20000000000 */
[----:B------:R-:W-:Y:S01]  /*11990*/  IMAD R0, R0, UR4, RZ ;  /* 0x0000000400007c24 */ /* 0x000fe2000f8e02ff */
[----:B------:R-:W-:Y:S02]  /*119a0*/  ISETP.GE.AND P0, PT, R226, R24, PT ;  /* 0x00000018e200720c */ /* 0x000fe40003f06270 */
[----:B------:R-:W-:Y:S01]  /*119b0*/  LOP3.LUT R6, R6, 0x10, R3, 0xe2, !PT ;  /* 0x0000001006067812 */ /* 0x000fe200078ee203 */
[----:B------:R-:W-:Y:S01]  /*119c0*/  IMAD R3, R7, UR5, R0 ;  /* 0x0000000507037c24 */ /* 0x000fe2000f8e0200 */
[----:B------:R-:W-:Y:S01]  /*119d0*/  SEL R7, RZ, 0x40, P0 ;  /* 0x00000040ff077807 */ /* 0x000fe20000000000 */
[----:B------:R-:W-:Y:S01]  /*119e0*/  IMAD.SHL.U32 R9, R8, 0x20, RZ ;  /* 0x0000002008097824 */ /* 0x000fe200078e00ff */
[----:B------:R-:W-:Y:S01]  /*119f0*/  ISETP.GE.AND P0, PT, R30, R29, PT ;  /* 0x0000001d1e00720c */ /* 0x000fe20003f06270 */
[----:B------:R-:W-:Y:S01]  /*11a00*/  ULDC.64 UR4, c[0x0][0xb80] ;  /* 0x0002e00000047ab9 */ /* 0x000fe20000000a00 */
[----:B------:R-:W-:Y:S01]  /*11a10*/  IMAD.IADD R3, R5, 0x1, R3 ;  /* 0x0000000105037824 */ /* 0x000fe200078e0203 */
[----:B------:R-:W-:-:S02]  /*11a20*/  LEA R20, P1, R4, UR4, 0x1 ;  /* 0x0000000404147c11 */ /* 0x000fc4000f8208ff */
[----:B------:R-:W-:Y:S02]  /*11a30*/  LOP3.LUT R6, R9, 0x20, R6, 0xe2, !PT ;  /* 0x0000002009067812 */ /* 0x000fe400078ee206 */
[----:B------:R-:W-:Y:S02]  /*11a40*/  LEA.HI.X R3, R4, UR5, R3, 0x1, P1 ;  /* 0x0000000504037c11 */ /* 0x000fe400088f0c03 */
        /* <DEDUP_REMOVED lines=10> */
[CC--:B--2---:R-:W-:Y:S02]  /*11af0*/  @!P2 LEA R8, P0, R218.reuse, R6.reuse, 0x1 ;  /* 0x00000006da08a211 */ /* 0x0c4fe400078008ff */
        /* <DEDUP_REMOVED lines=26> */
.L_x_1422:
[----:B------:R-:W-:Y:S05]  /*11ca0*/  BSYNC B1 ;  /* 0x0000000000017941 */ /* 0x000fea0003800000 */
.L_x_1421:
        /* <DEDUP_REMOVED lines=14> */
[-C--:B------:R-:W-:Y:S02]  /*11d90*/  @!P4 LEA R10, P6, R217, R6.reuse, 0x1 ;  /* 0x00000006d90ac211 */ /* 0x080fe400078c08ff */
        /* <DEDUP_REMOVED lines=21> */
.L_x_1417:
[----:B------:R-:W-:Y:S05]  /*11ef0*/  BSYNC B0 ;  /* 0x0000000000007941 */ /* 0x000fea0003800000 */
.L_x_1411:
[----:B------:R-:W-:Y:S02]  /*11f00*/  ULDC UR4, c[0x0][0xd3c] ;  /* 0x00034f0000047ab9 */ /* 0x000fe40000000800 */
[----:B------:R-:W-:-:S13]  /*11f10*/  ISETP.GE.AND P0, PT, R27, UR4, PT ;  /* 0x000000041b007c0c */ /* 0x000fda000bf06270 */
[----:B------:R-:W-:Y:S05]  /*11f20*/  @!P0 BRA `(.L_x_1423) ;  /* 0xfffffef000c88947 */ /* 0x000fea000383ffff */
[----:B------:R-:W-:Y:S05]  /*11f30*/  BRA `(.L_x_1310) ;  /* 0x0000009800c47947 */ /* 0x000fea0003800000 */
.L_x_1308:
        /* <DEDUP_REMOVED lines=18> */
.L_x_1424:
        /* <DEDUP_REMOVED lines=42> */
.L_x_1430:
        /* <DEDUP_REMOVED lines=12> */
.L_x_1429:
[----:B------:R-:W-:Y:S05]  /*123c0*/  BSYNC B0 ;  /* 0x0000000000007941 */ /* 0x000fea0003800000 */
.L_x_1428:
        /* <DEDUP_REMOVED lines=22> */
.L_x_1426:
        /* <DEDUP_REMOVED lines=16> */
.L_x_1431:
        /* <DEDUP_REMOVED lines=25> */
.L_x_1427:
[----:B------:R-:W-:Y:S02]  /*127c0*/  IMAD.MOV.U32 R17, RZ, RZ, RZ ;  /* 0x000000ffff117224 */ /* 0x000fe400078e00ff */
[----:B------:R-:W-:Y:S02]  /*127d0*/  IMAD.U32 R16, RZ, RZ, UR6 ;  /* 0x00000006ff107e24 */ /* 0x000fe4000f8e00ff */
[----:B------:R-:W-:-:S07]  /*127e0*/  IMAD.MOV.U32 R18, RZ, RZ, RZ ;  /* 0x000000ffff127224 */ /* 0x000fce00078e00ff */
.L_x_1432:
[----:B------:R-:W-:-:S13]  /*127f0*/  ISETP.NE.AND P0, PT, R5, RZ, PT ;  /* 0x000000ff0500720c */ /* 0x000fda0003f05270 */
[----:B------:R-:W0:Y:S01]  /*12800*/  @!P0 S2R R3, SR_CgaCtaId ;  /* 0x0000000000038919 */ /* 0x000e220000008800 */
[----:B------:R-:W-:-:S04]  /*12810*/  @!P0 MOV R0, 0x400 ;  /* 0x0000040000008802 */ /* 0x000fc80000000f00 */
[----:B0-----:R-:W-:-:S05]  /*12820*/  @!P0 LEA R0, R3, R0, 0x18 ;  /* 0x0000000003008211 */ /* 0x001fca00078ec0ff */
[----:B------:R2:W-:Y:S01]  /*12830*/  @!P0 STS.128 [R0+0x388d0], R16 ;  /* 0x0388d01000008388 */ /* 0x0005e20000000c00 */
[----:B------:R-:W-:Y:S06]  /*12840*/  BAR.ARV 0x5, 0x180 ;  /* 0x0146000000007b1d */ /* 0x000fec0000002000 */
.L_x_1425:
        /* <DEDUP_REMOVED lines=16> */
[C---:B0-----:R-:W-:Y:S02]  /*12950*/  LOP3.LUT R2, R0.reuse, 0x1f8, RZ, 0xc0, !PT ;  /* 0x000001f800027812 */ /* 0x041fe400078ec0ff */
        /* <DEDUP_REMOVED lines=14> */
[----:B------:R-:W-:Y:S01]  /*12a40*/  STL [R1+0x20], R2 ;  /* 0x0000200201007387 */ /* 0x000fe20000100800 */
[C---:B------:R-:W-:Y:S02]  /*12a50*/  LOP3.LUT R4, R0.reuse, 0x100, RZ, 0xfc, !PT ;  /* 0x0000010000047812 */ /* 0x040fe400078efcff */
[C---:B-1----:R-:W-:Y:S01]  /*12a60*/  LOP3.LUT R3, R0.reuse, 0x80, RZ, 0xfc, !PT ;  /* 0x0000008000037812 */ /* 0x042fe200078efcff */
[----:B------:R-:W-:Y:S01]  /*12a70*/  STL [R1+0x10], RZ ;  /* 0x000010ff01007387 */ /* 0x000fe20000100800 */
[----:B------:R-:W-:-:S03]  /*12a80*/  LOP3.LUT R3, R0, 0x140, RZ, 0xfc, !PT ;  /* 0x0000014000037812 */ /* 0x000fc600078efcff */
[----:B------:R-:W-:Y:S04]  /*12a90*/  STL [R1+0xc], RZ ;  /* 0x00000cff01007387 */ /* 0x000fe80000100800 */
[----:B------:R0:W-:Y:S02]  /*12aa0*/  STL [R1+0x1c], R2 ;  /* 0x00001c0201007387 */ /* 0x0001e40000100800 */
[C---:B0-----:R-:W-:Y:S02]  /*12ab0*/  LOP3.LUT R2, R0.reuse, 0xc0, RZ, 0xfc, !PT ;  /* 0x000000c000027812 */ /* 0x041fe400078efcff */
[C---:B------:R-:W-:Y:S02]  /*12ac0*/  LOP3.LUT R2, R0.reuse, 0x180, RZ, 0xfc, !PT ;  /* 0x0000018000027812 */ /* 0x040fe400078efcff */
[----:B------:R-:W-:-:S07]  /*12ad0*/  LOP3.LUT R0, R0, 0x1c0, RZ, 0xfc, !PT ;  /* 0x000001c000007812 */ /* 0x000fce00078efcff */
.L_x_1603:
[----:B01----:R-:W0:Y:S02]  /*12ae0*/  LDC.64 R2, c[0x0][0xd88] ;  /* 0x00036200ff027b82 */ /* 0x003e240000000a00 */
[----:B0-----:R-:W-:-:S05]  /*12af0*/  IMAD.WIDE R2, R19, 0x4, R2 ;  /* 0x0000000413027825 */ /* 0x001fca00078e0202 */
[----:B--2---:R-:W2:Y:S01]  /*12b00*/  LDG.E R15, desc[UR40][R2.64] ;  /* 0x00000028020f7981 */ /* 0x004ea2000c1e1900 */
[----:B------:R-:W-:Y:S05]  /*12b10*/  YIELD ;  /* 0x0000000000007946 */ /* 0x000fea0003800000 */
[----:B------:R-:W-:Y:S01]  /*12b20*/  ULDC.64 UR4, c[0x0][0xb20] ;  /* 0x0002c80000047ab9 */ /* 0x000fe20000000a00 */
[----:B---3--:R-:W-:Y:S01]  /*12b30*/  IMAD.MOV.U32 R0, RZ, RZ, RZ ;  /* 0x000000ffff007224 */ /* 0x008fe200078e00ff */
[----:B------:R-:W-:Y:S02]  /*12b40*/  ISETP.NE.U32.AND P0, PT, RZ, UR4, PT ;  /* 0x00000004ff007c0c */ /* 0x000fe4000bf05070 */
[----:B------:R-:W-:Y:S01]  /*12b50*/  CS2R R8, SRZ ;  /* 0x0000000000087805 */ /* 0x000fe2000001ff00 */
[----:B------:R-:W-:Y:S01]  /*12b60*/  ULDC.64 UR10, c[0x0][0xb10] ;  /* 0x0002c400000a7ab9 */ /* 0x000fe20000000a00 */
[----:B------:R-:W-:Y:S01]  /*12b70*/  ULDC.64 UR8, c[0x0][0xb08] ;  /* 0x0002c20000087ab9 */ /* 0x000fe20000000a00 */
[----:B------:R-:W-:Y:S01]  /*12b80*/  ISETP.NE.AND.EX P0, PT, RZ, UR5, PT, P0 ;  /* 0x00000005ff007c0c */ /* 0x000fe2000bf05300 */
[----:B------:R-:W-:Y:S01]  /*12b90*/  ULDC.64 UR6, c[0x0][0xb00] ;  /* 0x0002c00000067ab9 */ /* 0x000fe20000000a00 */
        /* <DEDUP_REMOVED lines=17> */
[----:B------:R-:W-:Y:S02]  /*12cb0*/  ISETP.NE.U32.AND P1, PT, RZ, UR8, PT ;  /* 0x00000008ff007c0c */ /* 0x000fe4000bf25070 */
[----:B-1----:R-:W-:-:S02]  /*12cc0*/  IADD3 R2, P4, R14, UR4, RZ ;  /* 0x000000040e027c10 */ /* 0x002fc4000ff9e0ff */
[----:B------:R-:W-:Y:S02]  /*12cd0*/  ISETP.NE.AND.EX P0, PT, RZ, UR7, PT, P0 ;  /* 0x00000007ff007c0c */ /* 0x000fe4000bf05300 */
[C---:B------:R-:W-:Y:S02]  /*12ce0*/  IADD3.X R3, R13.reuse, UR5, RZ, P4, !PT ;  /* 0x000000050d037c10 */ /* 0x040fe4000a7fe4ff */
[C---:B0-----:R-:W-:Y:S02]  /*12cf0*/  IADD3 R4, P4, R14.reuse, UR8, RZ ;  /* 0x000000080e047c10 */ /* 0x041fe4000ff9e0ff */
[----:B------:R-:W-:Y:S01]  /*12d00*/  ISETP.NE.AND.EX P1, PT, RZ, UR9, PT, P1 ;  /* 0x00000009ff007c0c */ /* 0x000fe2000bf25310 */
[----:B------:R-:W2:Y:S01]  /*12d10*/  @P2 LDG.E R8, desc[UR40][R2.64] ;  /* 0x0000002802082981 */ /* 0x000ea2000c1e1900 */
[----:B------:R-:W-:Y:S01]  /*12d20*/  IADD3.X R5, R13, UR9, RZ, P4, !PT ;  /* 0x000000090d057c10 */ /* 0x000fe2000a7fe4ff */
[----:B------:R-:W-:Y:S01]  /*12d30*/  ULDC UR4, c[0x0][0x288] ;  /* 0x0000a20000047ab9 */ /* 0x000fe20000000800 */
[----:B------:R-:W-:-:S02]  /*12d40*/  @P3 IADD3 R10, P4, R14, UR10, RZ ;  /* 0x0000000a0e0a3c10 */ /* 0x000fc4000ff9e0ff */
[----:B------:R-:W-:Y:S02]  /*12d50*/  IADD3 R6, P5, R14, UR6, RZ ;  /* 0x000000060e067c10 */ /* 0x000fe4000ffbe0ff */
[C---:B------:R-:W-:Y:S02]  /*12d60*/  @P3 IADD3.X R11, R13.reuse, UR11, RZ, P4, !PT ;  /* 0x0000000b0d0b3c10 */ /* 0x040fe4000a7fe4ff */
[----:B------:R-:W-:-:S03]  /*12d70*/  IADD3.X R7, R13, UR7, RZ, P5, !PT ;  /* 0x000000070d077c10 */ /* 0x000fc6000affe4ff */
        /* <DEDUP_REMOVED lines=12> */
[----:B------:R-:W-:Y:S02]  /*12e40*/  ULDC UR5, c[0x0][0x348] ;  /* 0x0000d20000057ab9 */ /* 0x000fe40000000800 */
        /* <DEDUP_REMOVED lines=9> */
.L_x_1434:
[----:B------:R-:W-:Y:S01]  /*12ee0*/  IMAD.MOV.U32 R11, RZ, RZ, R15 ;  /* 0x000000ffff0b7224 */ /* 0x000fe200078e000f */
[----:B------:R-:W-:Y:S01]  /*12ef0*/  ULDC.64 UR4, c[0x0][0xb18] ;  /* 0x0002c60000047ab9 */ /* 0x000fe20000000a00 */
[----:B0----5:R-:W-:Y:S01]  /*12f00*/  IMAD.IADD R2, R12, 0x1, R0 ;  /* 0x000000010c027824 */ /* 0x021fe200078e0200 */
[----:B------:R-:W-:Y:S02]  /*12f10*/  ISETP.NE.U32.AND P2, PT, RZ, UR4, PT ;  /* 0x00000004ff007c0c */ /* 0x000fe4000bf45070 */
[----:B------:R0:W-:Y:S02]  /*12f20*/  STL [R1+0x14], R11 ;  /* 0x0000140b01007387 */ /* 0x0001e40000100800 */
[----:B------:R-:W-:Y:S02]  /*12f30*/  ISETP.NE.AND.EX P2, PT, RZ, UR5, PT, P2 ;  /* 0x00000005ff007c0c */ /* 0x000fe4000bf45320 */
[----:B------:R0:W-:Y:S11]  /*12f40*/  STL [R1+0x28], R2 ;  /* 0x0000280201007387 */ /* 0x0001f60000100800 */
[----:B0-----:R-:W-:Y:S05]  /*12f50*/  @!P2 BRA `(.L_x_1435) ;  /* 0x000000000010a947 */ /* 0x001fea0003800000 */
[----:B------:R-:W-:-:S04]  /*12f60*/  IADD3 R2, P0, R14, UR4, RZ ;  /* 0x000000040e027c10 */ /* 0x000fc8000ff1e0ff */
[----:B------:R-:W-:-:S05]  /*12f70*/  IADD3.X R3, R13, UR5, RZ, P0, !PT ;  /* 0x000000050d037c10 */ /* 0x000fca00087fe4ff */
[----:B------:R0:W5:Y:S01]  /*12f80*/  LDG.E R8, desc[UR40][R2.64] ;  /* 0x0000002802087981 */ /* 0x000162000c1e1900 */
[----:B------:R-:W-:Y:S05]  /*12f90*/  BRA `(.L_x_1436) ;  /* 0x0000000000107947 */ /* 0x000fea0003800000 */
.L_x_1435:
[----:B------:R-:W-:Y:S05]  /*12fa0*/  @!P0 BRA `(.L_x_1436) ;  /* 0x00000000000c8947 */ /* 0x000fea0003800000 */
[----:B------:R-:W2:Y:S04]  /*12fb0*/  LDG.E R8, desc[UR40][R6.64] ;  /* 0x0000002806087981 */ /* 0x000ea8000c1e1900 */
[----:B------:R-:W2:Y:S02]  /*12fc0*/  LDG.E R6, desc[UR40][R6.64+0x4] ;  /* 0x0000042806067981 */ /* 0x000ea4000c1e1900 */
[----:B--2---:R-:W-:-:S07]  /*12fd0*/  IMAD.IADD R8, R6, 0x1, -R8 ;  /* 0x0000000106087824 */ /* 0x004fce00078e0a08 */
.L_x_1436:
[----:B0-----:R-:W2:Y:S01]  /*12fe0*/  @P1 LDG.E R2, desc[UR40][R4.64] ;  /* 0x0000002804021981 */ /* 0x001ea2000c1e1900 */
[----:B-----5:R-:W-:-:S03]  /*12ff0*/  IMAD.IADD R0, R8, 0x1, -R0 ;  /* 0x0000000108007824 */ /* 0x020fc600078e0a00 */
[----:B------:R-:W2:Y:S01]  /*13000*/  @P1 LDG.E R4, desc[UR40][R4.64+0x4] ;  /* 0x0000042804041981 */ /* 0x000ea2000c1e1900 */
[----:B------:R-:W-:Y:S01]  /*13010*/  BSSY B0, `(.L_x_1437) ;  /* 0x00001c7000007945 */ /* 0x000fe20003800000 */
[----:B--2---:R-:W-:-:S04]  /*13020*/  @P1 IMAD.IADD R10, R4, 0x1, -R2 ;  /* 0x00000001040a1824 */ /* 0x004fc800078e0a02 */
[----:B------:R-:W-:-:S04]  /*13030*/  IMAD.IADD R3, R0, 0x1, R10 ;  /* 0x0000000100037824 */ /* 0x000fc800078e020a */
[----:B------:R-:W-:Y:S01]  /*13040*/  VIADD R2, R3, 0x3f ;  /* 0x0000003f03027836 */ /* 0x000fe20000000000 */
[----:B------:R0:W-:Y:S04]  /*13050*/  STL [R1+0x64], R3 ;  /* 0x0000640301007387 */ /* 0x0001e80000100800 */
[----:B0-----:R-:W-:-:S04]  /*13060*/  SHF.R.S32.HI R3, RZ, 0x1f, R2 ;  /* 0x0000001fff037819 */ /* 0x001fc80000011402 */
[----:B------:R-:W-:-:S04]  /*13070*/  LEA.HI R3, R3, R2, RZ, 0x6 ;  /* 0x0000000203037211 */ /* 0x000fc800078f30ff */
[----:B------:R-:W-:-:S04]  /*13080*/  LOP3.LUT R2, R3, 0xffffffc0, RZ, 0xc0, !PT ;  /* 0xffffffc003027812 */ /* 0x000fc800078ec0ff */
[----:B------:R-:W-:Y:S01]  /*13090*/  VIADDMNMX R10, R2, -R0, R10, PT ;  /* 0x80000000020a7246 */ /* 0x000fe2000380010a */
[----:B------:R-:W-:-:S05]  /*130a0*/  IMAD.MOV R2, RZ, RZ, -R0 ;  /* 0x000000ffff027224 */ /* 0x000fca00078e0a00 */
[----:B------:R-:W-:-:S04]  /*130b0*/  VIMNMX R2, RZ, R2, !PT ;  /* 0x00000002ff027248 */ /* 0x000fc80007fe0100 */
[----:B------:R-:W-:Y:S02]  /*130c0*/  ISETP.GT.AND P0, PT, R10, R2, PT ;  /* 0x000000020a00720c */ /* 0x000fe40003f04270 */
[----:B------:R-:W-:-:S11]  /*130d0*/  SHF.R.U32.HI R2, RZ, 0x6, R2 ;  /* 0x00000006ff027819 */ /* 0x000fd60000011602 */
[----:B------:R-:W-:-:S05]  /*130e0*/  @P0 VIADD R10, R10, 0x3f ;  /* 0x0000003f0a0a0836 */ /* 0x000fca0000000000 */
[----:B------:R-:W-:-:S04]  /*130f0*/  @P0 SHF.R.S32.HI R0, RZ, 0x1f, R10 ;  /* 0x0000001fff000819 */ /* 0x000fc8000001140a */
[----:B------:R-:W-:Y:S02]  /*13100*/  @P0 LEA.HI R10, R0, R10, RZ, 0x6 ;  /* 0x0000000a000a0211 */ /* 0x000fe400078f30ff */
[----:B------:R-:W-:Y:S01]  /*13110*/  SHF.R.S32.HI R0, RZ, 0x6, R3 ;  /* 0x00000006ff007819 */ /* 0x000fe20000011403 */
[----:B------:R-:W-:Y:S01]  /*13120*/  IMAD.MOV.U32 R7, RZ, RZ, R2 ;  /* 0x000000ffff077224 */ /* 0x000fe200078e0002 */
[----:B------:R-:W-:-:S03]  /*13130*/  @P0 SHF.R.S32.HI R7, RZ, 0x6, R10 ;  /* 0x00000006ff070819 */ /* 0x000fc6000001140a */
[----:B------:R0:W-:Y:S01]  /*13140*/  STL [R1+0x3c], R0 ;  /* 0x00003c0001007387 */ /* 0x0001e20000100800 */
[----:B------:R-:W-:Y:S02]  /*13150*/  ISETP.GT.AND P2, PT, R7, R2, PT ;  /* 0x000000020700720c */ /* 0x000fe40003f44270 */
[----:B------:R-:W-:-:S11]  /*13160*/  PLOP3.LUT P0, PT, PT, PT, PT, 0x80, 0x0 ;  /* 0x000000000000781c */ /* 0x000fd60003f0f070 */
[----:B0-----:R-:W-:Y:S05]  /*13170*/  @!P2 BRA `(.L_x_1438) ;  /* 0x0000001800c0a947 */ /* 0x001fea0003800000 */
[----:B------:R-:W-:Y:S01]  /*13180*/  UMOV UR4, 0xffffffff ;  /* 0xffffffff00047882 */ /* 0x000fe20000000000 */
[----:B------:R-:W-:Y:S02]  /*13190*/  SEL R0, R11, RZ, !P1 ;  /* 0x000000ff0b007207 */ /* 0x000fe40004800000 */
[----:B------:R-:W-:Y:S05]  /*131a0*/  BRA.DIV UR4, `(.L_x_1439) ;  /* 0x0000008e04f47947 */ /* 0x000fea000b800000 */
[----:B------:R-:W0:Y:S02]  /*131b0*/  S2R R3, SR_TID.X ;  /* 0x0000000000037919 */ /* 0x000e240000002100 */
[----:B0-----:R-:W-:-:S04]  /*131c0*/  SHF.R.U32.HI R3, RZ, 0x5, R3 ;  /* 0x00000005ff037819 */ /* 0x001fc80000011603 */
[----:B------:R-:W-:-:S05]  /*131d0*/  LOP3.LUT R3, R3, 0x3, RZ, 0xc0, !PT ;  /* 0x0000000303037812 */ /* 0x000fca00078ec0ff */
[----:B------:R0:W1:Y:S02]  /*131e0*/  SHFL.IDX PT, R14, R3, RZ, 0x1f ;  /* 0x00001fff030e7589 */ /* 0x00006400000e0000 */
.L_x_1635:
[----:B-1----:R-:W-:Y:S02]  /*131f0*/  ISETP.NE.AND P0, PT, R14, RZ, PT ;  /* 0x000000ff0e00720c */ /* 0x002fe40003f05270 */
[----:B------:R-:W-:-:S11]  /*13200*/  PLOP3.LUT P6, PT, PT, PT, PT, 0x8, 0x0 ;  /* 0x000000000000781c */ /* 0x000fd60003fce170 */
[----:B------:R-:W-:Y:S05]  /*13210*/  @P0 BRA `(.L_x_1440) ;  /* 0x00000000000c0947 */ /* 0x000fea0003800000 */
[----:B------:R-:W-:-:S03]  /*13220*/  UMOV UR4, 0xffffffff ;  /* 0xffffffff00047882 */ /* 0x000fc60000000000 */
[----:B------:R-:W-:Y:S05]  /*13230*/  BRA.DIV UR4, `(.L_x_1441) ;  /* 0x0000009204047947 */ /* 0x000fea000b800000 */
[----:B------:R-:W-:-:S13]  /*13240*/  ELECT P6, URZ, PT ;  /* 0x00000000003f782f */ /* 0x000fda00038c0000 */
.L_x_1440:
[----:B0-----:R-:W2:Y:S04]  /*13250*/  LDL R3, [R1+0x60] ;  /* 0x0000600001037983 */ /* 0x001ea80000100800 */
[----:B------:R-:W3:Y:S01]  /*13260*/  LDL R5, [R1+0x4] ;  /* 0x0000040001057983 */ /* 0x000ee20000100800 */
[----:B------:R-:W-:Y:S01]  /*13270*/  BSSY B1, `(.L_x_1442) ;  /* 0x0000008000017945 */ /* 0x000fe20003800000 */
[----:B--2---:R-:W-:-:S05]  /*13280*/  VIADD R3, R3, 0x1 ;  /* 0x0000000103037836 */ /* 0x004fca0000000000 */
[----:B------:R-:W-:-:S04]  /*13290*/  LEA.HI R4, R3, R3, RZ, 0x1 ;  /* 0x0000000303047211 */ /* 0x000fc800078f08ff */
[----:B------:R-:W-:-:S05]  /*132a0*/  LOP3.LUT R4, R4, 0xfffffffe, RZ, 0xc0, !PT ;  /* 0xfffffffe04047812 */ /* 0x000fca00078ec0ff */
[----:B------:R-:W-:-:S05]  /*132b0*/  IMAD.IADD R3, R3, 0x1, -R4 ;  /* 0x0000000103037824 */ /* 0x000fca00078e0a04 */
[----:B------:R-:W-:-:S04]  /*132c0*/  SHF.L.U32 R3, R3, 0x1f, RZ ;  /* 0x0000001f03037819 */ /* 0x000fc800000006ff */
[----:B---3--:R-:W0:Y:S02]  /*132d0*/  SYNCS.PHASECHK.TRANS64.TRYWAIT P0, [R5+URZ+0x38820], R3 ;  /* 0x03882003050075a7 */ /* 0x008e24000800017f */
[----:B0-----:R-:W-:Y:S05]  /*132e0*/  @!P0 BRA `(.L_x_1443) ;  /* 0x0000008c00f88947 */ /* 0x001fea0003800000 */
.L_x_1638:
[----:B------:R-:W-:Y:S05]  /*132f0*/  BSYNC B1 ;  /* 0x0000000000017941 */ /* 0x000fea0003800000 */
.L_x_1442:
[----:B------:R-:W-:Y:S04]  /*13300*/  BSSY B1, `(.L_x_1444) ;  /* 0x00000bf000017945 */ /* 0x000fe80003800000 */
[----:B------:R-:W-:Y:S05]  /*13310*/  @!P6 BRA `(.L_x_1445) ;  /* 0x0000000800f4e947 */ /* 0x000fea0003800000 */
[----:B0-----:R-:W2:Y:S04]  /*13320*/  LDL R4, [R1+0x4] ;  /* 0x0000040001047983 */ /* 0x001ea80000100800 */
[----:B------:R-:W3:Y:S01]  /*13330*/  LDL R6, [R1+0x20] ;  /* 0x0000200001067983 */ /* 0x000ee20000100800 */
[----:B------:R-:W0:Y:S01]  /*13340*/  S2R R5, SR_TID.X ;  /* 0x0000000000057919 */ /* 0x000e220000002100 */
[----:B--2---:R-:W-:Y:S02]  /*13350*/  IMAD.MOV.U32 R8, RZ, RZ, R4 ;  /* 0x000000ffff087224 */ /* 0x004fe400078e0004 */
[----:B------:R-:W2:Y:S01]  /*13360*/  LDL R4, [R1+0x10] ;  /* 0x0000100001047983 */ /* 0x000ea20000100800 */
[----:B0-----:R-:W-:Y:S01]  /*13370*/  LOP3.LUT R5, R5, 0x7f, RZ, 0xc0, !PT ;  /* 0x0000007f05057812 */ /* 0x001fe200078ec0ff */
[----:B------:R-:W-:Y:S03]  /*13380*/  BSSY B2, `(.L_x_1446) ;  /* 0x0000006000027945 */ /* 0x000fe60003800000 */
[----:B------:R-:W-:Y:S01]  /*13390*/  ISETP.NE.AND P1, PT, R5, RZ, PT ;  /* 0x000000ff0500720c */ /* 0x000fe20003f25270 */
[----:B--2---:R-:W-:Y:S01]  /*133a0*/  IMAD R4, R4, 0x8, R8 ;  /* 0x0000000804047824 */ /* 0x004fe200078e0208 */
[----:B---3--:R-:W-:-:S04]  /*133b0*/  SHF.L.U32 R8, R6, 0x1f, RZ ;  /* 0x0000001f06087819 */ /* 0x008fc800000006ff */
[----:B------:R-:W0:Y:S02]  /*133c0*/  SYNCS.PHASECHK.TRANS64.TRYWAIT P0, [R4+URZ+0x388a0], R8 ;  /* 0x0388a008040075a7 */ /* 0x000e24000800017f */
[----:B0-----:R-:W-:Y:S05]  /*133d0*/  @!P0 BRA `(.L_x_1447) ;  /* 0x0000008c00d48947 */ /* 0x001fea0003800000 */
.L_x_1639:
[----:B------:R-:W-:Y:S05]  /*133e0*/  BSYNC B2 ;  /* 0x0000000000027941 */ /* 0x000fea0003800000 */
.L_x_1446:
        /* <DEDUP_REMOVED lines=9> */
.L_x_1449:
[----:B------:R-:W-:Y:S05]  /*13480*/  BSYNC B2 ;  /* 0x0000000000027941 */ /* 0x000fea0003800000 */
.L_x_1448:
        /* <DEDUP_REMOVED lines=14> */
.L_x_1450:
        /* <DEDUP_REMOVED lines=13> */
.L_x_1640:
[----:B------:R-:W-:Y:S05]  /*13640*/  BSYNC B2 ;  /* 0x0000000000027941 */ /* 0x000fea0003800000 */
.L_x_1451:
[----:B------:R-:W-:Y:S01]  /*13650*/  BSSY B2, `(.L_x_1453) ;  /* 0x000000b000027945 */ /* 0x000fe20003800000 */
[----:B------:R-:W-:Y:S02]  /*13660*/  IMAD.MOV.U32 R10, RZ, RZ, 0x0 ;  /* 0x00000000ff0a7424 */ /* 0x000fe400078e00ff */
[----:B------:R-:W-:Y:S01]  /*13670*/  IMAD.MOV.U32 R11, RZ, RZ, 0x12f00000 ;  /* 0x12f00000ff0b7424 */ /* 0x000fe200078e00ff */
[----:B------:R-:W-:Y:S06]  /*13680*/  @P1 BRA `(.L_x_1454) ;  /* 0x00000000001c1947 */ /* 0x000fec0003800000 */
[----:B------:R-:W2:Y:S02]  /*13690*/  S2R R5, SR_TID.X ;  /* 0x0000000000057919 */ /* 0x000ea40000002100 */
[----:B--2---:R-:W-:Y:S01]  /*136a0*/  LOP3.LUT R6, R5, 0x1f, RZ, 0xc0, !PT ;  /* 0x0000001f05067812 */ /* 0x004fe200078ec0ff */
[----:B------:R-:W-:-:S03]  /*136b0*/  IMAD.MOV.U32 R5, RZ, RZ, 0x10000 ;  /* 0x00010000ff057424 */ /* 0x000fc600078e00ff */
[----:B------:R-:W-:Y:S01]  /*136c0*/  ISETP.NE.AND P0, PT, R6, RZ, PT ;  /* 0x000000ff0600720c */ /* 0x000fe20003f05270 */
[----:B------:R2:W-:-:S12]  /*136d0*/  SYNCS.ARRIVE.TRANS64 RZ, [R4+URZ+0x388b0], R5 ;  /* 0x0388b00504ff79a7 */ /* 0x0005d8000800003f */
[----:B--2---:R-:W-:Y:S05]  /*136e0*/  @!P0 BRA `(.L_x_1454) ;  /* 0x0000000000048947 */ /* 0x004fea0003800000 */
[----:B------:R-:W-:Y:S01]  /*136f0*/  BPT.TRAP 0x1 ;  /* 0x000000040000795c */ /* 0x000fe20000300000 */
.L_x_1454:
[----:B------:R-:W-:Y:S05]  /*13700*/  BSYNC B2 ;  /* 0x0000000000027941 */ /* 0x000fea0003800000 */
.L_x_1453:
[----:B------:R-:W2:Y:S04]  /*13710*/  LDL R6, [R1+0x4] ;  /* 0x0000040001067983 */ /* 0x000ea80000100800 */
[----:B------:R-:W2:Y:S01]  /*13720*/  LDL R5, [R1+0x10] ;  /* 0x0000100001057983 */ /* 0x000ea20000100800 */
[----:B------:R-:W-:Y:S01]  /*13730*/  R2UR UR10, R12 ;  /* 0x000000000c0a72ca */ /* 0x000fe200000e0000 */
[----:B------:R-:W-:Y:S01]  /*13740*/  UIADD3 UR4, UP0, UR38, 0x670, URZ ;  /* 0x0000067026047890 */ /* 0x000fe2000ff1e03f */
[----:B------:R-:W-:Y:S01]  /*13750*/  R2UR UR6, R10 ;  /* 0x000000000a0672ca */ /* 0x000fe200000e0000 */
[----:B01----:R-:W-:Y:S01]  /*13760*/  VIADD R4, R4, 0x388b0 ;  /* 0x000388b004047836 */ /* 0x003fe20000000000 */
[----:B------:R-:W-:Y:S01]  /*13770*/  R2UR UR7, R11 ;  /* 0x000000000b0772ca */ /* 0x000fe200000e0000 */
[----:B------:R-:W-:Y:S01]  /*13780*/  UIADD3.X UR5, URZ, UR39, URZ, UP0, !UPT ;  /* 0x000000273f057290 */ /* 0x000fe200087fe43f */
[----:B------:R-:W-:Y:S01]  /*13790*/  PLOP3.LUT P0, PT, PT, PT, PT, 0x80, 0x0 ;  /* 0x000000000000781c */ /* 0x000fe20003f0f070 */
[----:B--2---:R-:W-:-:S04]  /*137a0*/  IMAD R5, R5, 0x10000, R6 ;  /* 0x0001000005057824 */ /* 0x004fc800078e0206 */
[----:B------:R-:W-:-:S08]  /*137b0*/  VIADD R6, R5, 0x400 ;  /* 0x0000040005067836 */ /* 0x000fd00000000000 */
.L_x_1455:
        /* <DEDUP_REMOVED lines=15> */
.L_x_1456:
        /* <DEDUP_REMOVED lines=15> */
.L_x_1457:
        /* <DEDUP_REMOVED lines=15> */
.L_x_1458:
        /* <DEDUP_REMOVED lines=15> */
.L_x_1459:
        /* <DEDUP_REMOVED lines=15> */
.L_x_1460:
        /* <DEDUP_REMOVED lines=15> */
.L_x_1461:
        /* <DEDUP_REMOVED lines=15> */
.L_x_1462:
        /* <DEDUP_REMOVED lines=10> */
.L_x_1445:
[----:B------:R-:W-:Y:S05]  /*13ef0*/  BSYNC B1 ;  /* 0x0000000000017941 */ /* 0x000fea0003800000 */
.L_x_1444:
[----:B------:R-:W2:Y:S04]  /*13f00*/  LDL.LU R8, [R1+0x10] ;  /* 0x0000100001087983 */ /* 0x000ea80000300800 */
[----:B------:R-:W3:Y:S01]  /*13f10*/  LDL.LU R6, [R1+0x20] ;  /* 0x0000200001067983 */ /* 0x000ee20000300800 */
[----:B0-----:R-:W-:Y:S01]  /*13f20*/  VIADD R3, R7, 0xfffffffe ;  /* 0xfffffffe07037836 */ /* 0x001fe20000000000 */
        /* <DEDUP_REMOVED lines=10> */
.L_x_1482:
[----:B------:R-:W-:Y:S05]  /*13fd0*/  YIELD ;  /* 0x0000000000007946 */ /* 0x000fea0003800000 */
[----:B------:R-:W-:Y:S04]  /*13fe0*/  BSSY B1, `(.L_x_1463) ;  /* 0x00000bd000017945 */ /* 0x000fe80003800000 */
[----:B-1----:R-:W-:Y:S05]  /*13ff0*/  @!P6 BRA `(.L_x_1464) ;  /* 0x0000000800ece947 */ /* 0x002fea0003800000 */
[----:B------:R-:W2:Y:S04]  /*14000*/  LDL R7, [R1+0x4] ;  /* 0x0000040001077983 */ /* 0x000ea80000100800 */
[----:B0-----:R-:W2:Y:S04]  /*14010*/  LDL R4, [R1+0x10] ;  /* 0x0000100001047983 */ /* 0x001ea80000100800 */
[----:B------:R-:W3:Y:S01]  /*14020*/  LDL R5, [R1+0x20] ;  /* 0x0000200001057983 */ /* 0x000ee20000100800 */
[----:B------:R-:W0:Y:S01]  /*14030*/  S2R R6, SR_TID.X ;  /* 0x0000000000067919 */ /* 0x000e220000002100 */
[----:B------:R-:W-:Y:S01]  /*14040*/  BSSY B2, `(.L_x_1465) ;  /* 0x0000007000027945 */ /* 0x000fe20003800000 */
[----:B0-----:R-:W-:-:S04]  /*14050*/  LOP3.LUT R6, R6, 0x7f, RZ, 0xc0, !PT ;  /* 0x0000007f06067812 */ /* 0x001fc800078ec0ff */
[----:B------:R-:W-:Y:S01]  /*14060*/  ISETP.NE.AND P2, PT, R6, RZ, PT ;  /* 0x000000ff0600720c */ /* 0x000fe20003f45270 */
[----:B--2---:R-:W-:Y:S01]  /*14070*/  IMAD R4, R4, 0x8, R7 ;  /* 0x0000000804047824 */ /* 0x004fe200078e0207 */
[----:B---3--:R-:W-:-:S04]  /*14080*/  SHF.L.U32 R5, R5, 0x1f, RZ ;  /* 0x0000001f05057819 */ /* 0x008fc800000006ff */
[----:B------:R-:W0:Y:S02]  /*14090*/  SYNCS.PHASECHK.TRANS64.TRYWAIT P1, [R4+URZ+0x388a0], R5 ;  /* 0x0388a005040075a7 */ /* 0x000e24000802017f */
[----:B0-----:R-:W-:Y:S05]  /*140a0*/  @!P1 BRA `(.L_x_1466) ;  /* 0x0000008000c89947 */ /* 0x001fea0003800000 */
.L_x_1641:
[----:B------:R-:W-:Y:S05]  /*140b0*/  BSYNC B2 ;  /* 0x0000000000027941 */ /* 0x000fea0003800000 */
.L_x_1465:
        /* <DEDUP_REMOVED lines=9> */
.L_x_1468:
[----:B------:R-:W-:Y:S05]  /*14150*/  BSYNC B2 ;  /* 0x0000000000027941 */ /* 0x000fea0003800000 */
.L_x_1467:
        /* <DEDUP_REMOVED lines=13> */
.L_x_1469:
        /* <DEDUP_REMOVED lines=13> */
.L_x_1642:
[----:B------:R-:W-:Y:S05]  /*14300*/  BSYNC B2 ;  /* 0x0000000000027941 */ /* 0x000fea0003800000 */
.L_x_1470:
        /* <DEDUP_REMOVED lines=11> */
.L_x_1473:
[----:B------:R-:W-:Y:S05]  /*143c0*/  BSYNC B2 ;  /* 0x0000000000027941 */ /* 0x000fea0003800000 */
.L_x_1472:
        /* <DEDUP_REMOVED lines=11> */
.L_x_1474:
        /* <DEDUP_REMOVED lines=15> */
.L_x_1475:
        /* <DEDUP_REMOVED lines=15> */
.L_x_1476:
        /* <DEDUP_REMOVED lines=15> */
.L_x_1477:
        /* <DEDUP_REMOVED lines=15> */
.L_x_1478:
        /* <DEDUP_REMOVED lines=15> */
.L_x_1479:
        /* <DEDUP_REMOVED lines=15> */
.L_x_1480:
        /* <DEDUP_REMOVED lines=15> */
.L_x_1481:
        /* <DEDUP_REMOVED lines=10> */
.L_x_1464:
[----:B------:R-:W-:Y:S05]  /*14bb0*/  BSYNC B1 ;  /* 0x0000000000017941 */ /* 0x000fea0003800000 */
.L_x_1463:
[----:B------:R-:W2:Y:S04]  /*14bc0*/  LDL.LU R8, [R1+0x10] ;  /* 0x0000100001087983 */ /* 0x000ea80000300800 */
[----:B0-----:R-:W3:Y:S01]  /*14bd0*/  LDL.LU R6, [R1+0x20] ;  /* 0x0000200001067983 */ /* 0x001ee20000300800 */
        /* <DEDUP_REMOVED lines=10> */
.L_x_1438:
[----:B------:R-:W-:Y:S05]  /*14c80*/  BSYNC B0 ;  /* 0x0000000000007941 */ /* 0x000fea0003800000 */
.L_x_1437:
[----:B01----:R-:W2:Y:S01]  /*14c90*/  LDL R4, [R1+0x64] ;  /* 0x0000640001047983 */ /* 0x003ea20000100800 */
[----:B------:R-:W-:Y:S05]  /*14ca0*/  @!P0 WARPSYNC.ALL ;  /* 0x0000000000008948 */ /* 0x000fea0003800000 */
[----:B------:R-:W-:Y:S06]  /*14cb0*/  @!P0 BAR.SYNC.DEFER_BLOCKING 0xc, 0x180 ;  /* 0x0306000000008b1d */ /* 0x000fec0000010000 */
[----:B------:R-:W-:Y:S01]  /*14cc0*/  BSSY B7, `(.L_x_1483) ;  /* 0x00005fa000077945 */ /* 0x000fe20003800000 */
[----:B--2---:R-:W-:-:S13]  /*14cd0*/  ISETP.GT.AND P0, PT, R4, RZ, PT ;  /* 0x000000ff0400720c */ /* 0x004fda0003f04270 */
[----:B------:R-:W-:Y:S05]  /*14ce0*/  @P0 BRA `(.L_x_1484) ;  /* 0x0000000000440947 */ /* 0x000fea0003800000 */
[----:B------:R-:W0:Y:S02]  /*14cf0*/  S2R R4, SR_TID.X ;  /* 0x0000000000047919 */ /* 0x000e240000002100 */
[----:B0-----:R-:W-:-:S04]  /*14d00*/  LOP3.LUT R4, R4, 0x7f, RZ, 0xc0, !PT ;  /* 0x0000007f04047812 */ /* 0x001fc800078ec0ff */
[----:B------:R-:W-:-:S13]  /*14d10*/  ISETP.NE.AND P0, PT, R4, RZ, PT ;  /* 0x000000ff0400720c */ /* 0x000fda0003f05270 */
[----:B------:R-:W-:Y:S05]  /*14d20*/  @P0 BRA `(.L_x_1485) ;  /* 0x0000005c00cc0947 */ /* 0x000fea0003800000 */
[----:B------:R-:W0:Y:S01]  /*14d30*/  S2R R2, SR_LANEID ;  /* 0x0000000000027919 */ /* 0x000e220000000000 */
[----:B------:R-:W-:Y:S01]  /*14d40*/  VOTEU.ANY UR4, UPT, PT ;  /* 0x0000000000047886 */ /* 0x000fe200038e0100 */
[----:B------:R-:W1:Y:S01]  /*14d50*/  LDC.64 R4, c[0x0][0xd60] ;  /* 0x00035800ff047b82 */ /* 0x000e620000000a00 */
[----:B------:R-:W0:Y:S02]  /*14d60*/  FLO.U32 R0, UR4 ;  /* 0x0000000400007d00 */ /* 0x000e2400080e0000 */
[----:B0-----:R-:W-:-:S06]  /*14d70*/  ISETP.EQ.U32.AND P0, PT, R0, R2, PT ;  /* 0x000000020000720c */ /* 0x001fcc0003f02070 */
[----:B------:R-:W1:Y:S07]  /*14d80*/  POPC R2, UR4 ;  /* 0x0000000400027d09 */ /* 0x000e6e0008000000 */
[----:B-1----:R-:W2:Y:S04]  /*14d90*/  @P0 ATOMG.E.ADD.STRONG.GPU PT, R2, desc[UR40][R4.64], R2 ;  /* 0x00000002040209a8 */ /* 0x002ea800081ee1e8 */
[----:B--2---:R0:W1:Y:S02]  /*14da0*/  SHFL.IDX PT, R2, R2, R0, 0x1f ;  /* 0x00001f0002027589 */ /* 0x00406400000e0000 */
[----:B0-----:R-:W0:Y:S02]  /*14db0*/  S2R R0, SR_LTMASK ;  /* 0x0000000000007919 */ /* 0x001e240000003900 */
[----:B0-----:R-:W-:-:S06]  /*14dc0*/  LOP3.LUT R0, R0, UR4, RZ, 0xc0, !PT ;  /* 0x0000000400007c12 */ /* 0x001fcc000f8ec0ff */
[----:B------:R-:W1:Y:S02]  /*14dd0*/  POPC R0, R0 ;  /* 0x0000000000007309 */ /* 0x000e640000000000 */
[----:B-1----:R-:W-:Y:S01]  /*14de0*/  IADD3 R16, R2, UR36, R0 ;  /* 0x0000002402107c10 */ /* 0x002fe2000fffe000 */
[----:B------:R-:W-:Y:S06]  /*14df0*/  BRA `(.L_x_1485) ;  /* 0x0000005c00987947 */ /* 0x000fec0003800000 */
.L_x_1484:
        /* <DEDUP_REMOVED lines=21> */
.L_x_1487:
[----:B------:R-:W-:Y:S05]  /*14f50*/  BSYNC B6 ;  /* 0x0000000000067941 */ /* 0x000fea0003800000 */
.L_x_1486:
        /* <DEDUP_REMOVED lines=9> */
[----:B------:R0:W1:Y:S01]  /*14ff0*/  LDC.64 R2, c[0x4][R0] ;  /* 0x0100000000027b82 */ /* 0x0000620000000a00 */
        /* <DEDUP_REMOVED lines=11> */
.L_x_1490:
        /* <DEDUP_REMOVED lines=16> */
.L_x_1489:
[----:B------:R-:W-:Y:S05]  /*151b0*/  BSYNC B6 ;  /* 0x0000000000067941 */ /* 0x000fea0003800000 */
.L_x_1488:
        /* <DEDUP_REMOVED lines=12> */
[----:B0-----:R-:W0:Y:S01]  /*15280*/  LDC.64 R2, c[0x0][0x418] ;  /* 0x00010600ff027b82 */ /* 0x001e220000000a00 */
[----:B--2---:R-:W-:Y:S01]  /*15290*/  SHF.R.S32.HI R8, RZ, 0x1f, R7 ;  /* 0x0000001fff087819 */ /* 0x004fe20000011407 */
[----:B------:R1:W-:Y:S04]  /*152a0*/  @P0 STL [R1+0x14], R7 ;  /* 0x0000140701000387 */ /* 0x0003e80000100800 */
[----:B------:R1:W-:Y:S04]  /*152b0*/  STL [R1+0x34], R9 ;  /* 0x0000340901007387 */ /* 0x0003e80000100800 */
[----:B------:R1:W-:Y:S01]  /*152c0*/  STL [R1+0x24], R8 ;  /* 0x0000240801007387 */ /* 0x0003e20000100800 */
[----:B0-----:R-:W-:Y:S01]  /*152d0*/  LOP3.LUT P0, RZ, R2, UR4, RZ, 0xfc, !PT ;  /* 0x0000000402ff7c12 */ /* 0x001fe2000f80fcff */
[----:B------:R-:W-:-:S03]  /*152e0*/  UMOV UR4, 0xffffffff ;  /* 0xffffffff00047882 */ /* 0x000fc60000000000 */
[----:B------:R-:W-:-:S04]  /*152f0*/  LOP3.LUT P0, RZ, R3, UR5, RZ, 0xfc, P0 ;  /* 0x0000000503ff7c12 */ /* 0x000fc8000800fcff */
[----:B------:R-:W-:Y:S01]  /*15300*/  SEL R0, R7, RZ, !P0 ;  /* 0x000000ff07007207 */ /* 0x000fe20004000000 */
[----:B-1----:R-:W-:Y:S08]  /*15310*/  BRA.DIV UR4, `(.L_x_1491) ;  /* 0x0000007204547947 */ /* 0x002ff0000b800000 */
[----:B------:R-:W0:Y:S02]  /*15320*/  S2R R4, SR_TID.X ;  /* 0x0000000000047919 */ /* 0x000e240000002100 */
[----:B0-----:R-:W-:-:S04]  /*15330*/  SHF.R.U32.HI R4, RZ, 0x5, R4 ;  /* 0x00000005ff047819 */ /* 0x001fc80000011604 */
[----:B------:R-:W-:-:S05]  /*15340*/  LOP3.LUT R4, R4, 0x3, RZ, 0xc0, !PT ;  /* 0x0000000304047812 */ /* 0x000fca00078ec0ff */
[----:B------:R0:W1:Y:S02]  /*15350*/  SHFL.IDX PT, R14, R4, RZ, 0x1f ;  /* 0x00001fff040e7589 */ /* 0x00006400000e0000 */
.L_x_1645:
[----:B0-----:R-:W2:Y:S01]  /*15360*/  LDL.LU R4, [R1+0x8] ;  /* 0x0000080001047983 */ /* 0x001ea20000300800 */
[----:B------:R-:W-:Y:S02]  /*15370*/  PLOP3.LUT P1, PT, PT, PT, PT, 0x8, 0x0 ;  /* 0x000000000000781c */ /* 0x000fe40003f2e170 */
[----:B-1----:R-:W-:Y:S01]  /*15380*/  ISETP.NE.AND P0, PT, R14, RZ, PT ;  /* 0x000000ff0e00720c */ /* 0x002fe20003f05270 */
[----:B------:R0:W-:Y:S01]  /*15390*/  STL [R1], R0 ;  /* 0x0000000001007387 */ /* 0x0001e20000100800 */
[----:B--2---:R-:W-:-:S09]  /*153a0*/  LOP3.LUT R4, R4, 0xfffffffe, RZ, 0xc0, !PT ;  /* 0xfffffffe04047812 */ /* 0x004fd200078ec0ff */
[----:B------:R-:W-:-:S05]  /*153b0*/  @P1 LOP3.LUT R4, R4, 0x1, RZ, 0xfc, !PT ;  /* 0x0000000104041812 */ /* 0x000fca00078efcff */
[----:B------:R0:W-:Y:S01]  /*153c0*/  STL [R1+0x8], R4 ;  /* 0x0000080401007387 */ /* 0x0001e20000100800 */
[----:B------:R-:W-:Y:S05]  /*153d0*/  @P0 BRA `(.L_x_1492) ;  /* 0x0000000400240947 */ /* 0x000fea0003800000 */
[----:B------:R-:W-:-:S03]  /*153e0*/  UMOV UR4, 0xffffffff ;  /* 0xffffffff00047882 */ /* 0x000fc60000000000 */
[----:B------:R-:W-:Y:S05]  /*153f0*/  BRA.DIV UR4, `(.L_x_1493) ;  /* 0x0000007204507947 */ /* 0x000fea000b800000 */
[----:B------:R-:W-:-:S13]  /*15400*/  ELECT P6, URZ, PT ;  /* 0x00000000003f782f */ /* 0x000fda00038c0000 */
.L_x_1648:
[----:B------:R-:W-:Y:S05]  /*15410*/  @!P6 BRA `(.L_x_1492) ;  /* 0x000000040014e947 */ /* 0x000fea0003800000 */
[----:B------:R1:W-:Y:S01]  /*15420*/  STL [R1+0x6c], R9 ;  /* 0x00006c0901007387 */ /* 0x0003e20000100800 */
[----:B------:R-:W-:-:S04]  /*15430*/  ISETP.NE.U32.AND P0, PT, R2, RZ, PT ;  /* 0x000000ff0200720c */ /* 0x000fc80003f05070 */
[----:B------:R-:W-:-:S13]  /*15440*/  ISETP.NE.AND.EX P0, PT, R3, RZ, PT, P0 ;  /* 0x000000ff0300720c */ /* 0x000fda0003f05300 */
[----:B-1----:R-:W-:Y:S05]  /*15450*/  @!P0 BRA `(.L_x_1494) ;  /* 0x0000000000508947 */ /* 0x002fea0003800000 */
[----:B------:R-:W1:Y:S01]  /*15460*/  LDC R6, c[0x0][0x43c] ;  /* 0x00010f00ff067b82 */ /* 0x000e620000000800 */
[----:B0-----:R-:W-:Y:S01]  /*15470*/  IMAD.MOV.U32 R0, RZ, RZ, R9 ;  /* 0x000000ffff007224 */ /* 0x001fe200078e0009 */
[----:B------:R-:W-:Y:S01]  /*15480*/  ULDC.64 UR4, c[0x0][0x428] ;  /* 0x00010a0000047ab9 */ /* 0x000fe20000000a00 */
[----:B-1----:R-:W-:-:S13]  /*15490*/  ISETP.NE.AND P0, PT, R6, 0x1, PT ;  /* 0x000000010600780c */ /* 0x002fda0003f05270 */
        /* <DEDUP_REMOVED lines=14> */
[----:B------:R-:W2:Y:S04]  /*15580*/  LDG.E R0, desc[UR40][R2.64] ;  /* 0x0000002802007981 */ /* 0x000ea8000c1e1900 */
[----:B--2---:R1:W-:Y:S02]  /*15590*/  STL [R1], R0 ;  /* 0x0000000001007387 */ /* 0x0043e40000100800 */
.L_x_1494:
[----:B------:R-:W2:Y:S04]  /*155a0*/  LDL R7, [R1+0x4] ;  /* 0x0000040001077983 */ /* 0x000ea80000100800 */
[----:B01----:R-:W2:Y:S04]  /*155b0*/  LDL R0, [R1+0xc] ;  /* 0x00000c0001007983 */ /* 0x003ea80000100800 */
[----:B------:R-:W3:Y:S01]  /*155c0*/  LDL R2, [R1+0x1c] ;  /* 0x00001c0001027983 */ /* 0x000ee20000100800 */
[----:B--2---:R-:W-:Y:S01]  /*155d0*/  IMAD R0, R0, 0x8, R7 ;  /* 0x0000000800007824 */ /* 0x004fe200078e0207 */
[----:B---3--:R-:W-:-:S04]  /*155e0*/  SHF.L.U32 R2, R2, 0x1f, RZ ;  /* 0x0000001f02027819 */ /* 0x008fc800000006ff */
[----:B------:R-:W0:Y:S02]  /*155f0*/  SYNCS.PHASECHK.TRANS64.TRYWAIT P0, [R0+URZ+0x38840], R2 ;  /* 0x03884002000075a7 */ /* 0x000e24000800017f */
[----:B0-----:R-:W-:Y:S05]  /*15600*/  @!P0 BRA `(.L_x_1495) ;  /* 0x0000006c00ec8947 */ /* 0x001fea0003800000 */
.L_x_1649:
[----:B------:R-:W1:Y:S02]  /*15610*/  S2R R3, SR_TID.X ;  /* 0x0000000000037919 */ /* 0x000e640000002100 */
[----:B-1----:R-:W-:-:S04]  /*15620*/  LOP3.LUT R3, R3, 0x7f, RZ, 0xc0, !PT ;  /* 0x0000007f03037812 */ /* 0x002fc800078ec0ff */
[----:B------:R-:W-:-:S13]  /*15630*/  ISETP.NE.AND P0, PT, R3, RZ, PT ;  /* 0x000000ff0300720c */ /* 0x000fda0003f05270 */
        /* <DEDUP_REMOVED lines=8> */
.L_x_1496:
[----:B------:R-:W2:Y:S04]  /*156c0*/  LDL R6, [R1+0x4] ;  /* 0x0000040001067983 */ /* 0x000ea80000100800 */
[----:B------:R-:W2:Y:S04]  /*156d0*/  LDL R5, [R1+0xc] ;  /* 0x00000c0001057983 */ /* 0x000ea80000100800 */
[----:B------:R-:W3:Y:S04]  /*156e0*/  LDL R7, [R1+0x6c] ;  /* 0x00006c0001077983 */ /* 0x000ee80000100800 */
[----:B------:R-:W4:Y:S04]  /*156f0*/  LDL R4, [R1+0x28] ;  /* 0x0000280001047983 */ /* 0x000f280000100800 */
[----:B------:R-:W5:Y:S04]  /*15700*/  LDL R3, [R1] ;  /* 0x0000000001037983 */ /* 0x000f680000100800 */
[----:B0-----:R-:W5:Y:S01]  /*15710*/  LDL.LU R2, [R1+0x8] ;  /* 0x0000080001027983 */ /* 0x001f620000300800 */
        /* <DEDUP_REMOVED lines=21> */
.L_x_1492:
[----:B0-----:R-:W2:Y:S04]  /*15870*/  LDL R0, [R1+0x4] ;  /* 0x0000040001007983 */ /* 0x001ea80000100800 */
[----:B------:R-:W3:Y:S04]  /*15880*/  LDL.LU R4, [R1+0x2c] ;  /* 0x00002c0001047983 */ /* 0x000ee80000300800 */
[----:B------:R-:W4:Y:S04]  /*15890*/  LDL.LU R3, [R1+0x48] ;  /* 0x0000480001037983 */ /* 0x000f280000300800 */
[----:B-1----:R-:W5:Y:S01]  /*158a0*/  LDL R2, [R1+0x30] ;  /* 0x0000300001027983 */ /* 0x002f620000100800 */
[----:B------:R-:W-:Y:S05]  /*158b0*/  WARPSYNC.ALL ;  /* 0x0000000000007948 */ /* 0x000fea0003800000 */
[----:B------:R-:W-:Y:S01]  /*158c0*/  ULDC.64 UR4, c[0x0][0xaf8] ;  /* 0x0002be0000047ab9 */ /* 0x000fe20000000a00 */
[----:B------:R-:W-:Y:S01]  /*158d0*/  BSSY B6, `(.L_x_1497) ;  /* 0x000001f000067945 */ /* 0x000fe20003800000 */
[----:B------:R-:W-:Y:S01]  /*158e0*/  BAR.SYNC.DEFER_BLOCKING 0x8, 0x100 ;  /* 0x0204000000007b1d */ /* 0x000fe20000010000 */
[----:B------:R-:W-:-:S04]  /*158f0*/  ISETP.NE.U32.AND P0, PT, RZ, UR4, PT ;  /* 0x00000004ff007c0c */ /* 0x000fc8000bf05070 */
[----:B------:R-:W-:Y:S01]  /*15900*/  ISETP.NE.AND.EX P0, PT, RZ, UR5, PT, P0 ;  /* 0x00000005ff007c0c */ /* 0x000fe2000bf05300 */
[----:B--2---:R-:W-:-:S05]  /*15910*/  VIADD R0, R0, 0x20400 ;  /* 0x0002040000007836 */ /* 0x004fca0000000000 */
[----:B------:R-:W-:Y:S02]  /*15920*/  LOP3.LUT P1, RZ, R0, 0x3ff, RZ, 0xc0, !PT ;  /* 0x000003ff00ff7812 */ /* 0x000fe4000782c0ff */
[----:B---3--:R-:W-:Y:S02]  /*15930*/  SEL R0, R4, RZ, !P0 ;  /* 0x000000ff04007207 */ /* 0x008fe40004000000 */
[----:B----4-:R-:W-:-:S03]  /*15940*/  SEL R3, R3, RZ, !P0 ;  /* 0x000000ff03037207 */ /* 0x010fc60004000000 */
[----:B------:R0:W-:Y:S01]  /*15950*/  STL [R1+0x38], R0 ;  /* 0x0000380001007387 */ /* 0x0001e20000100800 */
[----:B-----5:R-:W-:-:S03]  /*15960*/  SHF.R.S32.HI R2, RZ, 0x1f, R2 ;  /* 0x0000001fff027819 */ /* 0x020fc60000011402 */
[----:B------:R1:W-:Y:S01]  /*15970*/  STL [R1+0x58], R3 ;  /* 0x0000580301007387 */ /* 0x0003e20000100800 */
[----:B0-----:R-:W-:-:S05]  /*15980*/  SHF.R.S32.HI R0, RZ, 0x1f, R18 ;  /* 0x0000001fff007819 */ /* 0x001fca0000011412 */
[----:B------:R1:W-:Y:S04]  /*15990*/  STL [R1+0x54], R0 ;  /* 0x0000540001007387 */ /* 0x0003e80000100800 */
[----:B------:R1:W-:Y:S01]  /*159a0*/  STL [R1+0x48], R2 ;  /* 0x0000480201007387 */ /* 0x0003e20000100800 */
[----:B------:R-:W-:Y:S05]  /*159b0*/  @!P1 BRA `(.L_x_1498) ;  /* 0x0000000000409947 */ /* 0x000fea0003800000 */
[----:B-1----:R-:W-:Y:S01]  /*159c0*/  MOV R2, 0x0 ;  /* 0x0000000000027802 */ /* 0x002fe20000000f00 */
        /* <DEDUP_REMOVED lines=15> */
.L_x_1498:
[----:B------:R-:W-:Y:S05]  /*15ac0*/  BSYNC B6 ;  /* 0x0000000000067941 */ /* 0x000fea0003800000 */
.L_x_1497:
[----:B------:R-:W2:Y:S01]  /*15ad0*/  LDL R4, [R1+0x48] ;  /* 0x0000480001047983 */ /* 0x000ea20000100800 */
[----:B------:R-:W0:Y:S01]  /*15ae0*/  LDC R7, c[0x0][0x448] ;  /* 0x00011200ff077b82 */ /* 0x000e220000000800 */
[----:B------:R-:W-:Y:S01]  /*15af0*/  ULDC.64 UR4, c[0x0][0x298] ;  /* 0x0000a60000047ab9 */ /* 0x000fe20000000a00 */
[----:B------:R-:W-:Y:S01]  /*15b00*/  ULDC.64 UR6, c[0x0][0x280] ;  /* 0x0000a00000067ab9 */ /* 0x000fe20000000a00 */
[----:B------:R-:W3:Y:S04]  /*15b10*/  LDL R10, [R1+0x30] ;  /* 0x00003000010a7983 */ /* 0x000ee80000100800 */
[----:B------:R-:W4:Y:S01]  /*15b20*/  LDL R9, [R1+0x54] ;  /* 0x0000540001097983 */ /* 0x000f220000100800 */
[----:B-1----:R-:W1:Y:S01]  /*15b30*/  S2R R2, SR_TID.X ;  /* 0x0000000000027919 */ /* 0x002e620000002100 */
[----:B------:R-:W1:Y:S02]  /*15b40*/  S2R R0, SR_TID.X ;  /* 0x0000000000007919 */ /* 0x000e640000002100 */
[----:B------:R-:W4:Y:S04]  /*15b50*/  LDL R8, [R1+0x58] ;  /* 0x0000580001087983 */ /* 0x000f280000100800 */
[----:B------:R-:W4:Y:S01]  /*15b60*/  LDL R6, [R1+0x38] ;  /* 0x0000380001067983 */ /* 0x000f220000100800 */
[----:B0-----:R-:W-:-:S13]  /*15b70*/  ISETP.NE.AND P0, PT, R7, 0x1, PT ;  /* 0x000000010700780c */ /* 0x001fda0003f05270 */
[----:B------:R-:W0:Y:S01]  /*15b80*/  @P0 LDC R3, c[0x0][0x450] ;  /* 0x00011400ff030b82 */ /* 0x000e220000000800 */
[----:B-1----:R-:W-:-:S04]  /*15b90*/  LOP3.LUT R2, R2, 0x7f, RZ, 0xc0, !PT ;  /* 0x0000007f02027812 */ /* 0x002fc800078ec0ff */
[----:B------:R-:W-:Y:S01]  /*15ba0*/  SHF.R.U32.HI R2, RZ, 0x3, R2 ;  /* 0x00000003ff027819 */ /* 0x000fe20000011602 */
[----:B------:R-:W-:-:S05]  /*15bb0*/  IMAD.SHL.U32 R0, R0, 0x10, RZ ;  /* 0x0000001000007824 */ /* 0x000fca00078e00ff */
[----:B------:R-:W-:Y:S02]  /*15bc0*/  LOP3.LUT R0, R2, 0x70, R0, 0xf8, !PT ;  /* 0x0000007002007812 */ /* 0x000fe400078ef800 */
[----:B------:R-:W1:Y:S03]  /*15bd0*/  @P0 LDC R2, c[0x0][0x44c] ;  /* 0x00011300ff020b82 */ /* 0x000e660000000800 */
[----:B------:R-:W-:-:S04]  /*15be0*/  IMAD R5, R17, 0x40, R0 ;  /* 0x0000004011057824 */ /* 0x000fc800078e0200 */
[----:B------:R-:W-:Y:S01]  /*15bf0*/  IMAD.MOV.U32 R0, RZ, RZ, R5 ;  /* 0x000000ffff007224 */ /* 0x000fe200078e0005 */
[----:B------:R4:W-:Y:S01]  /*15c00*/  STL [R1+0x2c], R5 ;  /* 0x00002c0501007387 */ /* 0x0009e20000100800 */
[----:B-1----:R-:W-:-:S05]  /*15c10*/  @P0 IMAD.HI.U32 R2, R5, R2, RZ ;  /* 0x0000000205020227 */ /* 0x002fca00078e00ff */
[----:B0-----:R-:W-:Y:S01]  /*15c20*/  @P0 SHF.R.U32.HI R0, RZ, R3, R2 ;  /* 0x00000003ff000219 */ /* 0x001fe20000011602 */
[----:B--2---:R-:W-:-:S04]  /*15c30*/  IMAD R2, R4, UR4, RZ ;  /* 0x0000000404027c24 */ /* 0x004fc8000f8e02ff */
[C---:B---3--:R-:W-:Y:S02]  /*15c40*/  IMAD R4, R10.reuse, UR5, R2 ;  /* 0x000000050a047c24 */ /* 0x048fe4000f8e0202 */
[----:B------:R-:W-:Y:S01]  /*15c50*/  IMAD.WIDE.U32 R2, R10, UR4, RZ ;  /* 0x000000040a027c25 */ /* 0x000fe2000f8e00ff */
[----:B------:R-:W-:-:S03]  /*15c60*/  ULDC.64 UR4, c[0x0][0x2d8] ;  /* 0x0000b60000047ab9 */ /* 0x000fc60000000a00 */
[----:B------:R-:W-:Y:S02]  /*15c70*/  IMAD.IADD R3, R3, 0x1, R4 ;  /* 0x0000000103037824 */ /* 0x000fe400078e0204 */
[----:B----4-:R-:W-:Y:S02]  /*15c80*/  IMAD R4, R9, UR4, RZ ;  /* 0x0000000409047c24 */ /* 0x010fe4000f8e02ff */
        /* <DEDUP_REMOVED lines=22> */
[----:B------:R-:W-:Y:S01]  /*15df0*/  IMAD.WIDE.U32 R4, R0, UR4, R2 ;  /* 0x0000000400047c25 */ /* 0x000fe2000f8e0002 */
        /* <DEDUP_REMOVED lines=47> */
.L_x_1658:
        /* <DEDUP_REMOVED lines=12> */
.L_x_1500:
        /* <DEDUP_REMOVED lines=38> */
.L_x_1502:
[----:B------:R-:W-:Y:S05]  /*16410*/  BSYNC B6 ;  /* 0x0000000000067941 */ /* 0x000fea0003800000 */
.L_x_1501:
        /* <DEDUP_REMOVED lines=21> */
[----:B------:R-:W-:-:S03]  /*16570*/  ULDC.64 UR4, c[0x0][0x3d0] ;  /* 0x0000f40000047ab9 */ /* 0x000fc60000000a00 */
[----:B------:R-:W2:Y:S01]  /*16580*/  @P0 LDC R4, c[0x0][0x44c] ;  /* 0x00011300ff040b82 */ /* 0x000ea20000000800 */
[----:B------:R-:W-:Y:S02]  /*16590*/  IMAD.IADD R3, R3, 0x1, R0 ;  /* 0x0000000103037824 */ /* 0x000fe400078e0200 */
        /* <DEDUP_REMOVED lines=16> */
[----:B------:R-:W-:Y:S01]  /*166a0*/  SHF.R.S32.HI R0, RZ, 0x1f, R4 ;  /* 0x0000001fff007819 */ /* 0x000fe20000011404 */
[----:B------:R-:W-:-:S04]  /*166b0*/  IMAD.WIDE.U32 R2, R4, UR4, R2 ;  /* 0x0000000404027c25 */ /* 0x000fc8000f8e0002 */
[----:B------:R-:W-:-:S04]  /*166c0*/  IMAD R0, R0, UR4, RZ ;  /* 0x0000000400007c24 */ /* 0x000fc8000f8e02ff */
[----:B------:R-:W-:Y:S01]  /*166d0*/  IMAD R4, R4, UR5, R0 ;  /* 0x0000000504047c24 */ /* 0x000fe2000f8e0200 */
[----:B------:R-:W-:Y:S02]  /*166e0*/  ULDC.64 UR4, c[0x0][0x390] ;  /* 0x0000e40000047ab9 */ /* 0x000fe40000000a00 */
[----:B------:R-:W-:Y:S01]  /*166f0*/  LEA R0, P0, R2, UR4, 0x1 ;  /* 0x0000000402007c11 */ /* 0x000fe2000f8008ff */
[----:B------:R-:W-:Y:S01]  /*16700*/  ULDC UR4, c[0x0][0x3b8] ;  /* 0x0000ee0000047ab9 */ /* 0x000fe20000000800 */
[----:B0-----:R-:W-:Y:S01]  /*16710*/  IMAD.SHL.U32 R10, R6, 0x8, RZ ;  /* 0x00000008060a7824 */ /* 0x001fe200078e00ff */
[----:B------:R-:W-:Y:S02]  /*16720*/  ISETP.GE.AND P1, PT, R8, UR4, PT ;  /* 0x0000000408007c0c */ /* 0x000fe4000bf26270 */
[----:B------:R-:W0:Y:S02]  /*16730*/  S2R R8, SR_TID.X ;  /* 0x0000000000087919 */ /* 0x000e240000002100 */
        /* <DEDUP_REMOVED lines=11> */
[----:B------:R0:W-:Y:S01]  /*167f0*/  STL [R1+0x8], R9 ;  /* 0x0000080901007387 */ /* 0x0001e20000100800 */
[----:B------:R-:W-:Y:S01]  /*16800*/  IMAD.IADD R4, R3, 0x1, R4 ;  /* 0x0000000103047824 */ /* 0x000fe200078e0204 */
        /* <DEDUP_REMOVED lines=37> */
[----:B---3--:R-:W-:-:S05]  /*16a60*/  IMAD R7, R3, R7, RZ ;  /* 0x0000000703077224 */ /* 0x008fca00078e02ff */
        /* <DEDUP_REMOVED lines=8> */
[----:B------:R-:W-:Y:S01]  /*16af0*/  @!P2 SHF.R.U32.HI R2, RZ, 0x2, R2 ;  /* 0x00000002ff02a819 */ /* 0x000fe20000011602 */
[----:B------:R-:W0:Y:S01]  /*16b00*/  S2R R3, SR_TID.X ;  /* 0x0000000000037919 */ /* 0x000e220000002100 */
[----:B------:R-:W-:Y:S02]  /*16b10*/  @P3 LOP3.LUT R12, R12, 0x100, RZ, 0xfc, !PT ;  /* 0x000001000c0c3812 */ /* 0x000fe400078efcff */
[----:B------:R-:W-:-:S02]  /*16b20*/  @!P2 ISETP.NE.U32.AND P3, PT, R2, RZ, PT ;  /* 0x000000ff0200a20c */ /* 0x000fc40003f65070 */
[----:B------:R-:W-:Y:S02]  /*16b30*/  @!P2 LOP3.LUT R2, R6, 0x80, RZ, 0xc0, !PT ;  /* 0x000000800602a812 */ /* 0x000fe400078ec0ff */
[----:B------:R-:W-:Y:S02]  /*16b40*/  LOP3.LUT R12, R12, 0xffffffdf, RZ, 0xc0, !PT ;  /* 0xffffffdf0c0c7812 */ /* 0x000fe400078ec0ff */
[----:B------:R-:W-:-:S07]  /*16b50*/  @!P2 SHF.R.U32.HI R2, RZ, 0x3, R2 ;  /* 0x00000003ff02a819 */ /* 0x000fce0000011602 */
[----:B------:R-:W-:Y:S02]  /*16b60*/  @P3 LOP3.LUT R12, R12, 0x20, RZ, 0xfc, !PT ;  /* 0x000000200c0c3812 */ /* 0x000fe400078efcff */
[----:B------:R-:W-:Y:S02]  /*16b70*/  @!P2 ISETP.NE.U32.AND P3, PT, R2, RZ, PT ;  /* 0x000000ff0200a20c */ /* 0x000fe40003f65070 */
[----:B------:R-:W1:Y:S04]  /*16b80*/  SHFL.IDX PT, R2, R0, RZ, 0x181f ;  /* 0x00181fff00027589 */ /* 0x000e6800000e0000 */
[----:B------:R-:W2:Y:S01]  /*16b90*/  SHFL.IDX PT, R8, R4, RZ, 0x181f ;  /* 0x00181fff04087589 */ /* 0x000ea200000e0000 */
[----:B0-----:R-:W-:-:S05]  /*16ba0*/  IMAD.SHL.U32 R13, R3, 0x8, RZ ;  /* 0x00000008030d7824 */ /* 0x001fca00078e00ff */
[----:B------:R-:W-:-:S04]  /*16bb0*/  LOP3.LUT R13, R13, 0x38, RZ, 0xc0, !PT ;  /* 0x000000380d0d7812 */ /* 0x000fc800078ec0ff */
[----:B-1----:R-:W-:-:S05]  /*16bc0*/  @!P2 LEA R3, P6, R13, R2, 0x1 ;  /* 0x000000020d03a211 */ /* 0x002fca00078c08ff */
[----:B--2---:R-:W-:Y:S01]  /*16bd0*/  @!P2 IMAD.X R2, RZ, RZ, R8, P6 ;  /* 0x000000ffff02a224 */ /* 0x004fe200030e0608 */
[----:B------:R-:W-:-:S04]  /*16be0*/  LOP3.LUT R12, R12, 0xfffffdff, RZ, 0xc0, !PT ;  /* 0xfffffdff0c0c7812 */ /* 0x000fc800078ec0ff */
        /* <DEDUP_REMOVED lines=36> */
[----:B------:R-:W-:-:S03]  /*16e30*/  ISETP.GE.AND P2, PT, R10, R7, PT ;  /* 0x000000070a00720c */ /* 0x000fc60003f46270 */
[----:B------:R-:W-:Y:S04]  /*16e40*/  SHFL.IDX PT, R10, R4, 0x2, 0x181f ;  /* 0x00581f00040a7f89 */ /* 0x000fe800000e0000 */
[----:B0-----:R-:W0:Y:S01]  /*16e50*/  SHFL.IDX PT, R3, R0, 0x2, 0x181f ;  /* 0x00581f0000037f89 */ /* 0x001e2200000e0000 */
[----:B------:R-:W-:-:S04]  /*16e60*/  LOP3.LUT R12, R12, 0xffffff7f, RZ, 0xc0, !PT ;  /* 0xffffff7f0c0c7812 */ /* 0x000fc800078ec0ff */
[----:B------:R-:W-:Y:S02]  /*16e70*/  @P6 LOP3.LUT R12, R12, 0x80, RZ, 0xfc, !PT ;  /* 0x000000800c0c6812 */ /* 0x000fe400078efcff */
        /* <DEDUP_REMOVED lines=22> */
.L_x_1668:
        /* <DEDUP_REMOVED lines=31> */
.L_x_1505:
[----:B------:R-:W-:Y:S05]  /*171d0*/  BSYNC B0 ;  /* 0x0000000000007941 */ /* 0x000fea0003800000 */
.L_x_1504:
[----:B--2---:R2:W5:Y:S01]  /*171e0*/  LDL R0, [R1+0x4] ;  /* 0x0000040001007983 */ /* 0x0045620000100800 */
[----:B------:R-:W-:Y:S01]  /*171f0*/  PLOP3.LUT P0, PT, PT, PT, PT, 0x80, 0x0 ;  /* 0x000000000000781c */ /* 0x000fe20003f0f070 */
[----:B------:R-:W-:-:S12]  /*17200*/  NOP ;  /* 0x0000000000007918 */ /* 0x000fd80000000000 */
.L_x_1506:
        /* <DEDUP_REMOVED lines=19> */
.L_x_1669:
[----:B------:R-:W-:Y:S05]  /*17340*/  BSYNC B0 ;  /* 0x0000000000007941 */ /* 0x000fea0003800000 */
.L_x_1507:
        /* <DEDUP_REMOVED lines=16> */
.L_x_1670:
[----:B------:R-:W-:Y:S05]  /*17450*/  BSYNC B1 ;  /* 0x0000000000017941 */ /* 0x000fea0003800000 */
.L_x_1511:
        /* <DEDUP_REMOVED lines=9> */
.L_x_1514:
[----:B------:R-:W-:Y:S05]  /*174f0*/  BSYNC B1 ;  /* 0x0000000000017941 */ /* 0x000fea0003800000 */
.L_x_1513:
        /* <DEDUP_REMOVED lines=14> */
.L_x_1515:
        /* <DEDUP_REMOVED lines=16> */
.L_x_1516:
        /* <DEDUP_REMOVED lines=16> */
.L_x_1517:
        /* <DEDUP_REMOVED lines=16> */
.L_x_1518:
        /* <DEDUP_REMOVED lines=16> */
.L_x_1519:
        /* <DEDUP_REMOVED lines=16> */
.L_x_1520:
        /* <DEDUP_REMOVED lines=16> */
.L_x_1521:
        /* <DEDUP_REMOVED lines=16> */
.L_x_1522:
        /* <DEDUP_REMOVED lines=11> */
.L_x_1510:
[----:B------:R-:W-:Y:S05]  /*17d90*/  BSYNC B0 ;  /* 0x0000000000007941 */ /* 0x000fea0003800000 */
.L_x_1509:
        /* <DEDUP_REMOVED lines=51> */
.L_x_1529:
[----:B-1----:R-:W3:Y:S01]  /*180d0*/  LDL R2, [R1+0x4] ;  /* 0x0000040001027983 */ /* 0x002ee20000100800 */
[----:B------:R-:W-:Y:S01]  /*180e0*/  SHF.L.U32 R5, R7, 0x1f, RZ ;  /* 0x0000001f07057819 */ /* 0x000fe200000006ff */
[----:B------:R-:W1:Y:S01]  /*180f0*/  S2R R3, SR_TID.X ;  /* 0x0000000000037919 */ /* 0x000e620000002100 */
[----:B------:R-:W-:Y:S01]  /*18100*/  BSSY B3, `(.L_x_1530) ;  /* 0x0000006000037945 */ /* 0x000fe20003800000 */
[----:B-1----:R-:W-:-:S04]  /*18110*/  LOP3.LUT R3, R3, 0x7f, RZ, 0xc0, !PT ;  /* 0x0000007f03037812 */ /* 0x002fc800078ec0ff */
[----:B------:R-:W-:Y:S01]  /*18120*/  ISETP.NE.AND P1, PT, R3, RZ, PT ;  /* 0x000000ff0300720c */ /* 0x000fe20003f25270 */
[----:B---3--:R-:W-:-:S04]  /*18130*/  IMAD R2, R8, 0x8, R2 ;  /* 0x0000000808027824 */ /* 0x008fc800078e0202 */
[----:B------:R-:W1:Y:S02]  /*18140*/  SYNCS.PHASECHK.TRANS64.TRYWAIT P0, [R2+URZ+0x38840], R5 ;  /* 0x03884005020075a7 */ /* 0x000e64000800017f */
[----:B-1----:R-:W-:Y:S06]  /*18150*/  @!P0 BRA `(.L_x_1531) ;  /* 0x00000054008c8947 */ /* 0x002fec0003800000 */
.L_x_1671:
[----:B------:R-:W-:Y:S05]  /*18160*/  BSYNC B3 ;  /* 0x0000000000037941 */ /* 0x000fea0003800000 */
.L_x_1530:
        /* <DEDUP_REMOVED lines=9> */
.L_x_1533:
[----:B------:R-:W-:Y:S05]  /*18200*/  BSYNC B3 ;  /* 0x0000000000037941 */ /* 0x000fea0003800000 */
.L_x_1532:
        /* <DEDUP_REMOVED lines=14> */
.L_x_1534:
        /* <DEDUP_REMOVED lines=14> */
.L_x_1672:
[----:B------:R-:W-:Y:S05]  /*183d0*/  BSYNC B3 ;  /* 0x0000000000037941 */ /* 0x000fea0003800000 */
.L_x_1535:
[----:B------:R-:W-:Y:S01]  /*183e0*/  BSSY B3, `(.L_x_1537) ;  /* 0x000000b000037945 */ /* 0x000fe20003800000 */
[----:B------:R-:W-:Y:S02]  /*183f0*/  IMAD.MOV.U32 R8, RZ, RZ, 0x0 ;  /* 0x00000000ff087424 */ /* 0x000fe400078e00ff */
[----:B------:R-:W-:Y:S01]  /*18400*/  IMAD.MOV.U32 R9, RZ, RZ, 0x14f00000 ;  /* 0x14f00000ff097424 */ /* 0x000fe200078e00ff */
[----:B------:R-:W-:Y:S06]  /*18410*/  @P1 BRA `(.L_x_1538) ;  /* 0x00000000001c1947 */ /* 0x000fec0003800000 */
[----:B------:R-:W3:Y:S02]  /*18420*/  S2R R3, SR_TID.X ;  /* 0x0000000000037919 */ /* 0x000ee40000002100 */
[----:B---3--:R-:W-:Y:S01]  /*18430*/  LOP3.LUT R4, R3, 0x1f, RZ, 0xc0, !PT ;  /* 0x0000001f03047812 */ /* 0x008fe200078ec0ff */
[----:B------:R-:W-:-:S03]  /*18440*/  IMAD.MOV.U32 R3, RZ, RZ, 0x10000 ;  /* 0x00010000ff037424 */ /* 0x000fc600078e00ff */
[----:B------:R-:W-:Y:S01]  /*18450*/  ISETP.NE.AND P0, PT, R4, RZ, PT ;  /* 0x000000ff0400720c */ /* 0x000fe20003f05270 */
[----:B------:R3:W-:-:S12]  /*18460*/  SYNCS.ARRIVE.TRANS64 RZ, [R2+URZ+0x38850], R3 ;  /* 0x0388500302ff79a7 */ /* 0x0007d8000800003f */
[----:B---3--:R-:W-:Y:S05]  /*18470*/  @!P0 BRA `(.L_x_1538) ;  /* 0x0000000000048947 */ /* 0x008fea0003800000 */
[----:B------:R-:W-:Y:S01]  /*18480*/  BPT.TRAP 0x1 ;  /* 0x000000040000795c */ /* 0x000fe20000300000 */
.L_x_1538:
[----:B------:R-:W-:Y:S05]  /*18490*/  BSYNC B3 ;  /* 0x0000000000037941 */ /* 0x000fea0003800000 */
.L_x_1537:
[----:B------:R-:W3:Y:S04]  /*184a0*/  LDL R4, [R1+0x4] ;  /* 0x0000040001047983 */ /* 0x000ee80000100800 */
[----:B------:R-:W3:Y:S01]  /*184b0*/  LDL R3, [R1+0xc] ;  /* 0x00000c0001037983 */ /* 0x000ee20000100800 */
[----:B------:R-:W-:Y:S01]  /*184c0*/  R2UR UR10, R7 ;  /* 0x00000000070a72ca */ /* 0x000fe200000e0000 */
[----:B------:R-:W-:Y:S01]  /*184d0*/  UIADD3 UR4, UP0, UR38, 0x470, URZ ;  /* 0x0000047026047890 */ /* 0x000fe2000ff1e03f */
[----:B------:R-:W-:Y:S01]  /*184e0*/  R2UR UR6, R8 ;  /* 0x00000000080672ca */ /* 0x000fe200000e0000 */
[----:B01----:R-:W-:Y:S01]  /*184f0*/  VIADD R2, R2, 0x38850 ;  /* 0x0003885002027836 */ /* 0x003fe20000000000 */
[----:B------:R-:W-:Y:S01]  /*18500*/  R2UR UR7, R9 ;  /* 0x00000000090772ca */ /* 0x000fe200000e0000 */
[----:B------:R-:W-:Y:S01]  /*18510*/  UIADD3.X UR5, URZ, UR39, URZ, UP0, !UPT ;  /* 0x000000273f057290 */ /* 0x000fe200087fe43f */
[----:B------:R-:W-:Y:S01]  /*18520*/  PLOP3.LUT P0, PT, PT, PT, PT, 0x80, 0x0 ;  /* 0x000000000000781c */ /* 0x000fe20003f0f070 */
[----:B---3--:R-:W-:-:S04]  /*18530*/  IMAD R3, R3, 0x10000, R4 ;  /* 0x0001000003037824 */ /* 0x008fc800078e0204 */
[----:B------:R-:W-:-:S08]  /*18540*/  VIADD R4, R3, 0x400 ;  /* 0x0000040003047836 */ /* 0x000fd00000000000 */
.L_x_1539:
        /* <DEDUP_REMOVED lines=16> */
.L_x_1540:
        /* <DEDUP_REMOVED lines=16> */
.L_x_1541:
        /* <DEDUP_REMOVED lines=16> */
.L_x_1542:
        /* <DEDUP_REMOVED lines=16> */
.L_x_1543:
        /* <DEDUP_REMOVED lines=16> */
.L_x_1544:
        /* <DEDUP_REMOVED lines=16> */
.L_x_1545:
        /* <DEDUP_REMOVED lines=16> */
.L_x_1546:
        /* <DEDUP_REMOVED lines=11> */
.L_x_1528:
[----:B------:R-:W-:Y:S05]  /*18d00*/  BSYNC B1 ;  /* 0x0000000000017941 */ /* 0x000fea0003800000 */
.L_x_1527:
[----:B------:R-:W3:Y:S02]  /*18d10*/  LDL.LU R4, [R1+0x3c] ;  /* 0x00003c0001047983 */ /* 0x000ee40000300800 */
[----:B---3--:R-:W-:-:S07]  /*18d20*/  VIADD R0, R4, 0xfffffffd ;  /* 0xfffffffd04007836 */ /* 0x008fce0000000000 */
.L_x_1526:
[----:B------:R-:W-:Y:S05]  /*18d30*/  BSYNC B2 ;  /* 0x0000000000027941 */ /* 0x000fea0003800000 */
.L_x_1525:
[----:B------:R-:W3:Y:S01]  /*18d40*/  LDL.LU R2, [R1+0x34] ;  /* 0x0000340001027983 */ /* 0x000ee20000300800 */
[----:B------:R-:W-:-:S05]  /*18d50*/  IMAD.MOV R6, RZ, RZ, -R6 ;  /* 0x000000ffff067224 */ /* 0x000fca00078e0a06 */
[----:B---3--:R-:W-:-:S13]  /*18d60*/  ISETP.NE.AND P0, PT, R2, R6, PT ;  /* 0x000000060200720c */ /* 0x008fda0003f05270 */
[----:B------:R-:W-:Y:S05]  /*18d70*/  @!P0 BRA `(.L_x_1524) ;  /* 0x0000001c00488947 */ /* 0x000fea0003800000 */
.L_x_1587:
[----:B------:R-:W3:Y:S04]  /*18d80*/  LDL R4, [R1+0x8] ;  /* 0x0000080001047983 */ /* 0x000ee80000100800 */
[----:B------:R-:W0:Y:S04]  /*18d90*/  LDL.LU R3, [R1+0xc] ;  /* 0x00000c0001037983 */ /* 0x000e280000300800 */
        /* <DEDUP_REMOVED lines=35> */
.L_x_1549:
[----:B0-----:R-:W3:Y:S01]  /*18fd0*/  LDL R2, [R1+0x4] ;  /* 0x0000040001027983 */ /* 0x001ee20000100800 */
[----:B------:R-:W0:Y:S02]  /*18fe0*/  S2R R3, SR_TID.X ;  /* 0x0000000000037919 */ /* 0x000e240000002100 */
[----:B0-----:R-:W-:Y:S02]  /*18ff0*/  LOP3.LUT R4, R3, 0x7f, RZ, 0xc0, !PT ;  /* 0x0000007f03047812 */ /* 0x001fe400078ec0ff */
[----:B------:R-:W-:Y:S01]  /*19000*/  SHF.L.U32 R3, R6, 0x1f, RZ ;  /* 0x0000001f06037819 */ /* 0x000fe200000006ff */
[----:B------:R-:W-:Y:S01]  /*19010*/  BSSY B2, `(.L_x_1550) ;  /* 0x0000005000027945 */ /* 0x000fe20003800000 */
[----:B------:R-:W-:Y:S01]  /*19020*/  ISETP.NE.AND P1, PT, R4, RZ, PT ;  /* 0x000000ff0400720c */ /* 0x000fe20003f25270 */
[----:B---3--:R-:W-:-:S04]  /*19030*/  IMAD R2, R7, 0x8, R2 ;  /* 0x0000000807027824 */ /* 0x008fc800078e0202 */
[----:B------:R-:W0:Y:S02]  /*19040*/  SYNCS.PHASECHK.TRANS64.TRYWAIT P0, [R2+URZ+0x38840], R3 ;  /* 0x03884003020075a7 */ /* 0x000e24000800017f */
[----:B0-----:R-:W-:Y:S06]  /*19050*/  @!P0 BRA `(.L_x_1551) ;  /* 0x0000004400f48947 */ /* 0x001fec0003800000 */
.L_x_1673:
[----:B------:R-:W-:Y:S05]  /*19060*/  BSYNC B2 ;  /* 0x0000000000027941 */ /* 0x000fea0003800000 */
.L_x_1550:
        /* <DEDUP_REMOVED lines=9> */
.L_x_1553:
[----:B------:R-:W-:Y:S05]  /*19100*/  BSYNC B2 ;  /* 0x0000000000027941 */ /* 0x000fea0003800000 */
.L_x_1552:
        /* <DEDUP_REMOVED lines=13> */
.L_x_1554:
        /* <DEDUP_REMOVED lines=14> */
.L_x_1674:
[----:B------:R-:W-:Y:S05]  /*192c0*/  BSYNC B2 ;  /* 0x0000000000027941 */ /* 0x000fea0003800000 */
.L_x_1555:
        /* <DEDUP_REMOVED lines=11> */
.L_x_1558:
[----:B------:R-:W-:Y:S05]  /*19380*/  BSYNC B2 ;  /* 0x0000000000027941 */ /* 0x000fea0003800000 */
.L_x_1557:
        /* <DEDUP_REMOVED lines=10> */
.L_x_1559:
        /* <DEDUP_REMOVED lines=16> */
.L_x_1560:
        /* <DEDUP_REMOVED lines=16> */
.L_x_1561:
        /* <DEDUP_REMOVED lines=16> */
.L_x_1562:
        /* <DEDUP_REMOVED lines=16> */
.L_x_1563:
        /* <DEDUP_REMOVED lines=16> */
.L_x_1564:
        /* <DEDUP_REMOVED lines=16> */
.L_x_1565:
        /* <DEDUP_REMOVED lines=16> */
.L_x_1566:
        /* <DEDUP_REMOVED lines=11> */
.L_x_1548:
[----:B------:R-:W-:Y:S05]  /*19be0*/  BSYNC B1 ;  /* 0x0000000000017941 */ /* 0x000fea0003800000 */
.L_x_1547:
[----:B------:R-:W3:Y:S01]  /*19bf0*/  LDL R5, [R1+0x8] ;  /* 0x0000080001057983 */ /* 0x000ee20000100800 */
[----:B------:R-:W-:Y:S01]  /*19c00*/  VIADD R7, R7, 0x1 ;  /* 0x0000000107077836 */ /* 0x000fe20000000000 */
[----:B------:R-:W-:Y:S04]  /*19c10*/  BSSY B1, `(.L_x_1567) ;  /* 0x00000e5000017945 */ /* 0x000fe80003800000 */
[----:B------:R-:W-:-:S04]  /*19c20*/  ISETP.NE.AND P0, PT, R7, 0x2, PT ;  /* 0x000000020700780c */ /* 0x000fc80003f05270 */
[----:B------:R-:W-:Y:S02]  /*19c30*/  SEL R2, RZ, 0x1, P0 ;  /* 0x00000001ff027807 */ /* 0x000fe40000000000 */
[----:B------:R-:W-:Y:S02]  /*19c40*/  SEL R9, R7, RZ, P0 ;  /* 0x000000ff07097207 */ /* 0x000fe40000000000 */
[----:B------:R-:W-:-:S05]  /*19c50*/  LOP3.LUT R8, R6, R2, RZ, 0x3c, !PT ;  /* 0x0000000206087212 */ /* 0x000fca00078e3cff */
[----:B------:R0:W-:Y:S04]  /*19c60*/  STL [R1+0x1c], R8 ;  /* 0x00001c0801007387 */ /* 0x0001e80000100800 */
[----:B------:R0:W-:Y:S01]  /*19c70*/  STL [R1+0xc], R9 ;  /* 0x00000c0901007387 */ /* 0x0001e20000100800 */
[----:B---3--:R-:W-:-:S13]  /*19c80*/  LOP3.LUT P2, RZ, R5, 0x1, RZ, 0xc0, !PT ;  /* 0x0000000105ff7812 */ /* 0x008fda000784c0ff */
[----:B0-----:R-:W-:Y:S05]  /*19c90*/  @!P2 BRA `(.L_x_1568) ;  /* 0x0000000c0070a947 */ /* 0x001fea0003800000 */
[----:B------:R-:W-:Y:S01]  /*19ca0*/  ULDC.64 UR4, c[0x0][0x418] ;  /* 0x0001060000047ab9 */ /* 0x000fe20000000a00 */
[----:B------:R-:W-:Y:S01]  /*19cb0*/  VIADD R6, R0, 0xffffffff ;  /* 0xffffffff00067836 */ /* 0x000fe20000000000 */
        /* <DEDUP_REMOVED lines=23> */
.L_x_1569:
        /* <DEDUP_REMOVED lines=9> */
.L_x_1675:
[----:B------:R-:W-:Y:S05]  /*19ec0*/  BSYNC B2 ;  /* 0x0000000000027941 */ /* 0x000fea0003800000 */
.L_x_1570:
        /* <DEDUP_REMOVED lines=9> */
.L_x_1573:
[----:B------:R-:W-:Y:S05]  /*19f60*/  BSYNC B2 ;  /* 0x0000000000027941 */ /* 0x000fea0003800000 */
.L_x_1572:
[----:B------:R-:W3:Y:S04]  /*19f70*/  LDL R8, [R1+0x4] ;  /* 0x0000040001087983 */ /* 0x000ee80000100800 */
        /* <DEDUP_REMOVED lines=13> */
.L_x_1574:
        /* <DEDUP_REMOVED lines=14> */
.L_x_1676:
[----:B------:R-:W-:Y:S05]  /*1a130*/  BSYNC B2 ;  /* 0x0000000000027941 */ /* 0x000fea0003800000 */
.L_x_1575:
        /* <DEDUP_REMOVED lines=11> */
.L_x_1578:
[----:B------:R-:W-:Y:S05]  /*1a1f0*/  BSYNC B2 ;  /* 0x0000000000027941 */ /* 0x000fea0003800000 */
.L_x_1577:
        /* <DEDUP_REMOVED lines=11> */
.L_x_1579:
        /* <DEDUP_REMOVED lines=16> */
.L_x_1580:
        /* <DEDUP_REMOVED lines=16> */
.L_x_1581:
        /* <DEDUP_REMOVED lines=16> */
.L_x_1582:
        /* <DEDUP_REMOVED lines=16> */
.L_x_1583:
        /* <DEDUP_REMOVED lines=16> */
.L_x_1584:
        /* <DEDUP_REMOVED lines=16> */
.L_x_1585:
        /* <DEDUP_REMOVED lines=16> */
.L_x_1586:
        /* <DEDUP_REMOVED lines=11> */
.L_x_1568:
[----:B------:R-:W-:Y:S05]  /*1aa60*/  BSYNC B1 ;  /* 0x0000000000017941 */ /* 0x000fea0003800000 */
.L_x_1567:
[C---:B------:R-:W-:Y:S01]  /*1aa70*/  ISETP.GT.AND P0, PT, R0.reuse, 0x1, PT ;  /* 0x000000010000780c */ /* 0x040fe20003f04270 */
[----:B------:R-:W-:-:S12]  /*1aa80*/  VIADD R0, R0, 0xfffffffe ;  /* 0xfffffffe00007836 */ /* 0x000fd80000000000 */
[----:B------:R-:W-:Y:S05]  /*1aa90*/  @P0 BRA `(.L_x_1587) ;  /* 0xffffffe000b80947 */ /* 0x000fea000383ffff */
.L_x_1524:
[----:B------:R-:W-:Y:S05]  /*1aaa0*/  BSYNC B0 ;  /* 0x0000000000007941 */ /* 0x000fea0003800000 */
.L_x_1523:
        /* <DEDUP_REMOVED lines=24> */
.L_x_1589:
[----:B------:R-:W-:Y:S05]  /*1ac30*/  BSYNC B0 ;  /* 0x0000000000007941 */ /* 0x000fea0003800000 */
.L_x_1588:
[----:B------:R-:W-:-:S05]  /*1ac40*/  SEL R0, R0, RZ, P0 ;  /* 0x000000ff00007207 */ /* 0x000fca0000000000 */
[----:B------:R3:W-:Y:S02]  /*1ac50*/  STL [R1+0xc], R0 ;  /* 0x00000c0001007387 */ /* 0x0007e40000100800 */
.L_x_1485:
[----:B------:R-:W-:Y:S05]  /*1ac60*/  BSYNC B7 ;  /* 0x0000000000077941 */ /* 0x000fea0003800000 */
.L_x_1483:
        /* <DEDUP_REMOVED lines=13> */
.L_x_1590:
        /* <DEDUP_REMOVED lines=36> */
.L_x_1686:
[----:B------:R-:W-:Y:S02]  /*1af80*/  ULDC UR4, c[0x0][0xd38] ;  /* 0x00034e0000047ab9 */ /* 0x000fe40000000800 */
[----:B------:R-:W-:-:S04]  /*1af90*/  IMAD.U32 R16, RZ, RZ, UR4 ;  /* 0x00000004ff107e24 */ /* 0x000fc8000f8e00ff */
[----:B-1----:R-:W-:-:S04]  /*1afa0*/  IMAD R6, R6, R16, RZ ;  /* 0x0000001006067224 */ /* 0x002fc800078e02ff */
[----:B------:R-:W-:-:S05]  /*1afb0*/  IMAD.IADD R4, R4, 0x1, R6 ;  /* 0x0000000104047824 */ /* 0x000fca00078e0206 */
[----:B------:R-:W-:-:S13]  /*1afc0*/  ISETP.GT.AND P6, PT, R4, R0, PT ;  /* 0x000000000400720c */ /* 0x000fda0003fc4270 */
[----:B------:R-:W-:Y:S05]  /*1afd0*/  @P6 BRA `(.L_x_1593) ;  /* 0x00000000009c6947 */ /* 0x000fea0003800000 */
.L_x_1598:
        /* <DEDUP_REMOVED lines=14> */
.L_x_1596:
[----:B------:R-:W-:Y:S05]  /*1b0c0*/  BSYNC B0 ;  /* 0x0000000000007941 */ /* 0x000fea0003800000 */
.L_x_1595:
        /* <DEDUP_REMOVED lines=18> */
.L_x_1694:
[----:B------:R-:W-:Y:S02]  /*1b1f0*/  ULDC UR4, c[0x0][0xd38] ;  /* 0x00034e0000047ab9 */ /* 0x000fe40000000800 */
[----:B------:R-:W-:-:S04]  /*1b200*/  IMAD.U32 R16, RZ, RZ, UR4 ;  /* 0x00000004ff107e24 */ /* 0x000fc8000f8e00ff */
[----:B-1----:R-:W-:-:S04]  /*1b210*/  IMAD R6, R6, R16, RZ ;  /* 0x0000001006067224 */ /* 0x002fc800078e02ff */
[----:B------:R-:W-:-:S05]  /*1b220*/  IMAD.IADD R4, R6, 0x1, R4 ;  /* 0x0000000106047824 */ /* 0x000fca00078e0204 */
[----:B------:R-:W-:-:S13]  /*1b230*/  ISETP.GT.AND P6, PT, R4, R0, PT ;  /* 0x000000000400720c */ /* 0x000fda0003fc4270 */
[----:B------:R-:W-:Y:S05]  /*1b240*/  @!P6 BRA `(.L_x_1598) ;  /* 0xfffffffc0064e947 */ /* 0x000fea000383ffff */
.L_x_1593:
        /* <DEDUP_REMOVED lines=8> */
.L_x_1698:
[----:B------:R-:W-:Y:S01]  /*1b2d0*/  ISETP.NE.AND P0, PT, R5, RZ, PT ;  /* 0x000000ff0500720c */ /* 0x000fe20003f05270 */
[----:B-1----:R-:W-:-:S12]  /*1b2e0*/  IMAD.MOV.U32 R3, RZ, RZ, RZ ;  /* 0x000000ffff037224 */ /* 0x002fd800078e00ff */
[----:B------:R-:W-:Y:S05]  /*1b2f0*/  @!P0 BRA `(.L_x_1600) ;  /* 0x0000000000148947 */ /* 0x000fea0003800000 */
[----:B------:R-:W-:Y:S01]  /*1b300*/  UMOV UR4, 0xffffffff ;  /* 0xffffffff00047882 */ /* 0x000fe20000000000 */
[----:B------:R-:W-:Y:S02]  /*1b310*/  VIADD R12, R4, 0xffffffff ;  /* 0xffffffff040c7836 */ /* 0x000fe40000000000 */
[----:B------:R-:W-:Y:S05]  /*1b320*/  BRA.DIV UR4, `(.L_x_1601) ;  /* 0x0000002e04ec7947 */ /* 0x000fea000b800000 */
[----:B0-----:R0:W1:Y:S02]  /*1b330*/  SHFL.IDX PT, R2, R2, R12, 0x1f ;  /* 0x00001f0c02027589 */ /* 0x00106400000e0000 */
.L_x_1701:
[----:B-1----:R-:W-:-:S07]  /*1b340*/  IMAD.MOV.U32 R3, RZ, RZ, R2 ;  /* 0x000000ffff037224 */ /* 0x002fce00078e0002 */
.L_x_1600:
[----:B---3--:R-:W-:Y:S01]  /*1b350*/  IABS R5, R17 ;  /* 0x0000001100057213 */ /* 0x008fe20000000000 */
[----:B------:R-:W-:Y:S02]  /*1b360*/  IMAD R16, R3, R16, R6 ;  /* 0x0000001003107224 */ /* 0x000fe400078e0206 */
[----:B------:R-:W-:Y:S01]  /*1b370*/  IMAD.IADD R19, R4, 0x1, R19 ;  /* 0x0000000104137824 */ /* 0x000fe200078e0213 */
[----:B0-----:R-:W0:Y:S01]  /*1b380*/  I2F.RP R2, R5 ;  /* 0x0000000500027306 */ /* 0x001e220000209400 */
[----:B------:R-:W-:-:S07]  /*1b390*/  IMAD.IADD R0, R0, 0x1, -R16 ;  /* 0x0000000100007824 */ /* 0x000fce00078e0a10 */
[----:B0-----:R-:W0:Y:S02]  /*1b3a0*/  MUFU.RCP R2, R2 ;  /* 0x0000000200027308 */ /* 0x001e240000001000 */
[----:B0-----:R-:W-:-:S06]  /*1b3b0*/  VIADD R2, R2, 0xffffffe ;  /* 0x0ffffffe02027836 */ /* 0x001fcc0000000000 */
[----:B------:R-:W0:Y:S02]  /*1b3c0*/  F2I.FTZ.U32.TRUNC.NTZ R3, R2 ;  /* 0x0000000200037305 */ /* 0x000e24000021f000 */
        /* <DEDUP_REMOVED lines=23> */
.L_x_1594:
[----:B------:R-:W-:Y:S01]  /*1b540*/  UMOV UR4, URZ ;  /* 0x0000003f00047c82 */ /* 0x000fe20008000000 */
[----:B------:R-:W-:Y:S01]  /*1b550*/  UMOV UR5, URZ ;  /* 0x0000003f00057c82 */ /* 0x000fe20008000000 */
[----:B------:R-:W-:Y:S01]  /*1b560*/  ULDC UR6, c[0x0][0xd3c] ;  /* 0x00034f0000067ab9 */ /* 0x000fe20000000800 */
[----:B------:R-:W-:Y:S02]  /*1b570*/  IMAD.MOV.U32 R16, RZ, RZ, R0 ;  /* 0x000000ffff107224 */ /* 0x000fe400078e0000 */
[----:B------:R-:W-:Y:S02]  /*1b580*/  IMAD.U32 R17, RZ, RZ, UR4 ;  /* 0x00000004ff117e24 */ /* 0x000fe4000f8e00ff */
[----:B------:R-:W-:Y:S02]  /*1b590*/  IMAD.U32 R18, RZ, RZ, UR5 ;  /* 0x00000005ff127e24 */ /* 0x000fe4000f8e00ff */
[----:B------:R-:W-:-:S07]  /*1b5a0*/  IMAD.U32 R19, RZ, RZ, UR6 ;  /* 0x00000006ff137e24 */ /* 0x000fce000f8e00ff */
.L_x_1602:
[----:B------:R1:W3:Y:S01]  /*1b5b0*/  LDL R3, [R1+0x4] ;  /* 0x0000040001037983 */ /* 0x0002e20000100800 */
[----:B------:R-:W4:Y:S01]  /*1b5c0*/  S2R R0, SR_TID.X ;  /* 0x0000000000007919 */ /* 0x000f220000002100 */
[----:B------:R-:W-:Y:S05]  /*1b5d0*/  WARPSYNC.ALL ;  /* 0x0000000000007948 */ /* 0x000fea0003800000 */
[----:B----4-:R-:W-:Y:S01]  /*1b5e0*/  LOP3.LUT R0, R0, 0x1f, RZ, 0xc0, !PT ;  /* 0x0000001f00007812 */ /* 0x010fe200078ec0ff */
[----:B------:R-:W-:Y:S03]  /*1b5f0*/  BAR.SYNC.DEFER_BLOCKING 0x4, 0x180 ;  /* 0x0106000000007b1d */ /* 0x000fe60000010000 */
[----:B------:R-:W-:-:S13]  /*1b600*/  ISETP.NE.AND P0, PT, R0, RZ, PT ;  /* 0x000000ff0000720c */ /* 0x000fda0003f05270 */
[----:B------:R-:W3:Y:S01]  /*1b610*/  @!P0 S2R R0, SR_CgaCtaId ;  /* 0x0000000000008919 */ /* 0x000ee20000008800 */
[----:B0-----:R-:W-:-:S04]  /*1b620*/  @!P0 MOV R2, 0x400 ;  /* 0x0000040000028802 */ /* 0x001fc80000000f00 */
[----:B---3--:R-:W-:-:S05]  /*1b630*/  @!P0 LEA R3, R0, R2, 0x18 ;  /* 0x0000000200038211 */ /* 0x008fca00078ec0ff */
[----:B------:R1:W-:Y:S04]  /*1b640*/  @!P0 STS.128 [R3+0x388d0], R16 ;  /* 0x0388d01003008388 */ /* 0x0003e80000000c00 */
[----:B------:R1:W-:Y:S01]  /*1b650*/  @!P0 STL [R1+0x4], R3 ;  /* 0x0000040301008387 */ /* 0x0003e20000100800 */
[----:B------:R-:W-:Y:S06]  /*1b660*/  BAR.ARV 0x5, 0x180 ;  /* 0x0146000000007b1d */ /* 0x000fec0000002000 */
.L_x_1591:
[----:B------:R-:W-:Y:S02]  /*1b670*/  ULDC UR4, c[0x0][0xd3c] ;  /* 0x00034f0000047ab9 */ /* 0x000fe40000000800 */
[----:B----4-:R-:W-:-:S13]  /*1b680*/  ISETP.GE.AND P0, PT, R19, UR4, PT ;  /* 0x0000000413007c0c */ /* 0x010fda000bf06270 */
[----:B------:R-:W-:Y:S05]  /*1b690*/  @!P0 BRA `(.L_x_1603) ;  /* 0xffffff7400108947 */ /* 0x000fea000383ffff */
[----:B------:R-:W-:Y:S05]  /*1b6a0*/  BSYNC B8 ;  /* 0x0000000000087941 */ /* 0x000fea0003800000 */
.L_x_1433:
[----:B---3--:R-:W3:Y:S01]  /*1b6b0*/  LDL.LU R0, [R1+0x60] ;  /* 0x0000600001007983 */ /* 0x008ee20000300800 */
[----:B------:R-:W-:Y:S01]  /*1b6c0*/  BSSY B0, `(.L_x_1604) ;  /* 0x000000b000007945 */ /* 0x000fe20003800000 */
[----:B------:R-:W4:Y:S01]  /*1b6d0*/  S2R R5, SR_CgaCtaId ;  /* 0x0000000000057919 */ /* 0x000f220000008800 */
[----:B---3--:R-:W-:-:S05]  /*1b6e0*/  VIADD R0, R0, 0x1 ;  /* 0x0000000100007836 */ /* 0x008fca0000000000 */
[----:B0-----:R-:W-:-:S04]  /*1b6f0*/  LEA.HI R2, R0, R0, RZ, 0x1 ;  /* 0x0000000000027211 */ /* 0x001fc800078f08ff */
[----:B-1----:R-:W-:-:S05]  /*1b700*/  LOP3.LUT R3, R2, 0xfffffffe, RZ, 0xc0, !PT ;  /* 0xfffffffe02037812 */ /* 0x002fca00078ec0ff */
[----:B------:R-:W-:Y:S01]  /*1b710*/  IMAD.IADD R3, R0, 0x1, -R3 ;  /* 0x0000000100037824 */ /* 0x000fe200078e0a03 */
[----:B------:R-:W-:-:S04]  /*1b720*/  MOV R0, 0x400 ;  /* 0x0000040000007802 */ /* 0x000fc80000000f00 */
[----:B----4-:R-:W-:Y:S02]  /*1b730*/  LEA R0, R5, R0, 0x18 ;  /* 0x0000000005007211 */ /* 0x010fe400078ec0ff */
[----:B------:R-:W-:-:S04]  /*1b740*/  SHF.L.U32 R3, R3, 0x1f, RZ ;  /* 0x0000001f03037819 */ /* 0x000fc800000006ff */
[----:B------:R-:W0:Y:S02]  /*1b750*/  SYNCS.PHASECHK.TRANS64.TRYWAIT P0, [R0+URZ+0x38820], R3 ;  /* 0x03882003000075a7 */ /* 0x000e24000800017f */
[----:B0-----:R-:W-:Y:S05]  /*1b760*/  @!P0 BRA `(.L_x_1605) ;  /* 0x0000002c00048947 */ /* 0x001fea0003800000 */
.L_x_1702:
[----:B------:R-:W-:Y:S05]  /*1b770*/  BSYNC B0 ;  /* 0x0000000000007941 */ /* 0x000fea0003800000 */
.L_x_1604:
[----:B------:R-:W-:-:S03]  /*1b780*/  UMOV UR4, 0xffffffff ;  /* 0xffffffff00047882 */ /* 0x000fc60000000000 */
[----:B------:R-:W-:Y:S05]  /*1b790*/  BRA.DIV UR4, `(.L_x_1606) ;  /* 0x0000002e040c7947 */ /* 0x000fea000b800000 */
[----:B------:R-:W1:Y:S02]  /*1b7a0*/  S2R R2, SR_TID.X ;  /* 0x0000000000027919 */ /* 0x000e640000002100 */
[----:B-1----:R-:W-:-:S04]  /*1b7b0*/  SHF.R.U32.HI R2, RZ, 0x5, R2 ;  /* 0x00000005ff027819 */ /* 0x002fc80000011602 */
[----:B------:R-:W-:-:S05]  /*1b7c0*/  LOP3.LUT R2, R2, 0x3, RZ, 0xc0, !PT ;  /* 0x0000000302027812 */ /* 0x000fca00078ec0ff */
[----:B------:R1:W3:Y:S02]  /*1b7d0*/  SHFL.IDX PT, R14, R2, RZ, 0x1f ;  /* 0x00001fff020e7589 */ /* 0x0002e400000e0000 */
.L_x_1705:
[----:B---3--:R-:W-:-:S13]  /*1b7e0*/  ISETP.NE.AND P0, PT, R14, RZ, PT ;  /* 0x000000ff0e00720c */ /* 0x008fda0003f05270 */
[----:B------:R-:W-:Y:S05]  /*1b7f0*/  @P0 BRA `(.L_x_1310) ;  /* 0x0000000000940947 */ /* 0x000fea0003800000 */
[----:B------:R-:W-:-:S03]  /*1b800*/  UMOV UR4, 0xffffffff ;  /* 0xffffffff00047882 */ /* 0x000fc60000000000 */
[----:B------:R-:W-:Y:S05]  /*1b810*/  BRA.DIV UR4, `(.L_x_1607) ;  /* 0x0000002e04207947 */ /* 0x000fea000b800000 */
[----:B------:R-:W-:-:S13]  /*1b820*/  ELECT P6, URZ, PT ;  /* 0x00000000003f782f */ /* 0x000fda00038c0000 */
.L_x_1708:
[----:B------:R-:W-:Y:S05]  /*1b830*/  @!P6 BRA `(.L_x_1310) ;  /* 0x000000000084e947 */ /* 0x000fea0003800000 */
[----:B-1----:R-:W3:Y:S02]  /*1b840*/  LDL.LU R2, [R1+0x70] ;  /* 0x0000700001027983 */ /* 0x002ee40000300800 */
[----:B---3--:R-:W-:-:S04]  /*1b850*/  LOP3.LUT R2, R2, 0x2, RZ, 0xfc, !PT ;  /* 0x0000000202027812 */ /* 0x008fc800078efcff */
[----:B------:R-:W-:-:S13]  /*1b860*/  ISETP.NE.AND P2, PT, R2, 0x3, PT ;  /* 0x000000030200780c */ /* 0x000fda0003f45270 */
[----:B------:R-:W-:Y:S05]  /*1b870*/  @!P2 BRA `(.L_x_1608) ;  /* 0x000000000004a947 */ /* 0x000fea0003800000 */
[----:B------:R-:W-:Y:S01]  /*1b880*/  BPT.TRAP 0x1 ;  /* 0x000000040000795c */ /* 0x000fe20000300000 */
.L_x_1608:
[----:B0-----:R-:W3:Y:S04]  /*1b890*/  LDL R3, [R1+0xc] ;  /* 0x00000c0001037983 */ /* 0x001ee80000100800 */
[----:B------:R-:W4:Y:S01]  /*1b8a0*/  LDL.LU R7, [R1+0x1c] ;  /* 0x00001c0001077983 */ /* 0x000f220000300800 */
[----:B------:R-:W-:-:S04]  /*1b8b0*/  VIADD R2, R0, 0x38840 ;  /* 0x0003884000027836 */ /* 0x000fc80000000000 */
[C---:B---3--:R-:W-:Y:S02]  /*1b8c0*/  IMAD R6, R3.reuse, 0x8, R2 ;  /* 0x0000000803067824 */ /* 0x048fe400078e0202 */
[----:B------:R-:W-:Y:S01]  /*1b8d0*/  VIADD R3, R3, 0x1 ;  /* 0x0000000103037836 */ /* 0x000fe20000000000 */
[----:B----4-:R-:W-:-:S04]  /*1b8e0*/  SHF.L.U32 R5, R7, 0x1f, RZ ;  /* 0x0000001f07057819 */ /* 0x010fc800000006ff */
        /* <DEDUP_REMOVED lines=8> */
.L_x_1709:
[----:B------:R-:W1:Y:S02]  /*1b970*/  SYNCS.PHASECHK.TRANS64.TRYWAIT P0, [R7+URZ], R2 ;  /* 0x00000002070075a7 */ /* 0x000e64000800017f */
[----:B-1----:R-:W-:Y:S05]  /*1b980*/  @!P0 BRA `(.L_x_1610) ;  /* 0x0000002800f88947 */ /* 0x002fea0003800000 */
.L_x_1710:
[----:B------:R-:W-:Y:S05]  /*1b990*/  @!P2 BRA `(.L_x_1611) ;  /* 0x000000000004a947 */ /* 0x000fea0003800000 */
[----:B------:R-:W-:Y:S01]  /*1b9a0*/  BPT.TRAP 0x1 ;  /* 0x000000040000795c */ /* 0x000fe20000300000 */
.L_x_1611:
[----:B------:R-:W3:Y:S01]  /*1b9b0*/  LDL.LU R4, [R1+0xc] ;  /* 0x00000c0001047983 */ /* 0x000ee20000300800 */
[----:B------:R-:W-:-:S04]  /*1b9c0*/  VIADD R0, R0, 0x38860 ;  /* 0x0003886000007836 */ /* 0x000fc80000000000 */
[----:B---3--:R-:W-:-:S04]  /*1b9d0*/  IMAD R4, R4, 0x8, R0 ;  /* 0x0000000804047824 */ /* 0x008fc800078e0200 */
[----:B------:R-:W3:Y:S02]  /*1b9e0*/  SYNCS.PHASECHK.TRANS64.TRYWAIT P0, [R4+URZ], R5 ;  /* 0x00000005040075a7 */ /* 0x000ee4000800017f */
[----:B---3--:R-:W-:Y:S05]  /*1b9f0*/  @!P0 BRA `(.L_x_1612) ;  /* 0x0000002800f08947 */ /* 0x008fea0003800000 */
.L_x_1711:
[----:B------:R-:W-:-:S07]  /*1ba00*/  IMAD R3, R3, 0x8, R0 ;  /* 0x0000000803037824 */ /* 0x000fce00078e0200 */
.L_x_1613:
[----:B----4-:R4:W0:Y:S02]  /*1ba10*/  SYNCS.PHASECHK.TRANS64.TRYWAIT P0, [R3+URZ], R2 ;  /* 0x00000002030075a7 */ /* 0x010824000800017f */
[----:B0-----:R-:W-:Y:S05]  /*1ba20*/  @!P0 NANOSLEEP.SYNCS 0x989680 ;  /* 0x009896800000895d */ /* 0x001fea0003900000 */
[----:B------:R-:W0:Y:S02]  /*1ba30*/  @!P0 SYNCS.PHASECHK.TRANS64 P0, [R3+URZ], R2 ;  /* 0x00000002030085a7 */ /* 0x000e24000800007f */
[----:B0-----:R-:W-:Y:S05]  /*1ba40*/  @!P0 BRA `(.L_x_1613) ;  /* 0xfffffffc00f08947 */ /* 0x001fea000383ffff */
.L_x_1310:
[----:B------:R-:W-:Y:S05]  /*1ba50*/  BSYNC B9 ;  /* 0x0000000000097941 */ /* 0x000fea0003800000 */
.L_x_1307:
[----:B------:R-:W-:Y:S05]  /*1ba60*/  EXIT ;  /* 0x000000000000794d */ /* 0x000fea0003800000 */
.L_x_1326:
[----:B0-----:R0:W1:Y:S02]  /*1ba70*/  SYNCS.PHASECHK.TRANS64.TRYWAIT P5, [R66+URZ+0x38890], R75 ;  /* 0x0388904b420075a7 */ /* 0x00106400080a017f */
[----:B-1----:R-:W-:Y:S05]  /*1ba80*/  @!P5 NANOSLEEP.SYNCS 0x989680 ;  /* 0x009896800000d95d */ /* 0x002fea0003900000 */
[----:B------:R-:W1:Y:S02]  /*1ba90*/  @!P5 SYNCS.PHASECHK.TRANS64 P5, [R66+URZ+0x38890], R75 ;  /* 0x0388904b4200d5a7 */ /* 0x000e6400080a007f */
[----:B-1----:R-:W-:Y:S05]  /*1baa0*/  @!P5 BRA `(.L_x_1326) ;  /* 0xfffffffc00f0d947 */ /* 0x002fea000383ffff */
[----:B------:R-:W-:Y:S05]  /*1bab0*/  BRA `(.L_x_1614) ;  /* 0xfffffe6c00047947 */ /* 0x000fea000383ffff */
.L_x_1336:
[----:B0-----:R0:W1:Y:S02]  /*1bac0*/  SYNCS.PHASECHK.TRANS64.TRYWAIT P5, [R66+URZ+0x38890], R75 ;  /* 0x0388904b420075a7 */ /* 0x00106400080a017f */
[----:B-1----:R-:W-:Y:S05]  /*1bad0*/  @!P5 NANOSLEEP.SYNCS 0x989680 ;  /* 0x009896800000d95d */ /* 0x002fea0003900000 */
[----:B------:R-:W1:Y:S02]  /*1bae0*/  @!P5 SYNCS.PHASECHK.TRANS64 P5, [R66+URZ+0x38890], R75 ;  /* 0x0388904b4200d5a7 */ /* 0x000e6400080a007f */
[----:B-1----:R-:W-:Y:S05]  /*1baf0*/  @!P5 BRA `(.L_x_1336) ;  /* 0xfffffffc00f0d947 */ /* 0x002fea000383ffff */
[----:B------:R-:W-:Y:S05]  /*1bb00*/  BRA `(.L_x_1615) ;  /* 0xfffffe7400507947 */ /* 0x000fea000383ffff */
.L_x_1341:
[----:B0-----:R0:W1:Y:S02]  /*1bb10*/  SYNCS.PHASECHK.TRANS64.TRYWAIT P5, [R66+URZ+0x38890], R75 ;  /* 0x0388904b420075a7 */ /* 0x00106400080a017f */
[----:B-1----:R-:W-:Y:S05]  /*1bb20*/  @!P5 NANOSLEEP.SYNCS 0x989680 ;  /* 0x009896800000d95d */ /* 0x002fea0003900000 */
[----:B------:R-:W1:Y:S02]  /*1bb30*/  @!P5 SYNCS.PHASECHK.TRANS64 P5, [R66+URZ+0x38890], R75 ;  /* 0x0388904b4200d5a7 */ /* 0x000e6400080a007f */
[----:B-1----:R-:W-:Y:S05]  /*1bb40*/  @!P5 BRA `(.L_x_1341) ;  /* 0xfffffffc00f0d947 */ /* 0x002fea000383ffff */
[----:B------:R-:W-:Y:S05]  /*1bb50*/  BRA `(.L_x_1616) ;  /* 0xfffffe7c00647947 */ /* 0x000fea000383ffff */
.L_x_1345:
[----:B------:R0:W0:Y:S02]  /*1bb60*/  SYNCS.PHASECHK.TRANS64.TRYWAIT P5, [R66+URZ+0x388b0], R75 ;  /* 0x0388b04b420075a7 */ /* 0x00002400080a017f */
[----:B0-----:R-:W-:Y:S05]  /*1bb70*/  @!P5 NANOSLEEP.SYNCS 0x989680 ;  /* 0x009896800000d95d */ /* 0x001fea0003900000 */
[----:B------:R-:W0:Y:S02]  /*1bb80*/  @!P5 SYNCS.PHASECHK.TRANS64 P5, [R66+URZ+0x388b0], R75 ;  /* 0x0388b04b4200d5a7 */ /* 0x000e2400080a007f */
[----:B0-----:R-:W-:Y:S05]  /*1bb90*/  @!P5 BRA `(.L_x_1345) ;  /* 0xfffffffc00f0d947 */ /* 0x001fea000383ffff */
[----:B------:R-:W-:Y:S05]  /*1bba0*/  BRA `(.L_x_1617) ;  /* 0xfffffe7c00e07947 */ /* 0x000fea000383ffff */
.L_x_1368:
        /* <DEDUP_REMOVED lines=8> */
.L_x_1619:
[----:B------:R-:W-:Y:S05]  /*1bc30*/  BSYNC B1 ;  /* 0x0000000000017941 */ /* 0x000fea0003800000 */
.L_x_1618:
        /* <DEDUP_REMOVED lines=8> */
.L_x_1620:
[----:B------:R-:W-:Y:S02]  /*1bcc0*/  IMAD.MOV.U32 R13, RZ, RZ, R29 ;  /* 0x000000ffff0d7224 */ /* 0x000fe400078e001d */
[----:B------:R-:W-:-:S07]  /*1bcd0*/  IMAD.MOV.U32 R3, RZ, RZ, R14 ;  /* 0x000000ffff037224 */ /* 0x000fce00078e000e */
[----:B------:R-:W-:Y:S05]  /*1bce0*/  WARPSYNC.COLLECTIVE R15, `(.L_x_1621) ;  /* 0x000000000f087348 */ /* 0x000fea0003c00000 */
[----:B------:R0:W1:Y:S02]  /*1bcf0*/  SHFL.IDX P6, R14, R13, R12, R11 ;  /* 0x0000000c0d0e7389 */ /* 0x00006400000c000b */
[----:B01----:R-:W-:Y:S01]  /*1bd00*/  ENDCOLLECTIVE ;  /* 0x000000000000791b */ /* 0x003fe20003800000 */
.L_x_1621:
[----:B------:R-:W-:Y:S02]  /*1bd10*/  IMAD.MOV.U32 R13, RZ, RZ, R28 ;  /* 0x000000ffff0d7224 */ /* 0x000fe400078e001c */
[----:B------:R-:W-:-:S07]  /*1bd20*/  IMAD.MOV.U32 R4, RZ, RZ, R14 ;  /* 0x000000ffff047224 */ /* 0x000fce00078e000e */
[----:B------:R-:W-:Y:S05]  /*1bd30*/  WARPSYNC.COLLECTIVE R15, `(.L_x_1622) ;  /* 0x000000000f087348 */ /* 0x000fea0003c00000 */
[----:B------:R0:W1:Y:S02]  /*1bd40*/  SHFL.IDX P6, R14, R13, R12, R11 ;  /* 0x0000000c0d0e7389 */ /* 0x00006400000c000b */
[----:B01----:R-:W-:Y:S01]  /*1bd50*/  ENDCOLLECTIVE ;  /* 0x000000000000791b */ /* 0x003fe20003800000 */
.L_x_1622:
[----:B------:R-:W-:Y:S05]  /*1bd60*/  BRA `(.L_x_1623) ;  /* 0xfffffea800147947 */ /* 0x000fea000383ffff */
.L_x_1372:
[----:B0-----:R0:W1:Y:S02]  /*1bd70*/  SYNCS.PHASECHK.TRANS64.TRYWAIT P0, [R2+URZ+0x38800], R13 ;  /* 0x0388000d020075a7 */ /* 0x001064000800017f */
[----:B-1----:R-:W-:Y:S05]  /*1bd80*/  @!P0 NANOSLEEP.SYNCS 0x989680 ;  /* 0x009896800000895d */ /* 0x002fea0003900000 */
[----:B------:R-:W1:Y:S02]  /*1bd90*/  @!P0 SYNCS.PHASECHK.TRANS64 P0, [R2+URZ+0x38800], R13 ;  /* 0x0388000d020085a7 */ /* 0x000e64000800007f */
[----:B-1----:R-:W-:Y:S05]  /*1bda0*/  @!P0 BRA `(.L_x_1372) ;  /* 0xfffffffc00f08947 */ /* 0x002fea000383ffff */
[----:B------:R-:W-:Y:S05]  /*1bdb0*/  BRA `(.L_x_1624) ;  /* 0xfffffeac00287947 */ /* 0x000fea000383ffff */
.L_x_1380:
        /* <DEDUP_REMOVED lines=8> */
.L_x_1626:
[----:B------:R-:W-:Y:S05]  /*1be40*/  BSYNC B1 ;  /* 0x0000000000017941 */ /* 0x000fea0003800000 */
.L_x_1625:
        /* <DEDUP_REMOVED lines=8> */
.L_x_1627:
[----:B------:R-:W-:Y:S02]  /*1bed0*/  IMAD.MOV.U32 R21, RZ, RZ, R3 ;  /* 0x000000ffff157224 */ /* 0x000fe400078e0003 */
[----:B------:R-:W-:Y:S02]  /*1bee0*/  IMAD.MOV.U32 R13, RZ, RZ, R29 ;  /* 0x000000ffff0d7224 */ /* 0x000fe400078e001d */
[----:B------:R-:W-:-:S07]  /*1bef0*/  IMAD.MOV.U32 R0, RZ, RZ, R14 ;  /* 0x000000ffff007224 */ /* 0x000fce00078e000e */
[----:B------:R-:W-:Y:S05]  /*1bf00*/  WARPSYNC.COLLECTIVE R15, `(.L_x_1628) ;  /* 0x000000000f087348 */ /* 0x000fea0003c00000 */
[----:B------:R0:W1:Y:S02]  /*1bf10*/  SHFL.IDX P6, R14, R13, R12, R11 ;  /* 0x0000000c0d0e7389 */ /* 0x00006400000c000b */
[----:B01----:R-:W-:Y:S01]  /*1bf20*/  ENDCOLLECTIVE ;  /* 0x000000000000791b */ /* 0x003fe20003800000 */
.L_x_1628:
[----:B------:R-:W-:Y:S02]  /*1bf30*/  IMAD.MOV.U32 R20, RZ, RZ, R0 ;  /* 0x000000ffff147224 */ /* 0x000fe400078e0000 */
[----:B------:R-:W-:Y:S02]  /*1bf40*/  IMAD.MOV.U32 R13, RZ, RZ, R28 ;  /* 0x000000ffff0d7224 */ /* 0x000fe400078e001c */
[----:B------:R-:W-:-:S07]  /*1bf50*/  IMAD.MOV.U32 R5, RZ, RZ, R14 ;  /* 0x000000ffff057224 */ /* 0x000fce00078e000e */
[----:B------:R-:W-:Y:S05]  /*1bf60*/  WARPSYNC.COLLECTIVE R15, `(.L_x_1629) ;  /* 0x000000000f087348 */ /* 0x000fea0003c00000 */
[----:B------:R0:W1:Y:S02]  /*1bf70*/  SHFL.IDX P6, R14, R13, R12, R11 ;  /* 0x0000000c0d0e7389 */ /* 0x00006400000c000b */
[----:B01----:R-:W-:Y:S01]  /*1bf80*/  ENDCOLLECTIVE ;  /* 0x000000000000791b */ /* 0x003fe20003800000 */
.L_x_1629:
[----:B------:R-:W-:Y:S05]  /*1bf90*/  BRA `(.L_x_1630) ;  /* 0xfffffeb400887947 */ /* 0x000fea000383ffff */
.L_x_1384:
[----:B0-----:R0:W1:Y:S02]  /*1bfa0*/  SYNCS.PHASECHK.TRANS64.TRYWAIT P1, [R2+URZ+0x38800], R3 ;  /* 0x03880003020075a7 */ /* 0x001064000802017f */
[----:B-1----:R-:W-:Y:S05]  /*1bfb0*/  @!P1 NANOSLEEP.SYNCS 0x989680 ;  /* 0x009896800000995d */ /* 0x002fea0003900000 */
[----:B------:R-:W1:Y:S02]  /*1bfc0*/  @!P1 SYNCS.PHASECHK.TRANS64 P1, [R2+URZ+0x38800], R3 ;  /* 0x03880003020095a7 */ /* 0x000e64000802007f */
[----:B-1----:R-:W-:Y:S05]  /*1bfd0*/  @!P1 BRA `(.L_x_1384) ;  /* 0xfffffffc00f09947 */ /* 0x002fea000383ffff */
[----:B------:R-:W-:Y:S05]  /*1bfe0*/  BRA `(.L_x_1631) ;  /* 0xfffffeb800587947 */ /* 0x000fea000383ffff */
.L_x_1390:
[----:B0-----:R0:W1:Y:S02]  /*1bff0*/  SYNCS.PHASECHK.TRANS64.TRYWAIT P1, [R20+URZ+0x38830], R13 ;  /* 0x0388300d140075a7 */ /* 0x001064000802017f */
[----:B-1----:R-:W-:Y:S05]  /*1c000*/  @!P1 NANOSLEEP.SYNCS 0x989680 ;  /* 0x009896800000995d */ /* 0x002fea0003900000 */
[----:B------:R-:W1:Y:S02]  /*1c010*/  @!P1 SYNCS.PHASECHK.TRANS64 P1, [R20+URZ+0x38830], R13 ;  /* 0x0388300d140095a7 */ /* 0x000e64000802007f */
[----:B-1----:R-:W-:Y:S05]  /*1c020*/  @!P1 BRA `(.L_x_1390) ;  /* 0xfffffffc00f09947 */ /* 0x002fea000383ffff */
[----:B------:R-:W-:Y:S05]  /*1c030*/  BRA `(.L_x_1389) ;  /* 0xfffffec400607947 */ /* 0x000fea000383ffff */
.L_x_1392:
[----:B-1----:R1:W2:Y:S02]  /*1c040*/  SYNCS.PHASECHK.TRANS64.TRYWAIT P1, [R2+URZ+0x38810], R11 ;  /* 0x0388100b020075a7 */ /* 0x0022a4000802017f */
[----:B--2---:R-:W-:Y:S05]  /*1c050*/  @!P1 NANOSLEEP.SYNCS 0x989680 ;  /* 0x009896800000995d */ /* 0x004fea0003900000 */
[----:B------:R-:W2:Y:S02]  /*1c060*/  @!P1 SYNCS.PHASECHK.TRANS64 P1, [R2+URZ+0x38810], R11 ;  /* 0x0388100b020095a7 */ /* 0x000ea4000802007f */
[----:B--2---:R-:W-:Y:S05]  /*1c070*/  @!P1 BRA `(.L_x_1392) ;  /* 0xfffffffc00f09947 */ /* 0x004fea000383ffff */
[----:B------:R-:W-:Y:S05]  /*1c080*/  BRA `(.L_x_1632) ;  /* 0xfffffec800107947 */ /* 0x000fea000383ffff */
.L_x_1397:
[----:B-1----:R1:W3:Y:S02]  /*1c090*/  SYNCS.PHASECHK.TRANS64.TRYWAIT P1, [R20+URZ+0x38850], R13 ;  /* 0x0388500d140075a7 */ /* 0x0022e4000802017f */
[----:B---3--:R-:W-:Y:S05]  /*1c0a0*/  @!P1 NANOSLEEP.SYNCS 0x989680 ;  /* 0x009896800000995d */ /* 0x008fea0003900000 */
[----:B------:R-:W3:Y:S02]  /*1c0b0*/  @!P1 SYNCS.PHASECHK.TRANS64 P1, [R20+URZ+0x38850], R13 ;  /* 0x0388500d140095a7 */ /* 0x000ee4000802007f */
[----:B---3--:R-:W-:Y:S05]  /*1c0c0*/  @!P1 BRA `(.L_x_1397) ;  /* 0xfffffffc00f09947 */ /* 0x008fea000383ffff */
[----:B------:R-:W-:Y:S05]  /*1c0d0*/  BRA `(.L_x_1396) ;  /* 0xfffffec800407947 */ /* 0x000fea000383ffff */
.L_x_1404:
[----:B-1----:R1:W2:Y:S02]  /*1c0e0*/  SYNCS.PHASECHK.TRANS64.TRYWAIT P3, [R14+URZ+0x38830], R11 ;  /* 0x0388300b0e0075a7 */ /* 0x0022a4000806017f */
[----:B--2---:R-:W-:Y:S05]  /*1c0f0*/  @!P3 NANOSLEEP.SYNCS 0x989680 ;  /* 0x009896800000b95d */ /* 0x004fea0003900000 */
[----:B------:R-:W2:Y:S02]  /*1c100*/  @!P3 SYNCS.PHASECHK.TRANS64 P3, [R14+URZ+0x38830], R11 ;  /* 0x0388300b0e00b5a7 */ /* 0x000ea4000806007f */
[----:B--2---:R-:W-:Y:S05]  /*1c110*/  @!P3 BRA `(.L_x_1404) ;  /* 0xfffffffc00f0b947 */ /* 0x004fea000383ffff */
[----:B------:R-:W-:Y:S05]  /*1c120*/  BRA `(.L_x_1403) ;  /* 0xfffffef000e47947 */ /* 0x000fea000383ffff */
.L_x_1409:
[----:B---3--:R3:W4:Y:S02]  /*1c130*/  SYNCS.PHASECHK.TRANS64.TRYWAIT P3, [R14+URZ+0x38850], R11 ;  /* 0x0388500b0e0075a7 */ /* 0x008724000806017f */
[----:B----4-:R-:W-:Y:S05]  /*1c140*/  @!P3 NANOSLEEP.SYNCS 0x989680 ;  /* 0x009896800000b95d */ /* 0x010fea0003900000 */
[----:B------:R-:W4:Y:S02]  /*1c150*/  @!P3 SYNCS.PHASECHK.TRANS64 P3, [R14+URZ+0x38850], R11 ;  /* 0x0388500b0e00b5a7 */ /* 0x000f24000806007f */
[----:B----4-:R-:W-:Y:S05]  /*1c160*/  @!P3 BRA `(.L_x_1409) ;  /* 0xfffffffc00f0b947 */ /* 0x010fea000383ffff */
[----:B------:R-:W-:Y:S05]  /*1c170*/  BRA `(.L_x_1408) ;  /* 0xfffffef400807947 */ /* 0x000fea000383ffff */
.L_x_1439:
[----:B------:R-:W0:Y:S01]  /*1c180*/  S2R R6, SR_TID.X ;  /* 0x0000000000067919 */ /* 0x000e220000002100 */
        /* <DEDUP_REMOVED lines=10> */
.L_x_1634:
[----:B------:R-:W-:Y:S05]  /*1c230*/  BSYNC B1 ;  /* 0x0000000000017941 */ /* 0x000fea0003800000 */
.L_x_1633:
[----:B------:R-:W-:Y:S05]  /*1c240*/  BRA `(.L_x_1635) ;  /* 0xffffff6c00e87947 */ /* 0x000fea000383ffff */
.L_x_1441:
[----:B------:R-:W-:Y:S01]  /*1c250*/  BSSY B1, `(.L_x_1636) ;  /* 0x0000006000017945 */ /* 0x000fe20003800000 */
[----:B------:R-:W-:-:S07]  /*1c260*/  IMAD.MOV.U32 R15, RZ, RZ, -0x1 ;  /* 0xffffffffff0f7424 */ /* 0x000fce00078e00ff */
[----:B0-----:R-:W-:Y:S05]  /*1c270*/  WARPSYNC.COLLECTIVE R15, `(.L_x_1637) ;  /* 0x000000000f0c7348 */ /* 0x001fea0003c00000 */
[----:B------:R-:W-:Y:S02]  /*1c280*/  ELECT P6, UR62, PT ;  /* 0x00000000003e782f */ /* 0x000fe400038c0000 */
[----:B------:R-:W-:Y:S01]  /*1c290*/  MOV R14, UR62 ;  /* 0x0000003e000e7c02 */ /* 0x000fe20008000f00 */
[----:B0-----:R-:W-:Y:S10]  /*1c2a0*/  ENDCOLLECTIVE ;  /* 0x000000000000791b */ /* 0x001ff40003800000 */
.L_x_1637:
[----:B------:R-:W-:Y:S05]  /*1c2b0*/  BSYNC B1 ;  /* 0x0000000000017941 */ /* 0x000fea0003800000 */
.L_x_1636:
[----:B------:R-:W-:Y:S05]  /*1c2c0*/  BRA `(.L_x_1440) ;  /* 0xffffff6c00e07947 */ /* 0x000fea000383ffff */
.L_x_1443:
[----:B0-----:R-:W2:Y:S02]  /*1c2d0*/  LDL R4, [R1+0x4] ;  /* 0x0000040001047983 */ /* 0x001ea40000100800 */
[----:B--2---:R0:W1:Y:S02]  /*1c2e0*/  SYNCS.PHASECHK.TRANS64.TRYWAIT P0, [R4+URZ+0x38820], R3 ;  /* 0x03882003040075a7 */ /* 0x004064000800017f */
[----:B-1----:R-:W-:Y:S05]  /*1c2f0*/  @!P0 NANOSLEEP.SYNCS 0x989680 ;  /* 0x009896800000895d */ /* 0x002fea0003900000 */
[----:B------:R-:W1:Y:S02]  /*1c300*/  @!P0 SYNCS.PHASECHK.TRANS64 P0, [R4+URZ+0x38820], R3 ;  /* 0x03882003040085a7 */ /* 0x000e64000800007f */
[----:B-1----:R-:W-:Y:S05]  /*1c310*/  @!P0 BRA `(.L_x_1443) ;  /* 0xfffffffc00ec8947 */ /* 0x002fea000383ffff */
[----:B------:R-:W-:Y:S05]  /*1c320*/  BRA `(.L_x_1638) ;  /* 0xffffff6c00f07947 */ /* 0x000fea000383ffff */
.L_x_1447:
[----:B0-----:R0:W1:Y:S02]  /*1c330*/  SYNCS.PHASECHK.TRANS64.TRYWAIT P0, [R4+URZ+0x388a0], R8 ;  /* 0x0388a008040075a7 */ /* 0x001064000800017f */
[----:B-1----:R-:W-:Y:S05]  /*1c340*/  @!P0 NANOSLEEP.SYNCS 0x989680 ;  /* 0x009896800000895d */ /* 0x002fea0003900000 */
[----:B------:R-:W1:Y:S02]  /*1c350*/  @!P0 SYNCS.PHASECHK.TRANS64 P0, [R4+URZ+0x388a0], R8 ;  /* 0x0388a008040085a7 */ /* 0x000e64000800007f */
[----:B-1----:R-:W-:Y:S05]  /*1c360*/  @!P0 BRA `(.L_x_1447) ;  /* 0xfffffffc00f08947 */ /* 0x002fea000383ffff */
[----:B------:R-:W-:Y:S05]  /*1c370*/  BRA `(.L_x_1639) ;  /* 0xffffff7000187947 */ /* 0x000fea000383ffff */
.L_x_1452:
[----:B-1----:R1:W2:Y:S02]  /*1c380*/  SYNCS.PHASECHK.TRANS64.TRYWAIT P0, [R4+URZ+0x388c0], R8 ;  /* 0x0388c008040075a7 */ /* 0x0022a4000800017f */
[----:B--2---:R-:W-:Y:S05]  /*1c390*/  @!P0 NANOSLEEP.SYNCS 0x989680 ;  /* 0x009896800000895d */ /* 0x004fea0003900000 */
[----:B------:R-:W2:Y:S02]  /*1c3a0*/  @!P0 SYNCS.PHASECHK.TRANS64 P0, [R4+URZ+0x388c0], R8 ;  /* 0x0388c008040085a7 */ /* 0x000ea4000800007f */
[----:B--2---:R-:W-:Y:S05]  /*1c3b0*/  @!P0 BRA `(.L_x_1452) ;  /* 0xfffffffc00f08947 */ /* 0x004fea000383ffff */
[----:B------:R-:W-:Y:S05]  /*1c3c0*/  BRA `(.L_x_1640) ;  /* 0xffffff70009c7947 */ /* 0x000fea000383ffff */
.L_x_1466:
[----:B0-----:R0:W1:Y:S02]  /*1c3d0*/  SYNCS.PHASECHK.TRANS64.TRYWAIT P1, [R4+URZ+0x388a0], R5 ;  /* 0x0388a005040075a7 */ /* 0x001064000802017f */
[----:B-1----:R-:W-:Y:S05]  /*1c3e0*/  @!P1 NANOSLEEP.SYNCS 0x989680 ;  /* 0x009896800000995d */ /* 0x002fea0003900000 */
[----:B------:R-:W1:Y:S02]  /*1c3f0*/  @!P1 SYNCS.PHASECHK.TRANS64 P1, [R4+URZ+0x388a0], R5 ;  /* 0x0388a005040095a7 */ /* 0x000e64000802007f */
[----:B-1----:R-:W-:Y:S05]  /*1c400*/  @!P1 BRA `(.L_x_1466) ;  /* 0xfffffffc00f09947 */ /* 0x002fea000383ffff */
[----:B------:R-:W-:Y:S05]  /*1c410*/  BRA `(.L_x_1641) ;  /* 0xffffff7c00247947 */ /* 0x000fea000383ffff */
.L_x_1471:
[----:B-1----:R1:W2:Y:S02]  /*1c420*/  SYNCS.PHASECHK.TRANS64.TRYWAIT P1, [R4+URZ+0x388c0], R5 ;  /* 0x0388c005040075a7 */ /* 0x0022a4000802017f */
[----:B--2---:R-:W-:Y:S05]  /*1c430*/  @!P1 NANOSLEEP.SYNCS 0x989680 ;  /* 0x009896800000995d */ /* 0x004fea0003900000 */
[----:B------:R-:W2:Y:S02]  /*1c440*/  @!P1 SYNCS.PHASECHK.TRANS64 P1, [R4+URZ+0x388c0], R5 ;  /* 0x0388c005040095a7 */ /* 0x000ea4000802007f */
[----:B--2---:R-:W-:Y:S05]  /*1c450*/  @!P1 BRA `(.L_x_1471) ;  /* 0xfffffffc00f09947 */ /* 0x004fea000383ffff */
[----:B------:R-:W-:Y:S05]  /*1c460*/  BRA `(.L_x_1642) ;  /* 0xffffff7c00a47947 */ /* 0x000fea000383ffff */
.L_x_1491:
        /* <DEDUP_REMOVED lines=11> */
.L_x_1644:
[----:B------:R-:W-:Y:S05]  /*1c520*/  BSYNC B0 ;  /* 0x0000000000007941 */ /* 0x000fea0003800000 */
.L_x_1643:
[----:B------:R-:W-:Y:S05]  /*1c530*/  BRA `(.L_x_1645) ;  /* 0xffffff8c00887947 */ /* 0x000fea000383ffff */
.L_x_1493:
[----:B------:R-:W-:Y:S01]  /*1c540*/  BSSY B0, `(.L_x_1646) ;  /* 0x0000006000007945 */ /* 0x000fe20003800000 */
[----:B------:R-:W-:-:S07]  /*1c550*/  IMAD.MOV.U32 R15, RZ, RZ, -0x1 ;  /* 0xffffffffff0f7424 */ /* 0x000fce00078e00ff */
[----:B0-----:R-:W-:Y:S05]  /*1c560*/  WARPSYNC.COLLECTIVE R15, `(.L_x_1647) ;  /* 0x000000000f0c7348 */ /* 0x001fea0003c00000 */
[----:B------:R-:W-:Y:S02]  /*1c570*/  ELECT P6, UR62, PT ;  /* 0x00000000003e782f */ /* 0x000fe400038c0000 */
[----:B------:R-:W-:Y:S01]  /*1c580*/  MOV R14, UR62 ;  /* 0x0000003e000e7c02 */ /* 0x000fe20008000f00 */
[----:B0-----:R-:W-:Y:S10]  /*1c590*/  ENDCOLLECTIVE ;  /* 0x000000000000791b */ /* 0x001ff40003800000 */
.L_x_1647:
[----:B------:R-:W-:Y:S05]  /*1c5a0*/  BSYNC B0 ;  /* 0x0000000000007941 */ /* 0x000fea0003800000 */
.L_x_1646:
[----:B------:R-:W-:Y:S05]  /*1c5b0*/  BRA `(.L_x_1648) ;  /* 0xffffff8c00947947 */ /* 0x000fea000383ffff */
.L_x_1495:
[----:B0-----:R0:W1:Y:S02]  /*1c5c0*/  SYNCS.PHASECHK.TRANS64.TRYWAIT P0, [R0+URZ+0x38840], R2 ;  /* 0x03884002000075a7 */ /* 0x001064000800017f */
[----:B-1----:R-:W-:Y:S05]  /*1c5d0*/  @!P0 NANOSLEEP.SYNCS 0x989680 ;  /* 0x009896800000895d */ /* 0x002fea0003900000 */
[----:B------:R-:W1:Y:S02]  /*1c5e0*/  @!P0 SYNCS.PHASECHK.TRANS64 P0, [R0+URZ+0x38840], R2 ;  /* 0x03884002000085a7 */ /* 0x000e64000800007f */
[----:B-1----:R-:W-:Y:S05]  /*1c5f0*/  @!P0 BRA `(.L_x_1495) ;  /* 0xfffffffc00f08947 */ /* 0x002fea000383ffff */
[----:B------:R-:W-:Y:S05]  /*1c600*/  BRA `(.L_x_1649) ;  /* 0xffffff9000007947 */ /* 0x000fea000383ffff */
.L_x_1499:
        /* <DEDUP_REMOVED lines=9> */
.L_x_1650:
[----:B------:R-:W-:Y:S02]  /*1c6a0*/  IMAD.MOV.U32 R13, RZ, RZ, R3 ;  /* 0x000000ffff0d7224 */ /* 0x000fe400078e0003 */
[----:B------:R-:W-:-:S07]  /*1c6b0*/  IMAD.MOV.U32 R4, RZ, RZ, R14 ;  /* 0x000000ffff047224 */ /* 0x000fce00078e000e */
[----:B------:R-:W-:Y:S05]  /*1c6c0*/  WARPSYNC.COLLECTIVE R15, `(.L_x_1651) ;  /* 0x000000000f087348 */ /* 0x000fea0003c00000 */
[----:B------:R0:W1:Y:S02]  /*1c6d0*/  SHFL.IDX P6, R14, R13, R12, R11 ;  /* 0x0000000c0d0e7389 */ /* 0x00006400000c000b */
[----:B01----:R-:W-:Y:S01]  /*1c6e0*/  ENDCOLLECTIVE ;  /* 0x000000000000791b */ /* 0x003fe20003800000 */
.L_x_1651:
[----:B------:R-:W-:Y:S02]  /*1c6f0*/  IMAD.MOV.U32 R13, RZ, RZ, R2 ;  /* 0x000000ffff0d7224 */ /* 0x000fe400078e0002 */
[----:B------:R-:W-:Y:S02]  /*1c700*/  IMAD.MOV.U32 R12, RZ, RZ, 0x1 ;  /* 0x00000001ff0c7424 */ /* 0x000fe400078e00ff */
[----:B------:R-:W-:-:S07]  /*1c710*/  IMAD.MOV.U32 R5, RZ, RZ, R14 ;  /* 0x000000ffff057224 */ /* 0x000fce00078e000e */
[----:B------:R-:W-:Y:S05]  /*1c720*/  WARPSYNC.COLLECTIVE R15, `(.L_x_1652) ;  /* 0x000000000f087348 */ /* 0x000fea0003c00000 */
[----:B------:R0:W1:Y:S02]  /*1c730*/  SHFL.IDX P6, R14, R13, R12, R11 ;  /* 0x0000000c0d0e7389 */ /* 0x00006400000c000b */
[----:B01----:R-:W-:Y:S01]  /*1c740*/  ENDCOLLECTIVE ;  /* 0x000000000000791b */ /* 0x003fe20003800000 */
.L_x_1652:
[----:B------:R-:W-:Y:S02]  /*1c750*/  IMAD.MOV.U32 R13, RZ, RZ, R3 ;  /* 0x000000ffff0d7224 */ /* 0x000fe400078e0003 */
[----:B------:R-:W-:Y:S02]  /*1c760*/  IMAD R0, R6, R7, RZ ;  /* 0x0000000706007224 */ /* 0x000fe400078e02ff */
[----:B------:R-:W-:-:S07]  /*1c770*/  IMAD.MOV.U32 R6, RZ, RZ, R14 ;  /* 0x000000ffff067224 */ /* 0x000fce00078e000e */
[----:B------:R-:W-:Y:S05]  /*1c780*/  WARPSYNC.COLLECTIVE R15, `(.L_x_1653) ;  /* 0x000000000f087348 */ /* 0x000fea0003c00000 */
[----:B------:R0:W1:Y:S02]  /*1c790*/  SHFL.IDX P6, R14, R13, R12, R11 ;  /* 0x0000000c0d0e7389 */ /* 0x00006400000c000b */
[----:B01----:R-:W-:Y:S01]  /*1c7a0*/  ENDCOLLECTIVE ;  /* 0x000000000000791b */ /* 0x003fe20003800000 */
.L_x_1653:
        /* <DEDUP_REMOVED lines=21> */
.L_x_1654:
        /* <DEDUP_REMOVED lines=10> */
.L_x_1655:
        /* <DEDUP_REMOVED lines=11> */
.L_x_1656:
        /* <DEDUP_REMOVED lines=14> */
.L_x_1657:
[----:B------:R-:W-:Y:S01]  /*1cb30*/  IMAD.MOV.U32 R3, RZ, RZ, R14 ;  /* 0x000000ffff037224 */ /* 0x000fe200078e000e */
[----:B------:R-:W-:Y:S06]  /*1cb40*/  BRA `(.L_x_1658) ;  /* 0xffffff9400687947 */ /* 0x000fec000383ffff */
.L_x_1503:
        /* <DEDUP_REMOVED lines=27> */
.L_x_1660:
[----:B------:R-:W-:Y:S05]  /*1cd00*/  BSYNC B0 ;  /* 0x0000000000007941 */ /* 0x000fea0003800000 */
.L_x_1659:
        /* <DEDUP_REMOVED lines=11> */
.L_x_1661:
        /* <DEDUP_REMOVED lines=43> */
.L_x_1662:
        /* <DEDUP_REMOVED lines=18> */
.L_x_1663:
        /* <DEDUP_REMOVED lines=29> */
.L_x_1664:
        /* <DEDUP_REMOVED lines=13> */
.L_x_1665:
        /* <DEDUP_REMOVED lines=32> */
.L_x_1666:
        /* <DEDUP_REMOVED lines=9> */
.L_x_1667:
[----:B------:R-:W-:Y:S01]  /*1d6c0*/  IMAD.MOV.U32 R0, RZ, RZ, R14 ;  /* 0x000000ffff007224 */ /* 0x000fe200078e000e */
[----:B------:R-:W-:Y:S06]  /*1d6d0*/  BRA `(.L_x_1668) ;  /* 0xffffff9800407947 */ /* 0x000fec000383ffff */
.L_x_1508:
[----:B0-----:R-:W3:Y:S02]  /*1d6e0*/  LDL R2, [R1+0x4] ;  /* 0x0000040001027983 */ /* 0x001ee40000100800 */
[----:B---3--:R0:W3:Y:S02]  /*1d6f0*/  SYNCS.PHASECHK.TRANS64.TRYWAIT P0, [R2+URZ+0x38820], R0 ;  /* 0x03882000020075a7 */ /* 0x0080e4000800017f */
[----:B---3--:R-:W-:Y:S05]  /*1d700*/  @!P0 NANOSLEEP.SYNCS 0x989680 ;  /* 0x009896800000895d */ /* 0x008fea0003900000 */
[----:B------:R-:W3:Y:S02]  /*1d710*/  @!P0 SYNCS.PHASECHK.TRANS64 P0, [R2+URZ+0x38820], R0 ;  /* 0x03882000020085a7 */ /* 0x000ee4000800007f */
[----:B---3--:R-:W-:Y:S05]  /*1d720*/  @!P0 BRA `(.L_x_1508) ;  /* 0xfffffffc00ec8947 */ /* 0x008fea000383ffff */
[----:B------:R-:W-:Y:S05]  /*1d730*/  BRA `(.L_x_1669) ;  /* 0xffffff9c00007947 */ /* 0x000fea000383ffff */
.L_x_1512:
[----:B0-----:R0:W1:Y:S02]  /*1d740*/  SYNCS.PHASECHK.TRANS64.TRYWAIT P0, [R3+URZ+0x38860], R0 ;  /* 0x03886000030075a7 */ /* 0x001064000800017f */
[----:B-1----:R-:W-:Y:S05]  /*1d750*/  @!P0 NANOSLEEP.SYNCS 0x989680 ;  /* 0x009896800000895d */ /* 0x002fea0003900000 */
[----:B------:R-:W1:Y:S02]  /*1d760*/  @!P0 SYNCS.PHASECHK.TRANS64 P0, [R3+URZ+0x38860], R0 ;  /* 0x03886000030085a7 */ /* 0x000e64000800007f */
[----:B-1----:R-:W-:Y:S05]  /*1d770*/  @!P0 BRA `(.L_x_1512) ;  /* 0xfffffffc00f08947 */ /* 0x002fea000383ffff */
[----:B------:R-:W-:Y:S05]  /*1d780*/  BRA `(.L_x_1670) ;  /* 0xffffff9c00307947 */ /* 0x000fea000383ffff */
.L_x_1531:
[----:B-1----:R1:W3:Y:S02]  /*1d790*/  SYNCS.PHASECHK.TRANS64.TRYWAIT P0, [R2+URZ+0x38840], R5 ;  /* 0x03884005020075a7 */ /* 0x0022e4000800017f */
[----:B---3--:R-:W-:Y:S05]  /*1d7a0*/  @!P0 NANOSLEEP.SYNCS 0x989680 ;  /* 0x009896800000895d */ /* 0x008fea0003900000 */
[----:B------:R-:W3:Y:S02]  /*1d7b0*/  @!P0 SYNCS.PHASECHK.TRANS64 P0, [R2+URZ+0x38840], R5 ;  /* 0x03884005020085a7 */ /* 0x000ee4000800007f */
[----:B---3--:R-:W-:Y:S05]  /*1d7c0*/  @!P0 BRA `(.L_x_1531) ;  /* 0xfffffffc00f08947 */ /* 0x008fea000383ffff */
[----:B------:R-:W-:Y:S05]  /*1d7d0*/  BRA `(.L_x_1671) ;  /* 0xffffffa800607947 */ /* 0x000fea000383ffff */
.L_x_1536:
[----:B0-----:R0:W3:Y:S02]  /*1d7e0*/  SYNCS.PHASECHK.TRANS64.TRYWAIT P0, [R2+URZ+0x38860], R5 ;  /* 0x03886005020075a7 */ /* 0x0010e4000800017f */
[----:B---3--:R-:W-:Y:S05]  /*1d7f0*/  @!P0 NANOSLEEP.SYNCS 0x989680 ;  /* 0x009896800000895d */ /* 0x008fea0003900000 */
[----:B------:R-:W3:Y:S02]  /*1d800*/  @!P0 SYNCS.PHASECHK.TRANS64 P0, [R2+URZ+0x38860], R5 ;  /* 0x03886005020085a7 */ /* 0x000ee4000800007f */
[----:B---3--:R-:W-:Y:S05]  /*1d810*/  @!P0 BRA `(.L_x_1536) ;  /* 0xfffffffc00f08947 */ /* 0x008fea000383ffff */
[----:B------:R-:W-:Y:S05]  /*1d820*/  BRA `(.L_x_1672) ;  /* 0xffffffa800e87947 */ /* 0x000fea000383ffff */
.L_x_1551:
[----:B0-----:R0:W1:Y:S02]  /*1d830*/  SYNCS.PHASECHK.TRANS64.TRYWAIT P0, [R2+URZ+0x38840], R3 ;  /* 0x03884003020075a7 */ /* 0x001064000800017f */
[----:B-1----:R-:W-:Y:S05]  /*1d840*/  @!P0 NANOSLEEP.SYNCS 0x989680 ;  /* 0x009896800000895d */ /* 0x002fea0003900000 */
[----:B------:R-:W1:Y:S02]  /*1d850*/  @!P0 SYNCS.PHASECHK.TRANS64 P0, [R2+URZ+0x38840], R3 ;  /* 0x03884003020085a7 */ /* 0x000e64000800007f */
[----:B-1----:R-:W-:Y:S05]  /*1d860*/  @!P0 BRA `(.L_x_1551) ;  /* 0xfffffffc00f08947 */ /* 0x002fea000383ffff */
[----:B------:R-:W-:Y:S05]  /*1d870*/  BRA `(.L_x_1673) ;  /* 0xffffffb400f87947 */ /* 0x000fea000383ffff */
.L_x_1556:
[----:B-1----:R1:W3:Y:S02]  /*1d880*/  SYNCS.PHASECHK.TRANS64.TRYWAIT P0, [R2+URZ+0x38860], R3 ;  /* 0x03886003020075a7 */ /* 0x0022e4000800017f */
[----:B---3--:R-:W-:Y:S05]  /*1d890*/  @!P0 NANOSLEEP.SYNCS 0x989680 ;  /* 0x009896800000895d */ /* 0x008fea0003900000 */
[----:B------:R-:W3:Y:S02]  /*1d8a0*/  @!P0 SYNCS.PHASECHK.TRANS64 P0, [R2+URZ+0x38860], R3 ;  /* 0x03886003020085a7 */ /* 0x000ee4000800007f */
[----:B---3--:R-:W-:Y:S05]  /*1d8b0*/  @!P0 BRA `(.L_x_1556) ;  /* 0xfffffffc00f08947 */ /* 0x008fea000383ffff */
[----:B------:R-:W-:Y:S05]  /*1d8c0*/  BRA `(.L_x_1674) ;  /* 0xffffffb8007c7947 */ /* 0x000fea000383ffff */
.L_x_1571:
[----:B0-----:R0:W1:Y:S02]  /*1d8d0*/  SYNCS.PHASECHK.TRANS64.TRYWAIT P0, [R2+URZ+0x38840], R3 ;  /* 0x03884003020075a7 */ /* 0x001064000800017f */
[----:B-1----:R-:W-:Y:S05]  /*1d8e0*/  @!P0 NANOSLEEP.SYNCS 0x989680 ;  /* 0x009896800000895d */ /* 0x002fea0003900000 */
[----:B------:R-:W1:Y:S02]  /*1d8f0*/  @!P0 SYNCS.PHASECHK.TRANS64 P0, [R2+URZ+0x38840], R3 ;  /* 0x03884003020085a7 */ /* 0x000e64000800007f */
[----:B-1----:R-:W-:Y:S05]  /*1d900*/  @!P0 BRA `(.L_x_1571) ;  /* 0xfffffffc00f08947 */ /* 0x002fea000383ffff */
[----:B------:R-:W-:Y:S05]  /*1d910*/  BRA `(.L_x_1675) ;  /* 0xffffffc400687947 */ /* 0x000fea000383ffff */
.L_x_1576:
[----:B-1----:R1:W3:Y:S02]  /*1d920*/  SYNCS.PHASECHK.TRANS64.TRYWAIT P0, [R2+URZ+0x38860], R3 ;  /* 0x03886003020075a7 */ /* 0x0022e4000800017f */
[----:B---3--:R-:W-:Y:S05]  /*1d930*/  @!P0 NANOSLEEP.SYNCS 0x989680 ;  /* 0x009896800000895d */ /* 0x008fea0003900000 */
[----:B------:R-:W3:Y:S02]  /*1d940*/  @!P0 SYNCS.PHASECHK.TRANS64 P0, [R2+URZ+0x38860], R3 ;  /* 0x03886003020085a7 */ /* 0x000ee4000800007f */
[----:B---3--:R-:W-:Y:S05]  /*1d950*/  @!P0 BRA `(.L_x_1576) ;  /* 0xfffffffc00f08947 */ /* 0x008fea000383ffff */
[----:B------:R-:W-:Y:S05]  /*1d960*/  BRA `(.L_x_1676) ;  /* 0xffffffc400f07947 */ /* 0x000fea000383ffff */
.L_x_1592:
[----:B------:R-:W-:Y:S01]  /*1d970*/  BSSY B0, `(.L_x_1677) ;  /* 0x0000008000007945 */ /* 0x000fe20003800000 */
[----:B------:R-:W-:Y:S02]  /*1d980*/  IMAD.MOV.U32 R13, RZ, RZ, R16 ;  /* 0x000000ffff0d7224 */ /* 0x000fe400078e0010 */
[----:B------:R-:W-:Y:S02]  /*1d990*/  IMAD.MOV.U32 R12, RZ, RZ, RZ ;  /* 0x000000ffff0c7224 */ /* 0x000fe400078e00ff */
[----:B------:R-:W-:Y:S02]  /*1d9a0*/  IMAD.MOV.U32 R11, RZ, RZ, 0x1f ;  /* 0x0000001fff0b7424 */ /* 0x000fe400078e00ff */
[----:B------:R-:W-:-:S07]  /*1d9b0*/  IMAD.MOV.U32 R15, RZ, RZ, -0x1 ;  /* 0xffffffffff0f7424 */ /* 0x000fce00078e00ff */
[----:B-12---:R-:W-:Y:S05]  /*1d9c0*/  WARPSYNC.COLLECTIVE R15, `(.L_x_1678) ;  /* 0x000000000f087348 */ /* 0x006fea0003c00000 */
[----:B------:R0:W3:Y:S02]  /*1d9d0*/  SHFL.IDX P6, R14, R13, R12, R11 ;  /* 0x0000000c0d0e7389 */ /* 0x0000e400000c000b */
[----:B0123--:R-:W-:Y:S01]  /*1d9e0*/  ENDCOLLECTIVE ;  /* 0x000000000000791b */ /* 0x00ffe20003800000 */
.L_x_1678:
[----:B------:R-:W-:Y:S05]  /*1d9f0*/  BSYNC B0 ;  /* 0x0000000000007941 */ /* 0x000fea0003800000 */
.L_x_1677:
        /* <DEDUP_REMOVED lines=9> */
.L_x_1679:
        /* <DEDUP_REMOVED lines=18> */
.L_x_1680:
        /* <DEDUP_REMOVED lines=8> */
.L_x_1681:
        /* <DEDUP_REMOVED lines=8> */
.L_x_1682:
        /* <DEDUP_REMOVED lines=8> */
.L_x_1683:
        /* <DEDUP_REMOVED lines=8> */
.L_x_1684:
        /* <DEDUP_REMOVED lines=9> */
.L_x_1685:
[----:B------:R-:W-:Y:S01]  /*1de40*/  IMAD.MOV.U32 R6, RZ, RZ, R14 ;  /* 0x000000ffff067224 */ /* 0x000fe200078e000e */
[----:B------:R-:W-:Y:S06]  /*1de50*/  BRA `(.L_x_1686) ;  /* 0xffffffd000487947 */ /* 0x000fec000383ffff */
.L_x_1597:
        /* <DEDUP_REMOVED lines=8> */
.L_x_1688:
[----:B------:R-:W-:Y:S05]  /*1dee0*/  BSYNC B0 ;  /* 0x0000000000007941 */ /* 0x000fea0003800000 */
.L_x_1687:
        /* <DEDUP_REMOVED lines=10> */
.L_x_1689:
        /* <DEDUP_REMOVED lines=8> */
.L_x_1690:
        /* <DEDUP_REMOVED lines=8> */
.L_x_1691:
        /* <DEDUP_REMOVED lines=8> */
.L_x_1692:
        /* <DEDUP_REMOVED lines=9> */
.L_x_1693:
[----:B------:R-:W-:Y:S01]  /*1e1a0*/  IMAD.MOV.U32 R6, RZ, RZ, R14 ;  /* 0x000000ffff067224 */ /* 0x000fe200078e000e */
[----:B------:R-:W-:Y:S06]  /*1e1b0*/  BRA `(.L_x_1694) ;  /* 0xffffffd0000c7947 */ /* 0x000fec000383ffff */
.L_x_1599:
[----:B------:R-:W-:Y:S01]  /*1e1c0*/  BSSY B0, `(.L_x_1695) ;  /* 0x0000006000007945 */ /* 0x000fe20003800000 */
[----:B------:R-:W-:Y:S01]  /*1e1d0*/  PLOP3.LUT P6, PT, P6, PT, PT, 0x8, 0x0 ;  /* 0x000000000000781c */ /* 0x000fe200037ce170 */
[----:B------:R-:W-:-:S12]  /*1e1e0*/  IMAD.MOV.U32 R15, RZ, RZ, -0x1 ;  /* 0xffffffffff0f7424 */ /* 0x000fd800078e00ff */
[----:B0-2---:R-:W-:Y:S05]  /*1e1f0*/  WARPSYNC.COLLECTIVE R15, `(.L_x_1696) ;  /* 0x000000000f087348 */ /* 0x005fea0003c00000 */
[----:B------:R-:W-:Y:S01]  /*1e200*/  VOTE.ANY R14, PT, P6 ;  /* 0x00000000000e7806 */ /* 0x000fe200030e0100 */
[----:B0-2---:R-:W-:Y:S06]  /*1e210*/  ENDCOLLECTIVE ;  /* 0x000000000000791b */ /* 0x005fec0003800000 */
.L_x_1696:
[----:B------:R-:W-:Y:S05]  /*1e220*/  BSYNC B0 ;  /* 0x0000000000007941 */ /* 0x000fea0003800000 */
.L_x_1695:
        /* <DEDUP_REMOVED lines=9> */
.L_x_1697:
[----:B------:R-:W-:Y:S01]  /*1e2c0*/  IMAD.MOV.U32 R17, RZ, RZ, R14 ;  /* 0x000000ffff117224 */ /* 0x000fe200078e000e */
[----:B------:R-:W-:Y:S06]  /*1e2d0*/  BRA `(.L_x_1698) ;  /* 0xffffffcc00fc7947 */ /* 0x000fec000383ffff */
.L_x_1601:
[----:B------:R-:W-:Y:S01]  /*1e2e0*/  BSSY B0, `(.L_x_1699) ;  /* 0x0000007000007945 */ /* 0x000fe20003800000 */
[----:B------:R-:W-:Y:S02]  /*1e2f0*/  IMAD.MOV.U32 R13, RZ, RZ, R2 ;  /* 0x000000ffff0d7224 */ /* 0x000fe400078e0002 */
[----:B------:R-:W-:Y:S02]  /*1e300*/  IMAD.MOV.U32 R11, RZ, RZ, 0x1f ;  /* 0x0000001fff0b7424 */ /* 0x000fe400078e00ff */
[----:B------:R-:W-:-:S07]  /*1e310*/  IMAD.MOV.U32 R15, RZ, RZ, -0x1 ;  /* 0xffffffffff0f7424 */ /* 0x000fce00078e00ff */
[----:B0-23--:R-:W-:Y:S05]  /*1e320*/  WARPSYNC.COLLECTIVE R15, `(.L_x_1700) ;  /* 0x000000000f087348 */ /* 0x00dfea0003c00000 */
[----:B------:R1:W4:Y:S02]  /*1e330*/  SHFL.IDX P6, R14, R13, R12, R11 ;  /* 0x0000000c0d0e7389 */ /* 0x00032400000c000b */
[----:B01234-:R-:W-:Y:S01]  /*1e340*/  ENDCOLLECTIVE ;  /* 0x000000000000791b */ /* 0x01ffe20003800000 */
.L_x_1700:
[----:B------:R-:W-:Y:S05]  /*1e350*/  BSYNC B0 ;  /* 0x0000000000007941 */ /* 0x000fea0003800000 */
.L_x_1699:
[----:B------:R-:W-:Y:S01]  /*1e360*/  IMAD.MOV.U32 R2, RZ, RZ, R14 ;  /* 0x000000ffff027224 */ /* 0x000fe200078e000e */
[----:B------:R-:W-:Y:S06]  /*1e370*/  BRA `(.L_x_1701) ;  /* 0xffffffcc00f07947 */ /* 0x000fec000383ffff */
.L_x_1605:
[----:B0-----:R0:W1:Y:S02]  /*1e380*/  SYNCS.PHASECHK.TRANS64.TRYWAIT P0, [R0+URZ+0x38820], R3 ;  /* 0x03882003000075a7 */ /* 0x001064000800017f */
[----:B-1----:R-:W-:Y:S05]  /*1e390*/  @!P0 NANOSLEEP.SYNCS 0x989680 ;  /* 0x009896800000895d */ /* 0x002fea0003900000 */
[----:B------:R-:W1:Y:S02]  /*1e3a0*/  @!P0 SYNCS.PHASECHK.TRANS64 P0, [R0+URZ+0x38820], R3 ;  /* 0x03882003000085a7 */ /* 0x000e64000800007f */
[----:B-1----:R-:W-:Y:S05]  /*1e3b0*/  @!P0 BRA `(.L_x_1605) ;  /* 0xfffffffc00f08947 */ /* 0x002fea000383ffff */
[----:B------:R-:W-:Y:S05]  /*1e3c0*/  BRA `(.L_x_1702) ;  /* 0xffffffd000e87947 */ /* 0x000fea000383ffff */
.L_x_1606:
        /* <DEDUP_REMOVED lines=11> */
.L_x_1704:
[----:B------:R-:W-:Y:S05]  /*1e480*/  BSYNC B0 ;  /* 0x0000000000007941 */ /* 0x000fea0003800000 */
.L_x_1703:
[----:B------:R-:W-:Y:S05]  /*1e490*/  BRA `(.L_x_1705) ;  /* 0xffffffd000d07947 */ /* 0x000fea000383ffff */
.L_x_1607:
[----:B------:R-:W-:Y:S01]  /*1e4a0*/  BSSY B0, `(.L_x_1706) ;  /* 0x0000006000007945 */ /* 0x000fe20003800000 */
[----:B------:R-:W-:-:S07]  /*1e4b0*/  IMAD.MOV.U32 R15, RZ, RZ, -0x1 ;  /* 0xffffffffff0f7424 */ /* 0x000fce00078e00ff */
[----:B012---:R-:W-:Y:S05]  /*1e4c0*/  WARPSYNC.COLLECTIVE R15, `(.L_x_1707) ;  /* 0x000000000f0c7348 */ /* 0x007fea0003c00000 */
[----:B------:R-:W-:Y:S02]  /*1e4d0*/  ELECT P6, UR62, PT ;  /* 0x00000000003e782f */ /* 0x000fe400038c0000 */
[----:B------:R-:W-:Y:S01]  /*1e4e0*/  MOV R14, UR62 ;  /* 0x0000003e000e7c02 */ /* 0x000fe20008000f00 */
[----:B012---:R-:W-:Y:S10]  /*1e4f0*/  ENDCOLLECTIVE ;  /* 0x000000000000791b */ /* 0x007ff40003800000 */
.L_x_1707:
[----:B------:R-:W-:Y:S05]  /*1e500*/  BSYNC B0 ;  /* 0x0000000000007941 */ /* 0x000fea0003800000 */
.L_x_1706:
[----:B------:R-:W-:Y:S05]  /*1e510*/  BRA `(.L_x_1708) ;  /* 0xffffffd000c47947 */ /* 0x000fea000383ffff */
.L_x_1609:
[----:B0-----:R0:W1:Y:S02]  /*1e520*/  SYNCS.PHASECHK.TRANS64.TRYWAIT P0, [R6+URZ], R5 ;  /* 0x00000005060075a7 */ /* 0x001064000800017f */
[----:B-1----:R-:W-:Y:S05]  /*1e530*/  @!P0 NANOSLEEP.SYNCS 0x989680 ;  /* 0x009896800000895d */ /* 0x002fea0003900000 */
[----:B------:R-:W1:Y:S02]  /*1e540*/  @!P0 SYNCS.PHASECHK.TRANS64 P0, [R6+URZ], R5 ;  /* 0x00000005060085a7 */ /* 0x000e64000800007f */
[----:B-1----:R-:W-:Y:S05]  /*1e550*/  @!P0 BRA `(.L_x_1609) ;  /* 0xfffffffc00f08947 */ /* 0x002fea000383ffff */
[----:B------:R-:W-:Y:S05]  /*1e560*/  BRA `(.L_x_1709) ;  /* 0xffffffd400007947 */ /* 0x000fea000383ffff */
.L_x_1610:
[----:B-1----:R1:W3:Y:S02]  /*1e570*/  SYNCS.PHASECHK.TRANS64.TRYWAIT P0, [R7+URZ], R2 ;  /* 0x00000002070075a7 */ /* 0x0022e4000800017f */
[----:B---3--:R-:W-:Y:S05]  /*1e580*/  @!P0 NANOSLEEP.SYNCS 0x989680 ;  /* 0x009896800000895d */ /* 0x008fea0003900000 */
[----:B------:R-:W3:Y:S02]  /*1e590*/  @!P0 SYNCS.PHASECHK.TRANS64 P0, [R7+URZ], R2 ;  /* 0x00000002070085a7 */ /* 0x000ee4000800007f */
[----:B---3--:R-:W-:Y:S05]  /*1e5a0*/  @!P0 BRA `(.L_x_1610) ;  /* 0xfffffffc00f08947 */ /* 0x008fea000383ffff */
[----:B------:R-:W-:Y:S05]  /*1e5b0*/  BRA `(.L_x_1710) ;  /* 0xffffffd000f47947 */ /* 0x000fea000383ffff */
.L_x_1612:
[----:B---3--:R3:W4:Y:S02]  /*1e5c0*/  SYNCS.PHASECHK.TRANS64.TRYWAIT P0, [R4+URZ], R5 ;  /* 0x00000005040075a7 */ /* 0x008724000800017f */
[----:B----4-:R-:W-:Y:S05]  /*1e5d0*/  @!P0 NANOSLEEP.SYNCS 0x989680 ;  /* 0x009896800000895d */ /* 0x010fea0003900000 */
[----:B------:R-:W4:Y:S02]  /*1e5e0*/  @!P0 SYNCS.PHASECHK.TRANS64 P0, [R4+URZ], R5 ;  /* 0x00000005040085a7 */ /* 0x000f24000800007f */
[----:B----4-:R-:W-:Y:S05]  /*1e5f0*/  @!P0 BRA `(.L_x_1612) ;  /* 0xfffffffc00f08947 */ /* 0x010fea000383ffff */
[----:B------:R-:W-:Y:S05]  /*1e600*/  BRA `(.L_x_1711) ;  /* 0xffffffd000fc7947 */ /* 0x000fea000383ffff */
.L_x_1712:
        /* <DEDUP_REMOVED lines=15> */
.L_x_5872:


//--------------------- .text._ZN7cutlass13device_kernelIN5flash11enable_sm90INS1_16FlashAttnFwdSm90INS1_25CollectiveMainloopFwdSm90ILi2EN4cute5tupleIJNS5_1CILi1EEES8_S8_EEENS6_IJNS7_ILi64EEESA_SA_EEELi512ENS_6half_tEfNS_4arch4Sm90ELb0ELb1ELb0ELb0ELb0ELb0ELb0ELb0ELb0ELb1ELb0ELb0EEENS1_21CollectiveEpilogueFwdINS6_IJSA_NS7_ILi512EEESA_EEES9_SC_SE_Li256ELb0ELb1ELb0ELb0EEENS1_30DynamicPersistentTileSchedulerILi256ELi128ELb0ELb1ELb1EEEEEEEEEvNT_6ParamsE --------------------------
	.section	.text._ZN7cutlass13device_kernelIN5flash11enable_sm90INS1_16FlashAttnFwdSm90INS1_25CollectiveMainloopFwdSm90ILi2EN4cute5tupleIJNS5_1CILi1EEES8_S8_EEENS6_IJNS7_ILi64EEESA_SA_EEELi512ENS_6half_tEfNS_4arch4Sm90ELb0ELb1ELb0ELb0ELb0ELb0ELb0ELb0ELb0ELb1ELb0ELb0EEENS1_21CollectiveEpilogueFwdINS6_IJSA_NS7_ILi512EEESA_EEES9_SC_SE_Li256ELb0ELb1ELb0ELb0EEENS1_30DynamicPersistentTileSchedulerILi256ELi128ELb0ELb1ELb1EEEEEEEEEvNT_6ParamsE,"ax",@progbits
	.align	128
.text._ZN7cutlass13device_kernelIN5flash11enable_sm90INS1_16FlashAttnFwdSm90INS1_25CollectiveMainloopFwdSm90ILi2EN4cute5tupleIJNS5_1CILi1EEES8_S8_EEENS6_IJNS7_ILi64EEESA_SA_EEELi512ENS_6half_tEfNS_4arch4Sm90ELb0ELb1ELb0ELb0ELb0ELb0ELb0ELb0ELb0ELb1ELb0ELb0EEENS1_21CollectiveEpilogueFwdINS6_IJSA_NS7_ILi512EEESA_EEES9_SC_SE_Li256ELb0ELb1ELb0ELb0EEENS1_30DynamicPersistentTileSchedulerILi256ELi128ELb0ELb1ELb1EEEEEEEEEvNT_6ParamsE:
        .type           _ZN7cutlass13device_kernelIN5flash11enable_sm90INS1_16FlashAttnFwdSm90INS1_25CollectiveMainloopFwdSm90ILi2EN4cute5tupleIJNS5_1CILi1EEES8_S8_EEENS6_IJNS7_ILi64EEESA_SA_EEELi512ENS_6half_tEfNS_4arch4Sm90ELb0ELb1ELb0ELb0ELb0ELb0ELb0ELb0ELb0ELb1ELb0ELb0EEENS1_21CollectiveEpilogueFwdINS6_IJSA_NS7_ILi512EEESA_EEES9_SC_SE_Li256ELb0ELb1ELb0ELb0EEENS1_30DynamicPersistentTileSchedulerILi256ELi128ELb0ELb1ELb1EEEEEEEEEvNT_6ParamsE,@function
        .size           _ZN7cutlass13device_kernelIN5flash11enable_sm90INS1_16FlashAttnFwdSm90INS1_25CollectiveMainloopFwdSm90ILi2EN4cute5tupleIJNS5_1CILi1EEES8_S8_EEENS6_IJNS7_ILi64EEESA_SA_EEELi512ENS_6half_tEfNS_4arch4Sm90ELb0ELb1ELb0ELb0ELb0ELb0ELb0ELb0ELb0ELb1ELb0ELb0EEENS1_21CollectiveEpilogueFwdINS6_IJSA_NS7_ILi512EEESA_EEES9_SC_SE_Li256ELb0ELb1ELb0ELb0EEENS1_30DynamicPersistentTileSchedulerILi256ELi128ELb0ELb1ELb1EEEEEEEEEvNT_6ParamsE,(.L_x_5873 - _ZN7cutlass13device_kernelIN5flash11enable_sm90INS1_16FlashAttnFwdSm90INS1_25CollectiveMainloopFwdSm90ILi2EN4cute5tupleIJNS5_1CILi1EEES8_S8_EEENS6_IJNS7_ILi64EEESA_SA_EEELi512ENS_6half_tEfNS_4arch4Sm90ELb0ELb1ELb0ELb0ELb0ELb0ELb0ELb0ELb0ELb1ELb0ELb0EEENS1_21CollectiveEpilogueFwdINS6_IJSA_NS7_ILi512EEESA_EEES9_SC_SE_Li256ELb0ELb1ELb0ELb0EEENS1_30DynamicPersistentTileSchedulerILi256ELi128ELb0ELb1ELb1EEEEEEEEEvNT_6ParamsE)
        .other          _ZN7cutlass13device_kernelIN5flash11enable_sm90INS1_16FlashAttnFwdSm90INS1_25CollectiveMainloopFwdSm90ILi2EN4cute5tupleIJNS5_1CILi1EEES8_S8_EEENS6_IJNS7_ILi64EEESA_SA_EEELi512ENS_6half_tEfNS_4arch4Sm90ELb0ELb1ELb0ELb0ELb0ELb0ELb0ELb0ELb0ELb1ELb0ELb0EEENS1_21CollectiveEpilogueFwdINS6_IJSA_NS7_ILi512EEESA_EEES9_SC_SE_Li256ELb0ELb1ELb0ELb0EEENS1_30DynamicPersistentTileSchedulerILi256ELi128ELb0ELb1ELb1EEEEEEEEEvNT_6ParamsE,@"STO_CUDA_ENTRY STV_DEFAULT"
_ZN7cutlass13device_kernelIN5flash11enable_sm90INS1_16FlashAttnFwdSm90INS1_25CollectiveMainloopFwdSm90ILi2EN4cute5tupleIJNS5_1CILi1EEES8_S8_EEENS6_IJNS7_ILi64EEESA_SA_EEELi512ENS_6half_tEfNS_4arch4Sm90ELb0ELb1ELb0ELb0ELb0ELb0ELb0ELb0ELb0ELb1ELb0ELb0EEENS1_21CollectiveEpilogueFwdINS6_IJSA_NS7_ILi512EEESA_EEES9_SC_SE_Li256ELb0ELb1ELb0ELb0EEENS1_30DynamicPersistentTileSchedulerILi256ELi128ELb0ELb1ELb1EEEEEEEEEvNT_6ParamsE:
        /* <DEDUP_REMOVED lines=18> */
.L_x_1714:
[----:B------:R-:W-:Y:S05]  /*0120*/  BSYNC B0 ;  /* 0x0000000000007941 */ /* 0x000fea0003800000 */
.L_x_1713:
        /* <DEDUP_REMOVED lines=37> */
.L_x_1715:
        /* <DEDUP_REMOVED lines=22> */
.L_x_1716:
        /* <DEDUP_REMOVED lines=18> */
.L_x_1717:
        /* <DEDUP_REMOVED lines=22> */
.L_x_1718:
        /* <DEDUP_REMOVED lines=22> */
.L_x_1719:
[----:B------:R-:W-:Y:S01]  /*08c0*/  PLOP3.LUT P0, PT, PT, PT, UP0, 0x80, 0x0 ;  /* 0x000000000000781c */ /* 0x000fe20003f0f008 */
[----:B------:R-:W-:Y:S01]  /*08d0*/  UMOV UR41, 0x1 ;  /* 0x0000000100297882 */ /* 0x000fe20000000000 */
[----:B------:R-:W-:Y:S01]  /*08e0*/  NOP ;  /* 0x0000000000007918 */ /* 0x000fe20000000000 */
[----:B------:R-:W-:Y:S01]  /*08f0*/  USEL UR41, UR41, 0x2, !UP0 ;  /* 0x0000000229297887 */ /* 0x000fe2000c000000 */
[----:B------:R-:W-:Y:S01]  /*0900*/  ULDC.64 UR46, c[0x0][0x208] ;  /* 0x00008200002e7ab9 */ /* 0x000fe20000000a00 */
[----:B012-4-:R-:W-:Y:S08]  /*0910*/  BAR.SYNC.DEFER_BLOCKING 0x0 ;  /* 0x0000000000007b1d */ /* 0x017ff00000010000 */
[----:B------:R-:W-:Y:S05]  /*0920*/  @!P0 BRA `(.L_x_1720) ;  /* 0x000000f000348947 */ /* 0x000fea0003800000 */
.L_x_1721:
[----:B------:R-:W-:-:S08]  /*0930*/  NOP ;  /* 0x0000000000007918 */ /* 0x000fd00000000000 */
[----:B------:R-:W0:Y:S02]  /*0940*/  USETMAXREG.TRY_ALLOC.CTAPOOL UP0, 0xf0 ;  /* 0x000000f0000079c8 */ /* 0x000e240008000600 */
[----:B0-----:R-:W-:-:S13]  /*0950*/  PLOP3.LUT P0, PT, PT, PT, UP0, 0x80, 0x0 ;  /* 0x000000000000781c */ /* 0x001fda0003f0f008 */
[----:B------:R-:W-:Y:S05]  /*0960*/  @!P0 BRA `(.L_x_1721) ;  /* 0xfffffffc00f08947 */ /* 0x000fea000383ffff */
[----:B------:R-:W-:Y:S01]  /*0970*/  LOP3.LUT R2, R0, 0xffffff80, RZ, 0xc0, !PT ;  /* 0xffffff8000027812 */ /* 0x000fe200078ec0ff */
[----:B------:R-:W0:Y:S08]  /*0980*/  S2UR UR4, SR_CTAID.X ;  /* 0x00000000000479c3 */ /* 0x000e300000002500 */
[----:B------:R-:W-:Y:S06]  /*0990*/  BAR.ARV 0x4, 0x180 ;  /* 0x0106000000007b1d */ /* 0x000fec0000002000 */
[----:B------:R-:W-:-:S02]  /*09a0*/  ISETP.NE.AND P0, PT, R2, 0x80, PT ;  /* 0x000000800200780c */ /* 0x000fc40003f05270 */
[----:B------:R-:W0:Y:S11]  /*09b0*/  LDC R2, c[0x0][0xc38] ;  /* 0x00030e00ff027b82 */ /* 0x000e360000000800 */
        /* <DEDUP_REMOVED lines=17> */
[----:B------:R-:W-:Y:S02]  /*0ad0*/  LOP3.LUT R13, R8, 0xfffffffc, RZ, 0xc0, !PT ;  /* 0xfffffffc080d7812 */ /* 0x000fe400078ec0ff */
[----:B------:R-:W-:Y:S02]  /*0ae0*/  LEA.HI R2, R0, R5, RZ, 0x1 ;  /* 0x0000000500027211 */ /* 0x000fe400078f08ff */
[CC--:B------:R-:W-:Y:S01]  /*0af0*/  LEA.HI R7, R3.reuse, R216.reuse, RZ, 0x7 ;  /* 0x000000d803077211 */ /* 0x0c0fe200078f38ff */
[----:B------:R-:W-:Y:S01]  /*0b00*/  IMAD.IADD R13, R216, 0x1, -R13 ;  /* 0x00000001d80d7824 */ /* 0x000fe200078e0a0d */
[----:B------:R-:W-:Y:S02]  /*0b10*/  LOP3.LUT R4, R2, 0x1ffffffe, RZ, 0xc0, !PT ;  /* 0x1ffffffe02047812 */ /* 0x000fe400078ec0ff */
[----:B------:R-:W-:-:S02]  /*0b20*/  LEA.HI R2, R3, R216, RZ, 0x5 ;  /* 0x000000d803027211 */ /* 0x000fc400078f28ff */
[----:B------:R-:W-:Y:S01]  /*0b30*/  LOP3.LUT R11, R7, 0xffffff80, RZ, 0xc0, !PT ;  /* 0xffffff80070b7812 */ /* 0x000fe200078ec0ff */
[----:B------:R-:W-:Y:S01]  /*0b40*/  IMAD.IADD R6, R5, 0x1, -R4 ;  /* 0x0000000105067824 */ /* 0x000fe200078e0a04 */
[----:B------:R-:W-:Y:S01]  /*0b50*/  LOP3.LUT R5, R0, 0xfffffff0, RZ, 0xc0, !PT ;  /* 0xfffffff000057812 */ /* 0x000fe200078ec0ff */
[----:B0-----:R-:W-:Y:S01]  /*0b60*/  ULEA UR43, UR5, UR43, 0x18 ;  /* 0x0000002b052b7291 */ /* 0x001fe2000f8ec03f */
[--C-:B------:R-:W-:Y:S01]  /*0b70*/  SHF.R.S32.HI R4, RZ, 0x5, R2.reuse ;  /* 0x00000005ff047819 */ /* 0x100fe20000011402 */
[C---:B------:R-:W-:Y:S01]  /*0b80*/  IMAD.IADD R11, R216.reuse, 0x1, -R11 ;  /* 0x00000001d80b7824 */ /* 0x040fe200078e0a0b */
[----:B------:R-:W-:Y:S01]  /*0b90*/  SHF.R.S32.HI R9, RZ, 0x1f, R2 ;  /* 0x0000001fff097819 */ /* 0x000fe20000011402 */
[----:B------:R-:W-:Y:S01]  /*0ba0*/  IMAD.IADD R5, R216, 0x1, -R5 ;  /* 0x00000001d8057824 */ /* 0x000fe200078e0a05 */
[----:B------:R-:W-:Y:S01]  /*0bb0*/  LEA.HI R10, R13, R13, RZ, 0x1 ;  /* 0x0000000d0d0a7211 */ /* 0x000fe200078f08ff */
[----:B------:R-:W-:Y:S01]  /*0bc0*/  IMAD.SHL.U32 R6, R6, 0x8, RZ ;  /* 0x0000000806067824 */ /* 0x000fe200078e00ff */
[----:B------:R-:W-:-:S02]  /*0bd0*/  LEA.HI R9, R9, R4, RZ, 0x2 ;  /* 0x0000000409097211 */ /* 0x000fc400078f10ff */
[----:B------:R-:W-:Y:S02]  /*0be0*/  SHF.R.S32.HI R2, RZ, 0x1f, R5 ;  /* 0x0000001fff027819 */ /* 0x000fe40000011405 */
[----:B------:R-:W-:Y:S02]  /*0bf0*/  SHF.R.S32.HI R212, RZ, 0x7, R7 ;  /* 0x00000007ffd47819 */ /* 0x000fe40000011407 */
[----:B------:R-:W-:Y:S02]  /*0c00*/  LEA.HI R8, R2, R5, RZ, 0x3 ;  /* 0x0000000502087211 */ /* 0x000fe400078f18ff */
[----:B------:R-:W-:Y:S01]  /*0c10*/  LOP3.LUT R9, R9, 0x3ffffc, RZ, 0xc0, !PT ;  /* 0x003ffffc09097812 */ /* 0x000fe200078ec0ff */
[----:B------:R-:W-:Y:S01]  /*0c20*/  IMAD R12, R212, 0x100, R5 ;  /* 0x00000100d40c7824 */ /* 0x000fe200078e0205 */
[----:B------:R-:W-:Y:S02]  /*0c30*/  LOP3.LUT R14, R10, 0x1ffffffe, RZ, 0xc0, !PT ;  /* 0x1ffffffe0a0e7812 */ /* 0x000fe400078ec0ff */
[----:B------:R-:W-:Y:S01]  /*0c40*/  SHF.R.S32.HI R0, RZ, 0x1f, R11 ;  /* 0x0000001fff007819 */ /* 0x000fe2000001140b */
[----:B------:R-:W-:Y:S01]  /*0c50*/  IMAD.IADD R9, R4, 0x1, -R9 ;  /* 0x0000000104097824 */ /* 0x000fe200078e0a09 */
[C---:B------:R-:W-:Y:S01]  /*0c60*/  LOP3.LUT R10, R8.reuse, 0xfffffff8, RZ, 0xc0, !PT ;  /* 0xfffffff8080a7812 */ /* 0x040fe200078ec0ff */
[----:B------:R-:W-:Y:S01]  /*0c70*/  IMAD.SHL.U32 R8, R8, 0x40, RZ ;  /* 0x0000004008087824 */ /* 0x000fe200078e00ff */
[CC--:B------:R-:W-:Y:S01]  /*0c80*/  LEA.HI R2, R0.reuse, R11.reuse, RZ, 0x2 ;  /* 0x0000000b00027211 */ /* 0x0c0fe200078f10ff */
[----:B------:R-:W-:Y:S01]  /*0c90*/  IMAD R215, R9, 0x10, R12 ;  /* 0x0000001009d77824 */ /* 0x000fe200078e020c */
[----:B------:R-:W-:Y:S01]  /*0ca0*/  LEA.HI R3, R3, R216, RZ, 0x3 ;  /* 0x000000d803037211 */ /* 0x000fe200078f18ff */
[----:B------:R-:W-:Y:S01]  /*0cb0*/  IMAD.IADD R10, R5, 0x1, -R10 ;  /* 0x00000001050a7824 */ /* 0x000fe200078e0a0a */
[----:B------:R-:W-:Y:S01]  /*0cc0*/  LEA.HI R5, R0, R11, RZ, 0x5 ;  /* 0x0000000b00057211 */ /* 0x000fe200078f28ff */
[----:B------:R-:W-:Y:S01]  /*0cd0*/  IMAD.U32 R215, R215, 0x40, R6 ;  /* 0x00000040d7d77824 */ /* 0x000fe200078e0006 */
[----:B------:R-:W-:Y:S01]  /*0ce0*/  LOP3.LUT R12, R2, 0x7ffffffc, RZ, 0xc0, !PT ;  /* 0x7ffffffc020c7812 */ /* 0x000fe200078ec0ff */
[----:B------:R-:W-:Y:S01]  /*0cf0*/  IMAD.IADD R185, R13, 0x1, -R14 ;  /* 0x000000010db97824 */ /* 0x000fe200078e0a0e */
[----:B------:R-:W-:-:S02]  /*0d00*/  SHF.R.S32.HI R0, RZ, 0x2, R2 ;  /* 0x00000002ff007819 */ /* 0x000fc40000011402 */
[----:B------:R-:W-:Y:S01]  /*0d10*/  SHF.R.S32.HI R9, RZ, 0x1f, R2 ;  /* 0x0000001fff097819 */ /* 0x000fe20000011402 */
[----:B------:R-:W-:Y:S01]  /*0d20*/  IMAD.SHL.U32 R2, R10, 0x40, RZ ;  /* 0x000000400a027824 */ /* 0x000fe200078e00ff */
[----:B------:R-:W-:Y:S01]  /*0d30*/  LOP3.LUT R13, R8, 0x7ffffe00, RZ, 0xc0, !PT ;  /* 0x7ffffe00080d7812 */ /* 0x000fe200078ec0ff */
[----:B------:R-:W-:Y:S01]  /*0d40*/  IMAD.IADD R12, R11, 0x1, -R12 ;  /* 0x000000010b0c7824 */ /* 0x000fe200078e0a0c */
[----:B------:R-:W-:Y:S02]  /*0d50*/  LEA.HI R9, R9, R0, RZ, 0x3 ;  /* 0x0000000009097211 */ /* 0x000fe400078f18ff */
[----:B------:R-:W-:Y:S01]  /*0d60*/  LOP3.LUT R11, R2, 0x1c0, RZ, 0xc0, !PT ;  /* 0x000001c0020b7812 */ /* 0x000fe200078ec0ff */
[----:B------:R-:W-:Y:S01]  /*0d70*/  IMAD R13, R4, 0x400, R13 ;  /* 0x00000400040d7824 */ /* 0x000fe200078e020d */
[----:B------:R-:W-:Y:S01]  /*0d80*/  LOP3.LUT R9, R9, 0xfffffff8, RZ, 0xc0, !PT ;  /* 0xfffffff809097812 */ /* 0x000fe200078ec0ff */
[----:B------:R-:W-:Y:S01]  /*0d90*/  IMAD.SHL.U32 R2, R12, 0x2, RZ ;  /* 0x000000020c027824 */ /* 0x000fe200078e00ff */
[----:B------:R-:W-:-:S02]  /*0da0*/  LOP3.LUT R6, R11, 0x8, R6, 0xf8, !PT ;  /* 0x000000080b067812 */ /* 0x000fc400078ef806 */
[----:B------:R-:W-:Y:S01]  /*0db0*/  SHF.R.U32.HI R11, RZ, 0x3, R11 ;  /* 0x00000003ff0b7819 */ /* 0x000fe2000001160b */
[----:B------:R-:W-:Y:S01]  /*0dc0*/  IMAD.IADD R16, R0, 0x1, -R9 ;  /* 0x0000000100107824 */ /* 0x000fe200078e0a09 */
[----:B------:R-:W-:Y:S02]  /*0dd0*/  SHF.R.S32.HI R5, RZ, 0x5, R5 ;  /* 0x00000005ff057819 */ /* 0x000fe40000011405 */
[----:B------:R-:W-:Y:S02]  /*0de0*/  LOP3.LUT R6, R6, R11, RZ, 0x3c, !PT ;  /* 0x0000000b06067212 */ /* 0x000fe400078e3cff */
[----:B------:R-:W-:Y:S01]  /*0df0*/  R2P PR, R10, 0x6 ;  /* 0x000000060a007804 */ /* 0x000fe20000000000 */
[----:B------:R-:W-:Y:S01]  /*0e00*/  IMAD R16, R5, 0x10, R16 ;  /* 0x0000001005107824 */ /* 0x000fe200078e0210 */
[----:B------:R-:W-:Y:S01]  /*0e10*/  LOP3.LUT R5, R3, 0xfffffff8, RZ, 0xc0, !PT ;  /* 0xfffffff803057812 */ /* 0x000fe200078ec0ff */
[----:B------:R-:W-:Y:S01]  /*0e20*/  IMAD.IADD R6, R13, 0x1, R6 ;  /* 0x000000010d067824 */ /* 0x000fe200078e0206 */
[----:B------:R-:W-:Y:S01]  /*0e30*/  LEA.HI R7, R7, R212, RZ, 0x1 ;  /* 0x000000d407077211 */ /* 0x000fe200078f08ff */
[----:B------:R-:W-:Y:S01]  /*0e40*/  IMAD R185, R185, 0x8, R16 ;  /* 0x00000008b9b97824 */ /* 0x000fe200078e0210 */
[----:B------:R-:W-:Y:S01]  /*0e50*/  SEL R22, R22, 0xffffffc0, !P2 ;  /* 0xffffffc016167807 */ /* 0x000fe20005000000 */
[----:B------:R-:W-:Y:S01]  /*0e60*/  IMAD.IADD R210, R216, 0x1, -R5 ;  /* 0x00000001d8d27824 */ /* 0x000fe200078e0a05 */
[----:B------:R-:W-:-:S02]  /*0e70*/  LEA R18, R6, UR43, 0x1 ;  /* 0x0000002b06127c11 */ /* 0x000fc4000f8e08ff */
[----:B------:R-:W-:Y:S01]  /*0e80*/  LOP3.LUT R7, R7, 0xfffffe, RZ, 0xc0, !PT ;  /* 0x00fffffe07077812 */ /* 0x000fe200078ec0ff */
[----:B------:R-:W-:Y:S01]  /*0e90*/  IMAD.SHL.U32 R184, R210, 0x8, RZ ;  /* 0x00000008d2b87824 */ /* 0x000fe200078e00ff */
[----:B------:R-:W-:Y:S01]  /*0ea0*/  SHF.R.S32.HI R211, RZ, 0x3, R3 ;  /* 0x00000003ffd37819 */ /* 0x000fe20000011403 */
[----:B------:R-:W-:Y:S02]  /*0eb0*/  VIADD R23, R18, 0x26800 ;  /* 0x0002680012177836 */ /* 0x000fe40000000000 */
[C---:B------:R-:W-:Y:S02]  /*0ec0*/  VIADD R191, R184.reuse, 0x40 ;  /* 0x00000040b8bf7836 */ /* 0x040fe40000000000 */
        /* <DEDUP_REMOVED lines=17> */
[----:B------:R-:W-:Y:S02]  /*0fe0*/  IMAD.SHL.U32 R17, R7, 0x100, RZ ;  /* 0x0000010007117824 */ /* 0x000fe400078e00ff */
[----:B------:R-:W-:-:S07]  /*0ff0*/  IMAD.IADD R22, R22, 0x1, R19 ;  /* 0x0000000116167824 */ /* 0x000fce00078e0213 */
.L_x_1826:
[----:B------:R-:W-:Y:S01]  /*1000*/  ULDC UR5, c[0x0][0xc60] ;  /* 0x0003180000057ab9 */ /* 0x000fe20000000800 */
[----:B------:R-:W-:Y:S01]  /*1010*/  UMOV UR8, UR4 ;  /* 0x0000000400087c82 */ /* 0x000fe20008000000 */
[----:B------:R-:W-:-:S11]  /*1020*/  UISETP.NE.AND UP0, UPT, UR5, 0x1, UPT ;  /* 0x000000010500788c */ /* 0x000fd6000bf05270 */
[----:B------:R-:W-:Y:S01]  /*1030*/  @UP0 ULDC UR6, c[0x0][0xc64] ;  /* 0x0003190000060ab9 */ /* 0x000fe20000000800 */
[----:B------:R-:W-:Y:S01]  /*1040*/  @UP0 ULDC UR9, c[0x0][0xc68] ;  /* 0x00031a0000090ab9 */ /* 0x000fe20000000800 */
[----:B------:R-:W-:-:S04]  /*1050*/  UIMAD.WIDE.U32 UR6, UR4, UR6, URZ ;  /* 0x00000006040672a5 */ /* 0x000fc8000f8e003f */
[----:B------:R-:W-:-:S03]  /*1060*/  @UP0 USHF.R.U32.HI UR8, URZ, UR9, UR7 ;  /* 0x000000093f080299 */ /* 0x000fc60008011607 */
[----:B------:R-:W-:Y:S02]  /*1070*/  ULDC UR6, c[0x0][0xc78] ;  /* 0x00031e0000067ab9 */ /* 0x000fe40000000800 */
[----:B------:R-:W-:Y:S02]  /*1080*/  UISETP.GE.AND UP0, UPT, UR8, UR6, UPT ;  /* 0x000000060800728c */ /* 0x000fe4000bf06270 */
[----:B------:R-:W-:-:S04]  /*1090*/  UIADD3 UR6, -UR8, URZ, URZ ;  /* 0x0000003f08067290 */ /* 0x000fc8000fffe13f */
[----:B------:R-:W-:Y:S01]  /*10a0*/  PLOP3.LUT P0, PT, PT, PT, UP0, 0x80, 0x0 ;  /* 0x000000000000781c */ /* 0x000fe20003f0f008 */
[----:B------:R-:W-:-:S12]  /*10b0*/  UIMAD UR9, UR5, UR6, UR4 ;  /* 0x00000006050972a4 */ /* 0x000fd8000f8e0204 */
[----:B01234-:R-:W-:Y:S05]  /*10c0*/  @!P0 BRA `(.L_x_1722) ;  /* 0x0000000000208947 */ /* 0x01ffea0003800000 */
[----:B------:R-:W-:Y:S01]  /*10d0*/  ULDC UR7, c[0x0][0xc6c] ;  /* 0x00031b0000077ab9 */ /* 0x000fe20000000800 */
[----:B------:R-:W-:Y:S01]  /*10e0*/  UMOV UR6, UR9 ;  /* 0x0000000900067c82 */ /* 0x000fe20008000000 */
[----:B------:R-:W-:-:S11]  /*10f0*/  UISETP.NE.AND UP0, UPT, UR7, 0x1, UPT ;  /* 0x000000010700788c */ /* 0x000fd6000bf05270 */
[----:B------:R-:W-:Y:S02]  /*1100*/  @UP0 ULDC.64 UR10, c[0x0][0xc70] ;  /* 0x00031c00000a0ab9 */ /* 0x000fe40000000a00 */
[----:B------:R-:W-:-:S04]  /*1110*/  UIMAD.WIDE.U32 UR4, UR9, UR10, URZ ;  /* 0x0000000a090472a5 */ /* 0x000fc8000f8e003f */
[----:B------:R-:W-:-:S04]  /*1120*/  @UP0 USHF.R.U32.HI UR6, URZ, UR11, UR5 ;  /* 0x0000000b3f060299 */ /* 0x000fc80008011605 */
[----:B------:R-:W-:Y:S01]  /*1130*/  UIMAD UR4, UR6, UR7, URZ ;  /* 0x00000007060472a4 */ /* 0x000fe2000f8e023f */
[----:B------:R-:W-:Y:S11]  /*1140*/  BRA `(.L_x_1723) ;  /* 0x00000000001c7947 */ /* 0x000ff60003800000 */
.L_x_1722:
[----:B------:R-:W-:Y:S01]  /*1150*/  ULDC UR7, c[0x0][0xc54] ;  /* 0x0003150000077ab9 */ /* 0x000fe20000000800 */
[----:B------:R-:W-:Y:S01]  /*1160*/  UMOV UR6, UR9 ;  /* 0x0000000900067c82 */ /* 0x000fe20008000000 */
[----:B------:R-:W-:-:S11]  /*1170*/  UISETP.NE.AND UP0, UPT, UR7, 0x1, UPT ;  /* 0x000000010700788c */ /* 0x000fd6000bf05270 */
[----:B------:R-:W-:Y:S02]  /*1180*/  @UP0 ULDC.64 UR10, c[0x0][0xc58] ;  /* 0x00031600000a0ab9 */ /* 0x000fe40000000a00 */
[----:B------:R-:W-:-:S04]  /*1190*/  UIMAD.WIDE.U32 UR4, UR9, UR10, URZ ;  /* 0x0000000a090472a5 */ /* 0x000fc8000f8e003f */
[----:B------:R-:W-:-:S04]  /*11a0*/  @UP0 USHF.R.U32.HI UR6, URZ, UR11, UR5 ;  /* 0x0000000b3f060299 */ /* 0x000fc80008011605 */
[----:B------:R-:W-:-:S12]  /*11b0*/  UIMAD UR4, UR6, UR7, URZ ;  /* 0x00000007060472a4 */ /* 0x000fd8000f8e023f */
.L_x_1723:
[----:B------:R-:W-:Y:S01]  /*11c0*/  ULDC UR39, c[0x0][0xc48] ;  /* 0x0003120000277ab9 */ /* 0x000fe20000000800 */
[----:B------:R-:W-:Y:S01]  /*11d0*/  ULDC.64 UR10, c[0x0][0x418] ;  /* 0x00010600000a7ab9 */ /* 0x000fe20000000a00 */
[----:B------:R-:W-:Y:S02]  /*11e0*/  UISETP.NE.AND UP1, UPT, UR39, 0x1, UPT ;  /* 0x000000012700788c */ /* 0x000fe4000bf25270 */
[----:B------:R-:W-:Y:S02]  /*11f0*/  UISETP.NE.U32.AND UP0, UPT, UR10, URZ, UPT ;  /* 0x0000003f0a00728c */ /* 0x000fe4000bf05070 */
[----:B------:R-:W-:Y:S02]  /*1200*/  UIADD3 UR4, UR9, -UR4, URZ ;  /* 0x8000000409047290 */ /* 0x000fe4000fffe03f */
[----:B------:R-:W-:Y:S01]  /*1210*/  UISETP.NE.AND.EX UP0, UPT, UR11, URZ, UPT, UP0 ;  /* 0x0000003f0b00728c */ /* 0x000fe2000bf05300 */
[----:B------:R-:W-:Y:S01]  /*1220*/  ULDC UR7, c[0x0][0xc54] ;  /* 0x0003150000077ab9 */ /* 0x000fe20000000800 */
[----:B------:R-:W-:Y:S01]  /*1230*/  ULDC UR49, c[0x0][0x424] ;  /* 0x0001090000317ab9 */ /* 0x000fe20000000800 */
[----:B------:R-:W-:-:S02]  /*1240*/  UISETP.NE.AND UP2, UPT, UR45, 0x1, UPT ;  /* 0x000000012d00788c */ /* 0x000fc4000bf45270 */
[----:B------:R-:W-:Y:S02]  /*1250*/  ULOP3.LUT UR5, URZ, UR6, URZ, 0x33, !UPT ;  /* 0x000000063f057292 */ /* 0x000fe4000f8e333f */
[----:B------:R-:W-:Y:S02]  /*1260*/  UIMAD UR8, UR8, UR7, UR4 ;  /* 0x00000007080872a4 */ /* 0x000fe4000f8e0204 */
[----:B------:R-:W-:Y:S01]  /*1270*/  USEL UR49, UR49, 0x1, UP0 ;  /* 0x0000000131317887 */ /* 0x000fe20008000000 */
[----:B------:R-:W-:Y:S01]  /*1280*/  PLOP3.LUT P0, PT, PT, PT, UP2, 0x80, 0x0 ;  /* 0x000000000000781c */ /* 0x000fe20003f0f028 */
[----:B------:R-:W-:Y:S01]  /*1290*/  ULDC UR40, c[0x0][0xc3c] ;  /* 0x00030f0000287ab9 */ /* 0x000fe20000000800 */
[----:B------:R-:W-:Y:S01]  /*12a0*/  ULDC UR6, c[0x0][0x2f0] ;  /* 0x0000bc0000067ab9 */ /* 0x000fe20000000800 */
[----:B------:R-:W-:Y:S01]  /*12b0*/  @UP1 ULDC UR4, c[0x0][0xc4c] ;  /* 0x0003130000041ab9 */ /* 0x000fe20000000800 */
[----:B------:R-:W-:Y:S02]  /*12c0*/  UIADD3 UR40, UR5, UR40, URZ ;  /* 0x0000002805287290 */ /* 0x000fe4000fffe03f */
[----:B------:R-:W-:-:S02]  /*12d0*/  UIMAD.WIDE.U32 UR4, UR8, UR4, URZ ;  /* 0x00000004080472a5 */ /* 0x000fc4000f8e003f */
[----:B------:R-:W-:Y:S01]  /*12e0*/  UIMAD UR7, UR49, UR6, 0x3f ;  /* 0x0000003f310774a4 */ /* 0x000fe2000f8e0206 */
[----:B------:R-:W-:Y:S01]  /*12f0*/  @UP1 ULDC UR9, c[0x0][0xc50] ;  /* 0x0003140000091ab9 */ /* 0x000fe20000000800 */
[----:B------:R-:W-:Y:S01]  /*1300*/  UMOV UR42, UR8 ;  /* 0x00000008002a7c82 */ /* 0x000fe20008000000 */
[----:B------:R-:W-:Y:S02]  /*1310*/  @UP1 USHF.R.U32.HI UR42, URZ, UR9, UR5 ;  /* 0x000000093f2a1299 */ /* 0x000fe40008011605 */
[----:B------:R-:W-:Y:S02]  /*1320*/  USHF.R.S32.HI UR4, URZ, 0x1f, UR7 ;  /* 0x0000001f3f047899 */ /* 0x000fe40008011407 */
[----:B------:R-:W-:Y:S02]  /*1330*/  UIADD3 UR5, -UR42, URZ, URZ ;  /* 0x0000003f2a057290 */ /* 0x000fe4000fffe13f */
[----:B------:R-:W-:Y:S02]  /*1340*/  ULEA.HI UR4, UR4, UR7, URZ, 0x6 ;  /* 0x0000000704047291 */ /* 0x000fe4000f8f303f */
[----:B------:R-:W-:-:S02]  /*1350*/  USHF.L.U32 UR40, UR40, 0x6, URZ ;  /* 0x0000000628287899 */ /* 0x000fc4000800063f */
[----:B------:R-:W-:Y:S02]  /*1360*/  UIMAD UR39, UR39, UR5, UR8 ;  /* 0x00000005272772a4 */ /* 0x000fe4000f8e0208 */
[----:B------:R-:W-:Y:S01]  /*1370*/  USHF.R.S32.HI UR50, URZ, 0x6, UR4 ;  /* 0x000000063f327899 */ /* 0x000fe20008011404 */
[----:B------:R-:W-:Y:S11]  /*1380*/  @!P0 BRA `(.L_x_1724) ;  /* 0x0000002000348947 */ /* 0x000ff60003800000 */
[----:B------:R-:W0:Y:S01]  /*1390*/  LDC R0, c[0x0][0x448] ;  /* 0x00011200ff007b82 */ /* 0x000e220000000800 */
[----:B------:R-:W-:Y:S01]  /*13a0*/  UIADD3 UR7, UR40, 0x3f, URZ ;  /* 0x0000003f28077890 */ /* 0x000fe2000fffe03f */
[----:B------:R-:W-:Y:S02]  /*13b0*/  ULDC UR5, c[0x0][0x288] ;  /* 0x0000a20000057ab9 */ /* 0x000fe40000000800 */
[----:B------:R-:W-:-:S04]  /*13c0*/  UIADD3 UR4, -UR5, 0x1, URZ ;  /* 0x0000000105047890 */ /* 0x000fc8000fffe13f */
[----:B------:R-:W1:Y:S01]  /*13d0*/  LDC.64 R6, c[0x0][0x9e0] ;  /* 0x00027800ff067b82 */ /* 0x000e620000000a00 */
[----:B------:R-:W-:Y:S01]  /*13e0*/  UIMAD UR4, UR49, UR6, UR4 ;  /* 0x00000006310472a4 */ /* 0x000fe2000f8e0204 */
[----:B0-----:R-:W-:Y:S01]  /*13f0*/  ISETP.NE.AND P1, PT, R0, 0x1, PT ;  /* 0x000000010000780c */ /* 0x001fe20003f25270 */
[----:B------:R-:W-:Y:S01]  /*1400*/  IMAD.U32 R0, RZ, RZ, UR7 ;  /* 0x00000007ff007e24 */ /* 0x000fe2000f8e00ff */
[----:B-1----:R-:W-:-:S11]  /*1410*/  ISETP.GE.AND P2, PT, R7, 0x1, PT ;  /* 0x000000010700780c */ /* 0x002fd60003f46270 */
[----:B------:R-:W0:Y:S08]  /*1420*/  @P1 LDC R3, c[0x0][0x44c] ;  /* 0x00011300ff031b82 */ /* 0x000e300000000800 */
[----:B------:R-:W1:Y:S01]  /*1430*/  @P1 LDC R4, c[0x0][0x450] ;  /* 0x00011400ff041b82 */ /* 0x000e620000000800 */
[----:B0-----:R-:W-:-:S05]  /*1440*/  @P1 IMAD.HI.U32 R3, R3, UR7, RZ ;  /* 0x0000000703031c27 */ /* 0x001fca000f8e00ff */
[----:B-1----:R-:W-:-:S05]  /*1450*/  @P1 SHF.R.U32.HI R0, RZ, R4, R3 ;  /* 0x00000004ff001219 */ /* 0x002fca0000011603 */
[----:B------:R-:W-:-:S04]  /*1460*/  VIADD R9, R0, UR4 ;  /* 0x0000000400097c36 */ /* 0x000fc80008000000 */
[----:B------:R-:W-:Y:S01]  /*1470*/  IMAD.IADD R0, R9, 0x1, R6 ;  /* 0x0000000109007824 */ /* 0x000fe200078e0206 */
[----:B------:R-:W-:Y:S06]  /*1480*/  @!P2 BRA `(.L_x_1725) ;  /* 0x000000000040a947 */ /* 0x000fec0003800000 */
[C---:B------:R-:W-:Y:S01]  /*1490*/  ISETP.GT.AND P0, PT, R9.reuse, RZ, PT ;  /* 0x000000ff0900720c */ /* 0x040fe20003f04270 */
[----:B------:R-:W-:-:S12]  /*14a0*/  VIADD R3, R9, 0xffffffff ;  /* 0xffffffff09037836 */ /* 0x000fd80000000000 */
[----:B------:R-:W-:Y:S05]  /*14b0*/  @P0 BRA `(.L_x_1726) ;  /* 0x00000000001c0947 */ /* 0x000fea0003800000 */
[----:B------:R-:W-:Y:S01]  /*14c0*/  ISETP.NE.AND P0, PT, R7, 0x1, PT ;  /* 0x000000010700780c */ /* 0x000fe20003f05270 */
[----:B------:R-:W-:-:S12]  /*14d0*/  IMAD.MOV R3, RZ, RZ, -R9 ;  /* 0x000000ffff037224 */ /* 0x000fd800078e0a09 */
[----:B------:R-:W0:Y:S02]  /*14e0*/  @P0 LDC.64 R4, c[0x0][0x9e8] ;  /* 0x00027a00ff040b82 */ /* 0x000e240000000a00 */
[----:B0-----:R-:W-:-:S05]  /*14f0*/  @P0 IMAD.HI.U32 R4, R3, R4, RZ ;  /* 0x0000000403040227 */ /* 0x001fca00078e00ff */
[----:B------:R-:W-:-:S04]  /*1500*/  @P0 SHF.R.U32.HI R3, RZ, R5, R4 ;  /* 0x00000005ff030219 */ /* 0x000fc80000011604 */
[----:B------:R-:W-:Y:S01]  /*1510*/  LOP3.LUT R3, RZ, R3, RZ, 0x33, !PT ;  /* 0x00000003ff037212 */ /* 0x000fe200078e33ff */
[----:B------:R-:W-:Y:S06]  /*1520*/  BRA `(.L_x_1727) ;  /* 0x0000000000107947 */ /* 0x000fec0003800000 */
.L_x_1726:
[----:B------:R-:W-:-:S13]  /*1530*/  ISETP.NE.AND P0, PT, R7, 0x1, PT ;  /* 0x000000010700780c */ /* 0x000fda0003f05270 */
[----:B------:R-:W0:Y:S02]  /*1540*/  @P0 LDC.64 R4, c[0x0][0x9e8] ;  /* 0x00027a00ff040b82 */ /* 0x000e240000000a00 */
[----:B0-----:R-:W-:-:S05]  /*1550*/  @P0 IMAD.HI.U32 R4, R3, R4, RZ ;  /* 0x0000000403040227 */ /* 0x001fca00078e00ff */
[----:B------:R-:W-:-:S07]  /*1560*/  @P0 SHF.R.U32.HI R3, RZ, R5, R4 ;  /* 0x00000005ff030219 */ /* 0x000fce0000011604 */
.L_x_1727:
[----:B------:R-:W-:-:S05]  /*1570*/  IMAD R3, R3, R7, R7 ;  /* 0x0000000703037224 */ /* 0x000fca00078e0207 */
[----:B------:R-:W-:-:S07]  /*1580*/  VIMNMX R0, R0, R3, PT ;  /* 0x0000000300007248 */ /* 0x000fce0003fe0100 */
.L_x_1725:
[----:B------:R-:W0:Y:S01]  /*1590*/  @P1 LDC R5, c[0x0][0x44c] ;  /* 0x00011300ff051b82 */ /* 0x000e220000000800 */
[----:B------:R-:W-:Y:S01]  /*15a0*/  VIADD R0, R0, 0x3f ;  /* 0x0000003f00007836 */ /* 0x000fe20000000000 */
[----:B------:R-:W-:Y:S01]  /*15b0*/  UIMAD UR6, UR49, UR6, -UR5 ;  /* 0x00000006310672a4 */ /* 0x000fe2000f8e0a05 */
[----:B------:R-:W-:Y:S01]  /*15c0*/  IMAD.U32 R4, RZ, RZ, UR40 ;  /* 0x00000028ff047e24 */ /* 0x000fe2000f8e00ff */
[----:B------:R-:W-:Y:S02]  /*15d0*/  ULDC UR4, c[0x0][0x9dc] ;  /* 0x0002770000047ab9 */ /* 0x000fe40000000800 */
[----:B------:R-:W-:Y:S02]  /*15e0*/  SHF.R.S32.HI R3, RZ, 0x1f, R0 ;  /* 0x0000001fff037819 */ /* 0x000fe40000011400 */
[----:B------:R-:W1:Y:S02]  /*15f0*/  @P1 LDC R6, c[0x0][0x450] ;  /* 0x00011400ff061b82 */ /* 0x000e640000000800 */
[----:B------:R-:W-:-:S04]  /*1600*/  LEA.HI R3, R3, R0, RZ, 0x6 ;  /* 0x0000000003037211 */ /* 0x000fc800078f30ff */
[----:B------:R-:W-:Y:S01]  /*1610*/  SHF.R.S32.HI R3, RZ, 0x6, R3 ;  /* 0x00000006ff037819 */ /* 0x000fe20000011403 */
[----:B0-----:R-:W-:-:S05]  /*1620*/  @P1 IMAD.HI.U32 R5, R5, UR40, RZ ;  /* 0x0000002805051c27 */ /* 0x001fca000f8e00ff */
[----:B-1----:R-:W-:-:S05]  /*1630*/  @P1 SHF.R.U32.HI R4, RZ, R6, R5 ;  /* 0x00000006ff041219 */ /* 0x002fca0000011605 */
[----:B------:R-:W-:Y:S01]  /*1640*/  VIADD R0, R4, UR6 ;  /* 0x0000000604007c36 */ /* 0x000fe20008000000 */
[----:B------:R-:W-:-:S03]  /*1650*/  VIMNMX R4, R3, UR50, PT ;  /* 0x0000003203047c48 */ /* 0x000fc6000bfe0100 */
[----:B------:R-:W-:Y:S01]  /*1660*/  VIADD R3, R0, -UR4 ;  /* 0x8000000400037c36 */ /* 0x000fe20008000000 */
[----:B------:R-:W-:Y:S06]  /*1670*/  @!P2 BRA `(.L_x_1728) ;  /* 0x00000000003ca947 */ /* 0x000fec0003800000 */
[----:B------:R-:W-:-:S13]  /*1680*/  ISETP.GT.AND P0, PT, R0, -0x1, PT ;  /* 0xffffffff0000780c */ /* 0x000fda0003f04270 */
[----:B------:R-:W-:Y:S05]  /*1690*/  @P0 BRA `(.L_x_1729) ;  /* 0x00000000001c0947 */ /* 0x000fea0003800000 */
[----:B------:R-:W-:Y:S02]  /*16a0*/  ISETP.NE.AND P0, PT, R7, 0x1, PT ;  /* 0x000000010700780c */ /* 0x000fe40003f05270 */
[----:B------:R-:W-:-:S11]  /*16b0*/  LOP3.LUT R5, RZ, R0, RZ, 0x33, !PT ;  /* 0x00000000ff057212 */ /* 0x000fd600078e33ff */
[----:B------:R-:W0:Y:S02]  /*16c0*/  @P0 LDC.64 R8, c[0x0][0x9e8] ;  /* 0x00027a00ff080b82 */ /* 0x000e240000000a00 */
[----:B0-----:R-:W-:-:S05]  /*16d0*/  @P0 IMAD.HI.U32 R0, R5, R8, RZ ;  /* 0x0000000805000227 */ /* 0x001fca00078e00ff */
[----:B------:R-:W-:-:S04]  /*16e0*/  @P0 SHF.R.U32.HI R5, RZ, R9, R0 ;  /* 0x00000009ff050219 */ /* 0x000fc80000011600 */
[----:B------:R-:W-:Y:S01]  /*16f0*/  LOP3.LUT R0, RZ, R5, RZ, 0x33, !PT ;  /* 0x00000005ff007212 */ /* 0x000fe200078e33ff */
[----:B------:R-:W-:Y:S06]  /*1700*/  BRA `(.L_x_1730) ;  /* 0x0000000000107947 */ /* 0x000fec0003800000 */
.L_x_1729:
[----:B------:R-:W-:-:S13]  /*1710*/  ISETP.NE.AND P0, PT, R7, 0x1, PT ;  /* 0x000000010700780c */ /* 0x000fda0003f05270 */
[----:B------:R-:W0:Y:S02]  /*1720*/  @P0 LDC.64 R8, c[0x0][0x9e8] ;  /* 0x00027a00ff080b82 */ /* 0x000e240000000a00 */
[----:B0-----:R-:W-:-:S05]  /*1730*/  @P0 IMAD.HI.U32 R6, R0, R8, RZ ;  /* 0x0000000800060227 */ /* 0x001fca00078e00ff */
[----:B------:R-:W-:-:S07]  /*1740*/  @P0 SHF.R.U32.HI R0, RZ, R9, R6 ;  /* 0x00000009ff000219 */ /* 0x000fce0000011606 */
.L_x_1730:
[----:B------:R-:W-:-:S05]  /*1750*/  IMAD R0, R0, R7, RZ ;  /* 0x0000000700007224 */ /* 0x000fca00078e02ff */
[----:B------:R-:W-:-:S07]  /*1760*/  VIMNMX R3, R3, R0, !PT ;  /* 0x0000000003037248 */ /* 0x000fce0007fe0100 */
.L_x_1728:
[----:B------:R-:W-:Y:S01]  /*1770*/  SHF.R.S32.HI R6, RZ, 0x1f, R3 ;  /* 0x0000001fff067819 */ /* 0x000fe20000011403 */
[----:B------:R-:W-:Y:S01]  /*1780*/  IMAD.MOV.U32 R0, RZ, RZ, RZ ;  /* 0x000000ffff007224 */ /* 0x000fe200078e00ff */
[----:B------:R-:W-:Y:S02]  /*1790*/  PLOP3.LUT P0, PT, PT, PT, PT, 0x80, 0x0 ;  /* 0x000000000000781c */ /* 0x000fe40003f0f070 */
[----:B------:R-:W-:Y:S02]  /*17a0*/  CS2R R150, SRZ ;  /* 0x0000000000967805 */ /* 0x000fe4000001ff00 */
[----:B------:R-:W-:Y:S01]  /*17b0*/  LEA.HI R6, R6, R3, RZ, 0x6 ;  /* 0x0000000306067211 */ /* 0x000fe200078f30ff */
[----:B------:R-:W-:Y:S01]  /*17c0*/  IMAD.MOV.U32 R3, RZ, RZ, RZ ;  /* 0x000000ffff037224 */ /* 0x000fe200078e00ff */
[----:B------:R-:W-:Y:S02]  /*17d0*/  CS2R R148, SRZ ;  /* 0x0000000000947805 */ /* 0x000fe4000001ff00 */
[----:B------:R-:W-:-:S02]  /*17e0*/  CS2R R168, SRZ ;  /* 0x0000000000a87805 */ /* 0x000fc4000001ff00 */
[----:B------:R-:W-:Y:S02]  /*17f0*/  SHF.R.S32.HI R5, RZ, 0x6, R6 ;  /* 0x00000006ff057819 */ /* 0x000fe40000011406 */
[----:B------:R-:W-:Y:S02]  /*1800*/  CS2R R166, SRZ ;  /* 0x0000000000a67805 */ /* 0x000fe4000001ff00 */
[----:B------:R-:W-:Y:S02]  /*1810*/  CS2R R144, SRZ ;  /* 0x0000000000907805 */ /* 0x000fe4000001ff00 */
[----:B------:R-:W-:Y:S02]  /*1820*/  CS2R R164, SRZ ;  /* 0x0000000000a47805 */ /* 0x000fe4000001ff00 */
[----:B------:R-:W-:Y:S02]  /*1830*/  VIMNMX R5, RZ, R5, !PT ;  /* 0x00000005ff057248 */ /* 0x000fe40007fe0100 */
[----:B------:R-:W-:-:S02]  /*1840*/  CS2R R140, SRZ ;  /* 0x00000000008c7805 */ /* 0x000fc4000001ff00 */
[----:B------:R-:W-:Y:S02]  /*1850*/  CS2R R162, SRZ ;  /* 0x0000000000a27805 */ /* 0x000fe4000001ff00 */
[----:B------:R-:W-:Y:S02]  /*1860*/  CS2R R136, SRZ ;  /* 0x0000000000887805 */ /* 0x000fe4000001ff00 */
[----:B------:R-:W-:Y:S02]  /*1870*/  ISETP.GT.AND P1, PT, R4, R5, PT ;  /* 0x000000050400720c */ /* 0x000fe40003f24270 */
        /* <DEDUP_REMOVED lines=54> */
[----:B------:R-:W-:Y:S01]  /*1be0*/  CS2R R26, SRZ ;  /* 0x00000000001a7805 */ /* 0x000fe2000001ff00 */
[----:B------:R-:W-:Y:S01]  /*1bf0*/  IMAD.MOV.U32 R21, RZ, RZ, RZ ;  /* 0x000000ffff157224 */ /* 0x000fe200078e00ff */
[----:B------:R-:W-:Y:S06]  /*1c00*/  @!P1 BRA `(.L_x_1731) ;  /* 0x000000b000b89947 */ /* 0x000fec0003800000 */
        /* <DEDUP_REMOVED lines=14> */
.L_x_1732:
[----:B------:R-:W-:Y:S01]  /*1cf0*/  ULEA UR21, UR36, UR43, 0x3 ;  /* 0x0000002b24157291 */ /* 0x000fe2000f8e183f */
[----:B------:R-:W-:-:S05]  /*1d00*/  IMAD.U32 R0, RZ, RZ, UR37 ;  /* 0x00000025ff007e24 */ /* 0x000fca000f8e00ff */
[----:B------:R-:W-:-:S04]  /*1d10*/  SHF.L.U32 R0, R0, 0x1f, RZ ;  /* 0x0000001f00007819 */ /* 0x000fc800000006ff */
[----:B------:R-:W0:Y:S02]  /*1d20*/  SYNCS.PHASECHK.TRANS64.TRYWAIT P1, [UR21+0x28c50], R0 ;  /* 0x028c5000ff0075a7 */ /* 0x000e240008020155 */
[----:B0-----:R-:W-:Y:S05]  /*1d30*/  @!P1 BRA `(.L_x_1733) ;  /* 0x0000013400349947 */ /* 0x001fea0003800000 */
.L_x_1952:
[----:B------:R-:W-:Y:S01]  /*1d40*/  BAR.SYNC.DEFER_BLOCKING 0xe, 0x100 ;  /* 0x0384000000007b1d */ /* 0x000fe20000010000 */
[----:B------:R-:W-:Y:S01]  /*1d50*/  UIADD3 UR4, UR43, 0x26800, URZ ;  /* 0x000268002b047890 */ /* 0x000fe2000fffe03f */
[----:B------:R-:W-:Y:S01]  /*1d60*/  VIADD R4, R4, 0xfffffffe ;  /* 0xfffffffe04047836 */ /* 0x000fe20000000000 */
[----:B------:R-:W-:Y:S01]  /*1d70*/  ULEA UR18, UR36, UR20, 0xc ;  /* 0x0000001424127291 */ /* 0x000fe2000f8e603f */
[----:B0-----:R-:W-:Y:S01]  /*1d80*/  IMAD.U32 R0, RZ, RZ, UR21 ;  /* 0x00000015ff007e24 */ /* 0x001fe2000f8e00ff */
[----:B------:R-:W-:Y:S01]  /*1d90*/  USHF.R.U32.HI UR4, URZ, 0x4, UR4 ;  /* 0x000000043f047899 */ /* 0x000fe20008011604 */
[----:B------:R-:W-:Y:S01]  /*1da0*/  UMOV UR19, 0x40000040 ;  /* 0x4000004000137882 */ /* 0x000fe20000000000 */
[----:B------:R-:W-:Y:S02]  /*1db0*/  UMOV UR17, 0x40000040 ;  /* 0x4000004000117882 */ /* 0x000fe40000000000 */
[----:B------:R-:W-:Y:S01]  /*1dc0*/  ULOP3.LUT UR4, UR4, 0x3fff, URZ, 0xc0, !UPT ;  /* 0x00003fff04047892 */ /* 0x000fe2000f8ec03f */
[----:B------:R-:W0:Y:S01]  /*1dd0*/  S2R R3, SR_TID.X ;  /* 0x0000000000037919 */ /* 0x000e220000002100 */
[----:B------:R-:W-:Y:S01]  /*1de0*/  UIADD3 UR6, UR18, 0x80, URZ ;  /* 0x0000008012067890 */ /* 0x000fe2000fffe03f */
[----:B------:R-:W-:Y:S01]  /*1df0*/  ISETP.GE.AND P1, PT, R4, R5, PT ;  /* 0x000000050400720c */ /* 0x000fe20003f26270 */
[----:B------:R-:W-:Y:S01]  /*1e00*/  ULOP3.LUT UR16, UR4, 0x10000, URZ, 0xfc, !UPT ;  /* 0x0001000004107892 */ /* 0x000fe2000f8efc3f */
[----:B------:R-:W-:Y:S01]  /*1e10*/  UMOV UR7, 0x40000040 ;  /* 0x4000004000077882 */ /* 0x000fe20000000000 */
[----:B------:R-:W-:-:S02]  /*1e20*/  UMOV UR5, 0x40000040 ;  /* 0x4000004000057882 */ /* 0x000fc40000000000 */
[----:B------:R-:W-:Y:S02]  /*1e30*/  UIADD3 UR4, UR16, 0x2, URZ ;  /* 0x0000000210047890 */ /* 0x000fe4000fffe03f */
[----:B------:R-:W-:Y:S02]  /*1e40*/  UIADD3 UR10, UR18, 0x100, URZ ;  /* 0x00000100120a7890 */ /* 0x000fe4000fffe03f */
[----:B------:R-:W-:Y:S01]  /*1e50*/  UIADD3 UR8, UR16, 0x4, URZ ;  /* 0x0000000410087890 */ /* 0x000fe2000fffe03f */
[----:B------:R-:W-:Y:S01]  /*1e60*/  UMOV UR11, 0x40000040 ;  /* 0x40000040000b7882 */ /* 0x000fe20000000000 */
[----:B------:R-:W-:Y:S01]  /*1e70*/  WARPGROUP.ARRIVE ;  /* 0x00000000000079c5 */ /* 0x000fe20000000000 */
[----:B------:R-:W-:Y:S01]  /*1e80*/  UMOV UR9, 0x40000040 ;  /* 0x4000004000097882 */ /* 0x000fe20000000000 */
[----:B------:R-:W-:Y:S02]  /*1e90*/  UIADD3 UR14, UR18, 0x180, URZ ;  /* 0x00000180120e7890 */ /* 0x000fe4000fffe03f */
[----:B------:R-:W-:-:S02]  /*1ea0*/  UIADD3 UR12, UR16, 0x6, URZ ;  /* 0x00000006100c7890 */ /* 0x000fc4000fffe03f */
[----:B------:R-:W-:Y:S01]  /*1eb0*/  HGMMA.64x256x16.F32 R24, gdesc[UR16].tnspB, RZ, !UPT, gsb0 ;  /* 0x43e00000101879f0 */ /* 0x000fe2000c0008ff */
[----:B------:R-:W-:Y:S01]  /*1ec0*/  UMOV UR15, 0x40000040 ;  /* 0x40000040000f7882 */ /* 0x000fe20000000000 */
        /* <DEDUP_REMOVED lines=20> */
.L_x_1739:
[----:B------:R-:W-:Y:S01]  /*2010*/  BAR.SYNC.DEFER_BLOCKING 0xe, 0x100 ;  /* 0x0384000000007b1d */ /* 0x000fe20000010000 */
[----:B------:R-:W-:Y:S01]  /*2020*/  IMAD.U32 R3, RZ, RZ, UR36 ;  /* 0x00000024ff037e24 */ /* 0x000fe2000f8e00ff */
[----:B------:R-:W-:Y:S01]  /*2030*/  UIADD3 UR36, UR36, 0x1, URZ ;  /* 0x0000000124247890 */ /* 0x000fe2000fffe03f */
[C---:B------:R-:W-:Y:S01]  /*2040*/  ISETP.GT.AND P3, PT, R4.reuse, R5, PT ;  /* 0x000000050400720c */ /* 0x040fe20003f64270 */
[----:B------:R-:W-:Y:S02]  /*2050*/  VIADD R4, R4, 0xffffffff ;  /* 0xffffffff04047836 */ /* 0x000fe40000000000 */
[----:B01----:R-:W-:Y:S01]  /*2060*/  IMAD R0, R3, 0x40, R16 ;  /* 0x0000004003007824 */ /* 0x003fe200078e0210 */
        /* <DEDUP_REMOVED lines=137> */
.L_x_1735:
[----:B------:R-:W-:Y:S01]  /*2900*/  ULEA UR21, UR36, UR43, 0x3 ;  /* 0x0000002b24157291 */ /* 0x000fe2000f8e183f */
[----:B------:R-:W-:-:S05]  /*2910*/  IMAD.U32 R0, RZ, RZ, UR37 ;  /* 0x00000025ff007e24 */ /* 0x000fca000f8e00ff */
[----:B------:R-:W-:-:S04]  /*2920*/  SHF.L.U32 R0, R0, 0x1f, RZ ;  /* 0x0000001f00007819 */ /* 0x000fc800000006ff */
[----:B------:R0:W1:Y:S01]  /*2930*/  SYNCS.PHASECHK.TRANS64.TRYWAIT P1, [UR21+0x28c50], R0 ;  /* 0x028c5000ff0075a7 */ /* 0x0000620008020155 */
[----:B------:R-:W-:Y:S05]  /*2940*/  @!P0 BRA `(.L_x_1736) ;  /* 0x0000000000048947 */ /* 0x000fea0003800000 */
[----:B------:R-:W-:Y:S01]  /*2950*/  BPT.TRAP 0x1 ;  /* 0x000000040000795c */ /* 0x000fe20000300000 */
.L_x_1736:
[----:B-1----:R-:W-:Y:S05]  /*2960*/  @P1 BRA `(.L_x_1737) ;  /* 0x0000000000081947 */ /* 0x002fea0003800000 */
[----:B------:R-:W1:Y:S02]  /*2970*/  SYNCS.PHASECHK.TRANS64.TRYWAIT P1, [UR21+0x28c50], R0 ;  /* 0x028c5000ff0075a7 */ /* 0x000e640008020155 */
[----:B-1----:R-:W-:Y:S05]  /*2980*/  @!P1 BRA `(.L_x_1738) ;  /* 0x0000012800389947 */ /* 0x002fea0003800000 */
.L_x_1737:
[----:B------:R-:W-:Y:S01]  /*2990*/  ULEA UR18, UR36, UR20, 0xc ;  /* 0x0000001424127291 */ /* 0x000fe2000f8e603f */
[----:B------:R-:W-:Y:S01]  /*29a0*/  WARPGROUP.ARRIVE ;  /* 0x00000000000079c5 */ /* 0x000fe20000000000 */
[----:B------:R-:W-:Y:S01]  /*29b0*/  UMOV UR19, 0x40000040 ;  /* 0x4000004000137882 */ /* 0x000fe20000000000 */
[----:B------:R-:W-:Y:S01]  /*29c0*/  UMOV UR7, 0x40000040 ;  /* 0x4000004000077882 */ /* 0x000fe20000000000 */
[----:B------:R-:W-:Y:S01]  /*29d0*/  UIADD3 UR6, UR18, 0x80, URZ ;  /* 0x0000008012067890 */ /* 0x000fe2000fffe03f */
[----:B01----:R-:W-:Y:S01]  /*29e0*/  IMAD.U32 R0, RZ, RZ, UR21 ;  /* 0x00000015ff007e24 */ /* 0x003fe2000f8e00ff */
[----:B------:R-:W-:Y:S01]  /*29f0*/  UIADD3 UR10, UR18, 0x100, URZ ;  /* 0x00000100120a7890 */ /* 0x000fe2000fffe03f */
[----:B------:R-:W-:Y:S02]  /*2a00*/  UMOV UR11, 0x40000040 ;  /* 0x40000040000b7882 */ /* 0x000fe40000000000 */
[----:B------:R-:W-:Y:S01]  /*2a10*/  HGMMA.64x256x16.F32 R24, gdesc[UR16].tnspB, R24, gsb0 ;  /* 0x43e00000101879f0 */ /* 0x000fe20008000818 */
[----:B------:R-:W-:Y:S01]  /*2a20*/  UIADD3 UR14, UR18, 0x180, URZ ;  /* 0x00000180120e7890 */ /* 0x000fe2000fffe03f */
[----:B------:R-:W-:Y:S01]  /*2a30*/  @!P2 VIADD R0, R0, 0x28c60 ;  /* 0x00028c600000a836 */ /* 0x000fe20000000000 */
[----:B------:R-:W-:-:S04]  /*2a40*/  UMOV UR15, 0x40000040 ;  /* 0x40000040000f7882 */ /* 0x000fc80000000000 */
[----:B------:R-:W-:Y:S01]  /*2a50*/  @!P2 PRMT R0, RZ, 0x654, R0 ;  /* 0x00000654ff00a816 */ /* 0x000fe20000000000 */
        /* <DEDUP_REMOVED lines=16> */
.L_x_1734:
        /* <DEDUP_REMOVED lines=140> */
[----:B------:R-:W-:-:S02]  /*3420*/  IMAD.MOV.U32 R0, RZ, RZ, RZ ;  /* 0x000000ffff007224 */ /* 0x000fc400078e00ff */
[----:B------:R-:W-:Y:S01]  /*3430*/  IMAD.MOV.U32 R3, RZ, RZ, RZ ;  /* 0x000000ffff037224 */ /* 0x000fe200078e00ff */
[----:B------:R-:W-:Y:S06]  /*3440*/  BAR.ARV 0xf, 0x100 ;  /* 0x03c4000000007b1d */ /* 0x000fec0000002000 */
[----:B------:R-:W-:Y:S05]  /*3450*/  BRA `(.L_x_1731) ;  /* 0x0000009800a47947 */ /* 0x000fea0003800000 */
.L_x_1724:
[----:B------:R-:W-:Y:S01]  /*3460*/  ULDC UR4, c[0x0][0x448] ;  /* 0x0001120000047ab9 */ /* 0x000fe20000000800 */
[----:B------:R-:W-:Y:S02]  /*3470*/  UIADD3 UR7, UR40, 0x3f, URZ ;  /* 0x0000003f28077890 */ /* 0x000fe4000fffe03f */
[----:B------:R-:W-:Y:S01]  /*3480*/  UISETP.NE.AND UP0, UPT, UR4, 0x1, UPT ;  /* 0x000000010400788c */ /* 0x000fe2000bf05270 */
[----:B------:R-:W-:Y:S02]  /*3490*/  ULDC UR11, c[0x0][0x288] ;  /* 0x0000a200000b7ab9 */ /* 0x000fe40000000800 */
[----:B------:R-:W-:Y:S01]  /*34a0*/  ULDC.64 UR4, c[0x0][0x9e0] ;  /* 0x0002780000047ab9 */ /* 0x000fe20000000a00 */
[----:B------:R-:W-:Y:S02]  /*34b0*/  UIADD3 UR10, -UR11, 0x1, URZ ;  /* 0x000000010b0a7890 */ /* 0x000fe4000fffe13f */
[----:B------:R-:W-:Y:S02]  /*34c0*/  UISETP.GE.AND UP1, UPT, UR5, 0x1, UPT ;  /* 0x000000010500788c */ /* 0x000fe4000bf26270 */
[----:B------:R-:W-:-:S03]  /*34d0*/  UIMAD UR10, UR49, UR6, UR10 ;  /* 0x00000006310a72a4 */ /* 0x000fc6000f8e020a */
[----:B------:R-:W-:Y:S01]  /*34e0*/  @UP0 ULDC UR8, c[0x0][0x44c] ;  /* 0x0001130000080ab9 */ /* 0x000fe20000000800 */
[----:B------:R-:W-:Y:S01]  /*34f0*/  PLOP3.LUT P1, PT, PT, PT, UP1, 0x80, 0x0 ;  /* 0x000000000000781c */ /* 0x000fe20003f2f018 */
[----:B------:R-:W-:Y:S01]  /*3500*/  UIMAD.WIDE.U32 UR8, UR7, UR8, URZ ;  /* 0x00000008070872a5 */ /* 0x000fe2000f8e003f */
[----:B------:R-:W-:-:S03]  /*3510*/  @UP0 ULDC UR12, c[0x0][0x450] ;  /* 0x00011400000c0ab9 */ /* 0x000fc60000000800 */
[----:B------:R-:W-:-:S04]  /*3520*/  @UP0 USHF.R.U32.HI UR7, URZ, UR12, UR9 ;  /* 0x0000000c3f070299 */ /* 0x000fc80008011609 */
[----:B------:R-:W-:-:S04]  /*3530*/  UIADD3 UR8, UR10, UR7, URZ ;  /* 0x000000070a087290 */ /* 0x000fc8000fffe03f */
[----:B------:R-:W-:Y:S01]  /*3540*/  UIADD3 UR4, UR8, UR4, URZ ;  /* 0x0000000408047290 */ /* 0x000fe2000fffe03f */
[----:B------:R-:W-:Y:S11]  /*3550*/  @!P1 BRA `(.L_x_1740) ;  /* 0x0000000000449947 */ /* 0x000ff60003800000 */
[----:B------:R-:W-:Y:S01]  /*3560*/  ISETP.LT.AND P0, PT, RZ, UR8, PT ;  /* 0x00000008ff007c0c */ /* 0x000fe2000bf01270 */
[----:B------:R-:W-:-:S12]  /*3570*/  UIADD3 UR7, UR8, -0x1, URZ ;  /* 0xffffffff08077890 */ /* 0x000fd8000fffe03f */
[----:B------:R-:W-:Y:S05]  /*3580*/  @P0 BRA `(.L_x_1741) ;  /* 0x00000000001c0947 */ /* 0x000fea0003800000 */
[----:B------:R-:W-:Y:S02]  /*3590*/  UISETP.NE.AND UP1, UPT, UR5, 0x1, UPT ;  /* 0x000000010500788c */ /* 0x000fe4000bf25270 */
[----:B------:R-:W-:-:S09]  /*35a0*/  UIADD3 UR7, -UR8, URZ, URZ ;  /* 0x0000003f08077290 */ /* 0x000fd2000fffe13f */
[----:B------:R-:W-:Y:S02]  /*35b0*/  @UP1 ULDC.64 UR12, c[0x0][0x9e8] ;  /* 0x00027a00000c1ab9 */ /* 0x000fe40000000a00 */
[----:B------:R-:W-:-:S04]  /*35c0*/  UIMAD.WIDE.U32 UR8, UR7, UR12, URZ ;  /* 0x0000000c070872a5 */ /* 0x000fc8000f8e003f */
[----:B------:R-:W-:-:S04]  /*35d0*/  @UP1 USHF.R.U32.HI UR7, URZ, UR13, UR9 ;  /* 0x0000000d3f071299 */ /* 0x000fc80008011609 */
[----:B------:R-:W-:Y:S01]  /*35e0*/  ULOP3.LUT UR7, URZ, UR7, URZ, 0x33, !UPT ;  /* 0x000000073f077292 */ /* 0x000fe2000f8e333f */
[----:B------:R-:W-:Y:S11]  /*35f0*/  BRA `(.L_x_1742) ;  /* 0x0000000000107947 */ /* 0x000ff60003800000 */
.L_x_1741:
[----:B------:R-:W-:-:S11]  /*3600*/  UISETP.NE.AND UP1, UPT, UR5, 0x1, UPT ;  /* 0x000000010500788c */ /* 0x000fd6000bf25270 */
[----:B------:R-:W-:Y:S02]  /*3610*/  @UP1 ULDC.64 UR12, c[0x0][0x9e8] ;  /* 0x00027a00000c1ab9 */ /* 0x000fe40000000a00 */
[----:B------:R-:W-:-:S04]  /*3620*/  UIMAD.WIDE.U32 UR8, UR7, UR12, URZ ;  /* 0x0000000c070872a5 */ /* 0x000fc8000f8e003f */
[----:B------:R-:W-:-:S12]  /*3630*/  @UP1 USHF.R.U32.HI UR7, URZ, UR13, UR9 ;  /* 0x0000000d3f071299 */ /* 0x000fd80008011609 */
.L_x_1742:
[----:B------:R-:W-:-:S04]  /*3640*/  UIMAD UR7, UR7, UR5, UR5 ;  /* 0x00000005070772a4 */ /* 0x000fc8000f8e0205 */
[----:B------:R-:W-:-:S04]  /*3650*/  UISETP.LT.AND UP1, UPT, UR4, UR7, UPT ;  /* 0x000000070400728c */ /* 0x000fc8000bf21270 */
[----:B------:R-:W-:-:S12]  /*3660*/  USEL UR4, UR4, UR7, UP1 ;  /* 0x0000000704047287 */ /* 0x000fd80008800000 */
.L_x_1740:
[----:B------:R-:W-:Y:S01]  /*3670*/  UIADD3 UR4, UR4, 0x3f, URZ ;  /* 0x0000003f04047890 */ /* 0x000fe2000fffe03f */
[----:B------:R-:W-:Y:S01]  /*3680*/  @UP0 ULDC UR8, c[0x0][0x44c] ;  /* 0x0001130000080ab9 */ /* 0x000fe20000000800 */
[----:B------:R-:W-:Y:S02]  /*3690*/  @UP0 ULDC UR12, c[0x0][0x450] ;  /* 0x00011400000c0ab9 */ /* 0x000fe40000000800 */
[----:B------:R-:W-:Y:S02]  /*36a0*/  USHF.R.S32.HI UR7, URZ, 0x1f, UR4 ;  /* 0x0000001f3f077899 */ /* 0x000fe40008011404 */
[----:B------:R-:W-:Y:S02]  /*36b0*/  UIMAD.WIDE.U32 UR8, UR40, UR8, URZ ;  /* 0x00000008280872a5 */ /* 0x000fe4000f8e003f */
[----:B------:R-:W-:Y:S01]  /*36c0*/  UMOV UR10, UR40 ;  /* 0x00000028000a7c82 */ /* 0x000fe20008000000 */
[----:B------:R-:W-:Y:S02]  /*36d0*/  ULEA.HI UR7, UR7, UR4, URZ, 0x6 ;  /* 0x0000000407077291 */ /* 0x000fe4000f8f303f */
[----:B------:R-:W-:-:S02]  /*36e0*/  UIMAD UR4, UR49, UR6, -UR11 ;  /* 0x00000006310472a4 */ /* 0x000fc4000f8e0a0b */
[----:B------:R-:W-:Y:S02]  /*36f0*/  @UP0 USHF.R.U32.HI UR10, URZ, UR12, UR9 ;  /* 0x0000000c3f0a0299 */ /* 0x000fe40008011609 */
[----:B------:R-:W-:Y:S02]  /*3700*/  USHF.R.S32.HI UR7, URZ, 0x6, UR7 ;  /* 0x000000063f077899 */ /* 0x000fe40008011407 */
[----:B------:R-:W-:Y:S01]  /*3710*/  UIADD3 UR4, UR4, UR10, URZ ;  /* 0x0000000a04047290 */ /* 0x000fe2000fffe03f */
[----:B------:R-:W-:Y:S01]  /*3720*/  ULDC UR6, c[0x0][0x9dc] ;  /* 0x0002770000067ab9 */ /* 0x000fe20000000800 */
[----:B------:R-:W-:Y:S02]  /*3730*/  UISETP.LT.AND UP0, UPT, UR50, UR7, UPT ;  /* 0x000000073200728c */ /* 0x000fe4000bf01270 */
[----:B------:R-:W-:Y:S02]  /*3740*/  UIADD3 UR6, UR4, -UR6, URZ ;  /* 0x8000000604067290 */ /* 0x000fe4000fffe03f */
[----:B------:R-:W-:-:S04]  /*3750*/  USEL UR50, UR50, UR7, UP0 ;  /* 0x0000000732327287 */ /* 0x000fc80008000000 */
[----:B------:R-:W-:Y:S01]  /*3760*/  IMAD.U32 R3, RZ, RZ, UR6 ;  /* 0x00000006ff037e24 */ /* 0x000fe2000f8e00ff */
[----:B------:R-:W-:Y:S07]  /*3770*/  @!P1 BRA `(.L_x_1743) ;  /* 0x0000000000409947 */ /* 0x000fee0003800000 */
[----:B------:R-:W-:-:S06]  /*3780*/  UISETP.GT.AND UP0, UPT, UR4, -0x1, UPT ;  /* 0xffffffff0400788c */ /* 0x000fcc000bf04270 */
[----:B------:R-:W-:-:S13]  /*3790*/  PLOP3.LUT P0, PT, PT, PT, UP0, 0x80, 0x0 ;  /* 0x000000000000781c */ /* 0x000fda0003f0f008 */
[----:B------:R-:W-:Y:S05]  /*37a0*/  @P0 BRA `(.L_x_1744) ;  /* 0x00000000001c0947 */ /* 0x000fea0003800000 */
[----:B------:R-:W-:Y:S02]  /*37b0*/  UISETP.NE.AND UP0, UPT, UR5, 0x1, UPT ;  /* 0x000000010500788c */ /* 0x000fe4000bf05270 */
[----:B------:R-:W-:-:S09]  /*37c0*/  ULOP3.LUT UR4, URZ, UR4, URZ, 0x33, !UPT ;  /* 0x000000043f047292 */ /* 0x000fd2000f8e333f */
[----:B------:R-:W-:Y:S02]  /*37d0*/  @UP0 ULDC.64 UR8, c[0x0][0x9e8] ;  /* 0x00027a0000080ab9 */ /* 0x000fe40000000a00 */
[----:B------:R-:W-:-:S04]  /*37e0*/  UIMAD.WIDE.U32 UR6, UR4, UR8, URZ ;  /* 0x00000008040672a5 */ /* 0x000fc8000f8e003f */
[----:B------:R-:W-:-:S04]  /*37f0*/  @UP0 USHF.R.U32.HI UR4, URZ, UR9, UR7 ;  /* 0x000000093f040299 */ /* 0x000fc80008011607 */
[----:B------:R-:W-:Y:S01]  /*3800*/  ULOP3.LUT UR4, URZ, UR4, URZ, 0x33, !UPT ;  /* 0x000000043f047292 */ /* 0x000fe2000f8e333f */
[----:B------:R-:W-:Y:S11]  /*3810*/  BRA `(.L_x_1745) ;  /* 0x0000000000107947 */ /* 0x000ff60003800000 */
.L_x_1744:
[----:B------:R-:W-:-:S11]  /*3820*/  UISETP.NE.AND UP0, UPT, UR5, 0x1, UPT ;  /* 0x000000010500788c */ /* 0x000fd6000bf05270 */
[----:B------:R-:W-:Y:S02]  /*3830*/  @UP0 ULDC.64 UR8, c[0x0][0x9e8] ;  /* 0x00027a0000080ab9 */ /* 0x000fe40000000a00 */
[----:B------:R-:W-:-:S04]  /*3840*/  UIMAD.WIDE.U32 UR6, UR4, UR8, URZ ;  /* 0x00000008040672a5 */ /* 0x000fc8000f8e003f */
[----:B------:R-:W-:-:S12]  /*3850*/  @UP0 USHF.R.U32.HI UR4, URZ, UR9, UR7 ;  /* 0x000000093f040299 */ /* 0x000fd80008011607 */
.L_x_1745:
[----:B------:R-:W-:-:S06]  /*3860*/  UIMAD UR4, UR4, UR5, URZ ;  /* 0x00000005040472a4 */ /* 0x000fcc000f8e023f */
[----:B------:R-:W-:-:S07]  /*3870*/  VIMNMX R3, R3, UR4, !PT ;  /* 0x0000000403037c48 */ /* 0x000fce000ffe0100 */
.L_x_1743:
        /* <DEDUP_REMOVED lines=16> */
[----:B------:R-:W-:Y:S02]  /*3980*/  ISETP.LT.AND P1, PT, R186, UR50, PT ;  /* 0x00000032ba007c0c */ /* 0x000fe4000bf21270 */
        /* <DEDUP_REMOVED lines=68> */
[----:B------:R-:W-:-:S04]  /*3dd0*/  ULOP3.LUT UR5, UR5, 0x3fff, URZ, 0xc0, !UPT ;  /* 0x00003fff05057892 */ /* 0x000fc8000f8ec03f */
[----:B------:R-:W-:-:S04]  /*3de0*/  ULOP3.LUT UR48, UR5, 0x2000000, URZ, 0xfc, !UPT ;  /* 0x0200000005307892 */ /* 0x000fc8000f8efc3f */
[----:B------:R-:W-:Y:S08]  /*3df0*/  @!P0 BRA `(.L_x_1746) ;  /* 0x0000000000408947 */ /* 0x000ff00003800000 */
        /* <DEDUP_REMOVED lines=16> */
.L_x_1746:
        /* <DEDUP_REMOVED lines=9> */
.L_x_1953:
[----:B------:R-:W-:Y:S05]  /*3f90*/  @!P3 BRA `(.L_x_1748) ;  /* 0x000000000004b947 */ /* 0x000fea0003800000 */
[----:B------:R-:W-:Y:S01]  /*3fa0*/  BPT.TRAP 0x1 ;  /* 0x000000040000795c */ /* 0x000fe20000300000 */
.L_x_1748:
[----:B------:R-:W-:Y:S02]  /*3fb0*/  IMAD.U32 R7, RZ, RZ, UR36 ;  /* 0x00000024ff077e24 */ /* 0x000fe4000f8e00ff */
[----:B------:R-:W-:-:S03]  /*3fc0*/  IMAD.U32 R10, RZ, RZ, UR37 ;  /* 0x00000025ff0a7e24 */ /* 0x000fc6000f8e00ff */
[----:B------:R-:W-:Y:S02]  /*3fd0*/  LEA R7, R7, UR43, 0x3 ;  /* 0x0000002b07077c11 */ /* 0x000fe4000f8e18ff */
[----:B------:R-:W-:-:S04]  /*3fe0*/  SHF.L.U32 R10, R10, 0x1f, RZ ;  /* 0x0000001f0a0a7819 */ /* 0x000fc800000006ff */
[----:B------:R1:W2:Y:S01]  /*3ff0*/  SYNCS.PHASECHK.TRANS64.TRYWAIT P0, [R7+URZ+0x28c30], R10 ;  /* 0x028c300a070075a7 */ /* 0x0002a2000800017f */
[----:B------:R-:W-:Y:S05]  /*4000*/  @!P3 BRA `(.L_x_1749) ;  /* 0x000000000004b947 */ /* 0x000fea0003800000 */
[----:B------:R-:W-:Y:S01]  /*4010*/  BPT.TRAP 0x1 ;  /* 0x000000040000795c */ /* 0x000fe20000300000 */
.L_x_1749:
[----:B--2---:R-:W-:Y:S05]  /*4020*/  @P0 BRA `(.L_x_1750) ;  /* 0x0000000000080947 */ /* 0x004fea0003800000 */
[----:B------:R-:W2:Y:S02]  /*4030*/  SYNCS.PHASECHK.TRANS64.TRYWAIT P0, [R7+URZ+0x28c30], R10 ;  /* 0x028c300a070075a7 */ /* 0x000ea4000800017f */
[----:B--2---:R-:W-:Y:S05]  /*4040*/  @!P0 BRA `(.L_x_1751) ;  /* 0x0000011000b88947 */ /* 0x004fea0003800000 */
.L_x_1750:
        /* <DEDUP_REMOVED lines=15> */
[----:B------:R-:W0:Y:S01]  /*4140*/  LDC R3, c[0x0][0x448] ;  /* 0x00011200ff037b82 */ /* 0x000e220000000800 */
[----:B------:R-:W-:Y:S01]  /*4150*/  UMOV UR7, 0x40000040 ;  /* 0x4000004000077882 */ /* 0x000fe20000000000 */
[----:B------:R-:W-:Y:S01]  /*4160*/  UMOV UR5, 0x40000040 ;  /* 0x4000004000057882 */ /* 0x000fe20000000000 */
[----:B------:R-:W-:Y:S01]  /*4170*/  ULOP3.LUT UR4, UR4, 0x3fff, URZ, 0xc0, !UPT ;  /* 0x00003fff04047892 */ /* 0x000fe2000f8ec03f */
[----:B------:R-:W-:Y:S01]  /*4180*/  UMOV UR11, 0x40000040 ;  /* 0x40000040000b7882 */ /* 0x000fe20000000000 */
[----:B------:R-:W-:-:S02]  /*4190*/  UMOV UR9, 0x40000040 ;  /* 0x4000004000097882 */ /* 0x000fc40000000000 */
[----:B------:R-:W-:Y:S01]  /*41a0*/  ULEA UR18, UR36, UR18, 0x9 ;  /* 0x0000001224127291 */ /* 0x000fe2000f8e483f */
[----:B------:R-:W3:Y:S01]  /*41b0*/  LDC.64 R8, c[0x0][0x9e0] ;  /* 0x00027800ff087b82 */ /* 0x000ee20000000a00 */
        /* <DEDUP_REMOVED lines=10> */
[----:B0-----:R-:W-:Y:S01]  /*4260*/  ISETP.NE.AND P5, PT, R3, 0x1, PT ;  /* 0x000000010300780c */ /* 0x001fe20003fa5270 */
[----:B------:R-:W-:Y:S01]  /*4270*/  VIADD R3, R185, UR40 ;  /* 0x00000028b9037c36 */ /* 0x000fe20008000000 */
[----:B------:R-:W-:Y:S01]  /*4280*/  ULEA UR18, UR50, 0xffffffc0, 0x6 ;  /* 0xffffffc032127891 */ /* 0x000fe2000f8e303f */
[----:B---3--:R-:W-:-:S10]  /*4290*/  ISETP.GE.AND P6, PT, R9, 0x1, PT ;  /* 0x000000010900780c */ /* 0x008fd40003fc6270 */
[----:B------:R-:W0:Y:S08]  /*42a0*/  @P5 LDC R4, c[0x0][0x44c] ;  /* 0x00011300ff045b82 */ /* 0x000e300000000800 */
[----:B------:R-:W3:Y:S01]  /*42b0*/  @P5 LDC R6, c[0x0][0x450] ;  /* 0x00011400ff065b82 */ /* 0x000ee20000000800 */
[----:B0-----:R-:W-:-:S04]  /*42c0*/  @P5 IMAD.HI.U32 R5, R3, R4, RZ ;  /* 0x0000000403055227 */ /* 0x001fc800078e00ff */
[----:B------:R-:W-:Y:S02]  /*42d0*/  IMAD.MOV.U32 R4, RZ, RZ, R3 ;  /* 0x000000ffff047224 */ /* 0x000fe400078e0003 */
[----:B------:R-:W-:Y:S01]  /*42e0*/  @!P4 VIADD R3, R7, 0x28c40 ;  /* 0x00028c400703c836 */ /* 0x000fe20000000000 */
[----:B---3--:R-:W-:-:S04]  /*42f0*/  @P5 SHF.R.U32.HI R4, RZ, R6, R5 ;  /* 0x00000006ff045219 */ /* 0x008fc80000011605 */
[----:B------:R-:W-:Y:S01]  /*4300*/  @!P4 PRMT R3, RZ, 0x654, R3 ;  /* 0x00000654ff03c816 */ /* 0x000fe20000000003 */
[----:B------:R-:W0:Y:S01]  /*4310*/  SHFL.IDX PT, R12, R4, RZ, 0x1c1f ;  /* 0x001c1fff040c7589 */ /* 0x000e2200000e0000 */
[----:B------:R-:W-:Y:S02]  /*4320*/  WARPGROUP.DEPBAR.LE gsb0, 0x0 ;  /* 0x00008000000079c5 */ /* 0x000fe40000010000 */
[----:B------:R-:W-:-:S06]  /*4330*/  WARPGROUP.ARRIVE ;  /* 0x00000000000079c5 */ /* 0x000fcc0000000000 */
[----:B------:R-:W-:Y:S01]  /*4340*/  HGMMA.64x64x16.F32 R24, gdesc[UR4], R24, gsb0 ;  /* 0x00e00000041879f0 */ /* 0x000fe20008000818 */
[----:B------:R-:W-:Y:S02]  /*4350*/  UMOV UR6, 0xffffffc0 ;  /* 0xffffffc000067882 */ /* 0x000fe40000000000 */
[----:B------:R-:W-:Y:S01]  /*4360*/  UIMAD UR6, UR50, UR6, 0x41 ;  /* 0x00000041320674a4 */ /* 0x000fe2000f8e0206 */
[----:B------:R-:W-:Y:S02]  /*4370*/  WARPGROUP.DEPBAR.LE gsb0, 0x0 ;  /* 0x00008000000079c5 */ /* 0x000fe40000010000 */
[----:B------:R-:W-:-:S06]  /*4380*/  WARPGROUP.ARRIVE ;  /* 0x00000000000079c5 */ /* 0x000fcc0000000000 */
[----:B------:R-:W-:Y:S01]  /*4390*/  HGMMA.64x64x16.F32 R24, gdesc[UR8], R24, gsb0 ;  /* 0x00e00000081879f0 */ /* 0x000fe20008000818 */
[----:B------:R-:W-:Y:S02]  /*43a0*/  ULDC UR11, c[0x0][0x2f0] ;  /* 0x0000bc00000b7ab9 */ /* 0x000fe40000000800 */
[----:B------:R-:W-:Y:S02]  /*43b0*/  UIMAD UR10, UR49, UR11, UR6 ;  /* 0x0000000b310a72a4 */ /* 0x000fe4000f8e0206 */
[----:B------:R-:W-:Y:S02]  /*43c0*/  UIMAD UR7, UR49, UR11, -UR18 ;  /* 0x0000000b310772a4 */ /* 0x000fe4000f8e0a12 */
[----:B------:R-:W-:-:S04]  /*43d0*/  UIADD3 UR6, UR6, -0x1, URZ ;  /* 0xffffffff06067890 */ /* 0x000fc8000fffe03f */
[----:B------:R-:W-:Y:S01]  /*43e0*/  IADD3 R11, -R2, UR7, RZ ;  /* 0x00000007020b7c10 */ /* 0x000fe2000fffe1ff */
[----:B------:R-:W-:Y:S02]  /*43f0*/  WARPGROUP.DEPBAR.LE gsb0, 0x0 ;  /* 0x00008000000079c5 */ /* 0x000fe40000010000 */
[----:B------:R-:W-:-:S06]  /*4400*/  WARPGROUP.ARRIVE ;  /* 0x00000000000079c5 */ /* 0x000fcc0000000000 */
[----:B------:R-:W-:Y:S01]  /*4410*/  HGMMA.64x64x16.F32 R24, gdesc[UR12], R24, gsb0 ;  /* 0x00e000000c1879f0 */ /* 0x000fe20008000818 */
[----:B------:R-:W-:Y:S01]  /*4420*/  ULDC UR14, c[0x0][0x288] ;  /* 0x0000a200000e7ab9 */ /* 0x000fe20000000800 */
[----:B------:R-:W-:Y:S01]  /*4430*/  ULDC UR15, c[0x0][0x9dc] ;  /* 0x00027700000f7ab9 */ /* 0x000fe20000000800 */
[----:B------:R-:W-:Y:S02]  /*4440*/  WARPGROUP.DEPBAR.LE gsb0, 0x0 ;  /* 0x00008000000079c5 */ /* 0x000fe40000010000 */
[----:B------:R3:W-:Y:S02]  /*4450*/  @!P4 SYNCS.ARRIVE.TRANS64.RED.A1T0 RZ, [R3+URZ], RZ ;  /* 0x000000ff03ffc9a7 */ /* 0x0007e4000810043f */
[----:B---3--:R-:W-:Y:S01]  /*4460*/  IMAD.U32 R3, RZ, RZ, UR10 ;  /* 0x0000000aff037e24 */ /* 0x008fe2000f8e00ff */
[----:B------:R-:W-:-:S04]  /*4470*/  ULOP3.LUT UR10, URZ, UR15, URZ, 0x33, !UPT ;  /* 0x0000000f3f0a7292 */ /* 0x000fc8000f8e333f */
[----:B------:R-:W-:-:S05]  /*4480*/  IADD3 R3, R3, -UR14, -R2 ;  /* 0x8000000e03037c10 */ /* 0x000fca000fffe802 */
[C---:B------:R-:W-:Y:S02]  /*4490*/  IMAD.IADD R14, R3.reuse, 0x1, R8 ;  /* 0x00000001030e7824 */ /* 0x040fe400078e0208 */
[----:B------:R-:W-:-:S03]  /*44a0*/  VIADD R13, R3, UR10 ;  /* 0x0000000a030d7c36 */ /* 0x000fc60008000000 */
[----:B0-----:R-:W-:Y:S01]  /*44b0*/  VIADDMNMX R6, R12, R14, R11, PT ;  /* 0x0000000e0c067246 */ /* 0x001fe2000380010b */
[----:B------:R-:W-:Y:S01]  /*44c0*/  IMAD.IADD R3, R13, 0x1, R12 ;  /* 0x000000010d037824 */ /* 0x000fe200078e020c */
[----:B------:R-:W-:Y:S06]  /*44d0*/  @!P6 BRA `(.L_x_1752) ;  /* 0x000000000058e947 */ /* 0x000fec0003800000 */
[----:B------:R-:W-:Y:S01]  /*44e0*/  IMAD.U32 R5, RZ, RZ, UR49 ;  /* 0x00000031ff057e24 */ /* 0x000fe2000f8e00ff */
[----:B------:R-:W-:Y:S03]  /*44f0*/  BSSY B0, `(.L_x_1753) ;  /* 0x0000010000007945 */ /* 0x000fe60003800000 */
[----:B------:R-:W-:-:S04]  /*4500*/  IMAD R5, R5, UR11, R12 ;  /* 0x0000000b05057c24 */ /* 0x000fc8000f8e020c */
[----:B------:R-:W-:-:S05]  /*4510*/  VIADD R5, R5, -UR14 ;  /* 0x8000000e05057c36 */ /* 0x000fca0008000000 */
        /* <DEDUP_REMOVED lines=9> */
.L_x_1754:
[----:B------:R-:W-:-:S13]  /*45b0*/  ISETP.NE.AND P0, PT, R9, 0x1, PT ;  /* 0x000000010900780c */ /* 0x000fda0003f05270 */
[----:B------:R-:W0:Y:S02]  /*45c0*/  @P0 LDC.64 R20, c[0x0][0x9e8] ;  /* 0x00027a00ff140b82 */ /* 0x000e240000000a00 */
[----:B0-----:R-:W-:-:S05]  /*45d0*/  @P0 IMAD.HI.U32 R12, R5, R20, RZ ;  /* 0x00000014050c0227 */ /* 0x001fca00078e00ff */
[----:B------:R-:W-:-:S07]  /*45e0*/  @P0 SHF.R.U32.HI R5, RZ, R21, R12 ;  /* 0x00000015ff050219 */ /* 0x000fce000001160c */
.L_x_1755:
[----:B------:R-:W-:Y:S05]  /*45f0*/  BSYNC B0 ;  /* 0x0000000000007941 */ /* 0x000fea0003800000 */
.L_x_1753:
[----:B------:R-:W-:-:S04]  /*4600*/  IMAD R5, R5, R9, -UR18 ;  /* 0x8000001205057e24 */ /* 0x000fc8000f8e0209 */
[----:B------:R-:W-:-:S05]  /*4610*/  IMAD.IADD R12, R5, 0x1, -R2 ;  /* 0x00000001050c7824 */ /* 0x000fca00078e0a02 */
[----:B------:R-:W-:Y:S02]  /*4620*/  VIMNMX R3, R3, R12, !PT ;  /* 0x0000000c03037248 */ /* 0x000fe40007fe0100 */
[----:B------:R-:W-:-:S07]  /*4630*/  VIADDMNMX R6, R12, R9, R6, PT ;  /* 0x000000090c067246 */ /* 0x000fce0003800106 */
.L_x_1752:
[----:B------:R-:W-:Y:S01]  /*4640*/  UISETP.GE.AND UP0, UPT, UR6, 0x1, UPT ;  /* 0x000000010600788c */ /* 0x000fe2000bf06270 */
[----:B------:R-:W0:Y:S01]  /*4650*/  SHFL.IDX PT, R12, R4, 0x1, 0x1c1f ;  /* 0x003c1f00040c7f89 */ /* 0x000e2200000e0000 */
[----:B------:R-:W-:Y:S02]  /*4660*/  UISETP.GE.AND UP1, UPT, UR6, 0x2, UPT ;  /* 0x000000020600788c */ /* 0x000fe4000bf26270 */
[----:B------:R-:W-:Y:S02]  /*4670*/  UP2UR UR10, UPR, URZ, 0x1 ;  /* 0x000000013f0a7883 */ /* 0x000fe40008000000 */
[----:B------:R-:W-:Y:S01]  /*4680*/  PLOP3.LUT P1, PT, PT, PT, UP0, 0x40, 0x0 ;  /* 0x000000000000781c */ /* 0x000fe20003f2e808 */
[----:B------:R-:W-:Y:S01]  /*4690*/  UISETP.GE.AND UP0, UPT, UR6, 0xa, UPT ;  /* 0x0000000a0600788c */ /* 0x000fe2000bf06270 */
[----:B------:R-:W-:Y:S01]  /*46a0*/  PLOP3.LUT P0, PT, PT, PT, UP1, 0x40, 0x0 ;  /* 0x000000000000781c */ /* 0x000fe20003f0e818 */
[----:B------:R-:W-:Y:S01]  /*46b0*/  UISETP.GE.AND UP3, UPT, UR6, 0x9, UPT ;  /* 0x000000090600788c */ /* 0x000fe2000bf66270 */
[C---:B------:R-:W-:Y:S01]  /*46c0*/  ISETP.GT.AND P1, PT, R3.reuse, RZ, P1 ;  /* 0x000000ff0300720c */ /* 0x040fe20000f24270 */
[----:B------:R-:W-:Y:S01]  /*46d0*/  UISETP.GE.AND UP2, UPT, UR6, 0x11, UPT ;  /* 0x000000110600788c */ /* 0x000fe2000bf46270 */
[C---:B------:R-:W-:Y:S01]  /*46e0*/  ISETP.GT.AND P0, PT, R3.reuse, 0x1, P0 ;  /* 0x000000010300780c */ /* 0x040fe20000704270 */
[----:B------:R-:W-:Y:S01]  /*46f0*/  UP2UR UR22, UPR, URZ, 0x1 ;  /* 0x000000013f167883 */ /* 0x000fe20008000000 */
[----:B------:R-:W-:Y:S01]  /*4700*/  ISETP.LT.OR P1, PT, R6, 0x1, P1 ;  /* 0x000000010600780c */ /* 0x000fe20000f21670 */
[----:B------:R-:W-:Y:S01]  /*4710*/  UP2UR UR7, UPR, URZ, 0x2 ;  /* 0x000000023f077883 */ /* 0x000fe20008000000 */
[----:B------:R-:W-:Y:S01]  /*4720*/  PLOP3.LUT P2, PT, PT, PT, UP3, 0x40, 0x0 ;  /* 0x000000000000781c */ /* 0x000fe20003f4e838 */
[----:B------:R-:W-:Y:S01]  /*4730*/  UISETP.GE.AND UP1, UPT, UR6, 0x12, UPT ;  /* 0x000000120600788c */ /* 0x000fe2000bf26270 */
[----:B------:R-:W-:Y:S01]  /*4740*/  FSEL R15, R24, -INF , !P1 ;  /* 0xff800000180f7808 */ /* 0x000fe20004800000 */
[----:B------:R-:W-:Y:S01]  /*4750*/  UP2UR UR21, UPR, URZ, 0x8 ;  /* 0x000000083f157883 */ /* 0x000fe20008000000 */
[----:B------:R-:W-:Y:S01]  /*4760*/  PLOP3.LUT P1, PT, PT, PT, UP0, 0x40, 0x0 ;  /* 0x000000000000781c */ /* 0x000fe20003f2e808 */
[----:B------:R-:W-:Y:S01]  /*4770*/  UISETP.GE.AND UP0, UPT, UR6, 0x19, UPT ;  /* 0x000000190600788c */ /* 0x000fe2000bf06270 */
[C---:B------:R-:W-:Y:S01]  /*4780*/  ISETP.LT.OR P0, PT, R6.reuse, 0x2, P0 ;  /* 0x000000020600780c */ /* 0x040fe20000701670 */
[----:B------:R-:W-:Y:S01]  /*4790*/  UP2UR UR23, UPR, URZ, 0x4 ;  /* 0x000000043f177883 */ /* 0x000fe20008000000 */
[C---:B------:R-:W-:Y:S01]  /*47a0*/  ISETP.GT.AND P1, PT, R3.reuse, 0x9, P1 ;  /* 0x000000090300780c */ /* 0x040fe20000f24270 */
[----:B------:R-:W-:Y:S01]  /*47b0*/  UP2UR UR25, UPR, URZ, 0x1 ;  /* 0x000000013f197883 */ /* 0x000fe20008000000 */
[----:B------:R-:W-:Y:S01]  /*47c0*/  ISETP.GT.AND P2, PT, R3, 0x8, P2 ;  /* 0x000000080300780c */ /* 0x000fe20001744270 */
[----:B------:R-:W-:Y:S01]  /*47d0*/  UP2UR UR24, UPR, URZ, 0x2 ;  /* 0x000000023f187883 */ /* 0x000fe20008000000 */
[----:B------:R-:W-:Y:S01]  /*47e0*/  FSEL R25, R25, -INF , !P0 ;  /* 0xff80000019197808 */ /* 0x000fe20004000000 */
[----:B------:R-:W-:Y:S01]  /*47f0*/  UISETP.GE.AND UP3, UPT, UR6, 0x31, UPT ;  /* 0x000000310600788c */ /* 0x000fe2000bf66270 */
[----:B------:R-:W-:Y:S01]  /*4800*/  PLOP3.LUT P0, PT, PT, PT, UP2, 0x40, 0x0 ;  /* 0x000000000000781c */ /* 0x000fe20003f0e828 */
[----:B------:R-:W-:Y:S01]  /*4810*/  UISETP.GE.AND UP2, UPT, UR6, 0x2a, UPT ;  /* 0x0000002a0600788c */ /* 0x000fe2000bf46270 */
[C---:B------:R-:W-:Y:S01]  /*4820*/  ISETP.LT.OR P1, PT, R6.reuse, 0xa, P1 ;  /* 0x0000000a0600780c */ /* 0x040fe20000f21670 */
[----:B------:R-:W-:Y:S01]  /*4830*/  UISETP.GE.AND UP4, UPT, UR6, 0x32, UPT ;  /* 0x000000320600788c */ /* 0x000fe2000bf86270 */
[----:B------:R-:W-:Y:S01]  /*4840*/  ISETP.LT.OR P2, PT, R6, 0x9, P2 ;  /* 0x000000090600780c */ /* 0x000fe20001741670 */
[----:B------:R-:W-:Y:S01]  /*4850*/  UISETP.GE.AND UP5, UPT, UR6, 0x39, UPT ;  /* 0x000000390600788c */ /* 0x000fe2000bfa6270 */
[----:B------:R-:W-:Y:S01]  /*4860*/  ISETP.GT.AND P0, PT, R3, 0x10, P0 ;  /* 0x000000100300780c */ /* 0x000fe20000704270 */
[----:B------:R-:W-:Y:S01]  /*4870*/  UISETP.GE.AND UP6, UPT, UR6, 0x3a, UPT ;  /* 0x0000003a0600788c */ /* 0x000fe2000bfc6270 */
[----:B------:R-:W-:-:S02]  /*4880*/  FSEL R29, R29, -INF , !P1 ;  /* 0xff8000001d1d7808 */ /* 0x000fc40004800000 */
[----:B------:R-:W-:Y:S02]  /*4890*/  FSEL R21, R28, -INF , !P2 ;  /* 0xff8000001c157808 */ /* 0x000fe40005000000 */
[----:B------:R-:W-:Y:S01]  /*48a0*/  PLOP3.LUT P1, PT, PT, PT, UP0, 0x40, 0x0 ;  /* 0x000000000000781c */ /* 0x000fe20003f2e808 */
[----:B------:R-:W-:Y:S01]  /*48b0*/  UISETP.GE.AND UP0, UPT, UR6, 0x1a, UPT ;  /* 0x0000001a0600788c */ /* 0x000fe2000bf06270 */
[----:B------:R-:W-:Y:S01]  /*48c0*/  PLOP3.LUT P2, PT, PT, PT, UP1, 0x40, 0x0 ;  /* 0x000000000000781c */ /* 0x000fe20003f4e818 */
[----:B------:R-:W-:Y:S01]  /*48d0*/  UISETP.GE.AND UP1, UPT, UR6, 0x29, UPT ;  /* 0x000000290600788c */ /* 0x000fe2000bf26270 */
[----:B------:R-:W-:Y:S01]  /*48e0*/  ISETP.LT.OR P0, PT, R6, 0x11, P0 ;  /* 0x000000110600780c */ /* 0x000fe20000701670 */
[----:B------:R-:W-:Y:S01]  /*48f0*/  UP2UR UR26, UPR, URZ, 0x1 ;  /* 0x000000013f1a7883 */ /* 0x000fe20008000000 */
[----:B------:R-:W-:Y:S02]  /*4900*/  ISETP.GT.AND P2, PT, R3, 0x11, P2 ;  /* 0x000000110300780c */ /* 0x000fe40001744270 */
[----:B------:R-:W-:-:S02]  /*4910*/  FSEL R57, R32, -INF , !P0 ;  /* 0xff80000020397808 */ /* 0x000fc40004000000 */
[----:B------:R-:W-:Y:S01]  /*4920*/  PLOP3.LUT P0, PT, PT, PT, UP0, 0x40, 0x0 ;  /* 0x000000000000781c */ /* 0x000fe20003f0e808 */
[----:B------:R-:W-:Y:S01]  /*4930*/  UISETP.GE.AND UP0, UPT, UR6, 0x21, UPT ;  /* 0x000000210600788c */ /* 0x000fe2000bf06270 */
[C---:B------:R-:W-:Y:S02]  /*4940*/  ISETP.LT.OR P2, PT, R6.reuse, 0x12, P2 ;  /* 0x000000120600780c */ /* 0x040fe40001741670 */
[----:B------:R-:W-:Y:S01]  /*4950*/  ISETP.GT.AND P1, PT, R3, 0x18, P1 ;  /* 0x000000180300780c */ /* 0x000fe20000f24270 */
[----:B------:R-:W-:Y:S01]  /*4960*/  UP2UR UR27, UPR, URZ, 0x1 ;  /* 0x000000013f1b7883 */ /* 0x000fe20008000000 */
[----:B------:R-:W-:Y:S02]  /*4970*/  FSEL R33, R33, -INF , !P2 ;  /* 0xff80000021217808 */ /* 0x000fe40005000000 */
[----:B------:R-:W-:Y:S01]  /*4980*/  PLOP3.LUT P2, PT, PT, PT, UP0, 0x40, 0x0 ;  /* 0x000000000000781c */ /* 0x000fe20003f4e808 */
[----:B------:R-:W-:Y:S01]  /*4990*/  UISETP.GE.AND UP0, UPT, UR6, 0x22, UPT ;  /* 0x000000220600788c */ /* 0x000fe2000bf06270 */
[----:B------:R-:W-:-:S02]  /*49a0*/  ISETP.LT.OR P1, PT, R6, 0x19, P1 ;  /* 0x000000190600780c */ /* 0x000fc40000f21670 */
[C---:B------:R-:W-:Y:S02]  /*49b0*/  ISETP.GT.AND P0, PT, R3.reuse, 0x19, P0 ;  /* 0x000000190300780c */ /* 0x040fe40000704270 */
[----:B------:R-:W-:Y:S02]  /*49c0*/  FSEL R59, R36, -INF , !P1 ;  /* 0xff800000243b7808 */ /* 0x000fe40004800000 */
[----:B------:R-:W-:Y:S02]  /*49d0*/  PLOP3.LUT P1, PT, PT, PT, UP0, 0x40, 0x0 ;  /* 0x000000000000781c */ /* 0x000fe40003f2e808 */
[C---:B------:R-:W-:Y:S02]  /*49e0*/  ISETP.GT.AND P2, PT, R3.reuse, 0x20, P2 ;  /* 0x000000200300780c */ /* 0x040fe40001744270 */
[----:B------:R-:W-:Y:S02]  /*49f0*/  ISETP.GT.AND P1, PT, R3, 0x21, P1 ;  /* 0x000000210300780c */ /* 0x000fe40000f24270 */
[----:B------:R-:W-:-:S02]  /*4a00*/  ISETP.LT.OR P0, PT, R6, 0x1a, P0 ;  /* 0x0000001a0600780c */ /* 0x000fc40000701670 */
[C---:B------:R-:W-:Y:S02]  /*4a10*/  ISETP.LT.OR P2, PT, R6.reuse, 0x21, P2 ;  /* 0x000000210600780c */ /* 0x040fe40001741670 */
[----:B------:R-:W-:Y:S02]  /*4a20*/  ISETP.LT.OR P1, PT, R6, 0x22, P1 ;  /* 0x000000220600780c */ /* 0x000fe40000f21670 */
[----:B------:R-:W-:Y:S02]  /*4a30*/  FSEL R37, R37, -INF , !P0 ;  /* 0xff80000025257808 */ /* 0x000fe40004000000 */
[----:B------:R-:W-:Y:S02]  /*4a40*/  FSEL R61, R40, -INF , !P2 ;  /* 0xff800000283d7808 */ /* 0x000fe40005000000 */
[----:B------:R-:W-:Y:S02]  /*4a50*/  FSEL R41, R41, -INF , !P1 ;  /* 0xff80000029297808 */ /* 0x000fe40004800000 */
[----:B------:R-:W-:-:S02]  /*4a60*/  PLOP3.LUT P0, PT, PT, PT, UP1, 0x40, 0x0 ;  /* 0x000000000000781c */ /* 0x000fc40003f0e818 */
[----:B------:R-:W-:Y:S02]  /*4a70*/  PLOP3.LUT P2, PT, PT, PT, UP2, 0x40, 0x0 ;  /* 0x000000000000781c */ /* 0x000fe40003f4e828 */
[----:B------:R-:W-:Y:S02]  /*4a80*/  PLOP3.LUT P1, PT, PT, PT, UP3, 0x40, 0x0 ;  /* 0x000000000000781c */ /* 0x000fe40003f2e838 */
[C---:B------:R-:W-:Y:S02]  /*4a90*/  ISETP.GT.AND P0, PT, R3.reuse, 0x28, P0 ;  /* 0x000000280300780c */ /* 0x040fe40000704270 */
        /* <DEDUP_REMOVED lines=13> */
[----:B------:R-:W-:Y:S01]  /*4b70*/  ISETP.GT.AND P1, PT, R3, 0x39, P1 ;  /* 0x000000390300780c */ /* 0x000fe20000f24270 */
[----:B0-----:R-:W-:Y:S01]  /*4b80*/  IMAD.IADD R3, R13, 0x1, R12 ;  /* 0x000000010d037824 */ /* 0x001fe200078e020c */
[----:B------:R-:W-:-:S02]  /*4b90*/  ISETP.LT.OR P0, PT, R6, 0x32, P0 ;  /* 0x000000320600780c */ /* 0x000fc40000701670 */
[C---:B------:R-:W-:Y:S02]  /*4ba0*/  ISETP.LT.OR P2, PT, R6.reuse, 0x39, P2 ;  /* 0x000000390600780c */ /* 0x040fe40001741670 */
[----:B------:R-:W-:Y:S02]  /*4bb0*/  ISETP.LT.OR P1, PT, R6, 0x3a, P1 ;  /* 0x0000003a0600780c */ /* 0x000fe40000f21670 */
[----:B------:R-:W-:Y:S02]  /*4bc0*/  VIADDMNMX R4, R12, R14, R11, PT ;  /* 0x0000000e0c047246 */ /* 0x000fe4000380010b */
[----:B------:R-:W-:Y:S02]  /*4bd0*/  FSEL R49, R49, -INF , !P0 ;  /* 0xff80000031317808 */ /* 0x000fe40004000000 */
[----:B------:R-:W-:Y:S02]  /*4be0*/  FSEL R67, R52, -INF , !P2 ;  /* 0xff80000034437808 */ /* 0x000fe40005000000 */
[----:B------:R-:W-:Y:S01]  /*4bf0*/  FSEL R53, R53, -INF , !P1 ;  /* 0xff80000035357808 */ /* 0x000fe20004800000 */
        /* <DEDUP_REMOVED lines=14> */
.L_x_1758:
[----:B------:R-:W-:-:S13]  /*4ce0*/  ISETP.NE.AND P0, PT, R9, 0x1, PT ;  /* 0x000000010900780c */ /* 0x000fda0003f05270 */
[----:B------:R-:W0:Y:S02]  /*4cf0*/  @P0 LDC.64 R12, c[0x0][0x9e8] ;  /* 0x00027a00ff0c0b82 */ /* 0x000e240000000a00 */
[----:B0-----:R-:W-:-:S05]  /*4d00*/  @P0 IMAD.HI.U32 R6, R5, R12, RZ ;  /* 0x0000000c05060227 */ /* 0x001fca00078e00ff */
[----:B------:R-:W-:-:S07]  /*4d10*/  @P0 SHF.R.U32.HI R5, RZ, R13, R6 ;  /* 0x0000000dff050219 */ /* 0x000fce0000011606 */
.L_x_1759:
[----:B------:R-:W-:Y:S05]  /*4d20*/  BSYNC B0 ;  /* 0x0000000000007941 */ /* 0x000fea0003800000 */
.L_x_1757:
[----:B------:R-:W-:-:S04]  /*4d30*/  IMAD R5, R5, R9, -UR18 ;  /* 0x8000001205057e24 */ /* 0x000fc8000f8e0209 */
[----:B------:R-:W-:-:S05]  /*4d40*/  IMAD.IADD R6, R5, 0x1, -R2 ;  /* 0x0000000105067824 */ /* 0x000fca00078e0a02 */
[----:B------:R-:W-:Y:S02]  /*4d50*/  VIMNMX R3, R3, R6, !PT ;  /* 0x0000000603037248 */ /* 0x000fe40007fe0100 */
[----:B------:R-:W-:-:S07]  /*4d60*/  VIADDMNMX R4, R6, R9, R4, PT ;  /* 0x0000000906047246 */ /* 0x000fce0003800104 */
.L_x_1756:
[----:B------:R-:W-:Y:S01]  /*4d70*/  FMNMX.FTZ R5, R15, R25, !PT ;  /* 0x000000190f057209 */ /* 0x000fe20007810000 */
[----:B------:R-:W-:Y:S01]  /*4d80*/  UP2UR UR6, UPR, URZ, 0x4 ;  /* 0x000000043f067883 */ /* 0x000fe20008000000 */
[----:B------:R-:W-:Y:S01]  /*4d90*/  BAR.SYNC.DEFER_BLOCKING 0xf, 0x100 ;  /* 0x03c4000000007b1d */ /* 0x000fe20000010000 */
[----:B------:R-:W-:Y:S01]  /*4da0*/  UISETP.NE.AND UP2, UPT, UR7, URZ, UPT ;  /* 0x0000003f0700728c */ /* 0x000fe2000bf45270 */
[----:B------:R-:W-:Y:S01]  /*4db0*/  FMNMX.FTZ R5, R21, R5, !PT ;  /* 0x0000000515057209 */ /* 0x000fe20007810000 */
[----:B------:R-:W-:Y:S02]  /*4dc0*/  UP2UR UR7, UPR, URZ, 0x8 ;  /* 0x000000083f077883 */ /* 0x000fe40008000000 */
[----:B------:R-:W-:Y:S01]  /*4dd0*/  UISETP.NE.AND UP3, UPT, UR10, URZ, UPT ;  /* 0x0000003f0a00728c */ /* 0x000fe2000bf65270 */
[----:B------:R-:W-:Y:S01]  /*4de0*/  FMNMX.FTZ R5, R29, R5, !PT ;  /* 0x000000051d057209 */ /* 0x000fe20007810000 */
[----:B------:R-:W-:Y:S01]  /*4df0*/  UP2UR UR18, UPR, URZ, 0x10 ;  /* 0x000000103f127883 */ /* 0x000fe20008000000 */
[----:B------:R-:W-:Y:S01]  /*4e00*/  PLOP3.LUT P0, PT, PT, PT, UP2, 0x40, 0x0 ;  /* 0x000000000000781c */ /* 0x000fe20003f0e828 */
[----:B------:R-:W-:Y:S01]  /*4e10*/  ULDC UR10, c[0x0][0x988] ;  /* 0x00026200000a7ab9 */ /* 0x000fe20000000800 */
[----:B------:R-:W-:Y:S01]  /*4e20*/  FMNMX.FTZ R5, R57, R5, !PT ;  /* 0x0000000539057209 */ /* 0x000fe20007810000 */
[----:B------:R-:W-:Y:S01]  /*4e30*/  UP2UR UR19, UPR, URZ, 0x20 ;  /* 0x000000203f137883 */ /* 0x000fe20008000000 */
[----:B------:R-:W-:Y:S01]  /*4e40*/  PLOP3.LUT P1, PT, PT, PT, UP3, 0x40, 0x0 ;  /* 0x000000000000781c */ /* 0x000fe20003f2e838 */
[----:B------:R-:W-:Y:S01]  /*4e50*/  UISETP.NE.AND UP4, UPT, UR21, URZ, UPT ;  /* 0x0000003f1500728c */ /* 0x000fe2000bf85270 */
[----:B------:R-:W-:Y:S01]  /*4e60*/  FMNMX.FTZ R5, R33, R5, !PT ;  /* 0x0000000521057209 */ /* 0x000fe20007810000 */
[----:B------:R-:W-:Y:S01]  /*4e70*/  UISETP.NE.AND UP5, UPT, UR22, URZ, UPT ;  /* 0x0000003f1600728c */ /* 0x000fe2000bfa5270 */
[----:B------:R-:W-:Y:S01]  /*4e80*/  ISETP.GT.AND P1, PT, R3, RZ, P1 ;  /* 0x000000ff0300720c */ /* 0x000fe20000f24270 */
[----:B------:R-:W-:Y:S01]  /*4e90*/  UISETP.NE.AND UP2, UPT, UR23, URZ, UPT ;  /* 0x0000003f1700728c */ /* 0x000fe2000bf45270 */
[----:B------:R-:W-:Y:S01]  /*4ea0*/  FMNMX.FTZ R5, R59, R5, !PT ;  /* 0x000000053b057209 */ /* 0x000fe20007810000 */
[----:B------:R-:W-:Y:S01]  /*4eb0*/  UISETP.NE.AND UP3, UPT, UR24, URZ, UPT ;  /* 0x0000003f1800728c */ /* 0x000fe2000bf65270 */
[----:B------:R-:W-:Y:S01]  /*4ec0*/  ISETP.LT.OR P1, PT, R4, 0x1, P1 ;  /* 0x000000010400780c */ /* 0x000fe20000f21670 */
[----:B------:R-:W-:Y:S01]  /*4ed0*/  UP2UR UR20, UPR, URZ, 0x40 ;  /* 0x000000403f147883 */ /* 0x000fe20008000000 */
[----:B------:R-:W-:Y:S01]  /*4ee0*/  FMNMX.FTZ R5, R37, R5, !PT ;  /* 0x0000000525057209 */ /* 0x000fe20007810000 */
[----:B------:R-:W-:Y:S01]  /*4ef0*/  UISETP.NE.AND UP6, UPT, UR27, URZ, UPT ;  /* 0x0000003f1b00728c */ /* 0x000fe2000bfc5270 */
[----:B------:R-:W-:-:S02]  /*4f00*/  FSEL R26, R26, -INF , !P1 ;  /* 0xff8000001a1a7808 */ /* 0x000fc40004800000 */
[----:B------:R-:W-:Y:S02]  /*4f10*/  FMNMX.FTZ R5, R61, R5, !PT ;  /* 0x000000053d057209 */ /* 0x000fe40007810000 */
[----:B------:R-:W-:Y:S01]  /*4f20*/  PLOP3.LUT P1, PT, PT, PT, UP5, 0x40, 0x0 ;  /* 0x000000000000781c */ /* 0x000fe20003f2e858 */
[----:B------:R-:W-:Y:S01]  /*4f30*/  UISETP.NE.AND UP5, UPT, UR26, URZ, UPT ;  /* 0x0000003f1a00728c */ /* 0x000fe2000bfa5270 */
[----:B------:R-:W-:Y:S02]  /*4f40*/  FMNMX.FTZ R5, R41, R5, !PT ;  /* 0x0000000529057209 */ /* 0x000fe40007810000 */
[----:B------:R-:W-:Y:S02]  /*4f50*/  ISETP.GT.AND P0, PT, R3, 0x1, P0 ;  /* 0x000000010300780c */ /* 0x000fe40000704270 */
[----:B------:R-:W-:Y:S02]  /*4f60*/  FMNMX.FTZ R5, R63, R5, !PT ;  /* 0x000000053f057209 */ /* 0x000fe40007810000 */
[----:B------:R-:W-:-:S02]  /*4f70*/  ISETP.GT.AND P1, PT, R3, 0x9, P1 ;  /* 0x000000090300780c */ /* 0x000fc40000f24270 */
[----:B------:R-:W-:Y:S02]  /*4f80*/  FMNMX.FTZ R5, R45, R5, !PT ;  /* 0x000000052d057209 */ /* 0x000fe40007810000 */
[C---:B------:R-:W-:Y:S02]  /*4f90*/  ISETP.LT.OR P0, PT, R4.reuse, 0x2, P0 ;  /* 0x000000020400780c */ /* 0x040fe40000701670 */
[----:B------:R-:W-:Y:S02]  /*4fa0*/  FMNMX.FTZ R5, R65, R5, !PT ;  /* 0x0000000541057209 */ /* 0x000fe40007810000 */
[----:B------:R-:W-:Y:S02]  /*4fb0*/  ISETP.LT.OR P1, PT, R4, 0xa, P1 ;  /* 0x0000000a0400780c */ /* 0x000fe40000f21670 */
[----:B------:R-:W-:Y:S02]  /*4fc0*/  FMNMX.FTZ R5, R49, R5, !PT ;  /* 0x0000000531057209 */ /* 0x000fe40007810000 */
[----:B------:R-:W-:-:S02]  /*4fd0*/  FSEL R27, R27, -INF , !P0 ;  /* 0xff8000001b1b7808 */ /* 0x000fc40004000000 */
[----:B------:R-:W-:Y:S02]  /*4fe0*/  FMNMX.FTZ R5, R67, R5, !PT ;  /* 0x0000000543057209 */ /* 0x000fe40007810000 */
[----:B------:R-:W-:Y:S01]  /*4ff0*/  PLOP3.LUT P0, PT, PT, PT, UP2, 0x40, 0x0 ;  /* 0x000000000000781c */ /* 0x000fe20003f0e828 */
[----:B------:R-:W-:Y:S01]  /*5000*/  UISETP.NE.AND UP2, UPT, UR6, URZ, UPT ;  /* 0x0000003f0600728c */ /* 0x000fe2000bf45270 */
[----:B------:R-:W-:Y:S02]  /*5010*/  FMNMX.FTZ R6, R53, R5, !PT ;  /* 0x0000000535067209 */ /* 0x000fe40007810000 */
[----:B------:R-:W-:Y:S02]  /*5020*/  FSEL R31, R31, -INF , !P1 ;  /* 0xff8000001f1f7808 */ /* 0x000fe40004800000 */
[----:B------:R-:W-:Y:S01]  /*5030*/  ISETP.GT.AND P0, PT, R3, 0x10, P0 ;  /* 0x000000100300780c */ /* 0x000fe20000704270 */
[----:B------:R-:W0:Y:S03]  /*5040*/  SHFL.BFLY PT, R5, R6, 0x2, 0x1f ;  /* 0x0c401f0006057f89 */ /* 0x000e2600000e0000 */
[----:B------:R-:W-:-:S04]  /*5050*/  ISETP.LT.OR P0, PT, R4, 0x11, P0 ;  /* 0x000000110400780c */ /* 0x000fc80000701670 */
[----:B------:R-:W-:Y:S02]  /*5060*/  FSEL R34, R34, -INF , !P0 ;  /* 0xff80000022227808 */ /* 0x000fe40004000000 */
[----:B------:R-:W-:Y:S01]  /*5070*/  PLOP3.LUT P0, PT, PT, PT, UP5, 0x40, 0x0 ;  /* 0x000000000000781c */ /* 0x000fe20003f0e858 */
[----:B------:R-:W-:-:S03]  /*5080*/  UISETP.NE.AND UP5, UPT, UR19, URZ, UPT ;  /* 0x0000003f1300728c */ /* 0x000fc6000bfa5270 */
[----:B------:R-:W-:-:S04]  /*5090*/  ISETP.GT.AND P0, PT, R3, 0x19, P0 ;  /* 0x000000190300780c */ /* 0x000fc80000704270 */
[----:B------:R-:W-:-:S04]  /*50a0*/  ISETP.LT.OR P0, PT, R4, 0x1a, P0 ;  /* 0x0000001a0400780c */ /* 0x000fc80000701670 */
[----:B------:R-:W-:Y:S02]  /*50b0*/  FSEL R39, R39, -INF , !P0 ;  /* 0xff80000027277808 */ /* 0x000fe40004000000 */
[----:B------:R-:W-:Y:S02]  /*50c0*/  PLOP3.LUT P0, PT, PT, PT, UP1, 0x40, 0x0 ;  /* 0x000000000000781c */ /* 0x000fe40003f0e818 */
[----:B0-----:R-:W-:Y:S02]  /*50d0*/  FMNMX.FTZ R11, R6, R5, !PT ;  /* 0x00000005060b7209 */ /* 0x001fe40007810000 */
[----:B------:R-:W-:-:S03]  /*50e0*/  ISETP.GT.AND P0, PT, R3, 0x28, P0 ;  /* 0x000000280300780c */ /* 0x000fc60000704270 */
[----:B------:R-:W0:Y:S01]  /*50f0*/  SHFL.BFLY PT, R12, R11, 0x1, 0x1f ;  /* 0x0c201f000b0c7f89 */ /* 0x000e2200000e0000 */
[----:B------:R-:W-:-:S04]  /*5100*/  ISETP.LT.OR P0, PT, R4, 0x29, P0 ;  /* 0x000000290400780c */ /* 0x000fc80000701670 */
[----:B------:R-:W-:Y:S02]  /*5110*/  FSEL R46, R46, -INF , !P0 ;  /* 0xff8000002e2e7808 */ /* 0x000fe40004000000 */
[----:B0-----:R-:W-:Y:S02]  /*5120*/  FMNMX.FTZ R5, R11, R12, !PT ;  /* 0x0000000c0b057209 */ /* 0x001fe40007810000 */
[----:B------:R-:W-:Y:S02]  /*5130*/  FMNMX.FTZ R11, R26, R27, !PT ;  /* 0x0000001b1a0b7209 */ /* 0x000fe40007810000 */
[C---:B------:R-:W-:Y:S01]  /*5140*/  FSETP.NEU.FTZ.AND P2, PT, R5.reuse, -INF , PT ;  /* 0xff8000000500780b */ /* 0x040fe20003f5d000 */
[----:B------:R-:W-:-:S05]  /*5150*/  FMUL.FTZ R12, R5, UR10 ;  /* 0x0000000a050c7c20 */ /* 0x000fca0008410000 */
[----:B------:R-:W-:Y:S02]  /*5160*/  FSEL R12, R12, RZ, P2 ;  /* 0x000000ff0c0c7208 */ /* 0x000fe40001000000 */
[----:B------:R-:W-:Y:S01]  /*5170*/  PLOP3.LUT P2, PT, PT, PT, UP4, 0x40, 0x0 ;  /* 0x000000000000781c */ /* 0x000fe20003f4e848 */
[----:B------:R-:W-:Y:S02]  /*5180*/  UISETP.NE.AND UP4, UPT, UR25, URZ, UPT ;  /* 0x0000003f1900728c */ /* 0x000fe4000bf85270 */
[--C-:B------:R-:W-:Y:S01]  /*5190*/  FFMA.FTZ R13, R15, UR10, -R12.reuse ;  /* 0x0000000a0f0d7c23 */ /* 0x100fe2000801080c */
[----:B------:R-:W-:Y:S01]  /*51a0*/  ISETP.GT.AND P2, PT, R3, 0x8, P2 ;  /* 0x000000080300780c */ /* 0x000fe20001744270 */
[--C-:B------:R-:W-:Y:S01]  /*51b0*/  FFMA.FTZ R14, R29, UR10, -R12.reuse ;  /* 0x0000000a1d0e7c23 */ /* 0x100fe2000801080c */
[--C-:B------:R-:W-:Y:S01]  /*51c0*/  FFMA.FTZ R20, R57, UR10, -R12.reuse ;  /* 0x0000000a39147c23 */ /* 0x100fe2000801080c */
[----:B------:R-:W-:Y:S01]  /*51d0*/  PLOP3.LUT P1, PT, PT, PT, UP4, 0x40, 0x0 ;  /* 0x000000000000781c */ /* 0x000fe20003f2e848 */
[----:B------:R-:W-:Y:S01]  /*51e0*/  UISETP.NE.AND UP4, UPT, UR18, URZ, UPT ;  /* 0x0000003f1200728c */ /* 0x000fe2000bf85270 */
[----:B------:R-:W-:Y:S01]  /*51f0*/  ISETP.LT.OR P2, PT, R4, 0x9, P2 ;  /* 0x000000090400780c */ /* 0x000fe20001741670 */
[----:B------:R-:W-:Y:S01]  /*5200*/  MUFU.EX2 R13, R13 ;  /* 0x0000000d000d7308 */ /* 0x000fe20000000800 */
[----:B------:R-:W-:Y:S01]  /*5210*/  ISETP.GT.AND P1, PT, R3, 0x18, P1 ;  /* 0x000000180300780c */ /* 0x000fe20000f24270 */
[--C-:B------:R-:W-:Y:S01]  /*5220*/  FFMA.FTZ R24, R37, UR10, -R12.reuse ;  /* 0x0000000a25187c23 */ /* 0x100fe2000801080c */
[----:B------:R-:W-:Y:S01]  /*5230*/  FSEL R30, R30, -INF , !P2 ;  /* 0xff8000001e1e7808 */ /* 0x000fe20005000000 */
[--C-:B------:R-:W-:Y:S01]  /*5240*/  FFMA.FTZ R28, R45, UR10, -R12.reuse ;  /* 0x0000000a2d1c7c23 */ /* 0x100fe2000801080c */
[----:B------:R-:W-:Y:S01]  /*5250*/  PLOP3.LUT P2, PT, PT, PT, UP3, 0x40, 0x0 ;  /* 0x000000000000781c */ /* 0x000fe20003f4e838 */
[----:B------:R-:W-:Y:S01]  /*5260*/  UISETP.NE.AND UP3, UPT, UR7, URZ, UPT ;  /* 0x0000003f0700728c */ /* 0x000fe2000bf65270 */
[----:B------:R-:W-:Y:S01]  /*5270*/  ISETP.LT.OR P1, PT, R4, 0x19, P1 ;  /* 0x000000190400780c */ /* 0x000fe20000f21670 */
[----:B------:R0:W-:Y:S01]  /*5280*/  MUFU.EX2 R15, R14 ;  /* 0x0000000e000f7308 */ /* 0x0001e20000000800 */
[----:B------:R-:W-:Y:S01]  /*5290*/  ISETP.GT.AND P2, PT, R3, 0x11, P2 ;  /* 0x000000110300780c */ /* 0x000fe20001744270 */
[----:B------:R-:W-:Y:S01]  /*52a0*/  FFMA.FTZ R32, R65, UR10, -R12 ;  /* 0x0000000a41207c23 */ /* 0x000fe2000801080c */
[----:B------:R-:W-:-:S02]  /*52b0*/  FMNMX.FTZ R6, R30, R11, !PT ;  /* 0x0000000b1e067209 */ /* 0x000fc40007810000 */
[----:B------:R-:W-:Y:S02]  /*52c0*/  ISETP.LT.OR P2, PT, R4, 0x12, P2 ;  /* 0x000000120400780c */ /* 0x000fe40001741670 */
[----:B------:R-:W-:Y:S01]  /*52d0*/  FSEL R38, R38, -INF , !P1 ;  /* 0xff80000026267808 */ /* 0x000fe20004800000 */
[----:B------:R-:W-:Y:S01]  /*52e0*/  MUFU.EX2 R20, R20 ;  /* 0x0000001400147308 */ /* 0x000fe20000000800 */
[----:B------:R-:W-:Y:S01]  /*52f0*/  FSEL R35, R35, -INF , !P2 ;  /* 0xff80000023237808 */ /* 0x000fe20005000000 */
[----:B0-----:R-:W-:Y:S01]  /*5300*/  FFMA.FTZ R14, R63, UR10, -R12 ;  /* 0x0000000a3f0e7c23 */ /* 0x001fe2000801080c */
[----:B------:R-:W-:Y:S02]  /*5310*/  FMNMX.FTZ R11, R31, R6, !PT ;  /* 0x000000061f0b7209 */ /* 0x000fe40007810000 */
[----:B------:R-:W-:Y:S01]  /*5320*/  PLOP3.LUT P2, PT, PT, PT, UP6, 0x40, 0x0 ;  /* 0x000000000000781c */ /* 0x000fe20003f4e868 */
[----:B------:R-:W-:Y:S01]  /*5330*/  UISETP.NE.AND UP6, UPT, UR20, URZ, UPT ;  /* 0x0000003f1400728c */ /* 0x000fe2000bfc5270 */
[----:B------:R-:W-:Y:S01]  /*5340*/  PLOP3.LUT P1, PT, PT, PT, UP0, 0x40, 0x0 ;  /* 0x000000000000781c */ /* 0x000fe20003f2e808 */
[----:B------:R-:W-:Y:S01]  /*5350*/  MUFU.EX2 R29, R28 ;  /* 0x0000001c001d7308 */ /* 0x000fe20000000800 */
[----:B------:R-:W-:-:S02]  /*5360*/  FMNMX.FTZ R6, R34, R11, !PT ;  /* 0x0000000b22067209 */ /* 0x000fc40007810000 */
[C---:B------:R-:W-:Y:S02]  /*5370*/  ISETP.GT.AND P2, PT, R3.reuse, 0x20, P2 ;  /* 0x000000200300780c */ /* 0x040fe40001744270 */
[----:B------:R-:W-:Y:S02]  /*5380*/  ISETP.GT.AND P1, PT, R3, 0x21, P1 ;  /* 0x000000210300780c */ /* 0x000fe40000f24270 */
[----:B------:R-:W-:Y:S01]  /*5390*/  FMNMX.FTZ R11, R35, R6, !PT ;  /* 0x00000006230b7209 */ /* 0x000fe20007810000 */
[----:B------:R-:W-:Y:S01]  /*53a0*/  MUFU.EX2 R24, R24 ;  /* 0x0000001800187308 */ /* 0x000fe20000000800 */
[C---:B------:R-:W-:Y:S02]  /*53b0*/  ISETP.LT.OR P2, PT, R4.reuse, 0x21, P2 ;  /* 0x000000210400780c */ /* 0x040fe40001741670 */
[----:B------:R-:W-:Y:S02]  /*53c0*/  ISETP.LT.OR P1, PT, R4, 0x22, P1 ;  /* 0x000000220400780c */ /* 0x000fe40000f21670 */
[----:B------:R-:W-:-:S02]  /*53d0*/  FMNMX.FTZ R6, R38, R11, !PT ;  /* 0x0000000b26067209 */ /* 0x000fc40007810000 */
[----:B------:R-:W-:Y:S01]  /*53e0*/  FSEL R42, R42, -INF , !P2 ;  /* 0xff8000002a2a7808 */ /* 0x000fe20005000000 */
[----:B------:R-:W-:Y:S01]  /*53f0*/  MUFU.EX2 R14, R14 ;  /* 0x0000000e000e7308 */ /* 0x000fe20000000800 */
[----:B------:R-:W-:Y:S02]  /*5400*/  FSEL R43, R43, -INF , !P1 ;  /* 0xff8000002b2b7808 */ /* 0x000fe40004800000 */
[----:B------:R-:W-:Y:S02]  /*5410*/  PLOP3.LUT P2, PT, PT, PT, UP2, 0x40, 0x0 ;  /* 0x000000000000781c */ /* 0x000fe40003f4e828 */
[----:B------:R-:W-:Y:S02]  /*5420*/  PLOP3.LUT P1, PT, PT, PT, UP3, 0x40, 0x0 ;  /* 0x000000000000781c */ /* 0x000fe40003f2e838 */
[----:B------:R-:W-:Y:S01]  /*5430*/  FMNMX.FTZ R11, R39, R6, !PT ;  /* 0x00000006270b7209 */ /* 0x000fe20007810000 */
[----:B------:R-:W-:Y:S01]  /*5440*/  MUFU.EX2 R32, R32 ;  /* 0x0000002000207308 */ /* 0x000fe20000000800 */
[----:B------:R-:W-:-:S02]  /*5450*/  ISETP.GT.AND P2, PT, R3, 0x29, P2 ;  /* 0x000000290300780c */ /* 0x000fc40001744270 */
[----:B------:R-:W-:Y:S02]  /*5460*/  ISETP.GT.AND P1, PT, R3, 0x30, P1 ;  /* 0x000000300300780c */ /* 0x000fe40000f24270 */
[----:B------:R-:W-:Y:S02]  /*5470*/  FMNMX.FTZ R6, R42, R11, !PT ;  /* 0x0000000b2a067209 */ /* 0x000fe40007810000 */
[C---:B------:R-:W-:Y:S02]  /*5480*/  ISETP.LT.OR P2, PT, R4.reuse, 0x2a, P2 ;  /* 0x0000002a0400780c */ /* 0x040fe40001741670 */
[----:B------:R-:W-:Y:S02]  /*5490*/  ISETP.LT.OR P1, PT, R4, 0x31, P1 ;  /* 0x000000310400780c */ /* 0x000fe40000f21670 */
[----:B------:R-:W-:Y:S02]  /*54a0*/  PLOP3.LUT P0, PT, PT, PT, UP4, 0x40, 0x0 ;  /* 0x000000000000781c */ /* 0x000fe40003f0e848 */
[----:B------:R-:W-:-:S02]  /*54b0*/  FMNMX.FTZ R11, R43, R6, !PT ;  /* 0x000000062b0b7209 */ /* 0x000fc40007810000 */
[----:B------:R-:W-:Y:S02]  /*54c0*/  FSEL R47, R47, -INF , !P2 ;  /* 0xff8000002f2f7808 */ /* 0x000fe40005000000 */
[----:B------:R-:W-:Y:S02]  /*54d0*/  FSEL R50, R50, -INF , !P1 ;  /* 0xff80000032327808 */ /* 0x000fe40004800000 */
[----:B------:R-:W-:Y:S02]  /*54e0*/  PLOP3.LUT P2, PT, PT, PT, UP5, 0x40, 0x0 ;  /* 0x000000000000781c */ /* 0x000fe40003f4e858 */
[----:B------:R-:W-:Y:S02]  /*54f0*/  PLOP3.LUT P1, PT, PT, PT, UP6, 0x40, 0x0 ;  /* 0x000000000000781c */ /* 0x000fe40003f2e868 */
[----:B------:R-:W-:Y:S02]  /*5500*/  ISETP.GT.AND P0, PT, R3, 0x31, P0 ;  /* 0x000000310300780c */ /* 0x000fe40000704270 */
[----:B------:R-:W-:Y:S01]  /*5510*/  FMNMX.FTZ R6, R46, R11, !PT ;  /* 0x0000000b2e067209 */ /* 0x000fe20007810000 */
[--C-:B------:R-:W-:Y:S01]  /*5520*/  FFMA.FTZ R11, R25, UR10, -R12.reuse ;  /* 0x0000000a190b7c23 */ /* 0x100fe2000801080c */
[----:B------:R-:W-:Y:S01]  /*5530*/  ISETP.GT.AND P2, PT, R3, 0x38, P2 ;  /* 0x000000380300780c */ /* 0x000fe20001744270 */
[----:B------:R-:W-:Y:S01]  /*5540*/  FFMA.FTZ R25, R61, UR10, -R12 ;  /* 0x0000000a3d197c23 */ /* 0x000fe2000801080c */
[----:B------:R-:W-:Y:S01]  /*5550*/  ISETP.GT.AND P1, PT, R3, 0x39, P1 ;  /* 0x000000390300780c */ /* 0x000fe20000f24270 */
[----:B------:R0:W3:Y:S01]  /*5560*/  MUFU.EX2 R152, R11 ;  /* 0x0000000b00987308 */ /* 0x0000e20000000800 */
[----:B------:R-:W-:-:S02]  /*5570*/  ISETP.LT.OR P0, PT, R4, 0x32, P0 ;  /* 0x000000320400780c */ /* 0x000fc40000701670 */
[----:B------:R-:W-:Y:S02]  /*5580*/  FMNMX.FTZ R3, R47, R6, !PT ;  /* 0x000000062f037209 */ /* 0x000fe40007810000 */
[----:B------:R-:W-:Y:S02]  /*5590*/  ISETP.LT.OR P2, PT, R4, 0x39, P2 ;  /* 0x000000390400780c */ /* 0x000fe40001741670 */
[----:B------:R-:W-:Y:S01]  /*55a0*/  FSEL R51, R51, -INF , !P0 ;  /* 0xff80000033337808 */ /* 0x000fe20004000000 */
[----:B------:R-:W-:Y:S01]  /*55b0*/  MUFU.EX2 R25, R25 ;  /* 0x0000001900197308 */ /* 0x000fe20000000800 */
[----:B------:R-:W-:Y:S01]  /*55c0*/  FMNMX.FTZ R6, R50, R3, !PT ;  /* 0x0000000332067209 */ /* 0x000fe20007810000 */
[--C-:B0-----:R-:W-:Y:S01]  /*55d0*/  FFMA.FTZ R11, R33, UR10, -R12.reuse ;  /* 0x0000000a210b7c23 */ /* 0x101fe2000801080c */
[----:B------:R-:W-:Y:S01]  /*55e0*/  ISETP.LT.OR P1, PT, R4, 0x3a, P1 ;  /* 0x0000003a0400780c */ /* 0x000fe20000f21670 */
[----:B------:R-:W-:Y:S01]  /*55f0*/  FFMA.FTZ R33, R49, UR10, -R12 ;  /* 0x0000000a31217c23 */ /* 0x000fe2000801080c */
[----:B------:R-:W-:-:S02]  /*5600*/  FSEL R54, R54, -INF , !P2 ;  /* 0xff80000036367808 */ /* 0x000fc40005000000 */
[----:B------:R-:W-:Y:S01]  /*5610*/  FMNMX.FTZ R3, R51, R6, !PT ;  /* 0x0000000633037209 */ /* 0x000fe20007810000 */
[--C-:B------:R-:W-:Y:S01]  /*5620*/  FFMA.FTZ R6, R21, UR10, -R12.reuse ;  /* 0x0000000a15067c23 */ /* 0x100fe2000801080c */
[----:B------:R-:W-:Y:S01]  /*5630*/  FSEL R55, R55, -INF , !P1 ;  /* 0xff80000037377808 */ /* 0x000fe20004800000 */
[----:B------:R-:W-:Y:S01]  /*5640*/  FFMA.FTZ R21, R59, UR10, -R12 ;  /* 0x0000000a3b157c23 */ /* 0x000fe2000801080c */
[----:B------:R-:W-:Y:S01]  /*5650*/  FMNMX.FTZ R4, R54, R3, !PT ;  /* 0x0000000336047209 */ /* 0x000fe20007810000 */
[----:B------:R-:W0:Y:S01]  /*5660*/  MUFU.EX2 R154, R6 ;  /* 0x00000006009a7308 */ /* 0x000e220000000800 */
[----:B---3--:R-:W-:Y:S01]  /*5670*/  FADD.FTZ R37, R13, R152 ;  /* 0x000000980d257221 */ /* 0x008fe20000010000 */
[----:B------:R-:W-:Y:S02]  /*5680*/  F2FP.F16.F32.PACK_AB R152, R152, R13 ;  /* 0x0000000d9898723e */ /* 0x000fe400000000ff */
[----:B------:R-:W-:Y:S02]  /*5690*/  FMNMX.FTZ R4, R55, R4, !PT ;  /* 0x0000000437047209 */ /* 0x000fe40007810000 */
[----:B------:R-:W-:-:S02]  /*56a0*/  F2FP.F16.F32.PACK_AB R162, R29, R14 ;  /* 0x0000000e1da2723e */ /* 0x000fc400000000ff */
[----:B------:R-:W3:Y:S01]  /*56b0*/  MUFU.EX2 R11, R11 ;  /* 0x0000000b000b7308 */ /* 0x000ee20000000800 */
[----:B------:R-:W4:Y:S07]  /*56c0*/  SHFL.BFLY PT, R3, R4, 0x2, 0x1f ;  /* 0x0c401f0004037f89 */ /* 0x000f2e00000e0000 */
[----:B------:R-:W5:Y:S01]  /*56d0*/  MUFU.EX2 R21, R21 ;  /* 0x0000001500157308 */ /* 0x000f620000000800 */
[----:B0-----:R-:W-:Y:S01]  /*56e0*/  FADD.FTZ R28, R154, R37 ;  /* 0x000000259a1c7221 */ /* 0x001fe20000010000 */
[----:B------:R-:W-:-:S06]  /*56f0*/  F2FP.F16.F32.PACK_AB R154, R15, R154 ;  /* 0x0000009a0f9a723e */ /* 0x000fcc00000000ff */
[----:B------:R-:W0:Y:S01]  /*5700*/  MUFU.EX2 R33, R33 ;  /* 0x0000002100217308 */ /* 0x000e220000000800 */
[----:B---3--:R-:W-:Y:S02]  /*5710*/  F2FP.F16.F32.PACK_AB R156, R11, R20 ;  /* 0x000000140b9c723e */ /* 0x008fe400000000ff */
[----:B----4-:R-:W-:Y:S01]  /*5720*/  FMNMX.FTZ R3, R4, R3, !PT ;  /* 0x0000000304037209 */ /* 0x010fe20007810000 */
[----:B------:R-:W-:Y:S01]  /*5730*/  FFMA.FTZ R4, R41, UR10, -R12 ;  /* 0x0000000a29047c23 */ /* 0x000fe2000801080c */
[----:B------:R-:W-:Y:S01]  /*5740*/  FADD.FTZ R41, R15, R28 ;  /* 0x0000001c0f297221 */ /* 0x000fe20000010000 */
[----:B-----5:R-:W-:Y:S02]  /*5750*/  F2FP.F16.F32.PACK_AB R158, R24, R21 ;  /* 0x00000015189e723e */ /* 0x020fe400000000ff */
[----:B------:R-:W3:Y:S01]  /*5760*/  SHFL.BFLY PT, R6, R3, 0x1, 0x1f ;  /* 0x0c201f0003067f89 */ /* 0x000ee200000e0000 */
[----:B------:R-:W-:Y:S01]  /*5770*/  FADD.FTZ R40, R20, R41 ;  /* 0x0000002914287221 */ /* 0x000fe20000010000 */
[----:B------:R-:W4:Y:S01]  /*5780*/  MUFU.EX2 R4, R4 ;  /* 0x0000000400047308 */ /* 0x000f220000000800 */
[----:B0-----:R-:W-:-:S02]  /*5790*/  F2FP.F16.F32.PACK_AB R164, R33, R32 ;  /* 0x0000002021a4723e */ /* 0x001fc400000000ff */
[----:B------:R-:W-:Y:S01]  /*57a0*/  FADD.FTZ R40, R11, R40 ;  /* 0x000000280b287221 */ /* 0x000fe20000010000 */
[----:B----4-:R-:W-:Y:S02]  /*57b0*/  F2FP.F16.F32.PACK_AB R160, R4, R25 ;  /* 0x0000001904a0723e */ /* 0x010fe400000000ff */
[----:B---3--:R-:W-:Y:S01]  /*57c0*/  FMNMX.FTZ R6, R3, R6, !PT ;  /* 0x0000000603067209 */ /* 0x008fe20007810000 */
[--C-:B------:R-:W-:Y:S01]  /*57d0*/  FFMA.FTZ R3, R67, UR10, -R12.reuse ;  /* 0x0000000a43037c23 */ /* 0x100fe2000801080c */
[----:B------:R-:W-:Y:S02]  /*57e0*/  FFMA.FTZ R12, R53, UR10, -R12 ;  /* 0x0000000a350c7c23 */ /* 0x000fe4000801080c */
[C---:B------:R-:W-:Y:S01]  /*57f0*/  FSETP.NEU.FTZ.AND P0, PT, R6.reuse, -INF , PT ;  /* 0xff8000000600780b */ /* 0x040fe20003f1d000 */
[----:B------:R-:W-:Y:S02]  /*5800*/  FMUL.FTZ R36, R6, UR10 ;  /* 0x0000000a06247c20 */ /* 0x000fe40008410000 */
[----:B------:R-:W-:Y:S03]  /*5810*/  MUFU.EX2 R3, R3 ;  /* 0x0000000300037308 */ /* 0x000fe60000000800 */
[----:B------:R-:W-:-:S05]  /*5820*/  FSEL R36, R36, RZ, P0 ;  /* 0x000000ff24247208 */ /* 0x000fca0000000000 */
        /* <DEDUP_REMOVED lines=13> */
[--C-:B------:R-:W-:Y:S01]  /*5900*/  FFMA.FTZ R50, R50, UR10, -R36.reuse ;  /* 0x0000000a32327c23 */ /* 0x100fe20008010824 */
[----:B------:R-:W0:Y:S01]  /*5910*/  MUFU.EX2 R27, R27 ;  /* 0x0000001b001b7308 */ /* 0x000e220000000800 */
[--C-:B------:R-:W-:Y:S01]  /*5920*/  FFMA.FTZ R51, R51, UR10, -R36.reuse ;  /* 0x0000000a33337c23 */ /* 0x100fe20008010824 */
[--C-:B------:R-:W-:Y:S01]  /*5930*/  FFMA.FTZ R54, R54, UR10, -R36.reuse ;  /* 0x0000000a36367c23 */ /* 0x100fe20008010824 */
[----:B------:R-:W-:-:S05]  /*5940*/  FFMA.FTZ R36, R55, UR10, -R36 ;  /* 0x0000000a37247c23 */ /* 0x000fca0008010824 */
[----:B------:R-:W3:Y:S08]  /*5950*/  MUFU.EX2 R30, R30 ;  /* 0x0000001e001e7308 */ /* 0x000ef00000000800 */
[----:B------:R-:W4:Y:S01]  /*5960*/  MUFU.EX2 R31, R31 ;  /* 0x0000001f001f7308 */ /* 0x000f220000000800 */
[----:B0-----:R-:W-:Y:S01]  /*5970*/  FADD.FTZ R37, R26, R27 ;  /* 0x0000001b1a257221 */ /* 0x001fe20000010000 */
[----:B------:R-:W-:-:S06]  /*5980*/  F2FP.F16.F32.PACK_AB R153, R27, R26 ;  /* 0x0000001a1b99723e */ /* 0x000fcc00000000ff */
[----:B------:R-:W0:Y:S01]  /*5990*/  MUFU.EX2 R34, R34 ;  /* 0x0000002200227308 */ /* 0x000e220000000800 */
[----:B---3--:R-:W-:-:S07]  /*59a0*/  FADD.FTZ R28, R30, R37 ;  /* 0x000000251e1c7221 */ /* 0x008fce0000010000 */
[----:B------:R-:W3:Y:S01]  /*59b0*/  MUFU.EX2 R35, R35 ;  /* 0x0000002300237308 */ /* 0x000ee20000000800 */
[C---:B----4-:R-:W-:Y:S01]  /*59c0*/  FADD.FTZ R37, R31.reuse, R28 ;  /* 0x0000001c1f257221 */ /* 0x050fe20000010000 */
[----:B------:R-:W-:-:S05]  /*59d0*/  F2FP.F16.F32.PACK_AB R155, R31, R30 ;  /* 0x0000001e1f9b723e */ /* 0x000fca00000000ff */
[----:B------:R4:W-:Y:S01]  /*59e0*/  STSM.16.M88.4 [R18+0x26800], R152 ;  /* 0x0268009812007844 */ /* 0x0009e20000000200 */
[----:B------:R-:W5:Y:S01]  /*59f0*/  MUFU.EX2 R38, R38 ;  /* 0x0000002600267308 */ /* 0x000f620000000800 */
[----:B0-----:R-:W-:Y:S01]  /*5a00*/  FADD.FTZ R28, R34, R37 ;  /* 0x00000025221c7221 */ /* 0x001fe20000010000 */
[----:B------:R-:W-:-:S06]  /*5a10*/  FADD.FTZ R37, R21, R40 ;  /* 0x0000002815257221 */ /* 0x000fcc0000010000 */
[----:B------:R-:W0:Y:S01]  /*5a20*/  MUFU.EX2 R39, R39 ;  /* 0x0000002700277308 */ /* 0x000e220000000800 */
[C---:B---3--:R-:W-:Y:S01]  /*5a30*/  FADD.FTZ R13, R35.reuse, R28 ;  /* 0x0000001c230d7221 */ /* 0x048fe20000010000 */
[----:B------:R-:W-:Y:S01]  /*5a40*/  FADD.FTZ R28, R24, R37 ;  /* 0x00000025181c7221 */ /* 0x000fe20000010000 */
[----:B------:R-:W-:-:S03]  /*5a50*/  F2FP.F16.F32.PACK_AB R157, R35, R34 ;  /* 0x00000022239d723e */ /* 0x000fc600000000ff */
[----:B------:R-:W-:Y:S02]  /*5a60*/  FADD.FTZ R15, R25, R28 ;  /* 0x0000001c190f7221 */ /* 0x000fe40000010000 */
[----:B------:R-:W3:Y:S01]  /*5a70*/  MUFU.EX2 R42, R42 ;  /* 0x0000002a002a7308 */ /* 0x000ee20000000800 */
[----:B-----5:R-:W-:Y:S01]  /*5a80*/  FADD.FTZ R20, R38, R13 ;  /* 0x0000000d26147221 */ /* 0x020fe20000010000 */
[----:B------:R-:W-:-:S06]  /*5a90*/  FADD.FTZ R15, R4, R15 ;  /* 0x0000000f040f7221 */ /* 0x000fcc0000010000 */
[----:B------:R-:W5:Y:S01]  /*5aa0*/  MUFU.EX2 R43, R43 ;  /* 0x0000002b002b7308 */ /* 0x000f620000000800 */
[C---:B0-----:R-:W-:Y:S01]  /*5ab0*/  FADD.FTZ R13, R39.reuse, R20 ;  /* 0x00000014270d7221 */ /* 0x041fe20000010000 */
[----:B------:R-:W-:-:S05]  /*5ac0*/  F2FP.F16.F32.PACK_AB R159, R39, R38 ;  /* 0x00000026279f723e */ /* 0x000fca00000000ff */
[----:B------:R4:W-:Y:S01]  /*5ad0*/  STSM.16.M88.4 [R19], R156 ;  /* 0x0000009c13007844 */ /* 0x0009e20000000200 */
[----:B------:R-:W0:Y:S01]  /*5ae0*/  MUFU.EX2 R46, R46 ;  /* 0x0000002e002e7308 */ /* 0x000e220000000800 */
[----:B---3--:R-:W-:-:S07]  /*5af0*/  FADD.FTZ R4, R42, R13 ;  /* 0x0000000d2a047221 */ /* 0x008fce0000010000 */
[----:B------:R-:W3:Y:S01]  /*5b00*/  MUFU.EX2 R47, R47 ;  /* 0x0000002f002f7308 */ /* 0x000ee20000000800 */
[C---:B-----5:R-:W-:Y:S01]  /*5b10*/  FADD.FTZ R13, R43.reuse, R4 ;  /* 0x000000042b0d7221 */ /* 0x060fe20000010000 */
[----:B------:R-:W-:Y:S01]  /*5b20*/  FADD.FTZ R4, R14, R15 ;  /* 0x0000000f0e047221 */ /* 0x000fe20000010000 */
[----:B------:R-:W-:-:S03]  /*5b30*/  F2FP.F16.F32.PACK_AB R161, R43, R42 ;  /* 0x0000002a2ba1723e */ /* 0x000fc600000000ff */
[----:B------:R-:W-:Y:S02]  /*5b40*/  FADD.FTZ R29, R29, R4 ;  /* 0x000000041d1d7221 */ /* 0x000fe40000010000 */
[----:B------:R-:W-:Y:S01]  /*5b50*/  MUFU.EX2 R50, R50 ;  /* 0x0000003200327308 */ /* 0x000fe20000000800 */
[----:B0-----:R-:W-:Y:S01]  /*5b60*/  FADD.FTZ R14, R46, R13 ;  /* 0x0000000d2e0e7221 */ /* 0x001fe20000010000 */
[----:B------:R-:W-:-:S04]  /*5b70*/  FADD.FTZ R32, R32, R29 ;  /* 0x0000001d20207221 */ /* 0x000fc80000010000 */
[----:B------:R-:W-:Y:S02]  /*5b80*/  FADD.FTZ R32, R33, R32 ;  /* 0x0000002021207221 */ /* 0x000fe40000010000 */
[----:B------:R-:W0:Y:S01]  /*5b90*/  MUFU.EX2 R51, R51 ;  /* 0x0000003300337308 */ /* 0x000e220000000800 */
[C---:B---3--:R-:W-:Y:S01]  /*5ba0*/  F2FP.F16.F32.PACK_AB R163, R47.reuse, R46 ;  /* 0x0000002e2fa3723e */ /* 0x048fe200000000ff */
[----:B------:R-:W-:-:S04]  /*5bb0*/  FADD.FTZ R47, R47, R14 ;  /* 0x0000000e2f2f7221 */ /* 0x000fc80000010000 */
[----:B------:R4:W-:Y:S02]  /*5bc0*/  STSM.16.M88.4 [R23], R160 ;  /* 0x000000a017007844 */ /* 0x0009e40000000200 */
[----:B------:R-:W3:Y:S08]  /*5bd0*/  MUFU.EX2 R12, R12 ;  /* 0x0000000c000c7308 */ /* 0x000ef00000000800 */
[----:B------:R-:W5:Y:S01]  /*5be0*/  MUFU.EX2 R54, R54 ;  /* 0x0000003600367308 */ /* 0x000f620000000800 */
[----:B0-----:R-:W-:Y:S01]  /*5bf0*/  F2FP.F16.F32.PACK_AB R165, R51, R50 ;  /* 0x0000003233a5723e */ /* 0x001fe200000000ff */
[----:B------:R-:W-:-:S04]  /*5c00*/  FADD.FTZ R50, R50, R47 ;  /* 0x0000002f32327221 */ /* 0x000fc80000010000 */
[----:B------:R-:W-:Y:S02]  /*5c10*/  FADD.FTZ R51, R51, R50 ;  /* 0x0000003233337221 */ /* 0x000fe40000010000 */
[----:B------:R-:W0:Y:S01]  /*5c20*/  MUFU.EX2 R11, R36 ;  /* 0x00000024000b7308 */ /* 0x000e220000000800 */
[----:B---3--:R-:W-:Y:S01]  /*5c30*/  F2FP.F16.F32.PACK_AB R166, R12, R3 ;  /* 0x000000030ca6723e */ /* 0x008fe200000000ff */
[----:B------:R-:W-:-:S04]  /*5c40*/  FADD.FTZ R3, R3, R32 ;  /* 0x0000002003037221 */ /* 0x000fc80000010000 */
[----:B------:R-:W-:Y:S01]  /*5c50*/  FADD.FTZ R3, R12, R3 ;  /* 0x000000030c037221 */ /* 0x000fe20000010000 */
[----:B-----5:R-:W-:Y:S01]  /*5c60*/  FADD.FTZ R4, R54, R51 ;  /* 0x0000003336047221 */ /* 0x020fe20000010000 */
[----:B0-----:R-:W-:-:S03]  /*5c70*/  F2FP.F16.F32.PACK_AB R167, R11, R54 ;  /* 0x000000360ba7723e */ /* 0x001fc600000000ff */
[----:B------:R-:W-:Y:S02]  /*5c80*/  FADD.FTZ R4, R11, R4 ;  /* 0x000000040b047221 */ /* 0x000fe40000010000 */
[----:B------:R4:W-:Y:S01]  /*5c90*/  STSM.16.M88.4 [R22], R164 ;  /* 0x000000a416007844 */ /* 0x0009e20000000200 */
[----:B------:R-:W-:Y:S05]  /*5ca0*/  @!P3 BRA `(.L_x_1760) ;  /* 0x000000000004b947 */ /* 0x000fea0003800000 */
[----:B------:R-:W-:Y:S01]  /*5cb0*/  BPT.TRAP 0x1 ;  /* 0x000000040000795c */ /* 0x000fe20000300000 */
.L_x_1760:
[----:B------:R0:W3:Y:S01]  /*5cc0*/  SYNCS.PHASECHK.TRANS64.TRYWAIT P0, [R7+URZ+0x28c50], R10 ;  /* 0x028c500a070075a7 */ /* 0x0000e2000800017f */
[----:B------:R-:W-:Y:S05]  /*5cd0*/  @!P3 BRA `(.L_x_1761) ;  /* 0x000000000004b947 */ /* 0x000fea0003800000 */
[----:B------:R-:W-:Y:S01]  /*5ce0*/  BPT.TRAP 0x1 ;  /* 0x000000040000795c */ /* 0x000fe20000300000 */
.L_x_1761:
[----:B---3--:R-:W-:Y:S05]  /*5cf0*/  @P0 BRA `(.L_x_1762) ;  /* 0x0000000000080947 */ /* 0x008fea0003800000 */
[----:B------:R-:W3:Y:S02]  /*5d00*/  SYNCS.PHASECHK.TRANS64.TRYWAIT P0, [R7+URZ+0x28c50], R10 ;  /* 0x028c500a070075a7 */ /* 0x000ee4000800017f */
[----:B---3--:R-:W-:Y:S05]  /*5d10*/  @!P0 BRA `(.L_x_1763) ;  /* 0x000000f400988947 */ /* 0x008fea0003800000 */
.L_x_1762:
[----:B------:R-:W-:Y:S01]  /*5d20*/  ULEA UR18, UR36, UR48, 0xc ;  /* 0x0000003024127291 */ /* 0x000fe2000f8e603f */
[----:B------:R-:W-:Y:S01]  /*5d30*/  WARPGROUP.ARRIVE ;  /* 0x00000000000079c5 */ /* 0x000fe20000000000 */
[----:B------:R-:W-:Y:S01]  /*5d40*/  UMOV UR7, 0x40000040 ;  /* 0x4000004000077882 */ /* 0x000fe20000000000 */
[----:B0123--:R-:W0:Y:S01]  /*5d50*/  @P5 LDC R10, c[0x0][0x44c] ;  /* 0x00011300ff0a5b82 */ /* 0x00fe220000000800 */
[----:B------:R-:W-:Y:S01]  /*5d60*/  @!P4 VIADD R7, R7, 0x28c60 ;  /* 0x00028c600707c836 */ /* 0x000fe20000000000 */
[----:B------:R-:W-:Y:S02]  /*5d70*/  UIADD3 UR50, UR50, -0x2, URZ ;  /* 0xfffffffe32327890 */ /* 0x000fe4000fffe03f */
[----:B------:R-:W-:Y:S02]  /*5d80*/  UMOV UR6, UR18 ;  /* 0x0000001200067c82 */ /* 0x000fe40008000000 */
[----:B------:R-:W-:Y:S01]  /*5d90*/  HGMMA.64x256x16.F32 R24, R152, gdesc[UR4].tnspB, RZ, !UPT, gsb0 ;  /* 0x43e0000498187df0 */ /* 0x000fe2000c0008ff */
[----:B------:R-:W-:Y:S01]  /*5da0*/  UIADD3 UR6, UR18, 0x80, URZ ;  /* 0x0000008012067890 */ /* 0x000fe2000fffe03f */
[----:B------:R-:W1:Y:S01]  /*5db0*/  @P5 LDC R11, c[0x0][0x450] ;  /* 0x00011400ff0b5b82 */ /* 0x000e620000000800 */
[----:B------:R-:W-:Y:S01]  /*5dc0*/  UMOV UR7, 0x40000040 ;  /* 0x4000004000077882 */ /* 0x000fe20000000000 */
[----:B------:R-:W-:Y:S01]  /*5dd0*/  @!P4 PRMT R7, RZ, 0x654, R7 ;  /* 0x00000654ff07c816 */ /* 0x000fe20000000007 */
[----:B0-----:R-:W-:Y:S01]  /*5de0*/  @P5 IMAD.HI.U32 R10, R10, UR40, RZ ;  /* 0x000000280a0a5c27 */ /* 0x001fe2000f8e00ff */
[----:B------:R-:W-:-:S02]  /*5df0*/  WARPGROUP.DEPBAR.LE gsb0, 0x0 ;  /* 0x00008000000079c5 */ /* 0x000fc40000010000 */
[----:B------:R-:W-:-:S15]  /*5e00*/  WARPGROUP.ARRIVE ;  /* 0x00000000000079c5 */ /* 0x000fde0000000000 */
[----:B------:R-:W-:-:S05]  /*5e10*/  NOP ;  /* 0x0000000000007918 */ /* 0x000fca0000000000 */
        /* <DEDUP_REMOVED lines=12> */
[----:B------:R-:W-:Y:S01]  /*5ee0*/  HGMMA.64x256x16.F32 R24, R164, gdesc[UR4].tnspB, R24, gsb0 ;  /* 0x43e00004a4187df0 */ /* 0x000fe20008000818 */
[----:B------:R-:W-:Y:S02]  /*5ef0*/  UIMAD UR6, UR49, UR11, -UR14 ;  /* 0x0000000b310672a4 */ /* 0x000fe4000f8e0a0e */
        /* <DEDUP_REMOVED lines=9> */
[----:B------:R0:W-:Y:S02]  /*5f90*/  @!P4 SYNCS.ARRIVE.TRANS64.RED.A1T0 RZ, [R7+URZ], RZ ;  /* 0x000000ff07ffc9a7 */ /* 0x0001e4000810043f */
[----:B0-----:R-:W-:Y:S01]  /*5fa0*/  IMAD.U32 R7, RZ, RZ, UR40 ;  /* 0x00000028ff077e24 */ /* 0x001fe2000f8e00ff */
        /* <DEDUP_REMOVED lines=14> */
.L_x_1765:
[----:B------:R-:W-:-:S13]  /*6090*/  ISETP.NE.AND P0, PT, R9, 0x1, PT ;  /* 0x000000010900780c */ /* 0x000fda0003f05270 */
[----:B------:R-:W0:Y:S02]  /*60a0*/  @P0 LDC.64 R10, c[0x0][0x9e8] ;  /* 0x00027a00ff0a0b82 */ /* 0x000e240000000a00 */
[----:B0-----:R-:W-:-:S05]  /*60b0*/  @P0 IMAD.HI.U32 R10, R7, R10, RZ ;  /* 0x0000000a070a0227 */ /* 0x001fca00078e00ff */
[----:B------:R-:W-:-:S07]  /*60c0*/  @P0 SHF.R.U32.HI R7, RZ, R11, R10 ;  /* 0x0000000bff070219 */ /* 0x000fce000001160a */
.L_x_1766:
[----:B------:R-:W-:-:S05]  /*60d0*/  IMAD R7, R7, R9, R9 ;  /* 0x0000000907077224 */ /* 0x000fca00078e0209 */
[----:B------:R-:W-:-:S07]  /*60e0*/  VIMNMX R8, R8, R7, PT ;  /* 0x0000000708087248 */ /* 0x000fce0003fe0100 */
.L_x_1764:
[----:B------:R-:W-:Y:S01]  /*60f0*/  SHF.R.S32.HI R7, RZ, 0x1f, R8 ;  /* 0x0000001fff077819 */ /* 0x000fe20000011408 */
[----:B------:R-:W-:Y:S01]  /*6100*/  ULDC UR25, c[0x0][0x9e4] ;  /* 0x0002790000197ab9 */ /* 0x000fe20000000800 */
[----:B------:R-:W-:Y:S01]  /*6110*/  ULDC UR20, c[0x0][0x288] ;  /* 0x0000a20000147ab9 */ /* 0x000fe20000000800 */
[----:B------:R-:W-:Y:S01]  /*6120*/  ULDC UR21, c[0x0][0x9dc] ;  /* 0x0002770000157ab9 */ /* 0x000fe20000000800 */
[----:B------:R-:W-:Y:S01]  /*6130*/  LEA.HI R7, R7, R8, RZ, 0x6 ;  /* 0x0000000807077211 */ /* 0x000fe200078f30ff */
[----:B------:R-:W-:Y:S01]  /*6140*/  ULDC UR22, c[0x0][0x2f0] ;  /* 0x0000bc0000167ab9 */ /* 0x000fe20000000800 */
[----:B------:R-:W-:Y:S01]  /*6150*/  ULDC UR23, c[0x0][0x988] ;  /* 0x0002620000177ab9 */ /* 0x000fe20000000800 */
[----:B------:R-:W-:Y:S01]  /*6160*/  ULDC UR26, c[0x0][0x9e0] ;  /* 0x00027800001a7ab9 */ /* 0x000fe20000000800 */
[----:B------:R-:W-:-:S04]  /*6170*/  SHF.R.S32.HI R7, RZ, 0x6, R7 ;  /* 0x00000006ff077819 */ /* 0x000fc80000011407 */
[----:B------:R-:W-:-:S04]  /*6180*/  VIMNMX R11, R186, R7, !PT ;  /* 0x00000007ba0b7248 */ /* 0x000fc80007fe0100 */
[----:B------:R-:W-:-:S13]  /*6190*/  ISETP.LE.AND P0, PT, R11, UR50, PT ;  /* 0x000000320b007c0c */ /* 0x000fda000bf03270 */
[----:B------:R-:W-:Y:S05]  /*61a0*/  @!P0 BRA `(.L_x_1767) ;  /* 0x0000002000e48947 */ /* 0x000fea0003800000 */
.L_x_1784:
[----:B------:R-:W-:-:S04]  /*61b0*/  UIADD3 UR24, UR36, 0x1, URZ ;  /* 0x0000000124187890 */ /* 0x000fc8000fffe03f */
[----:B------:R-:W-:-:S04]  /*61c0*/  UISETP.NE.AND UP0, UPT, UR24, 0x2, UPT ;  /* 0x000000021800788c */ /* 0x000fc8000bf05270 */
[----:B------:R-:W-:Y:S02]  /*61d0*/  USEL UR6, URZ, 0x1, UP0 ;  /* 0x000000013f067887 */ /* 0x000fe40008000000 */
[----:B------:R-:W-:Y:S02]  /*61e0*/  USEL UR24, UR24, URZ, UP0 ;  /* 0x0000003f18187287 */ /* 0x000fe40008000000 */
[----:B------:R-:W-:Y:S01]  /*61f0*/  ULOP3.LUT UR37, UR37, UR6, URZ, 0x3c, !UPT ;  /* 0x0000000625257292 */ /* 0x000fe2000f8e3c3f */
[----:B012---:R-:W-:Y:S11]  /*6200*/  @!P3 BRA `(.L_x_1768) ;  /* 0x000000000004b947 */ /* 0x007ff60003800000 */
[----:B------:R-:W-:Y:S01]  /*6210*/  BPT.TRAP 0x1 ;  /* 0x000000040000795c */ /* 0x000fe20000300000 */
.L_x_1768:
[----:B------:R-:W-:Y:S01]  /*6220*/  ULEA UR27, UR24, UR43, 0x3 ;  /* 0x0000002b181b7291 */ /* 0x000fe2000f8e183f */
[----:B------:R-:W-:-:S05]  /*6230*/  IMAD.U32 R10, RZ, RZ, UR37 ;  /* 0x00000025ff0a7e24 */ /* 0x000fca000f8e00ff */
[----:B------:R-:W-:-:S04]  /*6240*/  SHF.L.U32 R10, R10, 0x1f, RZ ;  /* 0x0000001f0a0a7819 */ /* 0x000fc800000006ff */
[----:B------:R0:W1:Y:S01]  /*6250*/  SYNCS.PHASECHK.TRANS64.TRYWAIT P0, [UR27+0x28c30], R10 ;  /* 0x028c300aff0075a7 */ /* 0x000062000800015b */
[----:B------:R-:W-:Y:S05]  /*6260*/  @!P3 BRA `(.L_x_1769) ;  /* 0x000000000004b947 */ /* 0x000fea0003800000 */
[----:B------:R-:W-:Y:S01]  /*6270*/  BPT.TRAP 0x1 ;  /* 0x000000040000795c */ /* 0x000fe20000300000 */
.L_x_1769:
[----:B-1----:R-:W-:Y:S05]  /*6280*/  @P0 BRA `(.L_x_1770) ;  /* 0x0000000000080947 */ /* 0x002fea0003800000 */
[----:B------:R-:W1:Y:S02]  /*6290*/  SYNCS.PHASECHK.TRANS64.TRYWAIT P0, [UR27+0x28c30], R10 ;  /* 0x028c300aff0075a7 */ /* 0x000e64000800015b */
[----:B-1----:R-:W-:Y:S05]  /*62a0*/  @!P0 BRA `(.L_x_1771) ;  /* 0x000000f000488947 */ /* 0x002fea0003800000 */
.L_x_1770:
[----:B------:R-:W-:Y:S01]  /*62b0*/  R2UR UR18, R0 ;  /* 0x00000000001272ca */ /* 0x000fe200000e0000 */
[----:B----4-:R-:W-:Y:S01]  /*62c0*/  WARPGROUP.ARRIVE ;  /* 0x00000000000079c5 */ /* 0x010fe20000000000 */
[----:B------:R-:W-:Y:S01]  /*62d0*/  UMOV UR19, 0x40000040 ;  /* 0x4000004000137882 */ /* 0x000fe20000000000 */
[----:B------:R-:W-:Y:S01]  /*62e0*/  UMOV UR7, 0x40000040 ;  /* 0x4000004000077882 */ /* 0x000fe20000000000 */
[----:B------:R-:W-:Y:S01]  /*62f0*/  UMOV UR11, 0x40000040 ;  /* 0x40000040000b7882 */ /* 0x000fe20000000000 */
[----:B------:R-:W-:Y:S01]  /*6300*/  UMOV UR15, 0x40000040 ;  /* 0x40000040000f7882 */ /* 0x000fe20000000000 */
[----:B-1----:R-:W1:Y:S01]  /*6310*/  @P5 LDC R7, c[0x0][0x44c] ;  /* 0x00011300ff075b82 */ /* 0x002e620000000800 */
[----:B------:R-:W-:Y:S02]  /*6320*/  VIADD R12, R185, UR40 ;  /* 0x00000028b90c7c36 */ /* 0x000fe40008000000 */
[----:B------:R-:W-:-:S04]  /*6330*/  IMAD.U32 R14, RZ, RZ, UR49 ;  /* 0x00000031ff0e7e24 */ /* 0x000fc8000f8e00ff */
[----:B------:R-:W-:Y:S01]  /*6340*/  ULEA UR18, UR24, UR18, 0x9 ;  /* 0x0000001218127291 */ /* 0x000fe2000f8e483f */
[----:B------:R-:W2:Y:S03]  /*6350*/  @P5 LDC R9, c[0x0][0x450] ;  /* 0x00011400ff095b82 */ /* 0x000ea60000000800 */
[----:B------:R-:W-:Y:S02]  /*6360*/  UIADD3 UR6, UR18, 0x2, URZ ;  /* 0x0000000212067890 */ /* 0x000fe4000fffe03f */
[----:B------:R-:W-:Y:S02]  /*6370*/  UIADD3 UR10, UR18, 0x4, URZ ;  /* 0x00000004120a7890 */ /* 0x000fe4000fffe03f */
[----:B------:R-:W-:Y:S02]  /*6380*/  UIADD3 UR14, UR18, 0x6, URZ ;  /* 0x00000006120e7890 */ /* 0x000fe4000fffe03f */
[----:B------:R-:W-:Y:S01]  /*6390*/  HGMMA.64x64x16.F32 R152, gdesc[UR16], RZ, !UPT, gsb0 ;  /* 0x00e00000109879f0 */ /* 0x000fe2000c0008ff */
[----:B-1----:R-:W-:-:S04]  /*63a0*/  @P5 IMAD.HI.U32 R8, R12, R7, RZ ;  /* 0x000000070c085227 */ /* 0x002fc800078e00ff */
[----:B------:R-:W-:Y:S01]  /*63b0*/  IMAD.U32 R7, RZ, RZ, UR27 ;  /* 0x0000001bff077e24 */ /* 0x000fe2000f8e00ff */
[----:B--2---:R-:W-:-:S03]  /*63c0*/  @P5 SHF.R.U32.HI R12, RZ, R9, R8 ;  /* 0x00000009ff0c5219 */ /* 0x004fc60000011608 */
[----:B------:R-:W-:Y:S02]  /*63d0*/  @!P4 VIADD R8, R7, 0x28c40 ;  /* 0x00028c400708c836 */ /* 0x000fe40000000000 */
[----:B------:R-:W1:Y:S03]  /*63e0*/  SHFL.IDX PT, R21, R12, RZ, 0x1c1f ;  /* 0x001c1fff0c157589 */ /* 0x000e6600000e0000 */
[----:B------:R-:W-:Y:S01]  /*63f0*/  @!P4 PRMT R8, RZ, 0x654, R8 ;  /* 0x00000654ff08c816 */ /* 0x000fe20000000008 */
[----:B------:R-:W-:Y:S02]  /*6400*/  WARPGROUP.DEPBAR.LE gsb0, 0x0 ;  /* 0x00008000000079c5 */ /* 0x000fe40000010000 */
[----:B------:R-:W-:-:S06]  /*6410*/  WARPGROUP.ARRIVE ;  /* 0x00000000000079c5 */ /* 0x000fcc0000000000 */
[----:B------:R-:W-:Y:S01]  /*6420*/  HGMMA.64x64x16.F32 R152, gdesc[UR4], R152, gsb0 ;  /* 0x00e00000049879f0 */ /* 0x000fe20008000898 */
[----:B------:R-:W-:-:S06]  /*6430*/  USHF.L.U32 UR6, UR50, 0x6, URZ ;  /* 0x0000000632067899 */ /* 0x000fcc000800063f */
[----:B------:R-:W-:-:S05]  /*6440*/  IMAD.U32 R9, RZ, RZ, UR6 ;  /* 0x00000006ff097e24 */ /* 0x000fca000f8e00ff */
[----:B------:R-:W-:Y:S01]  /*6450*/  IADD3 R9, -R2, 0x1, -R9 ;  /* 0x0000000102097810 */ /* 0x000fe20007ffe909 */
[----:B------:R-:W-:Y:S02]  /*6460*/  WARPGROUP.DEPBAR.LE gsb0, 0x0 ;  /* 0x00008000000079c5 */ /* 0x000fe40000010000 */
[----:B------:R-:W-:-:S06]  /*6470*/  WARPGROUP.ARRIVE ;  /* 0x00000000000079c5 */ /* 0x000fcc0000000000 */
[----:B------:R-:W-:Y:S01]  /*6480*/  HGMMA.64x64x16.F32 R152, gdesc[UR8], R152, gsb0 ;  /* 0x00e00000089879f0 */ /* 0x000fe20008000898 */
[----:B------:R-:W-:Y:S02]  /*6490*/  UMOV UR11, UR22 ;  /* 0x00000016000b7c82 */ /* 0x000fe40008000000 */
[----:B------:R-:W-:Y:S01]  /*64a0*/  IMAD R9, R14, UR11, R9 ;  /* 0x0000000b0e097c24 */ /* 0x000fe2000f8e0209 */
[----:B------:R-:W-:Y:S02]  /*64b0*/  WARPGROUP.DEPBAR.LE gsb0, 0x0 ;  /* 0x00008000000079c5 */ /* 0x000fe40000010000 */
[----:B------:R-:W-:-:S06]  /*64c0*/  WARPGROUP.ARRIVE ;  /* 0x00000000000079c5 */ /* 0x000fcc0000000000 */
[----:B------:R-:W-:Y:S01]  /*64d0*/  HGMMA.64x64x16.F32 R152, gdesc[UR12], R152, gsb0 ;  /* 0x00e000000c9879f0 */ /* 0x000fe20008000898 */
[----:B------:R-:W-:Y:S01]  /*64e0*/  UMOV UR15, UR21 ;  /* 0x00000015000f7c82 */ /* 0x000fe20008000000 */
[----:B------:R-:W-:Y:S01]  /*64f0*/  UMOV UR14, UR20 ;  /* 0x00000014000e7c82 */ /* 0x000fe20008000000 */
[----:B------:R-:W-:Y:S01]  /*6500*/  ULOP3.LUT UR7, URZ, UR15, URZ, 0x33, !UPT ;  /* 0x0000000f3f077292 */ /* 0x000fe2000f8e333f */
[----:B------:R-:W-:-:S04]  /*6510*/  VIADD R9, R9, -UR14 ;  /* 0x8000000e09097c36 */ /* 0x000fc80008000000 */
[C---:B------:R-:W-:Y:S02]  /*6520*/  VIADD R20, R9.reuse, UR26 ;  /* 0x0000001a09147c36 */ /* 0x040fe40008000000 */
[----:B------:R-:W-:Y:S02]  /*6530*/  VIADD R192, R9, UR7 ;  /* 0x0000000709c07c36 */ /* 0x000fe40008000000 */
[C---:B-1----:R-:W-:Y:S02]  /*6540*/  IMAD.IADD R13, R21.reuse, 0x1, R20 ;  /* 0x00000001150d7824 */ /* 0x042fe400078e0214 */
[----:B------:R-:W-:Y:S01]  /*6550*/  IMAD.IADD R15, R21, 0x1, R192 ;  /* 0x00000001150f7824 */ /* 0x000fe200078e02c0 */
[----:B------:R-:W-:Y:S02]  /*6560*/  WARPGROUP.DEPBAR.LE gsb0, 0x0 ;  /* 0x00008000000079c5 */ /* 0x000fe40000010000 */
[----:B------:R1:W-:Y:S01]  /*6570*/  @!P4 SYNCS.ARRIVE.TRANS64.RED.A1T0 RZ, [R8+URZ], RZ ;  /* 0x000000ff08ffc9a7 */ /* 0x0003e2000810043f */
[----:B------:R-:W-:Y:S05]  /*6580*/  @!P6 BRA `(.L_x_1772) ;  /* 0x00000000005ce947 */ /* 0x000fea0003800000 */
[----:B-1----:R-:W-:Y:S01]  /*6590*/  IMAD R8, R14, UR11, R21 ;  /* 0x0000000b0e087c24 */ /* 0x002fe2000f8e0215 */
[----:B------:R-:W-:Y:S03]  /*65a0*/  BSSY B0, `(.L_x_1773) ;  /* 0x0000011000007945 */ /* 0x000fe60003800000 */
[----:B------:R-:W-:-:S05]  /*65b0*/  VIADD R21, R8, -UR14 ;  /* 0x8000000e08157c36 */ /* 0x000fca0008000000 */
[----:B------:R-:W-:-:S13]  /*65c0*/  ISETP.GT.AND P0, PT, R21, -0x1, PT ;  /* 0xffffffff1500780c */ /* 0x000fda0003f04270 */
[----:B------:R-:W-:Y:S05]  /*65d0*/  @P0 BRA `(.L_x_1774) ;  /* 0x0000000000200947 */ /* 0x000fea0003800000 */
[----:B------:R-:W-:Y:S01]  /*65e0*/  IMAD.U32 R194, RZ, RZ, UR25 ;  /* 0x00000019ffc27e24 */ /* 0x000fe2000f8e00ff */
[----:B------:R-:W-:-:S04]  /*65f0*/  LOP3.LUT R21, RZ, R21, RZ, 0x33, !PT ;  /* 0x00000015ff157212 */ /* 0x000fc800078e33ff */
[----:B------:R-:W-:-:S13]  /*6600*/  ISETP.NE.AND P0, PT, R194, 0x1, PT ;  /* 0x00000001c200780c */ /* 0x000fda0003f05270 */
[----:B------:R-:W1:Y:S02]  /*6610*/  @P0 LDC.64 R8, c[0x0][0x9e8] ;  /* 0x00027a00ff080b82 */ /* 0x000e640000000a00 */
[----:B-1----:R-:W-:-:S05]  /*6620*/  @P0 IMAD.HI.U32 R8, R21, R8, RZ ;  /* 0x0000000815080227 */ /* 0x002fca00078e00ff */
[----:B------:R-:W-:-:S04]  /*6630*/  @P0 SHF.R.U32.HI R21, RZ, R9, R8 ;  /* 0x00000009ff150219 */ /* 0x000fc80000011608 */
[----:B------:R-:W-:Y:S01]  /*6640*/  LOP3.LUT R21, RZ, R21, RZ, 0x33, !PT ;  /* 0x00000015ff157212 */ /* 0x000fe200078e33ff */
[----:B------:R-:W-:Y:S06]  /*6650*/  BRA `(.L_x_1775) ;  /* 0x0000000000147947 */ /* 0x000fec0003800000 */
.L_x_1774:
[----:B------:R-:W-:-:S05]  /*6660*/  IMAD.U32 R194, RZ, RZ, UR25 ;  /* 0x00000019ffc27e24 */ /* 0x000fca000f8e00ff */
[----:B------:R-:W-:-:S13]  /*6670*/  ISETP.NE.AND P0, PT, R194, 0x1, PT ;  /* 0x00000001c200780c */ /* 0x000fda0003f05270 */
[----:B------:R-:W1:Y:S02]  /*6680*/  @P0 LDC.64 R8, c[0x0][0x9e8] ;  /* 0x00027a00ff080b82 */ /* 0x000e640000000a00 */
[----:B-1----:R-:W-:-:S05]  /*6690*/  @P0 IMAD.HI.U32 R8, R21, R8, RZ ;  /* 0x0000000815080227 */ /* 0x002fca00078e00ff */
[----:B------:R-:W-:-:S07]  /*66a0*/  @P0 SHF.R.U32.HI R21, RZ, R9, R8 ;  /* 0x00000009ff150219 */ /* 0x000fce0000011608 */
.L_x_1775:
[----:B------:R-:W-:Y:S05]  /*66b0*/  BSYNC B0 ;  /* 0x0000000000007941 */ /* 0x000fea0003800000 */
.L_x_1773:
[----:B------:R-:W-:-:S04]  /*66c0*/  IMAD R21, R21, R194, -UR6 ;  /* 0x8000000615157e24 */ /* 0x000fc8000f8e02c2 */
[----:B------:R-:W-:-:S05]  /*66d0*/  IMAD.IADD R8, R21, 0x1, -R2 ;  /* 0x0000000115087824 */ /* 0x000fca00078e0a02 */
[----:B------:R-:W-:Y:S02]  /*66e0*/  VIADDMNMX R13, R8, R194, R13, PT ;  /* 0x000000c2080d7246 */ /* 0x000fe4000380010d */
[----:B------:R-:W-:-:S07]  /*66f0*/  VIMNMX R15, R15, R8, !PT ;  /* 0x000000080f0f7248 */ /* 0x000fce0007fe0100 */
.L_x_1772:
[----:B------:R-:W-:Y:S01]  /*6700*/  UISETP.GT.AND UP0, UPT, UR50, -0x1, UPT ;  /* 0xffffffff3200788c */ /* 0x000fe2000bf04270 */
[----:B------:R-:W2:Y:S05]  /*6710*/  SHFL.IDX PT, R9, R12, 0x1, 0x1c1f ;  /* 0x003c1f000c097f89 */ /* 0x000eaa00000e0000 */
[----:B------:R-:W-:-:S04]  /*6720*/  PLOP3.LUT P0, PT, PT, PT, UP0, 0x80, 0x0 ;  /* 0x000000000000781c */ /* 0x000fc80003f0f008 */
[C---:B------:R-:W-:Y:S02]  /*6730*/  ISETP.GT.AND P2, PT, R15.reuse, RZ, P0 ;  /* 0x000000ff0f00720c */ /* 0x040fe40000744270 */
[----:B------:R-:W-:Y:S02]  /*6740*/  ISETP.GT.AND P1, PT, R15, 0x1, P0 ;  /* 0x000000010f00780c */ /* 0x000fe40000724270 */
[C---:B------:R-:W-:Y:S02]  /*6750*/  ISETP.LT.OR P2, PT, R13.reuse, 0x1, P2 ;  /* 0x000000010d00780c */ /* 0x040fe40001741670 */
[----:B------:R-:W-:Y:S02]  /*6760*/  ISETP.LT.OR P1, PT, R13, 0x2, P1 ;  /* 0x000000020d00780c */ /* 0x000fe40000f21670 */
[----:B------:R-:W-:Y:S02]  /*6770*/  FSEL R152, R152, -INF , !P2 ;  /* 0xff80000098987808 */ /* 0x000fe40005000000 */
[----:B------:R-:W-:-:S02]  /*6780*/  FSEL R153, R153, -INF , !P1 ;  /* 0xff80000099997808 */ /* 0x000fc40004800000 */
[C---:B------:R-:W-:Y:S02]  /*6790*/  ISETP.GT.AND P2, PT, R15.reuse, 0x8, P0 ;  /* 0x000000080f00780c */ /* 0x040fe40000744270 */
[----:B------:R-:W-:Y:S01]  /*67a0*/  ISETP.GT.AND P1, PT, R15, 0x9, P0 ;  /* 0x000000090f00780c */ /* 0x000fe20000724270 */
[----:B--2---:R-:W-:Y:S01]  /*67b0*/  IMAD.IADD R12, R20, 0x1, R9 ;  /* 0x00000001140c7824 */ /* 0x004fe200078e0209 */
[C---:B------:R-:W-:Y:S02]  /*67c0*/  ISETP.LT.OR P2, PT, R13.reuse, 0x9, P2 ;  /* 0x000000090d00780c */ /* 0x040fe40001741670 */
[----:B------:R-:W-:Y:S02]  /*67d0*/  ISETP.LT.OR P1, PT, R13, 0xa, P1 ;  /* 0x0000000a0d00780c */ /* 0x000fe40000f21670 */
[----:B------:R-:W-:Y:S02]  /*67e0*/  FSEL R156, R156, -INF , !P2 ;  /* 0xff8000009c9c7808 */ /* 0x000fe40005000000 */
[----:B------:R-:W-:-:S02]  /*67f0*/  FSEL R157, R157, -INF , !P1 ;  /* 0xff8000009d9d7808 */ /* 0x000fc40004800000 */
[C---:B------:R-:W-:Y:S02]  /*6800*/  ISETP.GT.AND P2, PT, R15.reuse, 0x10, P0 ;  /* 0x000000100f00780c */ /* 0x040fe40000744270 */
[----:B------:R-:W-:Y:S02]  /*6810*/  ISETP.GT.AND P1, PT, R15, 0x11, P0 ;  /* 0x000000110f00780c */ /* 0x000fe40000724270 */
        /* <DEDUP_REMOVED lines=31> */
[----:B------:R-:W-:Y:S01]  /*6a10*/  ISETP.LT.OR P1, PT, R13, 0x3a, P1 ;  /* 0x0000003a0d00780c */ /* 0x000fe20000f21670 */
[----:B------:R-:W-:Y:S01]  /*6a20*/  IMAD.IADD R13, R192, 0x1, R9 ;  /* 0x00000001c00d7824 */ /* 0x000fe200078e0209 */
[----:B------:R-:W-:Y:S02]  /*6a30*/  FSEL R180, R180, -INF , !P2 ;  /* 0xff800000b4b47808 */ /* 0x000fe40005000000 */
[----:B------:R-:W-:Y:S01]  /*6a40*/  FSEL R181, R181, -INF , !P1 ;  /* 0xff800000b5b57808 */ /* 0x000fe20004800000 */
[----:B------:R-:W-:Y:S08]  /*6a50*/  @!P6 BRA `(.L_x_1776) ;  /* 0x00000000005ce947 */ /* 0x000ff00003800000 */
[----:B------:R-:W-:Y:S01]  /*6a60*/  IMAD R14, R14, UR11, R9 ;  /* 0x0000000b0e0e7c24 */ /* 0x000fe2000f8e0209 */
[----:B------:R-:W-:Y:S03]  /*6a70*/  BSSY B0, `(.L_x_1777) ;  /* 0x0000011000007945 */ /* 0x000fe60003800000 */
[----:B------:R-:W-:-:S05]  /*6a80*/  VIADD R15, R14, -UR14 ;  /* 0x8000000e0e0f7c36 */ /* 0x000fca0008000000 */
[----:B------:R-:W-:-:S13]  /*6a90*/  ISETP.GT.AND P1, PT, R15, -0x1, PT ;  /* 0xffffffff0f00780c */ /* 0x000fda0003f24270 */
[----:B------:R-:W-:Y:S05]  /*6aa0*/  @P1 BRA `(.L_x_1778) ;  /* 0x0000000000201947 */ /* 0x000fea0003800000 */
[----:B------:R-:W-:Y:S01]  /*6ab0*/  IMAD.U32 R14, RZ, RZ, UR25 ;  /* 0x00000019ff0e7e24 */ /* 0x000fe2000f8e00ff */
[----:B------:R-:W-:-:S04]  /*6ac0*/  LOP3.LUT R15, RZ, R15, RZ, 0x33, !PT ;  /* 0x0000000fff0f7212 */ /* 0x000fc800078e33ff */
[----:B------:R-:W-:-:S13]  /*6ad0*/  ISETP.NE.AND P1, PT, R14, 0x1, PT ;  /* 0x000000010e00780c */ /* 0x000fda0003f25270 */
[----:B-1----:R-:W1:Y:S02]  /*6ae0*/  @P1 LDC.64 R8, c[0x0][0x9e8] ;  /* 0x00027a00ff081b82 */ /* 0x002e640000000a00 */
[----:B-1----:R-:W-:-:S05]  /*6af0*/  @P1 IMAD.HI.U32 R8, R15, R8, RZ ;  /* 0x000000080f081227 */ /* 0x002fca00078e00ff */
[----:B------:R-:W-:-:S04]  /*6b00*/  @P1 SHF.R.U32.HI R15, RZ, R9, R8 ;  /* 0x00000009ff0f1219 */ /* 0x000fc80000011608 */
[----:B------:R-:W-:Y:S01]  /*6b10*/  LOP3.LUT R15, RZ, R15, RZ, 0x33, !PT ;  /* 0x0000000fff0f7212 */ /* 0x000fe200078e33ff */
[----:B------:R-:W-:Y:S06]  /*6b20*/  BRA `(.L_x_1779) ;  /* 0x0000000000147947 */ /* 0x000fec0003800000 */
.L_x_1778:
[----:B------:R-:W-:-:S05]  /*6b30*/  IMAD.U32 R14, RZ, RZ, UR25 ;  /* 0x00000019ff0e7e24 */ /* 0x000fca000f8e00ff */
[----:B------:R-:W-:-:S13]  /*6b40*/  ISETP.NE.AND P1, PT, R14, 0x1, PT ;  /* 0x000000010e00780c */ /* 0x000fda0003f25270 */
[----:B-1----:R-:W1:Y:S02]  /*6b50*/  @P1 LDC.64 R8, c[0x0][0x9e8] ;  /* 0x00027a00ff081b82 */ /* 0x002e640000000a00 */
[----:B-1----:R-:W-:-:S05]  /*6b60*/  @P1 IMAD.HI.U32 R8, R15, R8, RZ ;  /* 0x000000080f081227 */ /* 0x002fca00078e00ff */
[----:B------:R-:W-:-:S07]  /*6b70*/  @P1 SHF.R.U32.HI R15, RZ, R9, R8 ;  /* 0x00000009ff0f1219 */ /* 0x000fce0000011608 */
.L_x_1779:
[----:B------:R-:W-:Y:S05]  /*6b80*/  BSYNC B0 ;  /* 0x0000000000007941 */ /* 0x000fea0003800000 */
.L_x_1777:
[----:B------:R-:W-:-:S04]  /*6b90*/  IMAD R15, R15, R14, -UR6 ;  /* 0x800000060f0f7e24 */ /* 0x000fc8000f8e020e */
[----:B------:R-:W-:-:S05]  /*6ba0*/  IMAD.IADD R15, R15, 0x1, -R2 ;  /* 0x000000010f0f7824 */ /* 0x000fca00078e0a02 */
[----:B------:R-:W-:Y:S02]  /*6bb0*/  VIADDMNMX R12, R15, R14, R12, PT ;  /* 0x0000000e0f0c7246 */ /* 0x000fe4000380010c */
[----:B------:R-:W-:-:S07]  /*6bc0*/  VIMNMX R13, R13, R15, !PT ;  /* 0x0000000f0d0d7248 */ /* 0x000fce0007fe0100 */
.L_x_1776:
[----:B-1----:R-:W-:Y:S01]  /*6bd0*/  FMNMX.FTZ R8, R152, R5, !PT ;  /* 0x0000000598087209 */ /* 0x002fe20007810000 */
[----:B------:R-:W-:Y:S01]  /*6be0*/  UMOV UR10, UR23 ;  /* 0x00000017000a7c82 */ /* 0x000fe20008000000 */
[----:B------:R-:W-:Y:S02]  /*6bf0*/  ISETP.GT.AND P2, PT, R13, 0x1, P0 ;  /* 0x000000010d00780c */ /* 0x000fe40000744270 */
[----:B------:R-:W-:Y:S02]  /*6c00*/  FMNMX.FTZ R9, R153, R8, !PT ;  /* 0x0000000899097209 */ /* 0x000fe40007810000 */
[----:B------:R-:W-:Y:S02]  /*6c10*/  ISETP.LT.OR P2, PT, R12, 0x2, P2 ;  /* 0x000000020c00780c */ /* 0x000fe40001741670 */
[----:B------:R-:W-:Y:S02]  /*6c20*/  FMNMX.FTZ R8, R156, R9, !PT ;  /* 0x000000099c087209 */ /* 0x000fe40007810000 */
[----:B------:R-:W-:-:S02]  /*6c30*/  FSEL R155, R155, -INF , !P2 ;  /* 0xff8000009b9b7808 */ /* 0x000fc40005000000 */
[----:B------:R-:W-:Y:S02]  /*6c40*/  FMNMX.FTZ R9, R157, R8, !PT ;  /* 0x000000089d097209 */ /* 0x000fe40007810000 */
[C---:B------:R-:W-:Y:S02]  /*6c50*/  ISETP.GT.AND P2, PT, R13.reuse, 0x9, P0 ;  /* 0x000000090d00780c */ /* 0x040fe40000744270 */
[----:B------:R-:W-:Y:S02]  /*6c60*/  FMNMX.FTZ R8, R160, R9, !PT ;  /* 0x00000009a0087209 */ /* 0x000fe40007810000 */
[----:B------:R-:W-:Y:S02]  /*6c70*/  ISETP.GT.AND P1, PT, R13, 0x8, P0 ;  /* 0x000000080d00780c */ /* 0x000fe40000724270 */
[----:B------:R-:W-:Y:S02]  /*6c80*/  FMNMX.FTZ R9, R161, R8, !PT ;  /* 0x00000008a1097209 */ /* 0x000fe40007810000 */
[----:B------:R-:W-:-:S02]  /*6c90*/  ISETP.LT.OR P2, PT, R12, 0xa, P2 ;  /* 0x0000000a0c00780c */ /* 0x000fc40001741670 */
[----:B------:R-:W-:Y:S02]  /*6ca0*/  FMNMX.FTZ R8, R164, R9, !PT ;  /* 0x00000009a4087209 */ /* 0x000fe40007810000 */
[----:B------:R-:W-:Y:S02]  /*6cb0*/  ISETP.LT.OR P1, PT, R12, 0x9, P1 ;  /* 0x000000090c00780c */ /* 0x000fe40000f21670 */
[----:B------:R-:W-:Y:S02]  /*6cc0*/  FMNMX.FTZ R9, R165, R8, !PT ;  /* 0x00000008a5097209 */ /* 0x000fe40007810000 */
[----:B------:R-:W-:Y:S02]  /*6cd0*/  FSEL R159, R159, -INF , !P2 ;  /* 0xff8000009f9f7808 */ /* 0x000fe40005000000 */
[----:B------:R-:W-:Y:S02]  /*6ce0*/  FMNMX.FTZ R8, R168, R9, !PT ;  /* 0x00000009a8087209 */ /* 0x000fe40007810000 */
[----:B------:R-:W-:-:S02]  /*6cf0*/  ISETP.GT.AND P2, PT, R13, 0x11, P0 ;  /* 0x000000110d00780c */ /* 0x000fc40000744270 */
[----:B------:R-:W-:Y:S02]  /*6d00*/  FMNMX.FTZ R9, R169, R8, !PT ;  /* 0x00000008a9097209 */ /* 0x000fe40007810000 */
[----:B------:R-:W-:Y:S02]  /*6d10*/  FSEL R158, R158, -INF , !P1 ;  /* 0xff8000009e9e7808 */ /* 0x000fe40004800000 */
        /* <DEDUP_REMOVED lines=9> */
[----:B------:R-:W-:-:S02]  /*6db0*/  ISETP.GT.AND P2, PT, R13, RZ, P0 ;  /* 0x000000ff0d00720c */ /* 0x000fc40000744270 */
[----:B------:R-:W-:Y:S02]  /*6dc0*/  FMNMX.FTZ R8, R181, R8, !PT ;  /* 0x00000008b5087209 */ /* 0x000fe40007810000 */
[----:B------:R-:W-:Y:S02]  /*6dd0*/  FSEL R162, R162, -INF , !P1 ;  /* 0xff800000a2a27808 */ /* 0x000fe40004800000 */
[----:B------:R-:W-:Y:S01]  /*6de0*/  ISETP.GT.AND P1, PT, R13, 0x18, P0 ;  /* 0x000000180d00780c */ /* 0x000fe20000724270 */
[----:B------:R-:W1:Y:S01]  /*6df0*/  SHFL.BFLY PT, R9, R8, 0x2, 0x1f ;  /* 0x0c401f0008097f89 */ /* 0x000e6200000e0000 */
[C---:B------:R-:W-:Y:S02]  /*6e00*/  ISETP.LT.OR P2, PT, R12.reuse, 0x1, P2 ;  /* 0x000000010c00780c */ /* 0x040fe40001741670 */
[----:B------:R-:W-:-:S04]  /*6e10*/  ISETP.LT.OR P1, PT, R12, 0x19, P1 ;  /* 0x000000190c00780c */ /* 0x000fc80000f21670 */
[----:B------:R-:W-:Y:S02]  /*6e20*/  FSEL R166, R166, -INF , !P1 ;  /* 0xff800000a6a67808 */ /* 0x000fe40004800000 */
[----:B------:R-:W-:-:S04]  /*6e30*/  ISETP.GT.AND P1, PT, R13, 0x19, P0 ;  /* 0x000000190d00780c */ /* 0x000fc80000724270 */
[----:B------:R-:W-:-:S04]  /*6e40*/  ISETP.LT.OR P1, PT, R12, 0x1a, P1 ;  /* 0x0000001a0c00780c */ /* 0x000fc80000f21670 */
[----:B------:R-:W-:Y:S02]  /*6e50*/  FSEL R167, R167, -INF , !P1 ;  /* 0xff800000a7a77808 */ /* 0x000fe40004800000 */
[----:B------:R-:W-:-:S04]  /*6e60*/  ISETP.GT.AND P1, PT, R13, 0x21, P0 ;  /* 0x000000210d00780c */ /* 0x000fc80000724270 */
[----:B------:R-:W-:Y:S02]  /*6e70*/  ISETP.LT.OR P1, PT, R12, 0x22, P1 ;  /* 0x000000220c00780c */ /* 0x000fe40000f21670 */
[----:B-1----:R-:W-:Y:S02]  /*6e80*/  FMNMX.FTZ R15, R8, R9, !PT ;  /* 0x00000009080f7209 */ /* 0x002fe40007810000 */
[----:B------:R-:W-:Y:S02]  /*6e90*/  FSEL R9, R154, -INF , !P2 ;  /* 0xff8000009a097808 */ /* 0x000fe40005000000 */
[----:B------:R-:W-:Y:S01]  /*6ea0*/  ISETP.GT.AND P2, PT, R13, 0x20, P0 ;  /* 0x000000200d00780c */ /* 0x000fe20000744270 */
[----:B------:R-:W1:Y:S01]  /*6eb0*/  SHFL.BFLY PT, R8, R15, 0x1, 0x1f ;  /* 0x0c201f000f087f89 */ /* 0x000e6200000e0000 */
[----:B------:R-:W-:Y:S02]  /*6ec0*/  FMNMX.FTZ R14, R9, R6, !PT ;  /* 0x00000006090e7209 */ /* 0x000fe40007810000 */
[----:B------:R-:W-:-:S02]  /*6ed0*/  ISETP.LT.OR P2, PT, R12, 0x21, P2 ;  /* 0x000000210c00780c */ /* 0x000fc40001741670 */
[----:B------:R-:W-:Y:S02]  /*6ee0*/  FSEL R171, R171, -INF , !P1 ;  /* 0xff800000abab7808 */ /* 0x000fe40004800000 */
[----:B------:R-:W-:Y:S02]  /*6ef0*/  FSEL R170, R170, -INF , !P2 ;  /* 0xff800000aaaa7808 */ /* 0x000fe40005000000 */
[C---:B------:R-:W-:Y:S02]  /*6f00*/  ISETP.GT.AND P2, PT, R13.reuse, 0x28, P0 ;  /* 0x000000280d00780c */ /* 0x040fe40000744270 */
[----:B------:R-:W-:Y:S02]  /*6f10*/  ISETP.GT.AND P1, PT, R13, 0x29, P0 ;  /* 0x000000290d00780c */ /* 0x000fe40000724270 */
[C---:B------:R-:W-:Y:S02]  /*6f20*/  ISETP.LT.OR P2, PT, R12.reuse, 0x29, P2 ;  /* 0x000000290c00780c */ /* 0x040fe40001741670 */
[----:B------:R-:W-:-:S02]  /*6f30*/  ISETP.LT.OR P1, PT, R12, 0x2a, P1 ;  /* 0x0000002a0c00780c */ /* 0x000fc40000f21670 */
[----:B------:R-:W-:Y:S02]  /*6f40*/  FSEL R174, R174, -INF , !P2 ;  /* 0xff800000aeae7808 */ /* 0x000fe40005000000 */
[----:B------:R-:W-:Y:S02]  /*6f50*/  FSEL R175, R175, -INF , !P1 ;  /* 0xff800000afaf7808 */ /* 0x000fe40004800000 */
[----:B------:R-:W-:Y:S02]  /*6f60*/  ISETP.GT.AND P1, PT, R13, 0x30, P0 ;  /* 0x000000300d00780c */ /* 0x000fe40000724270 */
[----:B-1----:R-:W-:Y:S02]  /*6f70*/  FMNMX.FTZ R8, R15, R8, !PT ;  /* 0x000000080f087209 */ /* 0x002fe40007810000 */
[----:B------:R-:W-:Y:S02]  /*6f80*/  FMNMX.FTZ R15, R155, R14, !PT ;  /* 0x0000000e9b0f7209 */ /* 0x000fe40007810000 */
[C---:B------:R-:W-:Y:S01]  /*6f90*/  FSETP.NEU.FTZ.AND P2, PT, R8.reuse, -INF , PT ;  /* 0xff8000000800780b */ /* 0x040fe20003f5d000 */
[----:B------:R-:W-:Y:S01]  /*6fa0*/  FMUL.FTZ R20, R8, UR10 ;  /* 0x0000000a08147c20 */ /* 0x000fe20008410000 */
[----:B------:R-:W-:-:S02]  /*6fb0*/  FMNMX.FTZ R14, R158, R15, !PT ;  /* 0x0000000f9e0e7209 */ /* 0x000fc40007810000 */
[----:B------:R-:W-:Y:S02]  /*6fc0*/  ISETP.LT.OR P1, PT, R12, 0x31, P1 ;  /* 0x000000310c00780c */ /* 0x000fe40000f21670 */
[----:B------:R-:W-:Y:S02]  /*6fd0*/  FMNMX.FTZ R15, R159, R14, !PT ;  /* 0x0000000e9f0f7209 */ /* 0x000fe40007810000 */
[----:B------:R-:W-:Y:S02]  /*6fe0*/  FSEL R178, R178, -INF , !P1 ;  /* 0xff800000b2b27808 */ /* 0x000fe40004800000 */
[----:B------:R-:W-:Y:S02]  /*6ff0*/  FMNMX.FTZ R14, R162, R15, !PT ;  /* 0x0000000fa20e7209 */ /* 0x000fe40007810000 */
[----:B------:R-:W-:Y:S02]  /*7000*/  ISETP.GT.AND P1, PT, R13, 0x31, P0 ;  /* 0x000000310d00780c */ /* 0x000fe40000724270 */
[----:B------:R-:W-:-:S02]  /*7010*/  FMNMX.FTZ R15, R163, R14, !PT ;  /* 0x0000000ea30f7209 */ /* 0x000fc40007810000 */
[----:B------:R-:W-:Y:S02]  /*7020*/  FSEL R14, R20, RZ, P2 ;  /* 0x000000ff140e7208 */ /* 0x000fe40001000000 */
[----:B------:R-:W-:Y:S02]  /*7030*/  FMNMX.FTZ R20, R166, R15, !PT ;  /* 0x0000000fa6147209 */ /* 0x000fe40007810000 */
[----:B------:R-:W-:Y:S01]  /*7040*/  ISETP.LT.OR P1, PT, R12, 0x32, P1 ;  /* 0x000000320c00780c */ /* 0x000fe20000f21670 */
[--C-:B------:R-:W-:Y:S01]  /*7050*/  FFMA.FTZ R154, R156, UR10, -R14.reuse ;  /* 0x0000000a9c9a7c23 */ /* 0x100fe2000801080e */
[----:B------:R-:W-:Y:S01]  /*7060*/  FMNMX.FTZ R15, R167, R20, !PT ;  /* 0x00000014a70f7209 */ /* 0x000fe20007810000 */
[--C-:B------:R-:W-:Y:S01]  /*7070*/  FFMA.FTZ R156, R160, UR10, -R14.reuse ;  /* 0x0000000aa09c7c23 */ /* 0x100fe2000801080e */
[----:B------:R-:W-:Y:S01]  /*7080*/  FSEL R179, R179, -INF , !P1 ;  /* 0xff800000b3b37808 */ /* 0x000fe20004800000 */
[--C-:B------:R-:W-:Y:S01]  /*7090*/  FFMA.FTZ R160, R168, UR10, -R14.reuse ;  /* 0x0000000aa8a07c23 */ /* 0x100fe2000801080e */
[----:B------:R-:W-:Y:S01]  /*70a0*/  FMNMX.FTZ R20, R170, R15, !PT ;  /* 0x0000000faa147209 */ /* 0x000fe20007810000 */
[--C-:B------:R-:W-:Y:S01]  /*70b0*/  FFMA.FTZ R152, R152, UR10, -R14.reuse ;  /* 0x0000000a98987c23 */ /* 0x100fe2000801080e */
[----:B------:R-:W-:Y:S01]  /*70c0*/  ISETP.GT.AND P1, PT, R13, 0x38, P0 ;  /* 0x000000380d00780c */ /* 0x000fe20000724270 */
[--C-:B------:R-:W-:Y:S01]  /*70d0*/  FFMA.FTZ R15, R153, UR10, -R14.reuse ;  /* 0x0000000a990f7c23 */ /* 0x100fe2000801080e */
[----:B------:R-:W-:Y:S01]  /*70e0*/  FMNMX.FTZ R21, R171, R20, !PT ;  /* 0x00000014ab157209 */ /* 0x000fe20007810000 */
[----:B------:R-:W-:Y:S01]  /*70f0*/  MUFU.EX2 R154, R154 ;  /* 0x0000009a009a7308 */ /* 0x000fe20000000800 */
[----:B------:R-:W-:Y:S01]  /*7100*/  ISETP.GT.AND P0, PT, R13, 0x39, P0 ;  /* 0x000000390d00780c */ /* 0x000fe20000704270 */
[--C-:B------:R-:W-:Y:S01]  /*7110*/  FFMA.FTZ R13, R157, UR10, -R14.reuse ;  /* 0x0000000a9d0d7c23 */ /* 0x100fe2000801080e */
[----:B------:R-:W-:Y:S01]  /*7120*/  FMNMX.FTZ R20, R174, R21, !PT ;  /* 0x00000015ae147209 */ /* 0x000fe20007810000 */
[--C-:B------:R-:W-:Y:S01]  /*7130*/  FFMA.FTZ R157, R169, UR10, -R14.reuse ;  /* 0x0000000aa99d7c23 */ /* 0x100fe2000801080e */
[C---:B------:R-:W-:Y:S01]  /*7140*/  ISETP.LT.OR P1, PT, R12.reuse, 0x39, P1 ;  /* 0x000000390c00780c */ /* 0x040fe20000f21670 */
[--C-:B------:R-:W-:Y:S01]  /*7150*/  FFMA.FTZ R153, R165, UR10, -R14.reuse ;  /* 0x0000000aa5997c23 */ /* 0x100fe2000801080e */
[----:B------:R-:W-:Y:S01]  /*7160*/  FMNMX.FTZ R21, R175, R20, !PT ;  /* 0x00000014af157209 */ /* 0x000fe20007810000 */
[----:B------:R-:W-:Y:S01]  /*7170*/  MUFU.EX2 R152, R152 ;  /* 0x0000009800987308 */ /* 0x000fe20000000800 */
[----:B------:R-:W-:Y:S01]  /*7180*/  ISETP.LT.OR P0, PT, R12, 0x3a, P0 ;  /* 0x0000003a0c00780c */ /* 0x000fe20000701670 */
[--C-:B------:R-:W-:Y:S01]  /*7190*/  FFMA.FTZ R165, R177, UR10, -R14.reuse ;  /* 0x0000000ab1a57c23 */ /* 0x100fe2000801080e */
[----:B------:R-:W-:Y:S01]  /*71a0*/  FMNMX.FTZ R20, R178, R21, !PT ;  /* 0x00000015b2147209 */ /* 0x000fe20007810000 */
[----:B------:R-:W-:Y:S01]  /*71b0*/  FFMA.FTZ R180, R180, UR10, -R14 ;  /* 0x0000000ab4b47c23 */ /* 0x000fe2000801080e */
[----:B------:R-:W-:Y:S01]  /*71c0*/  FSEL R182, R182, -INF , !P1 ;  /* 0xff800000b6b67808 */ /* 0x000fe20004800000 */
[----:B------:R-:W-:Y:S01]  /*71d0*/  IMAD.U32 R177, RZ, RZ, UR36 ;  /* 0x00000024ffb17e24 */ /* 0x000fe2000f8e00ff */
[----:B------:R-:W-:Y:S01]  /*71e0*/  FMNMX.FTZ R21, R179, R20, !PT ;  /* 0x00000014b3157209 */ /* 0x000fe20007810000 */
[----:B------:R-:W-:Y:S01]  /*71f0*/  MUFU.EX2 R15, R15 ;  /* 0x0000000f000f7308 */ /* 0x000fe20000000800 */
[----:B------:R-:W-:-:S02]  /*7200*/  FSEL R183, R183, -INF , !P0 ;  /* 0xff800000b7b77808 */ /* 0x000fc40004000000 */
[----:B------:R-:W-:Y:S01]  /*7210*/  FMNMX.FTZ R12, R182, R21, !PT ;  /* 0x00000015b60c7209 */ /* 0x000fe20007810000 */
[----:B------:R-:W-:-:S03]  /*7220*/  FFMA.FTZ R21, R161, UR10, -R14 ;  /* 0x0000000aa1157c23 */ /* 0x000fc6000801080e */
[----:B------:R-:W-:Y:S01]  /*7230*/  FMNMX.FTZ R20, R183, R12, !PT ;  /* 0x0000000cb7147209 */ /* 0x000fe20007810000 */
[----:B------:R-:W-:Y:S01]  /*7240*/  FFMA.FTZ R12, R164, UR10, -R14 ;  /* 0x0000000aa40c7c23 */ /* 0x000fe2000801080e */
[----:B------:R-:W-:Y:S01]  /*7250*/  FSEL R164, R8, RZ, P2 ;  /* 0x000000ff08a47208 */ /* 0x000fe20001000000 */
[----:B------:R-:W-:Y:S02]  /*7260*/  MUFU.EX2 R13, R13 ;  /* 0x0000000d000d7308 */ /* 0x000fe40000000800 */
[----:B------:R-:W1:Y:S02]  /*7270*/  SHFL.BFLY PT, R161, R20, 0x2, 0x1f ;  /* 0x0c401f0014a17f89 */ /* 0x000e6400000e0000 */
[----:B------:R-:W-:-:S04]  /*7280*/  FADD.FTZ R164, -R164, R5 ;  /* 0x00000005a4a47221 */ /* 0x000fc80000010100 */
[----:B------:R-:W-:Y:S01]  /*7290*/  FMUL.FTZ R5, R164, UR10 ;  /* 0x0000000aa4057c20 */ /* 0x000fe20008410000 */
[----:B------:R-:W-:Y:S01]  /*72a0*/  MUFU.EX2 R156, R156 ;  /* 0x0000009c009c7308 */ /* 0x000fe20000000800 */
[----:B------:R-:W-:-:S07]  /*72b0*/  FFMA.FTZ R164, R176, UR10, -R14 ;  /* 0x0000000ab0a47c23 */ /* 0x000fce000801080e */
[----:B------:R-:W2:Y:S08]  /*72c0*/  MUFU.EX2 R5, R5 ;  /* 0x0000000500057308 */ /* 0x000eb00000000800 */
[----:B------:R-:W3:Y:S01]  /*72d0*/  MUFU.EX2 R21, R21 ;  /* 0x0000001500157308 */ /* 0x000ee20000000800 */
[----:B-1----:R-:W-:Y:S01]  /*72e0*/  FMNMX.FTZ R168, R20, R161, !PT ;  /* 0x000000a114a87209 */ /* 0x002fe20007810000 */
[----:B------:R-:W-:Y:S01]  /*72f0*/  FFMA.FTZ R161, R173, UR10, -R14 ;  /* 0x0000000aada17c23 */ /* 0x000fe2000801080e */
[----:B------:R-:W-:-:S02]  /*7300*/  IMAD.MOV R173, RZ, RZ, -R17 ;  /* 0x000000ffffad7224 */ /* 0x000fc400078e0a11 */
[--C-:B------:R-:W-:Y:S01]  /*7310*/  FFMA.FTZ R20, R172, UR10, -R14.reuse ;  /* 0x0000000aac147c23 */ /* 0x100fe2000801080e */
[----:B------:R-:W-:Y:S01]  /*7320*/  FFMA.FTZ R172, R181, UR10, -R14 ;  /* 0x0000000ab5ac7c23 */ /* 0x000fe2000801080e */
[----:B------:R-:W1:Y:S01]  /*7330*/  SHFL.BFLY PT, R169, R168, 0x1, 0x1f ;  /* 0x0c201f00a8a97f89 */ /* 0x000e6200000e0000 */
[----:B------:R-:W-:Y:S01]  /*7340*/  ISETP.NE.AND P0, PT, R2, R173, PT ;  /* 0x000000ad0200720c */ /* 0x000fe20003f05270 */
[----:B--2---:R-:W-:Y:S01]  /*7350*/  FFMA.FTZ R176, R5, R3, R152 ;  /* 0x0000000305b07223 */ /* 0x004fe20000010098 */
[----:B------:R-:W2:Y:S01]  /*7360*/  MUFU.EX2 R12, R12 ;  /* 0x0000000c000c7308 */ /* 0x000ea20000000800 */
[C---:B------:R-:W-:Y:S01]  /*7370*/  F2FP.F16.F32.PACK_AB R152, R15.reuse, R152 ;  /* 0x000000980f98723e */ /* 0x040fe200000000ff */
[-C--:B------:R-:W-:Y:S01]  /*7380*/  FMUL.FTZ R24, R24, R5.reuse ;  /* 0x0000000518187220 */ /* 0x080fe20000410000 */
[----:B------:R-:W-:Y:S01]  /*7390*/  FADD.FTZ R173, R15, R176 ;  /* 0x000000b00fad7221 */ /* 0x000fe20000010000 */
[-C--:B------:R-:W-:Y:S01]  /*73a0*/  FMUL.FTZ R25, R25, R5.reuse ;  /* 0x0000000519197220 */ /* 0x080fe20000410000 */
[-C--:B------:R-:W-:Y:S01]  /*73b0*/  FMUL.FTZ R28, R28, R5.reuse ;  /* 0x000000051c1c7220 */ /* 0x080fe20000410000 */
[-C--:B------:R-:W-:Y:S01]  /*73c0*/  FMUL.FTZ R29, R29, R5.reuse ;  /* 0x000000051d1d7220 */ /* 0x080fe20000410000 */
[----:B------:R-:W-:Y:S01]  /*73d0*/  FADD.FTZ R14, R154, R173 ;  /* 0x000000ad9a0e7221 */ /* 0x000fe20000010000 */
[----:B------:R-:W4:Y:S01]  /*73e0*/  MUFU.EX2 R153, R153 ;  /* 0x0000009900997308 */ /* 0x000f220000000800 */
[C---:B------:R-:W-:Y:S01]  /*73f0*/  F2FP.F16.F32.PACK_AB R154, R13.reuse, R154 ;  /* 0x0000009a0d9a723e */ /* 0x040fe200000000ff */
[----:B------:R-:W-:Y:S01]  /*7400*/  FMUL.FTZ R32, R32, R5 ;  /* 0x0000000520207220 */ /* 0x000fe20000410000 */
[----:B------:R-:W-:Y:S01]  /*7410*/  FADD.FTZ R173, R13, R14 ;  /* 0x0000000e0dad7221 */ /* 0x000fe20000010000 */
[----:B------:R-:W-:-:S02]  /*7420*/  @!P0 IMAD R14, R177, 0x40, R16 ;  /* 0x00000040b10e8824 */ /* 0x000fc400078e0210 */
[-C--:B------:R-:W-:Y:S01]  /*7430*/  FMUL.FTZ R33, R33, R5.reuse ;  /* 0x0000000521217220 */ /* 0x080fe20000410000 */
[-C--:B------:R-:W-:Y:S01]  /*7440*/  FMUL.FTZ R36, R36, R5.reuse ;  /* 0x0000000524247220 */ /* 0x080fe20000410000 */
[-C--:B------:R-:W-:Y:S01]  /*7450*/  FMUL.FTZ R37, R37, R5.reuse ;  /* 0x0000000525257220 */ /* 0x080fe20000410000 */
[----:B------:R-:W5:Y:S01]  /*7460*/  MUFU.EX2 R160, R160 ;  /* 0x000000a000a07308 */ /* 0x000f620000000800 */
[-C--:B------:R-:W-:Y:S01]  /*7470*/  FMUL.FTZ R40, R40, R5.reuse ;  /* 0x0000000528287220 */ /* 0x080fe20000410000 */
[-C--:B------:R-:W-:Y:S01]  /*7480*/  FMUL.FTZ R41, R41, R5.reuse ;  /* 0x0000000529297220 */ /* 0x080fe20000410000 */
[----:B------:R-:W-:Y:S01]  /*7490*/  FMUL.FTZ R44, R44, R5 ;  /* 0x000000052c2c7220 */ /* 0x000fe20000410000 */
[----:B-1----:R-:W-:Y:S01]  /*74a0*/  FMNMX.FTZ R168, R168, R169, !PT ;  /* 0x000000a9a8a87209 */ /* 0x002fe20007810000 */
[-C--:B------:R-:W-:Y:S01]  /*74b0*/  FMUL.FTZ R45, R45, R5.reuse ;  /* 0x000000052d2d7220 */ /* 0x080fe20000410000 */
[-C--:B------:R-:W-:Y:S01]  /*74c0*/  FMUL.FTZ R48, R48, R5.reuse ;  /* 0x0000000530307220 */ /* 0x080fe20000410000 */
[-C--:B------:R-:W-:Y:S01]  /*74d0*/  FMUL.FTZ R49, R49, R5.reuse ;  /* 0x0000000531317220 */ /* 0x080fe20000410000 */
[C---:B------:R-:W-:Y:S01]  /*74e0*/  FSETP.NEU.FTZ.AND P1, PT, R168.reuse, -INF , PT ;  /* 0xff800000a800780b */ /* 0x040fe20003f3d000 */
[----:B------:R-:W-:Y:S01]  /*74f0*/  FMUL.FTZ R3, R168, UR10 ;  /* 0x0000000aa8037c20 */ /* 0x000fe20008410000 */
[----:B------:R1:W-:Y:S01]  /*7500*/  MUFU.EX2 R169, R180 ;  /* 0x000000b400a97308 */ /* 0x0003e20000000800 */
[-C--:B------:R-:W-:Y:S01]  /*7510*/  FMUL.FTZ R52, R52, R5.reuse ;  /* 0x0000000534347220 */ /* 0x080fe20000410000 */
[-C--:B------:R-:W-:Y:S01]  /*7520*/  FMUL.FTZ R53, R53, R5.reuse ;  /* 0x0000000535357220 */ /* 0x080fe20000410000 */
[-C--:B------:R-:W-:Y:S01]  /*7530*/  FMUL.FTZ R56, R56, R5.reuse ;  /* 0x0000000538387220 */ /* 0x080fe20000410000 */
[----:B------:R-:W-:Y:S01]  /*7540*/  FSEL R176, R3, RZ, P1 ;  /* 0x000000ff03b07208 */ /* 0x000fe20000800000 */
[-C--:B------:R-:W-:Y:S01]  /*7550*/  FMUL.FTZ R57, R57, R5.reuse ;  /* 0x0000000539397220 */ /* 0x080fe20000410000 */
[----:B------:R-:W-:Y:S01]  /*7560*/  FSEL R3, R168, RZ, P1 ;  /* 0x000000ffa8037208 */ /* 0x000fe20000800000 */
[-C--:B------:R-:W-:Y:S01]  /*7570*/  FMUL.FTZ R60, R60, R5.reuse ;  /* 0x000000053c3c7220 */ /* 0x080fe20000410000 */
[----:B------:R-:W0:Y:S01]  /*7580*/  MUFU.EX2 R157, R157 ;  /* 0x0000009d009d7308 */ /* 0x000e220000000800 */
[----:B-1----:R-:W-:Y:S01]  /*7590*/  FADD.FTZ R180, R156, R173 ;  /* 0x000000ad9cb47221 */ /* 0x002fe20000010000 */
[----:B------:R-:W-:Y:S01]  /*75a0*/  FFMA.FTZ R9, R9, UR10, -R176 ;  /* 0x0000000a09097c23 */ /* 0x000fe200080108b0 */
[----:B------:R-:W-:Y:S01]  /*75b0*/  FADD.FTZ R3, -R3, R6 ;  /* 0x0000000603037221 */ /* 0x000fe20000010100 */
[----:B------:R-:W-:Y:S01]  /*75c0*/  FFMA.FTZ R155, R155, UR10, -R176 ;  /* 0x0000000a9b9b7c23 */ /* 0x000fe200080108b0 */
[----:B---3--:R-:W-:Y:S01]  /*75d0*/  FADD.FTZ R177, R21, R180 ;  /* 0x000000b415b17221 */ /* 0x008fe20000010000 */
[----:B------:R-:W-:Y:S01]  /*75e0*/  @!P0 LEA R173, R14, UR43, 0x2 ;  /* 0x0000002b0ead8c11 */ /* 0x000fe2000f8e10ff */
[----:B------:R-:W-:Y:S01]  /*75f0*/  FMUL.FTZ R3, R3, UR10 ;  /* 0x0000000a03037c20 */ /* 0x000fe20008410000 */
[----:B------:R-:W1:Y:S01]  /*7600*/  MUFU.EX2 R20, R20 ;  /* 0x0000001400147308 */ /* 0x000e620000000800 */
[----:B--2---:R-:W-:Y:S01]  /*7610*/  FADD.FTZ R6, R12, R177 ;  /* 0x000000b10c067221 */ /* 0x004fe20000010000 */
[--C-:B------:R-:W-:Y:S01]  /*7620*/  FFMA.FTZ R177, R162, UR10, -R176.reuse ;  /* 0x0000000aa2b17c23 */ /* 0x100fe200080108b0 */
[--C-:B------:R-:W-:Y:S01]  /*7630*/  FFMA.FTZ R158, R158, UR10, -R176.reuse ;  /* 0x0000000a9e9e7c23 */ /* 0x100fe200080108b0 */
[----:B------:R-:W-:Y:S01]  /*7640*/  FFMA.FTZ R159, R159, UR10, -R176 ;  /* 0x0000000a9f9f7c23 */ /* 0x000fe200080108b0 */
[----:B----4-:R-:W-:Y:S01]  /*7650*/  FADD.FTZ R181, R153, R6 ;  /* 0x0000000699b57221 */ /* 0x010fe20000010000 */
[--C-:B------:R-:W-:Y:S01]  /*7660*/  FFMA.FTZ R163, R163, UR10, -R176.reuse ;  /* 0x0000000aa3a37c23 */ /* 0x100fe200080108b0 */
[--C-:B------:R-:W-:Y:S01]  /*7670*/  FFMA.FTZ R180, R166, UR10, -R176.reuse ;  /* 0x0000000aa6b47c23 */ /* 0x100fe200080108b0 */
[----:B------:R-:W2:Y:S01]  /*7680*/  MUFU.EX2 R161, R161 ;  /* 0x000000a100a17308 */ /* 0x000ea20000000800 */
[----:B-----5:R-:W-:Y:S01]  /*7690*/  FADD.FTZ R162, R160, R181 ;  /* 0x000000b5a0a27221 */ /* 0x020fe20000010000 */
[--C-:B------:R-:W-:Y:S01]  /*76a0*/  FFMA.FTZ R181, R170, UR10, -R176.reuse ;  /* 0x0000000aaab57c23 */ /* 0x100fe200080108b0 */
[--C-:B------:R-:W-:Y:S01]  /*76b0*/  FFMA.FTZ R167, R167, UR10, -R176.reuse ;  /* 0x0000000aa7a77c23 */ /* 0x100fe200080108b0 */
[----:B------:R-:W-:Y:S01]  /*76c0*/  FFMA.FTZ R171, R171, UR10, -R176 ;  /* 0x0000000aabab7c23 */ /* 0x000fe200080108b0 */
[----:B0-----:R-:W-:Y:S01]  /*76d0*/  FADD.FTZ R193, R157, R162 ;  /* 0x000000a29dc17221 */ /* 0x001fe20000010000 */
[--C-:B------:R-:W-:Y:S01]  /*76e0*/  FFMA.FTZ R174, R174, UR10, -R176.reuse ;  /* 0x0000000aaeae7c23 */ /* 0x100fe200080108b0 */
[--C-:B------:R-:W-:Y:S01]  /*76f0*/  FFMA.FTZ R175, R175, UR10, -R176.reuse ;  /* 0x0000000aafaf7c23 */ /* 0x100fe200080108b0 */
[----:B------:R-:W-:Y:S01]  /*7700*/  MUFU.EX2 R9, R9 ;  /* 0x0000000900097308 */ /* 0x000fe20000000800 */
[----:B-1----:R-:W-:Y:S01]  /*7710*/  FADD.FTZ R162, R20, R193 ;  /* 0x000000c114a27221 */ /* 0x002fe20000010000 */
[--C-:B------:R-:W-:Y:S01]  /*7720*/  FFMA.FTZ R178, R178, UR10, -R176.reuse ;  /* 0x0000000ab2b27c23 */ /* 0x100fe200080108b0 */
[--C-:B------:R-:W-:Y:S01]  /*7730*/  FFMA.FTZ R179, R179, UR10, -R176.reuse ;  /* 0x0000000ab3b37c23 */ /* 0x100fe200080108b0 */
[--C-:B------:R-:W-:Y:S01]  /*7740*/  FFMA.FTZ R182, R182, UR10, -R176.reuse ;  /* 0x0000000ab6b67c23 */ /* 0x100fe200080108b0 */
[----:B------:R-:W-:Y:S01]  /*7750*/  FFMA.FTZ R176, R183, UR10, -R176 ;  /* 0x0000000ab7b07c23 */ /* 0x000fe200080108b0 */
[----:B------:R0:W-:Y:S01]  /*7760*/  @!P0 STS [R173+0x28800], R5 ;  /* 0x02880005ad008388 */ /* 0x0001e20000000800 */
[----:B------:R-:W-:Y:S01]  /*7770*/  F2FP.F16.F32.PACK_AB R160, R157, R160 ;  /* 0x000000a09da0723e */ /* 0x000fe200000000ff */
[----:B------:R2:W1:Y:S01]  /*7780*/  MUFU.EX2 R6, R3 ;  /* 0x0000000300067308 */ /* 0x0004620000000800 */
[----:B------:R-:W-:Y:S01]  /*7790*/  F2FP.F16.F32.PACK_AB R156, R21, R156 ;  /* 0x0000009c159c723e */ /* 0x000fe200000000ff */
        /* <DEDUP_REMOVED lines=15> */
[----:B-1----:R-:W-:Y:S01]  /*7890*/  FFMA.FTZ R13, R6, R4, R9 ;  /* 0x00000004060d7223 */ /* 0x002fe20000010009 */
[----:B------:R1:W-:Y:S01]  /*78a0*/  @!P0 STS [R173+0x28820], R6 ;  /* 0x02882006ad008388 */ /* 0x0003e20000000800 */
[-C--:B------:R-:W-:Y:S01]  /*78b0*/  FMUL.FTZ R85, R85, R5.reuse ;  /* 0x0000000555557220 */ /* 0x080fe20000410000 */
[-C--:B------:R-:W-:Y:S01]  /*78c0*/  FMUL.FTZ R88, R88, R5.reuse ;  /* 0x0000000558587220 */ /* 0x080fe20000410000 */
[-C--:B------:R-:W-:Y:S01]  /*78d0*/  FMUL.FTZ R89, R89, R5.reuse ;  /* 0x0000000559597220 */ /* 0x080fe20000410000 */
[-C--:B------:R-:W-:Y:S01]  /*78e0*/  FMUL.FTZ R92, R92, R5.reuse ;  /* 0x000000055c5c7220 */ /* 0x080fe20000410000 */
[-C--:B------:R-:W-:Y:S01]  /*78f0*/  FMUL.FTZ R93, R93, R5.reuse ;  /* 0x000000055d5d7220 */ /* 0x080fe20000410000 */
[----:B------:R-:W4:Y:S01]  /*7900*/  MUFU.EX2 R165, R165 ;  /* 0x000000a500a57308 */ /* 0x000f220000000800 */
[----:B---3--:R-:W-:Y:S01]  /*7910*/  FADD.FTZ R162, R164, R3 ;  /* 0x00000003a4a27221 */ /* 0x008fe20000010000 */
[-C--:B------:R-:W-:Y:S01]  /*7920*/  FMUL.FTZ R96, R96, R5.reuse ;  /* 0x0000000560607220 */ /* 0x080fe20000410000 */
[-C--:B------:R-:W-:Y:S01]  /*7930*/  FMUL.FTZ R97, R97, R5.reuse ;  /* 0x0000000561617220 */ /* 0x080fe20000410000 */
[-C--:B------:R-:W-:Y:S01]  /*7940*/  FMUL.FTZ R100, R100, R5.reuse ;  /* 0x0000000564647220 */ /* 0x080fe20000410000 */
[-C--:B------:R-:W-:Y:S01]  /*7950*/  FMUL.FTZ R101, R101, R5.reuse ;  /* 0x0000000565657220 */ /* 0x080fe20000410000 */
[-C--:B------:R-:W-:Y:S01]  /*7960*/  FMUL.FTZ R104, R104, R5.reuse ;  /* 0x0000000568687220 */ /* 0x080fe20000410000 */
[-C--:B------:R-:W-:Y:S01]  /*7970*/  FMUL.FTZ R105, R105, R5.reuse ;  /* 0x0000000569697220 */ /* 0x080fe20000410000 */
[----:B------:R3:W5:Y:S01]  /*7980*/  MUFU.EX2 R155, R158 ;  /* 0x0000009e009b7308 */ /* 0x0007620000000800 */
        /* <DEDUP_REMOVED lines=8> */
[----:B---3--:R-:W-:Y:S01]  /*7a10*/  F2FP.F16.F32.PACK_AB R158, R153, R12 ;  /* 0x0000000c999e723e */ /* 0x008fe200000000ff */
[C---:B----4-:R-:W-:Y:S01]  /*7a20*/  FADD.FTZ R162, R165.reuse, R162 ;  /* 0x000000a2a5a27221 */ /* 0x050fe20000010000 */
[----:B------:R-:W-:Y:S01]  /*7a30*/  F2FP.F16.F32.PACK_AB R164, R165, R164 ;  /* 0x000000a4a5a4723e */ /* 0x000fe200000000ff */
[----:B------:R-:W-:Y:S01]  /*7a40*/  FMUL.FTZ R120, R120, R5 ;  /* 0x0000000578787220 */ /* 0x000fe20000410000 */
[----:B------:R-:W-:Y:S01]  /*7a50*/  F2FP.F16.F32.PACK_AB R153, R14, R9 ;  /* 0x000000090e99723e */ /* 0x000fe200000000ff */
[----:B------:R-:W-:Y:S01]  /*7a60*/  FADD.FTZ R3, R169, R162 ;  /* 0x000000a2a9037221 */ /* 0x000fe20000010000 */
[----:B------:R-:W-:Y:S01]  /*7a70*/  F2FP.F16.F32.PACK_AB R162, R161, R20 ;  /* 0x00000014a1a2723e */ /* 0x000fe200000000ff */
[----:B------:R-:W-:Y:S01]  /*7a80*/  MUFU.EX2 R177, R177 ;  /* 0x000000b100b17308 */ /* 0x000fe20000000800 */
[----:B-----5:R-:W-:Y:S01]  /*7a90*/  FADD.FTZ R13, R155, R4 ;  /* 0x000000049b0d7221 */ /* 0x020fe20000010000 */
[-C--:B------:R-:W-:Y:S01]  /*7aa0*/  FMUL.FTZ R121, R121, R5.reuse ;  /* 0x0000000579797220 */ /* 0x080fe20000410000 */
[-C--:B------:R-:W-:Y:S01]  /*7ab0*/  FMUL.FTZ R124, R124, R5.reuse ;  /* 0x000000057c7c7220 */ /* 0x080fe20000410000 */
[-C--:B------:R-:W-:Y:S01]  /*7ac0*/  FMUL.FTZ R125, R125, R5.reuse ;  /* 0x000000057d7d7220 */ /* 0x080fe20000410000 */
[-C--:B------:R-:W-:Y:S01]  /*7ad0*/  FMUL.FTZ R128, R128, R5.reuse ;  /* 0x0000000580807220 */ /* 0x080fe20000410000 */
[-C--:B------:R-:W-:Y:S01]  /*7ae0*/  FMUL.FTZ R129, R129, R5.reuse ;  /* 0x0000000581817220 */ /* 0x080fe20000410000 */
[----:B------:R-:W-:Y:S01]  /*7af0*/  FMUL.FTZ R132, R132, R5 ;  /* 0x0000000584847220 */ /* 0x000fe20000410000 */
[----:B------:R-:W3:Y:S01]  /*7b00*/  MUFU.EX2 R172, R172 ;  /* 0x000000ac00ac7308 */ /* 0x000ee20000000800 */
[----:B--2---:R-:W-:Y:S01]  /*7b10*/  F2FP.F16.F32.PACK_AB R155, R170, R155 ;  /* 0x0000009baa9b723e */ /* 0x004fe200000000ff */
[----:B------:R-:W-:Y:S01]  /*7b20*/  BAR.SYNC.DEFER_BLOCKING 0xf, 0x100 ;  /* 0x03c4000000007b1d */ /* 0x000fe20000010000 */
        /* <DEDUP_REMOVED lines=9> */
[----:B------:R-:W-:Y:S01]  /*7bc0*/  FMUL.FTZ R149, R149, R5 ;  /* 0x0000000595957220 */ /* 0x000fe20000410000 */
[-C--:B------:R-:W-:Y:S01]  /*7bd0*/  FMUL.FTZ R26, R26, R6.reuse ;  /* 0x000000061a1a7220 */ /* 0x080fe20000410000 */
[-C--:B------:R-:W-:Y:S01]  /*7be0*/  FMUL.FTZ R27, R27, R6.reuse ;  /* 0x000000061b1b7220 */ /* 0x080fe20000410000 */
[-C--:B------:R-:W-:Y:S01]  /*7bf0*/  FMUL.FTZ R30, R30, R6.reuse ;  /* 0x000000061e1e7220 */ /* 0x080fe20000410000 */
[----:B------:R4:W5:Y:S01]  /*7c00*/  MUFU.EX2 R159, R180 ;  /* 0x000000b4009f7308 */ /* 0x0009620000000800 */
[C---:B---3--:R-:W-:Y:S01]  /*7c10*/  FADD.FTZ R3, R172.reuse, R3 ;  /* 0x00000003ac037221 */ /* 0x048fe20000010000 */
[----:B------:R-:W-:Y:S01]  /*7c20*/  F2FP.F16.F32.PACK_AB R166, R172, R169 ;  /* 0x000000a9aca6723e */ /* 0x000fe200000000ff */
[-C--:B------:R-:W-:Y:S01]  /*7c30*/  FMUL.FTZ R31, R31, R6.reuse ;  /* 0x000000061f1f7220 */ /* 0x080fe20000410000 */
[-C--:B------:R-:W-:Y:S01]  /*7c40*/  FMUL.FTZ R34, R34, R6.reuse ;  /* 0x0000000622227220 */ /* 0x080fe20000410000 */
[-C--:B------:R-:W-:Y:S01]  /*7c50*/  FMUL.FTZ R35, R35, R6.reuse ;  /* 0x0000000623237220 */ /* 0x080fe20000410000 */
[-C--:B------:R-:W-:Y:S01]  /*7c60*/  FMUL.FTZ R38, R38, R6.reuse ;  /* 0x0000000626267220 */ /* 0x080fe20000410000 */
[-C--:B------:R-:W-:Y:S01]  /*7c70*/  FMUL.FTZ R39, R39, R6.reuse ;  /* 0x0000000627277220 */ /* 0x080fe20000410000 */
[----:B------:R-:W3:Y:S01]  /*7c80*/  MUFU.EX2 R20, R167 ;  /* 0x000000a700147308 */ /* 0x000ee20000000800 */
[----:B----4-:R-:W-:Y:S01]  /*7c90*/  FADD.FTZ R180, R170, R13 ;  /* 0x0000000daab47221 */ /* 0x010fe20000010000 */
[----:B--2---:R-:W-:Y:S01]  /*7ca0*/  F2FP.F16.F32.PACK_AB R157, R12, R177 ;  /* 0x000000b10c9d723e */ /* 0x004fe200000000ff */
[----:B------:R1:W-:Y:S01]  /*7cb0*/  STSM.16.M88.4 [R18+0x26800], R152 ;  /* 0x0268009812007844 */ /* 0x0003e20000000200 */
[-C--:B------:R-:W-:Y:S01]  /*7cc0*/  FMUL.FTZ R42, R42, R6.reuse ;  /* 0x000000062a2a7220 */ /* 0x080fe20000410000 */
[----:B------:R-:W-:Y:S01]  /*7cd0*/  FADD.FTZ R13, R177, R180 ;  /* 0x000000b4b10d7221 */ /* 0x000fe20000010000 */
        /* <DEDUP_REMOVED lines=11> */
[-C--:B------:R-:W-:Y:S01]  /*7d90*/  FMUL.FTZ R62, R62, R6.reuse ;  /* 0x000000063e3e7220 */ /* 0x080fe20000410000 */
[-C--:B------:R-:W-:Y:S01]  /*7da0*/  FMUL.FTZ R63, R63, R6.reuse ;  /* 0x000000063f3f7220 */ /* 0x080fe20000410000 */
[-C--:B------:R-:W-:Y:S01]  /*7db0*/  FMUL.FTZ R66, R66, R6.reuse ;  /* 0x0000000642427220 */ /* 0x080fe20000410000 */
[-C--:B------:R-:W-:Y:S01]  /*7dc0*/  FMUL.FTZ R67, R67, R6.reuse ;  /* 0x0000000643437220 */ /* 0x080fe20000410000 */
[-C--:B------:R-:W-:Y:S01]  /*7dd0*/  FMUL.FTZ R70, R70, R6.reuse ;  /* 0x0000000646467220 */ /* 0x080fe20000410000 */
[-C--:B------:R-:W-:Y:S01]  /*7de0*/  FMUL.FTZ R71, R71, R6.reuse ;  /* 0x0000000647477220 */ /* 0x080fe20000410000 */
[-C--:B------:R-:W-:Y:S01]  /*7df0*/  FMUL.FTZ R74, R74, R6.reuse ;  /* 0x000000064a4a7220 */ /* 0x080fe20000410000 */
[----:B------:R0:W1:Y:S01]  /*7e00*/  MUFU.EX2 R163, R174 ;  /* 0x000000ae00a37308 */ /* 0x0000620000000800 */
        /* <DEDUP_REMOVED lines=8> */
[----:B0-----:R-:W-:Y:S01]  /*7e90*/  FADD.FTZ R174, R12, R13 ;  /* 0x0000000d0cae7221 */ /* 0x001fe20000010000 */
[-C--:B------:R-:W-:Y:S01]  /*7ea0*/  FMUL.FTZ R90, R90, R6.reuse ;  /* 0x000000065a5a7220 */ /* 0x080fe20000410000 */
[-C--:B------:R-:W-:Y:S01]  /*7eb0*/  FMUL.FTZ R91, R91, R6.reuse ;  /* 0x000000065b5b7220 */ /* 0x080fe20000410000 */
[-C--:B------:R-:W-:Y:S01]  /*7ec0*/  FMUL.FTZ R94, R94, R6.reuse ;  /* 0x000000065e5e7220 */ /* 0x080fe20000410000 */
[----:B-----5:R-:W-:Y:S01]  /*7ed0*/  FADD.FTZ R13, R159, R174 ;  /* 0x000000ae9f0d7221 */ /* 0x020fe20000010000 */
[C---:B---3--:R-:W-:Y:S01]  /*7ee0*/  F2FP.F16.F32.PACK_AB R159, R20.reuse, R159 ;  /* 0x0000009f149f723e */ /* 0x048fe200000000ff */
[-C--:B------:R-:W-:Y:S01]  /*7ef0*/  FMUL.FTZ R95, R95, R6.reuse ;  /* 0x000000065f5f7220 */ /* 0x080fe20000410000 */
[----:B------:R0:W3:Y:S01]  /*7f00*/  MUFU.EX2 R165, R178 ;  /* 0x000000b200a57308 */ /* 0x0000e20000000800 */
[----:B------:R-:W-:Y:S01]  /*7f10*/  FADD.FTZ R180, R20, R13 ;  /* 0x0000000d14b47221 */ /* 0x000fe20000010000 */
[-C--:B------:R-:W-:Y:S01]  /*7f20*/  FMUL.FTZ R98, R98, R6.reuse ;  /* 0x0000000662627220 */ /* 0x080fe20000410000 */
[----:B------:R3:W-:Y:S01]  /*7f30*/  STSM.16.M88.4 [R19], R156 ;  /* 0x0000009c13007844 */ /* 0x0007e20000000200 */
[-C--:B------:R-:W-:Y:S01]  /*7f40*/  FMUL.FTZ R99, R99, R6.reuse ;  /* 0x0000000663637220 */ /* 0x080fe20000410000 */
[----:B--2---:R-:W-:Y:S01]  /*7f50*/  FADD.FTZ R13, R161, R180 ;  /* 0x000000b4a10d7221 */ /* 0x004fe20000010000 */
[----:B----4-:R-:W-:Y:S01]  /*7f60*/  F2FP.F16.F32.PACK_AB R161, R172, R161 ;  /* 0x000000a1aca1723e */ /* 0x010fe200000000ff */
[-C--:B------:R-:W-:Y:S01]  /*7f70*/  FMUL.FTZ R102, R102, R6.reuse ;  /* 0x0000000666667220 */ /* 0x080fe20000410000 */
[----:B------:R-:W2:Y:S01]  /*7f80*/  MUFU.EX2 R174, R179 ;  /* 0x000000b300ae7308 */ /* 0x000ea20000000800 */
[----:B0-----:R-:W-:Y:S01]  /*7f90*/  FADD.FTZ R178, R172, R13 ;  /* 0x0000000dacb27221 */ /* 0x001fe20000010000 */
[-C--:B------:R-:W-:Y:S01]  /*7fa0*/  FMUL.FTZ R103, R103, R6.reuse ;  /* 0x0000000667677220 */ /* 0x080fe20000410000 */
[-C--:B------:R-:W-:Y:S01]  /*7fb0*/  FMUL.FTZ R106, R106, R6.reuse ;  /* 0x000000066a6a7220 */ /* 0x080fe20000410000 */
[-C--:B------:R-:W-:Y:S01]  /*7fc0*/  FMUL.FTZ R107, R107, R6.reuse ;  /* 0x000000066b6b7220 */ /* 0x080fe20000410000 */
[----:B-1----:R-:W-:Y:S01]  /*7fd0*/  FADD.FTZ R13, R163, R178 ;  /* 0x000000b2a30d7221 */ /* 0x002fe20000010000 */
[----:B------:R-:W-:Y:S01]  /*7fe0*/  F2FP.F16.F32.PACK_AB R163, R4, R163 ;  /* 0x000000a304a3723e */ /* 0x000fe200000000ff */
[-C--:B------:R-:W-:Y:S01]  /*7ff0*/  FMUL.FTZ R110, R110, R6.reuse ;  /* 0x000000066e6e7220 */ /* 0x080fe20000410000 */
[----:B------:R-:W0:Y:S01]  /*8000*/  MUFU.EX2 R167, R182 ;  /* 0x000000b600a77308 */ /* 0x000e220000000800 */
[----:B------:R-:W-:Y:S01]  /*8010*/  FADD.FTZ R178, R4, R13 ;  /* 0x0000000d04b27221 */ /* 0x000fe20000010000 */
[-C--:B------:R-:W-:Y:S01]  /*8020*/  FMUL.FTZ R111, R111, R6.reuse ;  /* 0x000000066f6f7220 */ /* 0x080fe20000410000 */
[----:B------:R1:W-:Y:S01]  /*8030*/  STSM.16.M88.4 [R23], R160 ;  /* 0x000000a017007844 */ /* 0x0003e20000000200 */
[-C--:B------:R-:W-:Y:S01]  /*8040*/  FMUL.FTZ R114, R114, R6.reuse ;  /* 0x0000000672727220 */ /* 0x080fe20000410000 */
[----:B---3--:R-:W-:Y:S01]  /*8050*/  FADD.FTZ R13, R165, R178 ;  /* 0x000000b2a50d7221 */ /* 0x008fe20000010000 */
[-C--:B------:R-:W-:Y:S01]  /*8060*/  FMUL.FTZ R115, R115, R6.reuse ;  /* 0x0000000673737220 */ /* 0x080fe20000410000 */
[-C--:B------:R-:W-:Y:S01]  /*8070*/  FMUL.FTZ R118, R118, R6.reuse ;  /* 0x0000000676767220 */ /* 0x080fe20000410000 */
[----:B------:R-:W3:Y:S01]  /*8080*/  MUFU.EX2 R176, R176 ;  /* 0x000000b000b07308 */ /* 0x000ee20000000800 */
[C---:B--2---:R-:W-:Y:S01]  /*8090*/  FADD.FTZ R14, R174.reuse, R13 ;  /* 0x0000000dae0e7221 */ /* 0x044fe20000010000 */
[----:B------:R-:W-:Y:S01]  /*80a0*/  F2FP.F16.F32.PACK_AB R165, R174, R165 ;  /* 0x000000a5aea5723e */ /* 0x000fe200000000ff */
[-C--:B------:R-:W-:Y:S01]  /*80b0*/  FMUL.FTZ R119, R119, R6.reuse ;  /* 0x0000000677777220 */ /* 0x080fe20000410000 */
[-C--:B------:R-:W-:Y:S01]  /*80c0*/  FMUL.FTZ R122, R122, R6.reuse ;  /* 0x000000067a7a7220 */ /* 0x080fe20000410000 */
[-C--:B------:R-:W-:Y:S01]  /*80d0*/  FMUL.FTZ R123, R123, R6.reuse ;  /* 0x000000067b7b7220 */ /* 0x080fe20000410000 */
[-C--:B------:R-:W-:Y:S01]  /*80e0*/  FMUL.FTZ R126, R126, R6.reuse ;  /* 0x000000067e7e7220 */ /* 0x080fe20000410000 */
[-C--:B------:R-:W-:Y:S01]  /*80f0*/  FMUL.FTZ R127, R127, R6.reuse ;  /* 0x000000067f7f7220 */ /* 0x080fe20000410000 */
[-C--:B------:R-:W-:Y:S01]  /*8100*/  FMUL.FTZ R130, R130, R6.reuse ;  /* 0x0000000682827220 */ /* 0x080fe20000410000 */
[----:B0-----:R-:W-:Y:S01]  /*8110*/  FADD.FTZ R5, R167, R14 ;  /* 0x0000000ea7057221 */ /* 0x001fe20000010000 */
[-C--:B------:R-:W-:Y:S01]  /*8120*/  FMUL.FTZ R131, R131, R6.reuse ;  /* 0x0000000683837220 */ /* 0x080fe20000410000 */
[-C--:B------:R-:W-:Y:S01]  /*8130*/  FMUL.FTZ R134, R134, R6.reuse ;  /* 0x0000000686867220 */ /* 0x080fe20000410000 */
[-C--:B------:R-:W-:Y:S01]  /*8140*/  FMUL.FTZ R135, R135, R6.reuse ;  /* 0x0000000687877220 */ /* 0x080fe20000410000 */
[-C--:B------:R-:W-:Y:S01]  /*8150*/  FMUL.FTZ R138, R138, R6.reuse ;  /* 0x000000068a8a7220 */ /* 0x080fe20000410000 */
[-C--:B------:R-:W-:Y:S01]  /*8160*/  FMUL.FTZ R139, R139, R6.reuse ;  /* 0x000000068b8b7220 */ /* 0x080fe20000410000 */
[-C--:B------:R-:W-:Y:S01]  /*8170*/  FMUL.FTZ R142, R142, R6.reuse ;  /* 0x000000068e8e7220 */ /* 0x080fe20000410000 */
[-C--:B------:R-:W-:Y:S01]  /*8180*/  FMUL.FTZ R143, R143, R6.reuse ;  /* 0x000000068f8f7220 */ /* 0x080fe20000410000 */
[C---:B---3--:R-:W-:Y:S01]  /*8190*/  F2FP.F16.F32.PACK_AB R167, R176.reuse, R167 ;  /* 0x000000a7b0a7723e */ /* 0x048fe200000000ff */
[----:B------:R-:W-:Y:S01]  /*81a0*/  FADD.FTZ R4, R176, R5 ;  /* 0x00000005b0047221 */ /* 0x000fe20000010000 */
[-C--:B------:R-:W-:Y:S01]  /*81b0*/  FMUL.FTZ R146, R146, R6.reuse ;  /* 0x0000000692927220 */ /* 0x080fe20000410000 */
[-C--:B------:R-:W-:Y:S01]  /*81c0*/  FMUL.FTZ R147, R147, R6.reuse ;  /* 0x0000000693937220 */ /* 0x080fe20000410000 */
[-C--:B------:R-:W-:Y:S01]  /*81d0*/  FMUL.FTZ R150, R150, R6.reuse ;  /* 0x0000000696967220 */ /* 0x080fe20000410000 */
[----:B------:R1:W-:Y:S01]  /*81e0*/  STSM.16.M88.4 [R22], R164 ;  /* 0x000000a416007844 */ /* 0x0003e20000000200 */
[----:B------:R-:W-:Y:S01]  /*81f0*/  FMUL.FTZ R151, R151, R6 ;  /* 0x0000000697977220 */ /* 0x000fe20000410000 */
[----:B------:R-:W-:Y:S06]  /*8200*/  @!P3 BRA `(.L_x_1780) ;  /* 0x000000000004b947 */ /* 0x000fec0003800000 */
[----:B------:R-:W-:Y:S01]  /*8210*/  BPT.TRAP 0x1 ;  /* 0x000000040000795c */ /* 0x000fe20000300000 */
.L_x_1780:
[----:B------:R0:W2:Y:S01]  /*8220*/  SYNCS.PHASECHK.TRANS64.TRYWAIT P0, [UR27+0x28c50], R10 ;  /* 0x028c500aff0075a7 */ /* 0x0000a2000800015b */
[----:B------:R-:W-:Y:S05]  /*8230*/  @!P3 BRA `(.L_x_1781) ;  /* 0x000000000004b947 */ /* 0x000fea0003800000 */
[----:B------:R-:W-:Y:S01]  /*8240*/  BPT.TRAP 0x1 ;  /* 0x000000040000795c */ /* 0x000fe20000300000 */
.L_x_1781:
[----:B--2---:R-:W-:Y:S05]  /*8250*/  @P0 BRA `(.L_x_1782) ;  /* 0x0000000000080947 */ /* 0x004fea0003800000 */
[----:B------:R-:W2:Y:S02]  /*8260*/  SYNCS.PHASECHK.TRANS64.TRYWAIT P0, [UR27+0x28c50], R10 ;  /* 0x028c500aff0075a7 */ /* 0x000ea4000800015b */
[----:B--2---:R-:W-:Y:S05]  /*8270*/  @!P0 BRA `(.L_x_1783) ;  /* 0x000000d0006c8947 */ /* 0x004fea0003800000 */
.L_x_1782:
[----:B------:R-:W-:Y:S01]  /*8280*/  ULEA UR18, UR24, UR48, 0xc ;  /* 0x0000003018127291 */ /* 0x000fe2000f8e603f */
[----:B------:R-:W-:Y:S01]  /*8290*/  WARPGROUP.ARRIVE ;  /* 0x00000000000079c5 */ /* 0x000fe20000000000 */
[----:B------:R-:W-:Y:S01]  /*82a0*/  UMOV UR7, 0x40000040 ;  /* 0x4000004000077882 */ /* 0x000fe20000000000 */
[----:B------:R-:W-:Y:S01]  /*82b0*/  ISETP.LT.AND P0, PT, R11, UR50, PT ;  /* 0x000000320b007c0c */ /* 0x000fe2000bf01270 */
[----:B--2---:R-:W-:Y:S01]  /*82c0*/  @!P4 VIADD R7, R7, 0x28c60 ;  /* 0x00028c600707c836 */ /* 0x004fe20000000000 */
[----:B------:R-:W-:Y:S01]  /*82d0*/  UIADD3 UR50, UR50, -0x1, URZ ;  /* 0xffffffff32327890 */ /* 0x000fe2000fffe03f */
[----:B------:R-:W-:Y:S01]  /*82e0*/  IMAD.MOV.U32 R6, RZ, RZ, R168 ;  /* 0x000000ffff067224 */ /* 0x000fe200078e00a8 */
[----:B------:R-:W-:Y:S01]  /*82f0*/  UMOV UR6, UR18 ;  /* 0x0000001200067c82 */ /* 0x000fe20008000000 */
[----:B------:R-:W-:Y:S01]  /*8300*/  UMOV UR36, UR24 ;  /* 0x0000001800247c82 */ /* 0x000fe20008000000 */
[----:B------:R-:W-:Y:S01]  /*8310*/  HGMMA.64x256x16.F32 R24, R152, gdesc[UR4].tnspB, R24, gsb0 ;  /* 0x43e0000498187df0 */ /* 0x000fe20008000818 */
[----:B------:R-:W-:Y:S01]  /*8320*/  UIADD3 UR6, UR18, 0x80, URZ ;  /* 0x0000008012067890 */ /* 0x000fe2000fffe03f */
[----:B------:R-:W-:Y:S01]  /*8330*/  @!P4 PRMT R7, RZ, 0x654, R7 ;  /* 0x00000654ff07c816 */ /* 0x000fe20000000007 */
[----:B------:R-:W-:Y:S01]  /*8340*/  UMOV UR7, 0x40000040 ;  /* 0x4000004000077882 */ /* 0x000fe20000000000 */
[----:B------:R-:W-:Y:S01]  /*8350*/  IMAD.MOV.U32 R5, RZ, RZ, R8 ;  /* 0x000000ffff057224 */ /* 0x000fe200078e0008 */
[----:B------:R-:W-:-:S02]  /*8360*/  WARPGROUP.DEPBAR.LE gsb0, 0x0 ;  /* 0x00008000000079c5 */ /* 0x000fc40000010000 */
        /* <DEDUP_REMOVED lines=26> */
[----:B------:R-:W-:Y:S01]  /*8510*/  IMAD.MOV.U32 R6, RZ, RZ, R168 ;  /* 0x000000ffff067224 */ /* 0x000fe200078e00a8 */
[----:B------:R-:W-:Y:S01]  /*8520*/  UMOV UR36, UR24 ;  /* 0x0000001800247c82 */ /* 0x000fe20008000000 */
[----:B------:R-:W-:-:S07]  /*8530*/  IMAD.MOV.U32 R5, RZ, RZ, R8 ;  /* 0x000000ffff057224 */ /* 0x000fce00078e0008 */
.L_x_1767:
[----:B--2---:R-:W2:Y:S01]  /*8540*/  LDC R7, c[0x0][0x448] ;  /* 0x00011200ff077b82 */ /* 0x004ea20000000800 */
[----:B------:R-:W-:Y:S02]  /*8550*/  UIADD3 UR6, UR40, 0x3f, URZ ;  /* 0x0000003f28067890 */ /* 0x000fe4000fffe03f */
[----:B------:R-:W-:-:S04]  /*8560*/  UIADD3 UR14, -UR14, 0x1, URZ ;  /* 0x000000010e0e7890 */ /* 0x000fc8000fffe13f */
[----:B------:R-:W-:Y:S01]  /*8570*/  UIMAD UR14, UR49, UR11, UR14 ;  /* 0x0000000b310e72a4 */ /* 0x000fe2000f8e020e */
[----:B------:R-:W3:Y:S01]  /*8580*/  LDC R12, c[0x0][0x9e4] ;  /* 0x00027900ff0c7b82 */ /* 0x000ee20000000800 */
[----:B--2---:R-:W-:Y:S02]  /*8590*/  ISETP.NE.AND P5, PT, R7, 0x1, PT ;  /* 0x000000010700780c */ /* 0x004fe40003fa5270 */
[----:B---3--:R-:W-:-:S11]  /*85a0*/  ISETP.GE.AND P6, PT, R12, 0x1, PT ;  /* 0x000000010c00780c */ /* 0x008fd60003fc6270 */
[----:B------:R-:W2:Y:S08]  /*85b0*/  @P5 LDC R7, c[0x0][0x44c] ;  /* 0x00011300ff075b82 */ /* 0x000eb00000000800 */
[----:B------:R-:W3:Y:S01]  /*85c0*/  @P5 LDC R9, c[0x0][0x450] ;  /* 0x00011400ff095b82 */ /* 0x000ee20000000800 */
[----:B--2---:R-:W-:-:S04]  /*85d0*/  @P5 IMAD.HI.U32 R8, R7, UR6, RZ ;  /* 0x0000000607085c27 */ /* 0x004fc8000f8e00ff */
[----:B------:R-:W-:Y:S01]  /*85e0*/  IMAD.U32 R7, RZ, RZ, UR6 ;  /* 0x00000006ff077e24 */ /* 0x000fe2000f8e00ff */
[----:B---3--:R-:W-:-:S05]  /*85f0*/  @P5 SHF.R.U32.HI R7, RZ, R9, R8 ;  /* 0x00000009ff075219 */ /* 0x008fca0000011608 */
[----:B------:R-:W-:-:S04]  /*8600*/  VIADD R7, R7, UR14 ;  /* 0x0000000e07077c36 */ /* 0x000fc80008000000 */
[----:B------:R-:W-:Y:S01]  /*8610*/  VIADD R8, R7, -UR15 ;  /* 0x8000000f07087c36 */ /* 0x000fe20008000000 */
[----:B------:R-:W-:Y:S06]  /*8620*/  @!P6 BRA `(.L_x_1785) ;  /* 0x00000000003ce947 */ /* 0x000fec0003800000 */
[----:B------:R-:W-:-:S13]  /*8630*/  ISETP.GT.AND P0, PT, R7, -0x1, PT ;  /* 0xffffffff0700780c */ /* 0x000fda0003f04270 */
[----:B------:R-:W-:Y:S05]  /*8640*/  @P0 BRA `(.L_x_1786) ;  /* 0x00000000001c0947 */ /* 0x000fea0003800000 */
[----:B------:R-:W-:Y:S02]  /*8650*/  ISETP.NE.AND P0, PT, R12, 0x1, PT ;  /* 0x000000010c00780c */ /* 0x000fe40003f05270 */
[----:B------:R-:W-:-:S11]  /*8660*/  LOP3.LUT R7, RZ, R7, RZ, 0x33, !PT ;  /* 0x00000007ff077212 */ /* 0x000fd600078e33ff */
[----:B0-----:R-:W0:Y:S02]  /*8670*/  @P0 LDC.64 R10, c[0x0][0x9e8] ;  /* 0x00027a00ff0a0b82 */ /* 0x001e240000000a00 */
[----:B0-----:R-:W-:-:S05]  /*8680*/  @P0 IMAD.HI.U32 R10, R7, R10, RZ ;  /* 0x0000000a070a0227 */ /* 0x001fca00078e00ff */
[----:B------:R-:W-:-:S04]  /*8690*/  @P0 SHF.R.U32.HI R7, RZ, R11, R10 ;  /* 0x0000000bff070219 */ /* 0x000fc8000001160a */
[----:B------:R-:W-:Y:S01]  /*86a0*/  LOP3.LUT R7, RZ, R7, RZ, 0x33, !PT ;  /* 0x00000007ff077212 */ /* 0x000fe200078e33ff */
[----:B------:R-:W-:Y:S06]  /*86b0*/  BRA `(.L_x_1787) ;  /* 0x0000000000107947 */ /* 0x000fec0003800000 */
.L_x_1786:
[----:B------:R-:W-:-:S13]  /*86c0*/  ISETP.NE.AND P0, PT, R12, 0x1, PT ;  /* 0x000000010c00780c */ /* 0x000fda0003f05270 */
[----:B0-----:R-:W0:Y:S02]  /*86d0*/  @P0 LDC.64 R10, c[0x0][0x9e8] ;  /* 0x00027a00ff0a0b82 */ /* 0x001e240000000a00 */
[----:B0-----:R-:W-:-:S05]  /*86e0*/  @P0 IMAD.HI.U32 R10, R7, R10, RZ ;  /* 0x0000000a070a0227 */ /* 0x001fca00078e00ff */
[----:B------:R-:W-:-:S07]  /*86f0*/  @P0 SHF.R.U32.HI R7, RZ, R11, R10 ;  /* 0x0000000bff070219 */ /* 0x000fce000001160a */
.L_x_1787:
[----:B------:R-:W-:-:S05]  /*8700*/  IMAD R7, R7, R12, RZ ;  /* 0x0000000c07077224 */ /* 0x000fca00078e02ff */
[----:B------:R-:W-:-:S07]  /*8710*/  VIMNMX R8, R8, R7, !PT ;  /* 0x0000000708087248 */ /* 0x000fce0007fe0100 */
.L_x_1785:
[----:B------:R-:W-:-:S05]  /*8720*/  VIADD R8, R8, 0x3f ;  /* 0x0000003f08087836 */ /* 0x000fca0000000000 */
[----:B------:R-:W-:-:S04]  /*8730*/  SHF.R.S32.HI R7, RZ, 0x1f, R8 ;  /* 0x0000001fff077819 */ /* 0x000fc80000011408 */
[----:B------:R-:W-:-:S04]  /*8740*/  LEA.HI R7, R7, R8, RZ, 0x6 ;  /* 0x0000000807077211 */ /* 0x000fc800078f30ff */
[----:B------:R-:W-:-:S04]  /*8750*/  SHF.R.S32.HI R7, RZ, 0x6, R7 ;  /* 0x00000006ff077819 */ /* 0x000fc80000011407 */
[----:B------:R-:W-:-:S04]  /*8760*/  VIMNMX R7, R186, R7, !PT ;  /* 0x00000007ba077248 */ /* 0x000fc80007fe0100 */
[----:B------:R-:W-:-:S13]  /*8770*/  ISETP.LE.AND P0, PT, R7, UR50, PT ;  /* 0x0000003207007c0c */ /* 0x000fda000bf03270 */
[----:B------:R-:W-:Y:S05]  /*8780*/  @!P0 BRA `(.L_x_1788) ;  /* 0x0000001800388947 */ /* 0x000fea0003800000 */
[----:B------:R-:W-:Y:S01]  /*8790*/  IMAD.MOV.U32 R9, RZ, RZ, R6 ;  /* 0x000000ffff097224 */ /* 0x000fe200078e0006 */
[----:B------:R-:W-:Y:S01]  /*87a0*/  UMOV UR22, UR36 ;  /* 0x0000002400167c82 */ /* 0x000fe20008000000 */
[----:B0-----:R-:W-:Y:S01]  /*87b0*/  IMAD.MOV.U32 R10, RZ, RZ, R5 ;  /* 0x000000ffff0a7224 */ /* 0x001fe200078e0005 */
[----:B------:R-:W-:-:S06]  /*87c0*/  ULDC UR21, c[0x0][0x988] ;  /* 0x0002620000157ab9 */ /* 0x000fcc0000000800 */
.L_x_1797:
[----:B------:R-:W-:Y:S01]  /*87d0*/  UIADD3 UR36, UR22, 0x1, URZ ;  /* 0x0000000116247890 */ /* 0x000fe2000fffe03f */
[----:B------:R-:W-:Y:S01]  /*87e0*/  IMAD.U32 R6, RZ, RZ, UR50 ;  /* 0x00000032ff067e24 */ /* 0x000fe2000f8e00ff */
[----:B------:R-:W-:Y:S02]  /*87f0*/  UIADD3 UR20, UR50, -0x1, URZ ;  /* 0xffffffff32147890 */ /* 0x000fe4000fffe03f */
[----:B------:R-:W-:Y:S02]  /*8800*/  UISETP.NE.AND UP0, UPT, UR36, 0x2, UPT ;  /* 0x000000022400788c */ /* 0x000fe4000bf05270 */
[----:B------:R-:W-:Y:S02]  /*8810*/  ISETP.GT.AND P0, PT, R6, R7, PT ;  /* 0x000000070600720c */ /* 0x000fe40003f04270 */
[----:B------:R-:W-:Y:S02]  /*8820*/  USEL UR6, URZ, 0x1, UP0 ;  /* 0x000000013f067887 */ /* 0x000fe40008000000 */
[----:B------:R-:W-:-:S02]  /*8830*/  USEL UR36, UR36, URZ, UP0 ;  /* 0x0000003f24247287 */ /* 0x000fc40008000000 */
[----:B------:R-:W-:Y:S01]  /*8840*/  ULOP3.LUT UR37, UR37, UR6, URZ, 0x3c, !UPT ;  /* 0x0000000625257292 */ /* 0x000fe2000f8e3c3f */
[----:B------:R-:W-:Y:S01]  /*8850*/  UMOV UR50, UR20 ;  /* 0x0000001400327c82 */ /* 0x000fe20008000000 */
[----:B0123--:R-:W-:Y:S10]  /*8860*/  @!P3 BRA `(.L_x_1789) ;  /* 0x000000000004b947 */ /* 0x00fff40003800000 */
[----:B------:R-:W-:Y:S01]  /*8870*/  BPT.TRAP 0x1 ;  /* 0x000000040000795c */ /* 0x000fe20000300000 */
.L_x_1789:
[----:B------:R-:W-:Y:S01]  /*8880*/  ULEA UR23, UR36, UR43, 0x3 ;  /* 0x0000002b24177291 */ /* 0x000fe2000f8e183f */
[----:B------:R-:W-:-:S05]  /*8890*/  IMAD.U32 R8, RZ, RZ, UR37 ;  /* 0x00000025ff087e24 */ /* 0x000fca000f8e00ff */
[----:B------:R-:W-:-:S04]  /*88a0*/  SHF.L.U32 R8, R8, 0x1f, RZ ;  /* 0x0000001f08087819 */ /* 0x000fc800000006ff */
[----:B------:R0:W2:Y:S01]  /*88b0*/  SYNCS.PHASECHK.TRANS64.TRYWAIT P1, [UR23+0x28c30], R8 ;  /* 0x028c3008ff0075a7 */ /* 0x0000a20008020157 */
[----:B------:R-:W-:Y:S05]  /*88c0*/  @!P3 BRA `(.L_x_1790) ;  /* 0x000000000004b947 */ /* 0x000fea0003800000 */
[----:B------:R-:W-:Y:S01]  /*88d0*/  BPT.TRAP 0x1 ;  /* 0x000000040000795c */ /* 0x000fe20000300000 */
.L_x_1790:
[----:B--2---:R-:W-:Y:S05]  /*88e0*/  @P1 BRA `(.L_x_1791) ;  /* 0x0000000000081947 */ /* 0x004fea0003800000 */
[----:B------:R-:W2:Y:S02]  /*88f0*/  SYNCS.PHASECHK.TRANS64.TRYWAIT P1, [UR23+0x28c30], R8 ;  /* 0x028c3008ff0075a7 */ /* 0x000ea40008020157 */
[----:B--2---:R-:W-:Y:S05]  /*8900*/  @!P1 BRA `(.L_x_1792) ;  /* 0x000000c800dc9947 */ /* 0x004fea0003800000 */
.L_x_1791:
[----:B------:R-:W-:Y:S01]  /*8910*/  R2UR UR18, R0 ;  /* 0x00000000001272ca */ /* 0x000fe200000e0000 */
[----:B-1--4-:R-:W-:Y:S01]  /*8920*/  WARPGROUP.ARRIVE ;  /* 0x00000000000079c5 */ /* 0x012fe20000000000 */
[----:B------:R-:W-:Y:S01]  /*8930*/  UMOV UR19, 0x40000040 ;  /* 0x4000004000137882 */ /* 0x000fe20000000000 */
[----:B------:R-:W-:Y:S01]  /*8940*/  UMOV UR7, 0x40000040 ;  /* 0x4000004000077882 */ /* 0x000fe20000000000 */
[----:B------:R-:W-:Y:S01]  /*8950*/  UMOV UR11, 0x40000040 ;  /* 0x40000040000b7882 */ /* 0x000fe20000000000 */
[----:B------:R-:W-:-:S08]  /*8960*/  UMOV UR15, 0x40000040 ;  /* 0x40000040000f7882 */ /* 0x000fd00000000000 */
[----:B------:R-:W-:-:S04]  /*8970*/  ULEA UR18, UR36, UR18, 0x9 ;  /* 0x0000001224127291 */ /* 0x000fc8000f8e483f */
[----:B------:R-:W-:Y:S02]  /*8980*/  UIADD3 UR6, UR18, 0x2, URZ ;  /* 0x0000000212067890 */ /* 0x000fe4000fffe03f */
[----:B------:R-:W-:Y:S02]  /*8990*/  UIADD3 UR10, UR18, 0x4, URZ ;  /* 0x00000004120a7890 */ /* 0x000fe4000fffe03f */
[----:B------:R-:W-:Y:S02]  /*89a0*/  UIADD3 UR14, UR18, 0x6, URZ ;  /* 0x00000006120e7890 */ /* 0x000fe4000fffe03f */
[----:B------:R-:W-:Y:S03]  /*89b0*/  HGMMA.64x64x16.F32 R152, gdesc[UR16], RZ, !UPT, gsb0 ;  /* 0x00e00000109879f0 */ /* 0x000fe6000c0008ff */
[----:B------:R-:W-:Y:S02]  /*89c0*/  WARPGROUP.DEPBAR.LE gsb0, 0x0 ;  /* 0x00008000000079c5 */ /* 0x000fe40000010000 */
[----:B------:R-:W-:-:S06]  /*89d0*/  WARPGROUP.ARRIVE ;  /* 0x00000000000079c5 */ /* 0x000fcc0000000000 */
[----:B------:R-:W-:Y:S03]  /*89e0*/  HGMMA.64x64x16.F32 R152, gdesc[UR4], R152, gsb0 ;  /* 0x00e00000049879f0 */ /* 0x000fe60008000898 */
[----:B------:R-:W-:Y:S02]  /*89f0*/  WARPGROUP.DEPBAR.LE gsb0, 0x0 ;  /* 0x00008000000079c5 */ /* 0x000fe40000010000 */
[----:B------:R-:W-:-:S06]  /*8a00*/  WARPGROUP.ARRIVE ;  /* 0x00000000000079c5 */ /* 0x000fcc0000000000 */
[----:B------:R-:W-:Y:S01]  /*8a10*/  HGMMA.64x64x16.F32 R152, gdesc[UR8], R152, gsb0 ;  /* 0x00e00000089879f0 */ /* 0x000fe20008000898 */
[----:B------:R-:W-:Y:S02]  /*8a20*/  UMOV UR10, UR21 ;  /* 0x00000015000a7c82 */ /* 0x000fe40008000000 */
        /* <DEDUP_REMOVED lines=21> */
[----:B------:R-:W1:Y:S02]  /*8b80*/  SHFL.BFLY PT, R5, R12, 0x2, 0x1f ;  /* 0x0c401f000c057f89 */ /* 0x000e6400000e0000 */
[----:B-1----:R-:W-:Y:S02]  /*8b90*/  FMNMX.FTZ R13, R12, R5, !PT ;  /* 0x000000050c0d7209 */ /* 0x002fe40007810000 */
[----:B------:R-:W-:-:S03]  /*8ba0*/  FMNMX.FTZ R5, R155, R6, !PT ;  /* 0x000000069b057209 */ /* 0x000fc60007810000 */
[----:B------:R-:W1:Y:S01]  /*8bb0*/  SHFL.BFLY PT, R14, R13, 0x1, 0x1f ;  /* 0x0c201f000d0e7f89 */ /* 0x000e6200000e0000 */
[----:B------:R-:W-:-:S04]  /*8bc0*/  FMNMX.FTZ R6, R158, R5, !PT ;  /* 0x000000059e067209 */ /* 0x000fc80007810000 */
[----:B------:R-:W-:-:S04]  /*8bd0*/  FMNMX.FTZ R5, R159, R6, !PT ;  /* 0x000000069f057209 */ /* 0x000fc80007810000 */
[----:B------:R-:W-:-:S04]  /*8be0*/  FMNMX.FTZ R6, R162, R5, !PT ;  /* 0x00000005a2067209 */ /* 0x000fc80007810000 */
[----:B------:R-:W-:-:S04]  /*8bf0*/  FMNMX.FTZ R11, R163, R6, !PT ;  /* 0x00000006a30b7209 */ /* 0x000fc80007810000 */
[----:B------:R-:W-:-:S04]  /*8c00*/  FMNMX.FTZ R6, R166, R11, !PT ;  /* 0x0000000ba6067209 */ /* 0x000fc80007810000 */
[----:B------:R-:W-:Y:S02]  /*8c10*/  FMNMX.FTZ R11, R167, R6, !PT ;  /* 0x00000006a70b7209 */ /* 0x000fe40007810000 */
[----:B-1----:R-:W-:Y:S02]  /*8c20*/  FMNMX.FTZ R5, R13, R14, !PT ;  /* 0x0000000e0d057209 */ /* 0x002fe40007810000 */
[----:B------:R-:W-:-:S03]  /*8c30*/  FMNMX.FTZ R6, R170, R11, !PT ;  /* 0x0000000baa067209 */ /* 0x000fc60007810000 */
[----:B------:R-:W-:Y:S01]  /*8c40*/  FMUL.FTZ R20, R5, UR10 ;  /* 0x0000000a05147c20 */ /* 0x000fe20008410000 */
        /* <DEDUP_REMOVED lines=10> */
[--C-:B------:R-:W-:Y:S01]  /*8cf0*/  FFMA.FTZ R160, R168, UR10, -R20.reuse ;  /* 0x0000000aa8a07c23 */ /* 0x100fe20008010814 */
[----:B------:R-:W-:Y:S01]  /*8d00*/  FMNMX.FTZ R6, R178, R13, !PT ;  /* 0x0000000db2067209 */ /* 0x000fe20007810000 */
[--C-:B------:R-:W-:Y:S01]  /*8d10*/  FFMA.FTZ R168, R177, UR10, -R20.reuse ;  /* 0x0000000ab1a87c23 */ /* 0x100fe20008010814 */
[----:B------:R-:W1:Y:S01]  /*8d20*/  MUFU.EX2 R10, R10 ;  /* 0x0000000a000a7308 */ /* 0x000e620000000800 */
[--C-:B------:R-:W-:Y:S01]  /*8d30*/  FFMA.FTZ R15, R161, UR10, -R20.reuse ;  /* 0x0000000aa10f7c23 */ /* 0x100fe20008010814 */
[----:B------:R-:W-:Y:S01]  /*8d40*/  FMNMX.FTZ R13, R179, R6, !PT ;  /* 0x00000006b30d7209 */ /* 0x000fe20007810000 */
[--C-:B------:R-:W-:Y:S01]  /*8d50*/  FFMA.FTZ R161, R176, UR10, -R20.reuse ;  /* 0x0000000ab0a17c23 */ /* 0x100fe20008010814 */
[--C-:B------:R-:W-:Y:S01]  /*8d60*/  FFMA.FTZ R180, R180, UR10, -R20.reuse ;  /* 0x0000000ab4b47c23 */ /* 0x100fe20008010814 */
[--C-:B------:R-:W-:Y:S01]  /*8d70*/  FFMA.FTZ R14, R164, UR10, -R20.reuse ;  /* 0x0000000aa40e7c23 */ /* 0x100fe20008010814 */
[----:B------:R-:W-:Y:S01]  /*8d80*/  FMNMX.FTZ R6, R182, R13, !PT ;  /* 0x0000000db6067209 */ /* 0x000fe20007810000 */
[--C-:B------:R-:W-:Y:S01]  /*8d90*/  FFMA.FTZ R13, R157, UR10, -R20.reuse ;  /* 0x0000000a9d0d7c23 */ /* 0x100fe20008010814 */
[----:B------:R-:W2:Y:S01]  /*8da0*/  MUFU.EX2 R11, R11 ;  /* 0x0000000b000b7308 */ /* 0x000ea20000000800 */
[--C-:B------:R-:W-:Y:S01]  /*8db0*/  FFMA.FTZ R157, R172, UR10, -R20.reuse ;  /* 0x0000000aac9d7c23 */ /* 0x100fe20008010814 */
[----:B------:R-:W-:Y:S01]  /*8dc0*/  FMNMX.FTZ R6, R183, R6, !PT ;  /* 0x00000006b7067209 */ /* 0x000fe20007810000 */
[----:B------:R-:W-:-:S04]  /*8dd0*/  FFMA.FTZ R164, R173, UR10, -R20 ;  /* 0x0000000aada47c23 */ /* 0x000fc80008010814 */
[----:B------:R-:W3:Y:S01]  /*8de0*/  SHFL.BFLY PT, R153, R6, 0x2, 0x1f ;  /* 0x0c401f0006997f89 */ /* 0x000ee200000e0000 */
[----:B------:R-:W4:Y:S01]  /*8df0*/  MUFU.EX2 R152, R152 ;  /* 0x0000009800987308 */ /* 0x000f220000000800 */
[-C--:B-1----:R-:W-:Y:S01]  /*8e00*/  FMUL.FTZ R24, R24, R10.reuse ;  /* 0x0000000a18187220 */ /* 0x082fe20000410000 */
[-C--:B------:R-:W-:Y:S01]  /*8e10*/  FMUL.FTZ R25, R25, R10.reuse ;  /* 0x0000000a19197220 */ /* 0x080fe20000410000 */
[-C--:B------:R-:W-:Y:S01]  /*8e20*/  FMUL.FTZ R28, R28, R10.reuse ;  /* 0x0000000a1c1c7220 */ /* 0x080fe20000410000 */
[-C--:B------:R-:W-:Y:S01]  /*8e30*/  FMUL.FTZ R29, R29, R10.reuse ;  /* 0x0000000a1d1d7220 */ /* 0x080fe20000410000 */
[-C--:B------:R-:W-:Y:S01]  /*8e40*/  FMUL.FTZ R32, R32, R10.reuse ;  /* 0x0000000a20207220 */ /* 0x080fe20000410000 */
[-C--:B------:R-:W-:Y:S01]  /*8e50*/  FMUL.FTZ R33, R33, R10.reuse ;  /* 0x0000000a21217220 */ /* 0x080fe20000410000 */
[-C--:B------:R-:W-:Y:S01]  /*8e60*/  FMUL.FTZ R36, R36, R10.reuse ;  /* 0x0000000a24247220 */ /* 0x080fe20000410000 */
[----:B------:R-:W-:Y:S01]  /*8e70*/  MUFU.EX2 R12, R12 ;  /* 0x0000000c000c7308 */ /* 0x000fe20000000800 */
[----:B--2---:R-:W-:Y:S01]  /*8e80*/  FFMA.FTZ R3, R10, R3, R11 ;  /* 0x000000030a037223 */ /* 0x004fe2000001000b */
[-C--:B------:R-:W-:Y:S01]  /*8e90*/  FMUL.FTZ R37, R37, R10.reuse ;  /* 0x0000000a25257220 */ /* 0x080fe20000410000 */
[-C--:B------:R-:W-:Y:S01]  /*8ea0*/  FMUL.FTZ R40, R40, R10.reuse ;  /* 0x0000000a28287220 */ /* 0x080fe20000410000 */
[-C--:B------:R-:W-:Y:S01]  /*8eb0*/  FMUL.FTZ R41, R41, R10.reuse ;  /* 0x0000000a29297220 */ /* 0x080fe20000410000 */
[-C--:B------:R-:W-:Y:S01]  /*8ec0*/  FMUL.FTZ R44, R44, R10.reuse ;  /* 0x0000000a2c2c7220 */ /* 0x080fe20000410000 */
[-C--:B------:R-:W-:Y:S01]  /*8ed0*/  FMUL.FTZ R45, R45, R10.reuse ;  /* 0x0000000a2d2d7220 */ /* 0x080fe20000410000 */
[-C--:B------:R-:W-:Y:S01]  /*8ee0*/  FMUL.FTZ R48, R48, R10.reuse ;  /* 0x0000000a30307220 */ /* 0x080fe20000410000 */
[----:B------:R-:W-:Y:S01]  /*8ef0*/  MUFU.EX2 R13, R13 ;  /* 0x0000000d000d7308 */ /* 0x000fe20000000800 */
[----:B----4-:R-:W-:Y:S01]  /*8f00*/  FADD.FTZ R3, R152, R3 ;  /* 0x0000000398037221 */ /* 0x010fe20000010000 */
[-C--:B------:R-:W-:Y:S01]  /*8f10*/  FMUL.FTZ R49, R49, R10.reuse ;  /* 0x0000000a31317220 */ /* 0x080fe20000410000 */
[-C--:B------:R-:W-:Y:S01]  /*8f20*/  FMUL.FTZ R52, R52, R10.reuse ;  /* 0x0000000a34347220 */ /* 0x080fe20000410000 */
[-C--:B------:R-:W-:Y:S01]  /*8f30*/  FMUL.FTZ R53, R53, R10.reuse ;  /* 0x0000000a35357220 */ /* 0x080fe20000410000 */
[-C--:B------:R-:W-:Y:S01]  /*8f40*/  FMUL.FTZ R56, R56, R10.reuse ;  /* 0x0000000a38387220 */ /* 0x080fe20000410000 */
[-C--:B------:R-:W-:Y:S01]  /*8f50*/  FMUL.FTZ R57, R57, R10.reuse ;  /* 0x0000000a39397220 */ /* 0x080fe20000410000 */
[----:B---3--:R-:W-:Y:S01]  /*8f60*/  FMNMX.FTZ R165, R6, R153, !PT ;  /* 0x0000009906a57209 */ /* 0x008fe20007810000 */
[--C-:B------:R-:W-:Y:S01]  /*8f70*/  FFMA.FTZ R153, R169, UR10, -R20.reuse ;  /* 0x0000000aa9997c23 */ /* 0x100fe20008010814 */
[----:B------:R-:W-:Y:S01]  /*8f80*/  MUFU.EX2 R156, R156 ;  /* 0x0000009c009c7308 */ /* 0x000fe20000000800 */
[----:B------:R-:W-:Y:S01]  /*8f90*/  FFMA.FTZ R20, R181, UR10, -R20 ;  /* 0x0000000ab5147c23 */ /* 0x000fe20008010814 */
[----:B------:R-:W-:Y:S01]  /*8fa0*/  IMAD.U32 R181, RZ, RZ, UR22 ;  /* 0x00000016ffb57e24 */ /* 0x000fe2000f8e00ff */
[----:B------:R-:W1:Y:S01]  /*8fb0*/  SHFL.BFLY PT, R6, R165, 0x1, 0x1f ;  /* 0x0c201f00a5067f89 */ /* 0x000e6200000e0000 */
        /* <DEDUP_REMOVED lines=23> */
[----:B-1----:R-:W-:Y:S01]  /*9130*/  FMNMX.FTZ R6, R165, R6, !PT ;  /* 0x00000006a5067209 */ /* 0x002fe20007810000 */
        /* <DEDUP_REMOVED lines=8> */
[--C-:B------:R-:W-:Y:S01]  /*91c0*/  FFMA.FTZ R192, R167, UR10, -R177.reuse ;  /* 0x0000000aa7c07c23 */ /* 0x100fe200080108b1 */
[----:B------:R-:W-:Y:S01]  /*91d0*/  FMUL.FTZ R9, R9, UR10 ;  /* 0x0000000a09097c20 */ /* 0x000fe20008410000 */
[--C-:B------:R-:W-:Y:S01]  /*91e0*/  FFMA.FTZ R172, R154, UR10, -R177.reuse ;  /* 0x0000000a9aac7c23 */ /* 0x100fe200080108b1 */
[--C-:B------:R-:W-:Y:S01]  /*91f0*/  FFMA.FTZ R167, R170, UR10, -R177.reuse ;  /* 0x0000000aaaa77c23 */ /* 0x100fe200080108b1 */
[----:B------:R-:W-:Y:S01]  /*9200*/  FFMA.FTZ R170, R171, UR10, -R177 ;  /* 0x0000000aabaa7c23 */ /* 0x000fe200080108b1 */
[----:B------:R-:W-:-:S02]  /*9210*/  IMAD.MOV R171, RZ, RZ, -R17 ;  /* 0x000000ffffab7224 */ /* 0x000fc400078e0a11 */
[--C-:B------:R-:W-:Y:S01]  /*9220*/  FFMA.FTZ R155, R155, UR10, -R177.reuse ;  /* 0x0000000a9b9b7c23 */ /* 0x100fe200080108b1 */
[----:B------:R-:W-:Y:S01]  /*9230*/  MUFU.EX2 R9, R9 ;  /* 0x0000000900097308 */ /* 0x000fe20000000800 */
[--C-:B------:R-:W-:Y:S01]  /*9240*/  FFMA.FTZ R169, R158, UR10, -R177.reuse ;  /* 0x0000000a9ea97c23 */ /* 0x100fe200080108b1 */
[--C-:B------:R-:W-:Y:S01]  /*9250*/  FFMA.FTZ R176, R159, UR10, -R177.reuse ;  /* 0x0000000a9fb07c23 */ /* 0x100fe200080108b1 */
[----:B------:R-:W-:Y:S01]  /*9260*/  ISETP.NE.AND P1, PT, R2, R171, PT ;  /* 0x000000ab0200720c */ /* 0x000fe20003f25270 */
[----:B------:R-:W-:Y:S02]  /*9270*/  IMAD.U32 R171, RZ, RZ, UR23 ;  /* 0x00000017ffab7e24 */ /* 0x000fe4000f8e00ff */
[--C-:B------:R-:W-:Y:S01]  /*9280*/  FFMA.FTZ R159, R162, UR10, -R177.reuse ;  /* 0x0000000aa29f7c23 */ /* 0x100fe200080108b1 */
[--C-:B-1----:R-:W-:Y:S01]  /*9290*/  FFMA.FTZ R180, R163, UR10, -R177.reuse ;  /* 0x0000000aa3b47c23 */ /* 0x102fe200080108b1 */
[----:B------:R-:W-:Y:S01]  /*92a0*/  FFMA.FTZ R163, R166, UR10, -R177 ;  /* 0x0000000aa6a37c23 */ /* 0x000fe200080108b1 */
[----:B------:R-:W1:Y:S01]  /*92b0*/  MUFU.EX2 R172, R172 ;  /* 0x000000ac00ac7308 */ /* 0x000e620000000800 */
[----:B------:R-:W-:-:S02]  /*92c0*/  @!P4 VIADD R154, R171, 0x28c40 ;  /* 0x00028c40ab9ac836 */ /* 0x000fc40000000000 */
[--C-:B------:R-:W-:Y:S01]  /*92d0*/  FFMA.FTZ R173, R174, UR10, -R177.reuse ;  /* 0x0000000aaead7c23 */ /* 0x100fe200080108b1 */
[--C-:B------:R-:W-:Y:S01]  /*92e0*/  FFMA.FTZ R174, R175, UR10, -R177.reuse ;  /* 0x0000000aafae7c23 */ /* 0x100fe200080108b1 */
[--C-:B------:R-:W-:Y:S01]  /*92f0*/  FFMA.FTZ R175, R178, UR10, -R177.reuse ;  /* 0x0000000ab2af7c23 */ /* 0x100fe200080108b1 */
[--C-:B------:R-:W-:Y:S01]  /*9300*/  FFMA.FTZ R178, R179, UR10, -R177.reuse ;  /* 0x0000000ab3b27c23 */ /* 0x100fe200080108b1 */
[----:B------:R-:W-:Y:S01]  /*9310*/  @!P4 PRMT R154, RZ, 0x654, R154 ;  /* 0x00000654ff9ac816 */ /* 0x000fe2000000009a */
[--C-:B------:R-:W-:Y:S01]  /*9320*/  FFMA.FTZ R182, R182, UR10, -R177.reuse ;  /* 0x0000000ab6b67c23 */ /* 0x100fe200080108b1 */
[----:B------:R-:W2:Y:S01]  /*9330*/  MUFU.EX2 R155, R155 ;  /* 0x0000009b009b7308 */ /* 0x000ea20000000800 */
[----:B------:R-:W-:Y:S01]  /*9340*/  @!P1 IMAD R158, R181, 0x40, R16 ;  /* 0x00000040b59e9824 */ /* 0x000fe200078e0210 */
[----:B------:R3:W-:Y:S01]  /*9350*/  @!P4 SYNCS.ARRIVE.TRANS64.RED.A1T0 RZ, [R154+URZ], RZ ;  /* 0x000000ff9affc9a7 */ /* 0x0007e2000810043f */
[----:B------:R-:W-:Y:S01]  /*9360*/  FFMA.FTZ R177, R183, UR10, -R177 ;  /* 0x0000000ab7b17c23 */ /* 0x000fe200080108b1 */
[-C--:B------:R-:W-:Y:S01]  /*9370*/  FMUL.FTZ R109, R109, R10.reuse ;  /* 0x0000000a6d6d7220 */ /* 0x080fe20000410000 */
[-C--:B------:R-:W-:Y:S01]  /*9380*/  FMUL.FTZ R112, R112, R10.reuse ;  /* 0x0000000a70707220 */ /* 0x080fe20000410000 */
[----:B------:R-:W-:Y:S01]  /*9390*/  @!P1 LEA R158, R158, UR43, 0x2 ;  /* 0x0000002b9e9e9c11 */ /* 0x000fe2000f8e10ff */
[----:B------:R-:W-:Y:S01]  /*93a0*/  FMUL.FTZ R113, R113, R10 ;  /* 0x0000000a71717220 */ /* 0x000fe20000410000 */
[----:B------:R-:W4:Y:S01]  /*93b0*/  MUFU.EX2 R169, R169 ;  /* 0x000000a900a97308 */ /* 0x000f220000000800 */
[----:B-1----:R-:W-:Y:S01]  /*93c0*/  FFMA.FTZ R4, R9, R4, R172 ;  /* 0x0000000409047223 */ /* 0x002fe200000100ac */
[----:B---3--:R-:W-:Y:S01]  /*93d0*/  FADD.FTZ R154, R12, R3 ;  /* 0x000000030c9a7221 */ /* 0x008fe20000010000 */
[----:B------:R-:W-:Y:S01]  /*93e0*/  @!P1 STS [R158+0x28800], R10 ;  /* 0x0288000a9e009388 */ /* 0x000fe20000000800 */
[-C--:B------:R-:W-:Y:S01]  /*93f0*/  FMUL.FTZ R116, R116, R10.reuse ;  /* 0x0000000a74747220 */ /* 0x080fe20000410000 */
[-C--:B------:R-:W-:Y:S01]  /*9400*/  FMUL.FTZ R117, R117, R10.reuse ;  /* 0x0000000a75757220 */ /* 0x080fe20000410000 */
[----:B------:R-:W-:Y:S01]  /*9410*/  FADD.FTZ R3, R13, R154 ;  /* 0x0000009a0d037221 */ /* 0x000fe20000010000 */
[----:B------:R1:W-:Y:S01]  /*9420*/  @!P1 STS [R158+0x28820], R9 ;  /* 0x028820099e009388 */ /* 0x0003e20000000800 */
[----:B------:R-:W3:Y:S01]  /*9430*/  MUFU.EX2 R176, R176 ;  /* 0x000000b000b07308 */ /* 0x000ee20000000800 */
[----:B--2---:R-:W-:Y:S01]  /*9440*/  FADD.FTZ R4, R155, R4 ;  /* 0x000000049b047221 */ /* 0x004fe20000010000 */
[----:B------:R-:W-:Y:S01]  /*9450*/  FADD.FTZ R154, R156, R3 ;  /* 0x000000039c9a7221 */ /* 0x000fe20000010000 */
[-C--:B------:R-:W-:Y:S01]  /*9460*/  FMUL.FTZ R120, R120, R10.reuse ;  /* 0x0000000a78787220 */ /* 0x080fe20000410000 */
[-C--:B------:R-:W-:Y:S01]  /*9470*/  FMUL.FTZ R121, R121, R10.reuse ;  /* 0x0000000a79797220 */ /* 0x080fe20000410000 */
[-C--:B------:R-:W-:Y:S01]  /*9480*/  FMUL.FTZ R124, R124, R10.reuse ;  /* 0x0000000a7c7c7220 */ /* 0x080fe20000410000 */
[----:B------:R-:W-:Y:S01]  /*9490*/  FADD.FTZ R179, R15, R154 ;  /* 0x0000009a0fb37221 */ /* 0x000fe20000010000 */
[-C--:B------:R-:W-:Y:S01]  /*94a0*/  FMUL.FTZ R125, R125, R10.reuse ;  /* 0x0000000a7d7d7220 */ /* 0x080fe20000410000 */
[----:B------:R-:W2:Y:S01]  /*94b0*/  MUFU.EX2 R159, R159 ;  /* 0x0000009f009f7308 */ /* 0x000ea20000000800 */
[----:B----4-:R-:W-:Y:S01]  /*94c0*/  FADD.FTZ R3, R169, R4 ;  /* 0x00000004a9037221 */ /* 0x010fe20000010000 */
[----:B------:R-:W-:Y:S01]  /*94d0*/  FADD.FTZ R154, R14, R179 ;  /* 0x000000b30e9a7221 */ /* 0x000fe20000010000 */
[-C--:B------:R-:W-:Y:S01]  /*94e0*/  FMUL.FTZ R128, R128, R10.reuse ;  /* 0x0000000a80807220 */ /* 0x080fe20000410000 */
[-C--:B------:R-:W-:Y:S01]  /*94f0*/  FMUL.FTZ R129, R129, R10.reuse ;  /* 0x0000000a81817220 */ /* 0x080fe20000410000 */
[-C--:B------:R-:W-:Y:S01]  /*9500*/  FMUL.FTZ R132, R132, R10.reuse ;  /* 0x0000000a84847220 */ /* 0x080fe20000410000 */
[----:B------:R-:W-:Y:S01]  /*9510*/  FADD.FTZ R179, R21, R154 ;  /* 0x0000009a15b37221 */ /* 0x000fe20000010000 */
        /* <DEDUP_REMOVED lines=12> */
[----:B------:R-:W-:Y:S01]  /*95e0*/  FMUL.FTZ R149, R149, R10 ;  /* 0x0000000a95957220 */ /* 0x000fe20000410000 */
[----:B------:R-:W-:Y:S01]  /*95f0*/  F2FP.F16.F32.PACK_AB R152, R152, R11 ;  /* 0x0000000b9898723e */ /* 0x000fe200000000ff */
[-C--:B------:R-:W-:Y:S01]  /*9600*/  FMUL.FTZ R26, R26, R9.reuse ;  /* 0x000000091a1a7220 */ /* 0x080fe20000410000 */
[----:B------:R-:W-:Y:S01]  /*9610*/  F2FP.F16.F32.PACK_AB R156, R15, R156 ;  /* 0x0000009c0f9c723e */ /* 0x000fe200000000ff */
[-C--:B------:R-:W-:Y:S01]  /*9620*/  FMUL.FTZ R27, R27, R9.reuse ;  /* 0x000000091b1b7220 */ /* 0x080fe20000410000 */
[----:B------:R-:W2:Y:S01]  /*9630*/  MUFU.EX2 R160, R160 ;  /* 0x000000a000a07308 */ /* 0x000ea20000000800 */
[----:B----4-:R-:W-:Y:S01]  /*9640*/  FADD.FTZ R4, R180, R3 ;  /* 0x00000003b4047221 */ /* 0x010fe20000010000 */
[----:B-1----:R-:W-:Y:S01]  /*9650*/  F2FP.F16.F32.PACK_AB R158, R21, R14 ;  /* 0x0000000e159e723e */ /* 0x002fe200000000ff */
[-C--:B------:R-:W-:Y:S01]  /*9660*/  FMUL.FTZ R30, R30, R9.reuse ;  /* 0x000000091e1e7220 */ /* 0x080fe20000410000 */
        /* <DEDUP_REMOVED lines=21> */
[----:B-1----:R-:W-:Y:S01]  /*97c0*/  FADD.FTZ R4, R192, R3 ;  /* 0x00000003c0047221 */ /* 0x002fe20000010000 */
[-C--:B------:R-:W-:Y:S01]  /*97d0*/  FMUL.FTZ R63, R63, R9.reuse ;  /* 0x000000093f3f7220 */ /* 0x080fe20000410000 */
[-C--:B------:R-:W-:Y:S01]  /*97e0*/  FMUL.FTZ R66, R66, R9.reuse ;  /* 0x0000000942427220 */ /* 0x080fe20000410000 */
[-C--:B------:R-:W-:Y:S01]  /*97f0*/  FMUL.FTZ R67, R67, R9.reuse ;  /* 0x0000000943437220 */ /* 0x080fe20000410000 */
[-C--:B------:R-:W-:Y:S01]  /*9800*/  FMUL.FTZ R70, R70, R9.reuse ;  /* 0x0000000946467220 */ /* 0x080fe20000410000 */
[-C--:B------:R-:W-:Y:S01]  /*9810*/  FMUL.FTZ R71, R71, R9.reuse ;  /* 0x0000000947477220 */ /* 0x080fe20000410000 */
[-C--:B------:R-:W-:Y:S01]  /*9820*/  FMUL.FTZ R74, R74, R9.reuse ;  /* 0x000000094a4a7220 */ /* 0x080fe20000410000 */
[----:B------:R-:W1:Y:S01]  /*9830*/  MUFU.EX2 R157, R157 ;  /* 0x0000009d009d7308 */ /* 0x000e620000000800 */
[C---:B---3--:R-:W-:Y:S01]  /*9840*/  FADD.FTZ R154, R153.reuse, R154 ;  /* 0x0000009a999a7221 */ /* 0x048fe20000010000 */
[----:B------:R-:W-:Y:S01]  /*9850*/  F2FP.F16.F32.PACK_AB R160, R153, R160 ;  /* 0x000000a099a0723e */ /* 0x000fe200000000ff */
[-C--:B------:R-:W-:Y:S01]  /*9860*/  FMUL.FTZ R75, R75, R9.reuse ;  /* 0x000000094b4b7220 */ /* 0x080fe20000410000 */
[----:B------:R-:W-:Y:S01]  /*9870*/  F2FP.F16.F32.PACK_AB R153, R155, R172 ;  /* 0x000000ac9b99723e */ /* 0x000fe200000000ff */
[----:B------:R-:W-:Y:S01]  /*9880*/  FMUL.FTZ R78, R78, R9 ;  /* 0x000000094e4e7220 */ /* 0x000fe20000410000 */
[----:B------:R-:W-:Y:S01]  /*9890*/  F2FP.F16.F32.PACK_AB R155, R176, R169 ;  /* 0x000000a9b09b723e */ /* 0x000fe200000000ff */
        /* <DEDUP_REMOVED lines=11> */
[----:B------:R-:W-:Y:S01]  /*9950*/  F2FP.F16.F32.PACK_AB R154, R13, R12 ;  /* 0x0000000c0d9a723e */ /* 0x000fe200000000ff */
[----:B------:R-:W-:Y:S01]  /*9960*/  BAR.SYNC.DEFER_BLOCKING 0xf, 0x100 ;  /* 0x03c4000000007b1d */ /* 0x000fe20000010000 */
        /* <DEDUP_REMOVED lines=16> */
[----:B------:R-:W-:Y:S01]  /*9a70*/  FMUL.FTZ R115, R115, R9 ;  /* 0x0000000973737220 */ /* 0x000fe20000410000 */
[----:B------:R-:W-:Y:S01]  /*9a80*/  F2FP.F16.F32.PACK_AB R157, R180, R159 ;  /* 0x0000009fb49d723e */ /* 0x000fe200000000ff */
[----:B------:R-:W-:Y:S01]  /*9a90*/  FMUL.FTZ R118, R118, R9 ;  /* 0x0000000976767220 */ /* 0x000fe20000410000 */
[----:B------:R-:W-:Y:S01]  /*9aa0*/  F2FP.F16.F32.PACK_AB R159, R192, R163 ;  /* 0x000000a3c09f723e */ /* 0x000fe200000000ff */
[-C--:B------:R-:W-:Y:S01]  /*9ab0*/  FMUL.FTZ R119, R119, R9.reuse ;  /* 0x0000000977777220 */ /* 0x080fe20000410000 */
[----:B------:R-:W2:Y:S01]  /*9ac0*/  MUFU.EX2 R174, R174 ;  /* 0x000000ae00ae7308 */ /* 0x000ea20000000800 */
[----:B-1----:R-:W-:Y:S01]  /*9ad0*/  FADD.FTZ R3, R173, R4 ;  /* 0x00000004ad037221 */ /* 0x002fe20000010000 */
[----:B------:R1:W-:Y:S01]  /*9ae0*/  STSM.16.M88.4 [R18+0x26800], R152 ;  /* 0x0268009812007844 */ /* 0x0003e20000000200 */
[-C--:B------:R-:W-:Y:S01]  /*9af0*/  FMUL.FTZ R122, R122, R9.reuse ;  /* 0x000000097a7a7220 */ /* 0x080fe20000410000 */
[-C--:B------:R-:W-:Y:S01]  /*9b00*/  FMUL.FTZ R123, R123, R9.reuse ;  /* 0x000000097b7b7220 */ /* 0x080fe20000410000 */
[-C--:B------:R-:W-:Y:S01]  /*9b10*/  FMUL.FTZ R126, R126, R9.reuse ;  /* 0x000000097e7e7220 */ /* 0x080fe20000410000 */
[----:B------:R1:W-:Y:S01]  /*9b20*/  STSM.16.M88.4 [R19], R156 ;  /* 0x0000009c13007844 */ /* 0x0003e20000000200 */
        /* <DEDUP_REMOVED lines=18> */
[C---:B----4-:R-:W-:Y:S01]  /*9c50*/  FADD.FTZ R10, R168.reuse, R11 ;  /* 0x0000000ba80a7221 */ /* 0x050fe20000010000 */
[----:B------:R-:W-:Y:S01]  /*9c60*/  F2FP.F16.F32.PACK_AB R164, R168, R161 ;  /* 0x000000a1a8a4723e */ /* 0x000fe200000000ff */
[----:B------:R-:W-:Y:S01]  /*9c70*/  FMUL.FTZ R151, R151, R9 ;  /* 0x0000000997977220 */ /* 0x000fe20000410000 */
[----:B------:R-:W-:Y:S01]  /*9c80*/  F2FP.F16.F32.PACK_AB R161, R170, R167 ;  /* 0x000000a7aaa1723e */ /* 0x000fe200000000ff */
[----:B------:R-:W-:-:S03]  /*9c90*/  FADD.FTZ R3, R165, R10 ;  /* 0x0000000aa5037221 */ /* 0x000fc60000010000 */
[----:B------:R-:W4:Y:S01]  /*9ca0*/  MUFU.EX2 R178, R178 ;  /* 0x000000b200b27308 */ /* 0x000f220000000800 */
[----:B---3--:R-:W-:Y:S01]  /*9cb0*/  FADD.FTZ R11, R175, R4 ;  /* 0x00000004af0b7221 */ /* 0x008fe20000010000 */
[----:B------:R1:W-:Y:S06]  /*9cc0*/  STSM.16.M88.4 [R23], R160 ;  /* 0x000000a017007844 */ /* 0x0003ec0000000200 */
[----:B------:R-:W3:Y:S01]  /*9cd0*/  MUFU.EX2 R182, R182 ;  /* 0x000000b600b67308 */ /* 0x000ee20000000800 */
[C---:B--2---:R-:W-:Y:S01]  /*9ce0*/  F2FP.F16.F32.PACK_AB R166, R20.reuse, R165 ;  /* 0x000000a514a6723e */ /* 0x044fe200000000ff */
[----:B------:R-:W-:-:S06]  /*9cf0*/  FADD.FTZ R3, R20, R3 ;  /* 0x0000000314037221 */ /* 0x000fcc0000010000 */
[----:B------:R-:W2:Y:S01]  /*9d00*/  MUFU.EX2 R177, R177 ;  /* 0x000000b100b17308 */ /* 0x000ea20000000800 */
[C---:B----4-:R-:W-:Y:S01]  /*9d10*/  FADD.FTZ R11, R178.reuse, R11 ;  /* 0x0000000bb20b7221 */ /* 0x050fe20000010000 */
[----:B------:R-:W-:-:S03]  /*9d20*/  F2FP.F16.F32.PACK_AB R165, R178, R175 ;  /* 0x000000afb2a5723e */ /* 0x000fc600000000ff */
[----:B---3--:R-:W-:Y:S01]  /*9d30*/  FADD.FTZ R4, R182, R11 ;  /* 0x0000000bb6047221 */ /* 0x008fe20000010000 */
[----:B--2---:R-:W-:-:S03]  /*9d40*/  F2FP.F16.F32.PACK_AB R167, R177, R182 ;  /* 0x000000b6b1a7723e */ /* 0x004fc600000000ff */
[----:B------:R-:W-:Y:S02]  /*9d50*/  FADD.FTZ R4, R177, R4 ;  /* 0x00000004b1047221 */ /* 0x000fe40000010000 */
[----:B------:R1:W-:Y:S01]  /*9d60*/  STSM.16.M88.4 [R22], R164 ;  /* 0x000000a416007844 */ /* 0x0003e20000000200 */
[----:B------:R-:W-:Y:S05]  /*9d70*/  @!P3 BRA `(.L_x_1793) ;  /* 0x000000000004b947 */ /* 0x000fea0003800000 */
[----:B------:R-:W-:Y:S01]  /*9d80*/  BPT.TRAP 0x1 ;  /* 0x000000040000795c */ /* 0x000fe20000300000 */
.L_x_1793:
[----:B------:R2:W3:Y:S01]  /*9d90*/  SYNCS.PHASECHK.TRANS64.TRYWAIT P1, [UR23+0x28c50], R8 ;  /* 0x028c5008ff0075a7 */ /* 0x0004e20008020157 */
[----:B------:R-:W-:Y:S05]  /*9da0*/  @!P3 BRA `(.L_x_1794) ;  /* 0x000000000004b947 */ /* 0x000fea0003800000 */
[----:B------:R-:W-:Y:S01]  /*9db0*/  BPT.TRAP 0x1 ;  /* 0x000000040000795c */ /* 0x000fe20000300000 */
.L_x_1794:
[----:B---3--:R-:W-:Y:S05]  /*9dc0*/  @P1 BRA `(.L_x_1795) ;  /* 0x0000000000081947 */ /* 0x008fea0003800000 */
[----:B------:R-:W3:Y:S02]  /*9dd0*/  SYNCS.PHASECHK.TRANS64.TRYWAIT P1, [UR23+0x28c50], R8 ;  /* 0x028c5008ff0075a7 */ /* 0x000ee40008020157 */
[----:B---3--:R-:W-:Y:S05]  /*9de0*/  @!P1 BRA `(.L_x_1796) ;  /* 0x000000b400bc9947 */ /* 0x008fea0003800000 */
.L_x_1795:
        /* <DEDUP_REMOVED lines=39> */
[----:B------:R-:W-:-:S05]  /*a060*/  UMOV UR50, UR20 ;  /* 0x0000001400327c82 */ /* 0x000fca0008000000 */
.L_x_1788:
[----:B------:R-:W-:-:S13]  /*a070*/  ISETP.LE.AND P0, PT, R186, UR50, PT ;  /* 0x00000032ba007c0c */ /* 0x000fda000bf03270 */
[----:B------:R-:W-:Y:S05]  /*a080*/  @!P0 BRA `(.L_x_1798) ;  /* 0x0000002000ec8947 */ /* 0x000fea0003800000 */
[----:B0-----:R-:W-:Y:S01]  /*a090*/  IMAD.MOV.U32 R10, RZ, RZ, R6 ;  /* 0x000000ffff0a7224 */ /* 0x001fe200078e0006 */
[----:B------:R-:W-:Y:S01]  /*a0a0*/  UMOV UR21, UR36 ;  /* 0x0000002400157c82 */ /* 0x000fe20008000000 */
[----:B------:R-:W-:Y:S01]  /*a0b0*/  IMAD.MOV.U32 R11, RZ, RZ, R5 ;  /* 0x000000ffff0b7224 */ /* 0x000fe200078e0005 */
[----:B------:R-:W-:Y:S01]  /*a0c0*/  ULDC UR22, c[0x0][0x9e4] ;  /* 0x0002790000167ab9 */ /* 0x000fe20000000800 */
[----:B------:R-:W-:Y:S01]  /*a0d0*/  ULDC UR23, c[0x0][0x288] ;  /* 0x0000a20000177ab9 */ /* 0x000fe20000000800 */
[----:B------:R-:W-:Y:S01]  /*a0e0*/  ULDC UR24, c[0x0][0x9dc] ;  /* 0x0002770000187ab9 */ /* 0x000fe20000000800 */
[----:B------:R-:W-:Y:S01]  /*a0f0*/  ULDC UR20, c[0x0][0x988] ;  /* 0x0002620000147ab9 */ /* 0x000fe20000000800 */
[----:B------:R-:W-:-:S05]  /*a100*/  ULDC UR25, c[0x0][0x9e0] ;  /* 0x0002780000197ab9 */ /* 0x000fca0000000800 */
.L_x_1815:
[----:B------:R-:W-:-:S04]  /*a110*/  UIADD3 UR36, UR21, 0x1, URZ ;  /* 0x0000000115247890 */ /* 0x000fc8000fffe03f */
[----:B------:R-:W-:-:S04]  /*a120*/  UISETP.NE.AND UP0, UPT, UR36, 0x2, UPT ;  /* 0x000000022400788c */ /* 0x000fc8000bf05270 */
[----:B------:R-:W-:Y:S02]  /*a130*/  USEL UR6, URZ, 0x1, UP0 ;  /* 0x000000013f067887 */ /* 0x000fe40008000000 */
[----:B------:R-:W-:Y:S02]  /*a140*/  USEL UR36, UR36, URZ, UP0 ;  /* 0x0000003f24247287 */ /* 0x000fe40008000000 */
[----:B------:R-:W-:Y:S01]  /*a150*/  ULOP3.LUT UR37, UR37, UR6, URZ, 0x3c, !UPT ;  /* 0x0000000625257292 */ /* 0x000fe2000f8e3c3f */
[----:B0-----:R-:W-:Y:S11]  /*a160*/  @!P3 BRA `(.L_x_1799) ;  /* 0x000000000004b947 */ /* 0x001ff60003800000 */
[----:B------:R-:W-:Y:S01]  /*a170*/  BPT.TRAP 0x1 ;  /* 0x000000040000795c */ /* 0x000fe20000300000 */
.L_x_1799:
[----:B------:R-:W-:Y:S01]  /*a180*/  ULEA UR26, UR36, UR43, 0x3 ;  /* 0x0000002b241a7291 */ /* 0x000fe2000f8e183f */
[----:B------:R-:W-:-:S05]  /*a190*/  IMAD.U32 R9, RZ, RZ, UR37 ;  /* 0x00000025ff097e24 */ /* 0x000fca000f8e00ff */
[----:B------:R-:W-:-:S04]  /*a1a0*/  SHF.L.U32 R9, R9, 0x1f, RZ ;  /* 0x0000001f09097819 */ /* 0x000fc800000006ff */
[----:B------:R0:W0:Y:S01]  /*a1b0*/  SYNCS.PHASECHK.TRANS64.TRYWAIT P0, [UR26+0x28c30], R9 ;  /* 0x028c3009ff0075a7 */ /* 0x000022000800015a */
[----:B------:R-:W-:Y:S05]  /*a1c0*/  @!P3 BRA `(.L_x_1800) ;  /* 0x000000000004b947 */ /* 0x000fea0003800000 */
[----:B------:R-:W-:Y:S01]  /*a1d0*/  BPT.TRAP 0x1 ;  /* 0x000000040000795c */ /* 0x000fe20000300000 */
.L_x_1800:
[----:B0-----:R-:W-:Y:S05]  /*a1e0*/  @P0 BRA `(.L_x_1801) ;  /* 0x0000000000080947 */ /* 0x001fea0003800000 */
[----:B------:R-:W0:Y:S02]  /*a1f0*/  SYNCS.PHASECHK.TRANS64.TRYWAIT P0, [UR26+0x28c30], R9 ;  /* 0x028c3009ff0075a7 */ /* 0x000e24000800015a */
[----:B0-----:R-:W-:Y:S05]  /*a200*/  @!P0 BRA `(.L_x_1802) ;  /* 0x000000b000c88947 */ /* 0x001fea0003800000 */
.L_x_1801:
[----:B------:R-:W-:Y:S01]  /*a210*/  R2UR UR18, R0 ;  /* 0x00000000001272ca */ /* 0x000fe200000e0000 */
[----:B-1-34-:R-:W-:Y:S01]  /*a220*/  WARPGROUP.ARRIVE ;  /* 0x00000000000079c5 */ /* 0x01afe20000000000 */
[----:B------:R-:W-:Y:S01]  /*a230*/  UMOV UR19, 0x40000040 ;  /* 0x4000004000137882 */ /* 0x000fe20000000000 */
[----:B------:R-:W-:Y:S01]  /*a240*/  UMOV UR7, 0x40000040 ;  /* 0x4000004000077882 */ /* 0x000fe20000000000 */
[----:B------:R-:W-:Y:S01]  /*a250*/  UMOV UR11, 0x40000040 ;  /* 0x40000040000b7882 */ /* 0x000fe20000000000 */
[----:B------:R-:W-:Y:S01]  /*a260*/  UMOV UR15, 0x40000040 ;  /* 0x40000040000f7882 */ /* 0x000fe20000000000 */
[----:B------:R-:W0:Y:S01]  /*a270*/  @P5 LDC R7, c[0x0][0x44c] ;  /* 0x00011300ff075b82 */ /* 0x000e220000000800 */
[----:B------:R-:W-:Y:S02]  /*a280*/  VIADD R12, R185, UR40 ;  /* 0x00000028b90c7c36 */ /* 0x000fe40008000000 */
[----:B--2---:R-:W-:-:S04]  /*a290*/  IMAD.U32 R8, RZ, RZ, UR26 ;  /* 0x0000001aff087e24 */ /* 0x004fc8000f8e00ff */
[----:B------:R-:W-:Y:S01]  /*a2a0*/  ULEA UR18, UR36, UR18, 0x9 ;  /* 0x0000001224127291 */ /* 0x000fe2000f8e483f */
[----:B------:R-:W1:Y:S03]  /*a2b0*/  @P5 LDC R6, c[0x0][0x450] ;  /* 0x00011400ff065b82 */ /* 0x000e660000000800 */
[----:B------:R-:W-:Y:S02]  /*a2c0*/  UIADD3 UR6, UR18, 0x2, URZ ;  /* 0x0000000212067890 */ /* 0x000fe4000fffe03f */
[----:B------:R-:W-:Y:S02]  /*a2d0*/  UIADD3 UR10, UR18, 0x4, URZ ;  /* 0x00000004120a7890 */ /* 0x000fe4000fffe03f */
[----:B------:R-:W-:Y:S02]  /*a2e0*/  UIADD3 UR14, UR18, 0x6, URZ ;  /* 0x00000006120e7890 */ /* 0x000fe4000fffe03f */
[----:B------:R-:W-:Y:S01]  /*a2f0*/  HGMMA.64x64x16.F32 R152, gdesc[UR16], RZ, !UPT, gsb0 ;  /* 0x00e00000109879f0 */ /* 0x000fe2000c0008ff */
[----:B------:R-:W2:Y:S01]  /*a300*/  LDC R5, c[0x0][0x2f0] ;  /* 0x0000bc00ff057b82 */ /* 0x000ea20000000800 */
[----:B0-----:R-:W-:-:S05]  /*a310*/  @P5 IMAD.HI.U32 R7, R12, R7, RZ ;  /* 0x000000070c075227 */ /* 0x001fca00078e00ff */
[----:B-1----:R-:W-:Y:S01]  /*a320*/  @P5 SHF.R.U32.HI R12, RZ, R6, R7 ;  /* 0x00000006ff0c5219 */ /* 0x002fe20000011607 */
[----:B------:R-:W-:-:S04]  /*a330*/  @!P4 VIADD R6, R8, 0x28c40 ;  /* 0x00028c400806c836 */ /* 0x000fc80000000000 */
[----:B------:R-:W0:Y:S01]  /*a340*/  SHFL.IDX PT, R192, R12, RZ, 0x1c1f ;  /* 0x001c1fff0cc07589 */ /* 0x000e2200000e0000 */
[----:B------:R-:W-:Y:S01]  /*a350*/  @!P4 PRMT R6, RZ, 0x654, R6 ;  /* 0x00000654ff06c816 */ /* 0x000fe20000000006 */
[----:B------:R-:W-:Y:S02]  /*a360*/  WARPGROUP.DEPBAR.LE gsb0, 0x0 ;  /* 0x00008000000079c5 */ /* 0x000fe40000010000 */
[----:B------:R-:W-:-:S06]  /*a370*/  WARPGROUP.ARRIVE ;  /* 0x00000000000079c5 */ /* 0x000fcc0000000000 */
[----:B------:R-:W-:Y:S01]  /*a380*/  HGMMA.64x64x16.F32 R152, gdesc[UR4], R152, gsb0 ;  /* 0x00e00000049879f0 */ /* 0x000fe20008000898 */
[----:B------:R-:W-:Y:S02]  /*a390*/  USHF.L.U32 UR6, UR50, 0x6, URZ ;  /* 0x0000000632067899 */ /* 0x000fe4000800063f */
[----:B------:R-:W-:-:S04]  /*a3a0*/  ULOP3.LUT UR7, URZ, UR24, URZ, 0x33, !UPT ;  /* 0x000000183f077292 */ /* 0x000fc8000f8e333f */
[----:B------:R-:W-:-:S05]  /*a3b0*/  IMAD.U32 R7, RZ, RZ, UR6 ;  /* 0x00000006ff077e24 */ /* 0x000fca000f8e00ff */
[----:B------:R-:W-:-:S05]  /*a3c0*/  IADD3 R14, -R2, 0x1, -R7 ;  /* 0x00000001020e7810 */ /* 0x000fca0007ffe907 */
[----:B--2---:R-:W-:-:S04]  /*a3d0*/  IMAD R14, R5, UR49, R14 ;  /* 0x00000031050e7c24 */ /* 0x004fc8000f8e020e */
[----:B------:R-:W-:-:S04]  /*a3e0*/  VIADD R14, R14, -UR23 ;  /* 0x800000170e0e7c36 */ /* 0x000fc80008000000 */
[C---:B------:R-:W-:Y:S02]  /*a3f0*/  VIADD R20, R14.reuse, UR25 ;  /* 0x000000190e147c36 */ /* 0x040fe40008000000 */
[----:B------:R-:W-:Y:S02]  /*a400*/  VIADD R21, R14, UR7 ;  /* 0x000000070e157c36 */ /* 0x000fe40008000000 */
[--C-:B0-----:R-:W-:Y:S02]  /*a410*/  IMAD.IADD R13, R20, 0x1, R192.reuse ;  /* 0x00000001140d7824 */ /* 0x101fe400078e02c0 */
[----:B------:R-:W-:Y:S01]  /*a420*/  IMAD.IADD R14, R21, 0x1, R192 ;  /* 0x00000001150e7824 */ /* 0x000fe200078e02c0 */
[----:B------:R-:W-:Y:S02]  /*a430*/  WARPGROUP.DEPBAR.LE gsb0, 0x0 ;  /* 0x00008000000079c5 */ /* 0x000fe40000010000 */
[----:B------:R-:W-:-:S06]  /*a440*/  WARPGROUP.ARRIVE ;  /* 0x00000000000079c5 */ /* 0x000fcc0000000000 */
[----:B------:R-:W-:Y:S03]  /*a450*/  HGMMA.64x64x16.F32 R152, gdesc[UR8], R152, gsb0 ;  /* 0x00e00000089879f0 */ /* 0x000fe60008000898 */
[----:B------:R-:W-:Y:S02]  /*a460*/  WARPGROUP.DEPBAR.LE gsb0, 0x0 ;  /* 0x00008000000079c5 */ /* 0x000fe40000010000 */
[----:B------:R-:W-:-:S06]  /*a470*/  WARPGROUP.ARRIVE ;  /* 0x00000000000079c5 */ /* 0x000fcc0000000000 */
[----:B------:R-:W-:Y:S03]  /*a480*/  HGMMA.64x64x16.F32 R152, gdesc[UR12], R152, gsb0 ;  /* 0x00e000000c9879f0 */ /* 0x000fe60008000898 */
[----:B------:R-:W-:Y:S02]  /*a490*/  WARPGROUP.DEPBAR.LE gsb0, 0x0 ;  /* 0x00008000000079c5 */ /* 0x000fe40000010000 */
[----:B------:R0:W-:Y:S01]  /*a4a0*/  @!P4 SYNCS.ARRIVE.TRANS64.RED.A1T0 RZ, [R6+URZ], RZ ;  /* 0x000000ff06ffc9a7 */ /* 0x0001e2000810043f */
[----:B------:R-:W-:Y:S05]  /*a4b0*/  @!P6 BRA `(.L_x_1803) ;  /* 0x00000000005ce947 */ /* 0x000fea0003800000 */
[----:B0-----:R-:W-:Y:S01]  /*a4c0*/  IMAD R6, R5, UR49, R192 ;  /* 0x0000003105067c24 */ /* 0x001fe2000f8e02c0 */
[----:B------:R-:W-:Y:S03]  /*a4d0*/  BSSY B0, `(.L_x_1804) ;  /* 0x0000011000007945 */ /* 0x000fe60003800000 */
[----:B------:R-:W-:-:S05]  /*a4e0*/  VIADD R15, R6, -UR23 ;  /* 0x80000017060f7c36 */ /* 0x000fca0008000000 */
[----:B------:R-:W-:-:S13]  /*a4f0*/  ISETP.GT.AND P0, PT, R15, -0x1, PT ;  /* 0xffffffff0f00780c */ /* 0x000fda0003f04270 */
[----:B------:R-:W-:Y:S05]  /*a500*/  @P0 BRA `(.L_x_1805) ;  /* 0x0000000000200947 */ /* 0x000fea0003800000 */
[----:B------:R-:W-:Y:S01]  /*a510*/  IMAD.U32 R192, RZ, RZ, UR22 ;  /* 0x00000016ffc07e24 */ /* 0x000fe2000f8e00ff */
[----:B------:R-:W-:-:S04]  /*a520*/  LOP3.LUT R15, RZ, R15, RZ, 0x33, !PT ;  /* 0x0000000fff0f7212 */ /* 0x000fc800078e33ff */
[----:B------:R-:W-:-:S13]  /*a530*/  ISETP.NE.AND P0, PT, R192, 0x1, PT ;  /* 0x00000001c000780c */ /* 0x000fda0003f05270 */
[----:B------:R-:W0:Y:S02]  /*a540*/  @P0 LDC.64 R6, c[0x0][0x9e8] ;  /* 0x00027a00ff060b82 */ /* 0x000e240000000a00 */
[----:B0-----:R-:W-:-:S05]  /*a550*/  @P0 IMAD.HI.U32 R6, R15, R6, RZ ;  /* 0x000000060f060227 */ /* 0x001fca00078e00ff */
[----:B------:R-:W-:-:S04]  /*a560*/  @P0 SHF.R.U32.HI R15, RZ, R7, R6 ;  /* 0x00000007ff0f0219 */ /* 0x000fc80000011606 */
[----:B------:R-:W-:Y:S01]  /*a570*/  LOP3.LUT R15, RZ, R15, RZ, 0x33, !PT ;  /* 0x0000000fff0f7212 */ /* 0x000fe200078e33ff */
[----:B------:R-:W-:Y:S06]  /*a580*/  BRA `(.L_x_1806) ;  /* 0x0000000000147947 */ /* 0x000fec0003800000 */
.L_x_1805:
[----:B------:R-:W-:-:S05]  /*a590*/  IMAD.U32 R192, RZ, RZ, UR22 ;  /* 0x00000016ffc07e24 */ /* 0x000fca000f8e00ff */
[----:B------:R-:W-:-:S13]  /*a5a0*/  ISETP.NE.AND P0, PT, R192, 0x1, PT ;  /* 0x00000001c000780c */ /* 0x000fda0003f05270 */
[----:B------:R-:W0:Y:S02]  /*a5b0*/  @P0 LDC.64 R6, c[0x0][0x9e8] ;  /* 0x00027a00ff060b82 */ /* 0x000e240000000a00 */
[----:B0-----:R-:W-:-:S05]  /*a5c0*/  @P0 IMAD.HI.U32 R6, R15, R6, RZ ;  /* 0x000000060f060227 */ /* 0x001fca00078e00ff */
[----:B------:R-:W-:-:S07]  /*a5d0*/  @P0 SHF.R.U32.HI R15, RZ, R7, R6 ;  /* 0x00000007ff0f0219 */ /* 0x000fce0000011606 */
.L_x_1806:
[----:B------:R-:W-:Y:S05]  /*a5e0*/  BSYNC B0 ;  /* 0x0000000000007941 */ /* 0x000fea0003800000 */
.L_x_1804:
[----:B------:R-:W-:-:S04]  /*a5f0*/  IMAD R15, R15, R192, -UR6 ;  /* 0x800000060f0f7e24 */ /* 0x000fc8000f8e02c0 */
[----:B------:R-:W-:-:S05]  /*a600*/  IMAD.IADD R15, R15, 0x1, -R2 ;  /* 0x000000010f0f7824 */ /* 0x000fca00078e0a02 */
[----:B------:R-:W-:Y:S02]  /*a610*/  VIADDMNMX R13, R15, R192, R13, PT ;  /* 0x000000c00f0d7246 */ /* 0x000fe4000380010d */
[----:B------:R-:W-:-:S07]  /*a620*/  VIMNMX R14, R14, R15, !PT ;  /* 0x0000000f0e0e7248 */ /* 0x000fce0007fe0100 */
.L_x_1803:
[----:B------:R-:W-:Y:S01]  /*a630*/  UISETP.GT.AND UP0, UPT, UR50, -0x1, UPT ;  /* 0xffffffff3200788c */ /* 0x000fe2000bf04270 */
[----:B0-----:R-:W0:Y:S05]  /*a640*/  SHFL.IDX PT, R6, R12, 0x1, 0x1c1f ;  /* 0x003c1f000c067f89 */ /* 0x001e2a00000e0000 */
        /* <DEDUP_REMOVED lines=9> */
[----:B0-----:R-:W-:Y:S01]  /*a6e0*/  IMAD.IADD R12, R20, 0x1, R6 ;  /* 0x00000001140c7824 */ /* 0x001fe200078e0206 */
        /* <DEDUP_REMOVED lines=55> */
.L_x_1809:
[----:B------:R-:W-:-:S05]  /*aa60*/  IMAD.U32 R14, RZ, RZ, UR22 ;  /* 0x00000016ff0e7e24 */ /* 0x000fca000f8e00ff */
[----:B------:R-:W-:-:S13]  /*aa70*/  ISETP.NE.AND P1, PT, R14, 0x1, PT ;  /* 0x000000010e00780c */ /* 0x000fda0003f25270 */
[----:B------:R-:W0:Y:S02]  /*aa80*/  @P1 LDC.64 R6, c[0x0][0x9e8] ;  /* 0x00027a00ff061b82 */ /* 0x000e240000000a00 */
[----:B0-----:R-:W-:-:S05]  /*aa90*/  @P1 IMAD.HI.U32 R6, R5, R6, RZ ;  /* 0x0000000605061227 */ /* 0x001fca00078e00ff */
[----:B------:R-:W-:-:S07]  /*aaa0*/  @P1 SHF.R.U32.HI R5, RZ, R7, R6 ;  /* 0x00000007ff051219 */ /* 0x000fce0000011606 */
.L_x_1810:
[----:B------:R-:W-:Y:S05]  /*aab0*/  BSYNC B0 ;  /* 0x0000000000007941 */ /* 0x000fea0003800000 */
.L_x_1808:
[----:B------:R-:W-:-:S04]  /*aac0*/  IMAD R5, R5, R14, -UR6 ;  /* 0x8000000605057e24 */ /* 0x000fc8000f8e020e */
[----:B------:R-:W-:-:S05]  /*aad0*/  IMAD.IADD R5, R5, 0x1, -R2 ;  /* 0x0000000105057824 */ /* 0x000fca00078e0a02 */
[----:B------:R-:W-:Y:S02]  /*aae0*/  VIADDMNMX R12, R5, R14, R12, PT ;  /* 0x0000000e050c7246 */ /* 0x000fe4000380010c */
[----:B------:R-:W-:-:S07]  /*aaf0*/  VIMNMX R13, R13, R5, !PT ;  /* 0x000000050d0d7248 */ /* 0x000fce0007fe0100 */
.L_x_1807:
[----:B------:R-:W-:Y:S01]  /*ab00*/  FMNMX.FTZ R6, R152, R11, !PT ;  /* 0x0000000b98067209 */ /* 0x000fe20007810000 */
        /* <DEDUP_REMOVED lines=33> */
[----:B------:R-:W0:Y:S01]  /*ad20*/  SHFL.BFLY PT, R5, R6, 0x2, 0x1f ;  /* 0x0c401f0006057f89 */ /* 0x000e2200000e0000 */
[C---:B------:R-:W-:Y:S02]  /*ad30*/  ISETP.LT.OR P2, PT, R12.reuse, 0x1, P2 ;  /* 0x000000010c00780c */ /* 0x040fe40001741670 */
[----:B------:R-:W-:Y:S02]  /*ad40*/  ISETP.LT.OR P1, PT, R12, 0x19, P1 ;  /* 0x000000190c00780c */ /* 0x000fe40000f21670 */
[----:B------:R-:W-:-:S02]  /*ad50*/  FSEL R7, R154, -INF , !P2 ;  /* 0xff8000009a077808 */ /* 0x000fc40005000000 */
[----:B------:R-:W-:Y:S02]  /*ad60*/  FSEL R166, R166, -INF , !P1 ;  /* 0xff800000a6a67808 */ /* 0x000fe40004800000 */
[C---:B------:R-:W-:Y:S02]  /*ad70*/  ISETP.GT.AND P1, PT, R13.reuse, 0x19, P0 ;  /* 0x000000190d00780c */ /* 0x040fe40000724270 */
[----:B------:R-:W-:Y:S02]  /*ad80*/  ISETP.GT.AND P2, PT, R13, 0x20, P0 ;  /* 0x000000200d00780c */ /* 0x000fe40000744270 */
[C---:B------:R-:W-:Y:S02]  /*ad90*/  ISETP.LT.OR P1, PT, R12.reuse, 0x1a, P1 ;  /* 0x0000001a0c00780c */ /* 0x040fe40000f21670 */
[----:B------:R-:W-:Y:S02]  /*ada0*/  ISETP.LT.OR P2, PT, R12, 0x21, P2 ;  /* 0x000000210c00780c */ /* 0x000fe40001741670 */
[----:B------:R-:W-:-:S02]  /*adb0*/  FSEL R167, R167, -INF , !P1 ;  /* 0xff800000a7a77808 */ /* 0x000fc40004800000 */
[----:B------:R-:W-:Y:S02]  /*adc0*/  ISETP.GT.AND P1, PT, R13, 0x21, P0 ;  /* 0x000000210d00780c */ /* 0x000fe40000724270 */
[----:B------:R-:W-:Y:S02]  /*add0*/  FSEL R170, R170, -INF , !P2 ;  /* 0xff800000aaaa7808 */ /* 0x000fe40005000000 */
[----:B------:R-:W-:Y:S02]  /*ade0*/  ISETP.LT.OR P1, PT, R12, 0x22, P1 ;  /* 0x000000220c00780c */ /* 0x000fe40000f21670 */
[----:B0-----:R-:W-:Y:S02]  /*adf0*/  FMNMX.FTZ R5, R6, R5, !PT ;  /* 0x0000000506057209 */ /* 0x001fe40007810000 */
[----:B------:R-:W-:Y:S02]  /*ae00*/  FMNMX.FTZ R6, R7, R10, !PT ;  /* 0x0000000a07067209 */ /* 0x000fe40007810000 */
[----:B------:R-:W-:Y:S01]  /*ae10*/  FSEL R171, R171, -INF , !P1 ;  /* 0xff800000abab7808 */ /* 0x000fe20004800000 */
[----:B------:R-:W0:Y:S01]  /*ae20*/  SHFL.BFLY PT, R14, R5, 0x1, 0x1f ;  /* 0x0c201f00050e7f89 */ /* 0x000e2200000e0000 */
[----:B------:R-:W-:-:S02]  /*ae30*/  FMNMX.FTZ R15, R155, R6, !PT ;  /* 0x000000069b0f7209 */ /* 0x000fc40007810000 */
[----:B------:R-:W-:Y:S02]  /*ae40*/  ISETP.GT.AND P1, PT, R13, 0x29, P0 ;  /* 0x000000290d00780c */ /* 0x000fe40000724270 */
[----:B------:R-:W-:Y:S02]  /*ae50*/  FMNMX.FTZ R6, R158, R15, !PT ;  /* 0x0000000f9e067209 */ /* 0x000fe40007810000 */
[----:B------:R-:W-:Y:S02]  /*ae60*/  ISETP.LT.OR P1, PT, R12, 0x2a, P1 ;  /* 0x0000002a0c00780c */ /* 0x000fe40000f21670 */
[----:B------:R-:W-:Y:S02]  /*ae70*/  FMNMX.FTZ R15, R159, R6, !PT ;  /* 0x000000069f0f7209 */ /* 0x000fe40007810000 */
[----:B------:R-:W-:Y:S02]  /*ae80*/  FSEL R175, R175, -INF , !P1 ;  /* 0xff800000afaf7808 */ /* 0x000fe40004800000 */
[----:B------:R-:W-:-:S02]  /*ae90*/  FMNMX.FTZ R6, R162, R15, !PT ;  /* 0x0000000fa2067209 */ /* 0x000fc40007810000 */
[----:B------:R-:W-:Y:S02]  /*aea0*/  ISETP.GT.AND P1, PT, R13, 0x30, P0 ;  /* 0x000000300d00780c */ /* 0x000fe40000724270 */
[----:B------:R-:W-:Y:S02]  /*aeb0*/  FMNMX.FTZ R15, R163, R6, !PT ;  /* 0x00000006a30f7209 */ /* 0x000fe40007810000 */
[----:B------:R-:W-:Y:S02]  /*aec0*/  ISETP.GT.AND P2, PT, R13, 0x28, P0 ;  /* 0x000000280d00780c */ /* 0x000fe40000744270 */
[----:B------:R-:W-:Y:S02]  /*aed0*/  FMNMX.FTZ R6, R166, R15, !PT ;  /* 0x0000000fa6067209 */ /* 0x000fe40007810000 */
[----:B------:R-:W-:Y:S02]  /*aee0*/  ISETP.LT.OR P1, PT, R12, 0x31, P1 ;  /* 0x000000310c00780c */ /* 0x000fe40000f21670 */
[----:B------:R-:W-:-:S02]  /*aef0*/  FMNMX.FTZ R15, R167, R6, !PT ;  /* 0x00000006a70f7209 */ /* 0x000fc40007810000 */
[----:B------:R-:W-:Y:S02]  /*af00*/  ISETP.LT.OR P2, PT, R12, 0x29, P2 ;  /* 0x000000290c00780c */ /* 0x000fe40001741670 */
[----:B------:R-:W-:Y:S02]  /*af10*/  FMNMX.FTZ R6, R170, R15, !PT ;  /* 0x0000000faa067209 */ /* 0x000fe40007810000 */
[----:B------:R-:W-:Y:S02]  /*af20*/  FSEL R178, R178, -INF , !P1 ;  /* 0xff800000b2b27808 */ /* 0x000fe40004800000 */
[----:B------:R-:W-:Y:S02]  /*af30*/  ISETP.GT.AND P1, PT, R13, 0x31, P0 ;  /* 0x000000310d00780c */ /* 0x000fe40000724270 */
[----:B------:R-:W-:Y:S02]  /*af40*/  FSEL R174, R174, -INF , !P2 ;  /* 0xff800000aeae7808 */ /* 0x000fe40005000000 */
[----:B------:R-:W-:-:S02]  /*af50*/  FMNMX.FTZ R21, R171, R6, !PT ;  /* 0x00000006ab157209 */ /* 0x000fc40007810000 */
[----:B------:R-:W-:Y:S02]  /*af60*/  ISETP.LT.OR P1, PT, R12, 0x32, P1 ;  /* 0x000000320c00780c */ /* 0x000fe40000f21670 */
[----:B------:R-:W-:Y:S02]  /*af70*/  FMNMX.FTZ R6, R174, R21, !PT ;  /* 0x00000015ae067209 */ /* 0x000fe40007810000 */
[----:B------:R-:W-:Y:S02]  /*af80*/  FSEL R179, R179, -INF , !P1 ;  /* 0xff800000b3b37808 */ /* 0x000fe40004800000 */
[----:B------:R-:W-:Y:S02]  /*af90*/  ISETP.GT.AND P1, PT, R13, 0x38, P0 ;  /* 0x000000380d00780c */ /* 0x000fe40000724270 */
[----:B------:R-:W-:Y:S02]  /*afa0*/  FMNMX.FTZ R21, R175, R6, !PT ;  /* 0x00000006af157209 */ /* 0x000fe40007810000 */
[----:B------:R-:W-:-:S02]  /*afb0*/  ISETP.GT.AND P0, PT, R13, 0x39, P0 ;  /* 0x000000390d00780c */ /* 0x000fc40000704270 */
[----:B------:R-:W-:Y:S02]  /*afc0*/  ISETP.LT.OR P1, PT, R12, 0x39, P1 ;  /* 0x000000390c00780c */ /* 0x000fe40000f21670 */
[----:B------:R-:W-:Y:S02]  /*afd0*/  FMNMX.FTZ R6, R178, R21, !PT ;  /* 0x00000015b2067209 */ /* 0x000fe40007810000 */
[----:B0-----:R-:W-:Y:S02]  /*afe0*/  FMNMX.FTZ R5, R5, R14, !PT ;  /* 0x0000000e05057209 */ /* 0x001fe40007810000 */
[----:B------:R-:W-:Y:S02]  /*aff0*/  ISETP.LT.OR P0, PT, R12, 0x3a, P0 ;  /* 0x0000003a0c00780c */ /* 0x000fe40000701670 */
[----:B------:R-:W-:Y:S01]  /*b000*/  FSEL R182, R182, -INF , !P1 ;  /* 0xff800000b6b67808 */ /* 0x000fe20004800000 */
[----:B------:R-:W-:Y:S01]  /*b010*/  FMUL.FTZ R14, R5, UR10 ;  /* 0x0000000a050e7c20 */ /* 0x000fe20008410000 */
[----:B------:R-:W-:-:S02]  /*b020*/  FMNMX.FTZ R21, R179, R6, !PT ;  /* 0x00000006b3157209 */ /* 0x000fc40007810000 */
[----:B------:R-:W-:Y:S02]  /*b030*/  FSETP.NEU.FTZ.AND P2, PT, R5, -INF , PT ;  /* 0xff8000000500780b */ /* 0x000fe40003f5d000 */
[----:B------:R-:W-:Y:S02]  /*b040*/  FSEL R183, R183, -INF , !P0 ;  /* 0xff800000b7b77808 */ /* 0x000fe40004000000 */
[----:B------:R-:W-:Y:S02]  /*b050*/  FMNMX.FTZ R6, R182, R21, !PT ;  /* 0x00000015b6067209 */ /* 0x000fe40007810000 */
[----:B------:R-:W-:Y:S02]  /*b060*/  FSEL R14, R14, RZ, P2 ;  /* 0x000000ff0e0e7208 */ /* 0x000fe40001000000 */
[----:B------:R-:W-:-:S03]  /*b070*/  FMNMX.FTZ R6, R183, R6, !PT ;  /* 0x00000006b7067209 */ /* 0x000fc60007810000 */
[--C-:B------:R-:W-:Y:S01]  /*b080*/  FFMA.FTZ R21, R161, UR10, -R14.reuse ;  /* 0x0000000aa1157c23 */ /* 0x100fe2000801080e */
[--C-:B------:R-:W-:Y:S01]  /*b090*/  FFMA.FTZ R154, R156, UR10, -R14.reuse ;  /* 0x0000000a9c9a7c23 */ /* 0x100fe2000801080e */
[----:B------:R-:W0:Y:S01]  /*b0a0*/  SHFL.BFLY PT, R161, R6, 0x2, 0x1f ;  /* 0x0c401f0006a17f89 */ /* 0x000e2200000e0000 */
        /* <DEDUP_REMOVED lines=13> */
[----:B------:R-:W-:Y:S01]  /*b180*/  IMAD.U32 R177, RZ, RZ, UR21 ;  /* 0x00000015ffb17e24 */ /* 0x000fe2000f8e00ff */
[----:B------:R-:W-:Y:S08]  /*b190*/  MUFU.EX2 R152, R152 ;  /* 0x0000009800987308 */ /* 0x000ff00000000800 */
[----:B------:R-:W-:Y:S01]  /*b1a0*/  MUFU.EX2 R15, R15 ;  /* 0x0000000f000f7308 */ /* 0x000fe20000000800 */
[----:B0-----:R-:W-:Y:S01]  /*b1b0*/  FMNMX.FTZ R168, R6, R161, !PT ;  /* 0x000000a106a87209 */ /* 0x001fe20007810000 */
[----:B------:R-:W-:Y:S01]  /*b1c0*/  FFMA.FTZ R161, R173, UR10, -R14 ;  /* 0x0000000aada17c23 */ /* 0x000fe2000801080e */
[----:B------:R-:W-:Y:S01]  /*b1d0*/  FSEL R6, R5, RZ, P2 ;  /* 0x000000ff05067208 */ /* 0x000fe20001000000 */
[----:B------:R-:W-:-:S02]  /*b1e0*/  IMAD.MOV R173, RZ, RZ, -R17 ;  /* 0x000000ffffad7224 */ /* 0x000fc400078e0a11 */
[----:B------:R-:W0:Y:S02]  /*b1f0*/  SHFL.BFLY PT, R169, R168, 0x1, 0x1f ;  /* 0x0c201f00a8a97f89 */ /* 0x000e2400000e0000 */
[----:B------:R-:W-:Y:S01]  /*b200*/  FADD.FTZ R6, -R6, R11 ;  /* 0x0000000b06067221 */ /* 0x000fe20000010100 */
[----:B------:R-:W-:Y:S01]  /*b210*/  MUFU.EX2 R13, R13 ;  /* 0x0000000d000d7308 */ /* 0x000fe20000000800 */
[----:B------:R-:W-:Y:S02]  /*b220*/  ISETP.NE.AND P1, PT, R2, R173, PT ;  /* 0x000000ad0200720c */ /* 0x000fe40003f25270 */
[----:B------:R-:W-:-:S05]  /*b230*/  FMUL.FTZ R11, R6, UR10 ;  /* 0x0000000a060b7c20 */ /* 0x000fca0008410000 */
[----:B------:R-:W-:Y:S08]  /*b240*/  MUFU.EX2 R156, R156 ;  /* 0x0000009c009c7308 */ /* 0x000ff00000000800 */
[----:B------:R-:W1:Y:S01]  /*b250*/  MUFU.EX2 R11, R11 ;  /* 0x0000000b000b7308 */ /* 0x000e620000000800 */
[----:B0-----:R-:W-:Y:S01]  /*b260*/  FMNMX.FTZ R6, R168, R169, !PT ;  /* 0x000000a9a8067209 */ /* 0x001fe20007810000 */
[----:B------:R-:W-:-:S06]  /*b270*/  FFMA.FTZ R169, R181, UR10, -R14 ;  /* 0x0000000ab5a97c23 */ /* 0x000fcc000801080e */
[----:B------:R-:W0:Y:S01]  /*b280*/  MUFU.EX2 R21, R21 ;  /* 0x0000001500157308 */ /* 0x000e220000000800 */
[C---:B------:R-:W-:Y:S01]  /*b290*/  FSETP.NEU.FTZ.AND P0, PT, R6.reuse, -INF , PT ;  /* 0xff8000000600780b */ /* 0x040fe20003f1d000 */
[----:B------:R-:W-:-:S05]  /*b2a0*/  FMUL.FTZ R176, R6, UR10 ;  /* 0x0000000a06b07c20 */ /* 0x000fca0008410000 */
[----:B------:R-:W-:Y:S01]  /*b2b0*/  FSEL R176, R176, RZ, P0 ;  /* 0x000000ffb0b07208 */ /* 0x000fe20000000000 */
[----:B------:R-:W2:Y:S01]  /*b2c0*/  MUFU.EX2 R12, R12 ;  /* 0x0000000c000c7308 */ /* 0x000ea20000000800 */
[----:B-1----:R-:W-:Y:S01]  /*b2d0*/  FFMA.FTZ R172, R11, R3, R152 ;  /* 0x000000030bac7223 */ /* 0x002fe20000010098 */
[----:B------:R-:W-:Y:S01]  /*b2e0*/  F2FP.F16.F32.PACK_AB R152, R15, R152 ;  /* 0x000000980f98723e */ /* 0x000fe200000000ff */
[----:B------:R-:W-:Y:S01]  /*b2f0*/  FMUL.FTZ R24, R24, R11 ;  /* 0x0000000b18187220 */ /* 0x000fe20000410000 */
[----:B------:R-:W-:Y:S01]  /*b300*/  FFMA.FTZ R7, R7, UR10, -R176 ;  /* 0x0000000a07077c23 */ /* 0x000fe200080108b0 */
[----:B------:R-:W-:Y:S01]  /*b310*/  FADD.FTZ R3, R15, R172 ;  /* 0x000000ac0f037221 */ /* 0x000fe20000010000 */
[--C-:B------:R-:W-:Y:S01]  /*b320*/  FFMA.FTZ R155, R155, UR10, -R176.reuse ;  /* 0x0000000a9b9b7c23 */ /* 0x100fe200080108b0 */
[--C-:B------:R-:W-:Y:S01]  /*b330*/  FFMA.FTZ R158, R158, UR10, -R176.reuse ;  /* 0x0000000a9e9e7c23 */ /* 0x100fe200080108b0 */
[----:B------:R-:W1:Y:S01]  /*b340*/  MUFU.EX2 R153, R153 ;  /* 0x0000009900997308 */ /* 0x000e620000000800 */
[----:B------:R-:W-:Y:S01]  /*b350*/  FADD.FTZ R14, R154, R3 ;  /* 0x000000039a0e7221 */ /* 0x000fe20000010000 */
[----:B------:R-:W-:Y:S01]  /*b360*/  FSEL R3, R6, RZ, P0 ;  /* 0x000000ff06037208 */ /* 0x000fe20000000000 */
[--C-:B------:R-:W-:Y:S01]  /*b370*/  FFMA.FTZ R159, R159, UR10, -R176.reuse ;  /* 0x0000000a9f9f7c23 */ /* 0x100fe200080108b0 */
[----:B------:R-:W-:Y:S01]  /*b380*/  FFMA.FTZ R163, R163, UR10, -R176 ;  /* 0x0000000aa3a37c23 */ /* 0x000fe200080108b0 */
[----:B------:R-:W-:Y:S01]  /*b390*/  FADD.FTZ R173, R13, R14 ;  /* 0x0000000e0dad7221 */ /* 0x000fe20000010000 */
[----:B------:R-:W-:-:S02]  /*b3a0*/  @!P1 IMAD R14, R177, 0x40, R16 ;  /* 0x00000040b10e9824 */ /* 0x000fc400078e0210 */
[----:B------:R-:W-:Y:S01]  /*b3b0*/  FADD.FTZ R3, -R3, R10 ;  /* 0x0000000a03037221 */ /* 0x000fe20000010100 */
[----:B------:R-:W3:Y:S01]  /*b3c0*/  MUFU.EX2 R160, R160 ;  /* 0x000000a000a07308 */ /* 0x000ee20000000800 */
[----:B------:R-:W-:Y:S01]  /*b3d0*/  FADD.FTZ R172, R156, R173 ;  /* 0x000000ad9cac7221 */ /* 0x000fe20000010000 */
[----:B------:R-:W-:Y:S01]  /*b3e0*/  F2FP.F16.F32.PACK_AB R154, R13, R154 ;  /* 0x0000009a0d9a723e */ /* 0x000fe200000000ff */
[----:B------:R-:W-:Y:S01]  /*b3f0*/  FMUL.FTZ R3, R3, UR10 ;  /* 0x0000000a03037c20 */ /* 0x000fe20008410000 */
[----:B------:R-:W-:Y:S01]  /*b400*/  FFMA.FTZ R177, R166, UR10, -R176 ;  /* 0x0000000aa6b17c23 */ /* 0x000fe200080108b0 */
[----:B0-----:R-:W-:Y:S01]  /*b410*/  FADD.FTZ R173, R21, R172 ;  /* 0x000000ac15ad7221 */ /* 0x001fe20000010000 */
[----:B------:R-:W-:Y:S01]  /*b420*/  @!P1 LEA R172, R14, UR43, 0x2 ;  /* 0x0000002b0eac9c11 */ /* 0x000fe2000f8e10ff */
[--C-:B------:R-:W-:Y:S01]  /*b430*/  FFMA.FTZ R167, R167, UR10, -R176.reuse ;  /* 0x0000000aa7a77c23 */ /* 0x100fe200080108b0 */
[----:B------:R-:W0:Y:S01]  /*b440*/  MUFU.EX2 R157, R157 ;  /* 0x0000009d009d7308 */ /* 0x000e220000000800 */
[----:B--2---:R-:W-:Y:S01]  /*b450*/  FADD.FTZ R10, R12, R173 ;  /* 0x000000ad0c0a7221 */ /* 0x004fe20000010000 */
[--C-:B------:R-:W-:Y:S01]  /*b460*/  FFMA.FTZ R173, R162, UR10, -R176.reuse ;  /* 0x0000000aa2ad7c23 */ /* 0x100fe200080108b0 */
[----:B------:R-:W-:Y:S01]  /*b470*/  @!P1 STS [R172+0x28800], R11 ;  /* 0x0288000bac009388 */ /* 0x000fe20000000800 */
[----:B------:R-:W-:Y:S01]  /*b480*/  FFMA.FTZ R171, R171, UR10, -R176 ;  /* 0x0000000aabab7c23 */ /* 0x000fe200080108b0 */
[----:B-1----:R-:W-:Y:S01]  /*b490*/  FADD.FTZ R181, R153, R10 ;  /* 0x0000000a99b57221 */ /* 0x002fe20000010000 */
[--C-:B------:R-:W-:Y:S01]  /*b4a0*/  FFMA.FTZ R174, R174, UR10, -R176.reuse ;  /* 0x0000000aaeae7c23 */ /* 0x100fe200080108b0 */
[--C-:B------:R-:W-:Y:S01]  /*b4b0*/  FFMA.FTZ R175, R175, UR10, -R176.reuse ;  /* 0x0000000aafaf7c23 */ /* 0x100fe200080108b0 */
[----:B------:R-:W1:Y:S01]  /*b4c0*/  MUFU.EX2 R20, R20 ;  /* 0x0000001400147308 */ /* 0x000e620000000800 */
[----:B---3--:R-:W-:Y:S01]  /*b4d0*/  FADD.FTZ R162, R160, R181 ;  /* 0x000000b5a0a27221 */ /* 0x008fe20000010000 */
[--C-:B------:R-:W-:Y:S01]  /*b4e0*/  FFMA.FTZ R178, R178, UR10, -R176.reuse ;  /* 0x0000000ab2b27c23 */ /* 0x100fe200080108b0 */
[--C-:B------:R-:W-:Y:S01]  /*b4f0*/  FFMA.FTZ R179, R179, UR10, -R176.reuse ;  /* 0x0000000ab3b37c23 */ /* 0x100fe200080108b0 */
[----:B------:R-:W-:Y:S01]  /*b500*/  FFMA.FTZ R182, R182, UR10, -R176 ;  /* 0x0000000ab6b67c23 */ /* 0x000fe200080108b0 */
[----:B------:R-:W-:Y:S01]  /*b510*/  F2FP.F16.F32.PACK_AB R156, R21, R156 ;  /* 0x0000009c159c723e */ /* 0x000fe200000000ff */
[-C--:B------:R-:W-:Y:S01]  /*b520*/  FMUL.FTZ R25, R25, R11.reuse ;  /* 0x0000000b19197220 */ /* 0x080fe20000410000 */
[-C--:B------:R-:W-:Y:S01]  /*b530*/  FMUL.FTZ R28, R28, R11.reuse ;  /* 0x0000000b1c1c7220 */ /* 0x080fe20000410000 */
        /* <DEDUP_REMOVED lines=24> */
[----:B------:R3:W-:Y:S01]  /*b6c0*/  MUFU.EX2 R168, R180 ;  /* 0x000000b400a87308 */ /* 0x0007e20000000800 */
        /* <DEDUP_REMOVED lines=8> */
[--C-:B---3--:R-:W-:Y:S01]  /*b750*/  FFMA.FTZ R180, R170, UR10, -R176.reuse ;  /* 0x0000000aaab47c23 */ /* 0x108fe200080108b0 */
[----:B------:R-:W-:Y:S01]  /*b760*/  FFMA.FTZ R176, R183, UR10, -R176 ;  /* 0x0000000ab7b07c23 */ /* 0x000fe200080108b0 */
        /* <DEDUP_REMOVED lines=18> */
[----:B0-----:R-:W-:Y:S01]  /*b890*/  FADD.FTZ R162, R164, R3 ;  /* 0x00000003a4a27221 */ /* 0x001fe20000010000 */
[----:B-1----:R-:W-:Y:S01]  /*b8a0*/  F2FP.F16.F32.PACK_AB R164, R165, R164 ;  /* 0x000000a4a5a4723e */ /* 0x002fe200000000ff */
[-C--:B------:R-:W-:Y:S01]  /*b8b0*/  FMUL.FTZ R109, R109, R11.reuse ;  /* 0x0000000b6d6d7220 */ /* 0x080fe20000410000 */
[----:B------:R-:W0:Y:S01]  /*b8c0*/  MUFU.EX2 R14, R155 ;  /* 0x0000009b000e7308 */ /* 0x000e220000000800 */
[----:B------:R-:W-:Y:S01]  /*b8d0*/  FADD.FTZ R3, R165, R162 ;  /* 0x000000a2a5037221 */ /* 0x000fe20000010000 */
[----:B---3--:R-:W-:Y:S01]  /*b8e0*/  FFMA.FTZ R13, R10, R4, R7 ;  /* 0x000000040a0d7223 */ /* 0x008fe20000010007 */
[----:B------:R-:W-:Y:S01]  /*b8f0*/  F2FP.F16.F32.PACK_AB R162, R161, R20 ;  /* 0x00000014a1a2723e */ /* 0x000fe200000000ff */
[----:B------:R1:W-:Y:S01]  /*b900*/  @!P1 STS [R172+0x28820], R10 ;  /* 0x0288200aac009388 */ /* 0x0003e20000000800 */
[-C--:B------:R-:W-:Y:S01]  /*b910*/  FMUL.FTZ R112, R112, R11.reuse ;  /* 0x0000000b70707220 */ /* 0x080fe20000410000 */
[-C--:B------:R-:W-:Y:S01]  /*b920*/  FMUL.FTZ R113, R113, R11.reuse ;  /* 0x0000000b71717220 */ /* 0x080fe20000410000 */
[-C--:B------:R-:W-:Y:S01]  /*b930*/  FMUL.FTZ R116, R116, R11.reuse ;  /* 0x0000000b74747220 */ /* 0x080fe20000410000 */
[----:B------:R2:W3:Y:S01]  /*b940*/  MUFU.EX2 R155, R158 ;  /* 0x0000009e009b7308 */ /* 0x0004e20000000800 */
[----:B----4-:R-:W-:Y:S01]  /*b950*/  F2FP.F16.F32.PACK_AB R166, R169, R168 ;  /* 0x000000a8a9a6723e */ /* 0x010fe200000000ff */
[-C--:B------:R-:W-:Y:S01]  /*b960*/  FMUL.FTZ R117, R117, R11.reuse ;  /* 0x0000000b75757220 */ /* 0x080fe20000410000 */
[-C--:B------:R-:W-:Y:S01]  /*b970*/  FMUL.FTZ R120, R120, R11.reuse ;  /* 0x0000000b78787220 */ /* 0x080fe20000410000 */
[-C--:B------:R-:W-:Y:S01]  /*b980*/  FMUL.FTZ R121, R121, R11.reuse ;  /* 0x0000000b79797220 */ /* 0x080fe20000410000 */
[-C--:B------:R-:W-:Y:S01]  /*b990*/  FMUL.FTZ R124, R124, R11.reuse ;  /* 0x0000000b7c7c7220 */ /* 0x080fe20000410000 */
[-C--:B------:R-:W-:Y:S01]  /*b9a0*/  FMUL.FTZ R125, R125, R11.reuse ;  /* 0x0000000b7d7d7220 */ /* 0x080fe20000410000 */
[----:B------:R-:W-:Y:S01]  /*b9b0*/  FMUL.FTZ R128, R128, R11 ;  /* 0x0000000b80807220 */ /* 0x000fe20000410000 */
[----:B------:R-:W1:Y:S01]  /*b9c0*/  MUFU.EX2 R170, R159 ;  /* 0x0000009f00aa7308 */ /* 0x000e620000000800 */
[----:B--2---:R-:W-:Y:S01]  /*b9d0*/  F2FP.F16.F32.PACK_AB R158, R153, R12 ;  /* 0x0000000c999e723e */ /* 0x004fe200000000ff */
[----:B------:R-:W-:Y:S01]  /*b9e0*/  FADD.FTZ R12, R168, R3 ;  /* 0x00000003a80c7221 */ /* 0x000fe20000010000 */
[C---:B0-----:R-:W-:Y:S01]  /*b9f0*/  FADD.FTZ R4, R14.reuse, R13 ;  /* 0x0000000d0e047221 */ /* 0x041fe20000010000 */
[----:B------:R-:W-:Y:S01]  /*ba00*/  F2FP.F16.F32.PACK_AB R153, R14, R7 ;  /* 0x000000070e99723e */ /* 0x000fe200000000ff */
[-C--:B------:R-:W-:Y:S01]  /*ba10*/  FMUL.FTZ R129, R129, R11.reuse ;  /* 0x0000000b81817220 */ /* 0x080fe20000410000 */
[----:B------:R-:W-:Y:S01]  /*ba20*/  FADD.FTZ R3, R169, R12 ;  /* 0x0000000ca9037221 */ /* 0x000fe20000010000 */
        /* <DEDUP_REMOVED lines=10> */
[C---:B-1----:R-:W-:Y:S01]  /*bad0*/  FADD.FTZ R172, R170.reuse, R13 ;  /* 0x0000000daaac7221 */ /* 0x042fe20000010000 */
[----:B------:R-:W-:Y:S01]  /*bae0*/  F2FP.F16.F32.PACK_AB R155, R170, R155 ;  /* 0x0000009baa9b723e */ /* 0x000fe200000000ff */
[----:B------:R-:W-:Y:S01]  /*baf0*/  BAR.SYNC.DEFER_BLOCKING 0xf, 0x100 ;  /* 0x03c4000000007b1d */ /* 0x000fe20000010000 */
[-C--:B------:R-:W-:Y:S01]  /*bb00*/  FMUL.FTZ R145, R145, R11.reuse ;  /* 0x0000000b91917220 */ /* 0x080fe20000410000 */
[-C--:B------:R-:W-:Y:S01]  /*bb10*/  FMUL.FTZ R148, R148, R11.reuse ;  /* 0x0000000b94947220 */ /* 0x080fe20000410000 */
[----:B------:R-:W-:Y:S01]  /*bb20*/  FMUL.FTZ R149, R149, R11 ;  /* 0x0000000b95957220 */ /* 0x000fe20000410000 */
[-C--:B------:R-:W-:Y:S01]  /*bb30*/  FMUL.FTZ R26, R26, R10.reuse ;  /* 0x0000000a1a1a7220 */ /* 0x080fe20000410000 */
[-C--:B------:R-:W-:Y:S01]  /*bb40*/  FMUL.FTZ R27, R27, R10.reuse ;  /* 0x0000000a1b1b7220 */ /* 0x080fe20000410000 */
[----:B------:R-:W1:Y:S01]  /*bb50*/  MUFU.EX2 R159, R177 ;  /* 0x000000b1009f7308 */ /* 0x000e620000000800 */
        /* <DEDUP_REMOVED lines=8> */
[C---:B--2---:R-:W-:Y:S01]  /*bbe0*/  FADD.FTZ R172, R12.reuse, R13 ;  /* 0x0000000d0cac7221 */ /* 0x044fe20000010000 */
[----:B------:R-:W-:Y:S01]  /*bbf0*/  F2FP.F16.F32.PACK_AB R157, R12, R173 ;  /* 0x000000ad0c9d723e */ /* 0x000fe200000000ff */
[-C--:B------:R-:W-:Y:S01]  /*bc00*/  FMUL.FTZ R42, R42, R10.reuse ;  /* 0x0000000a2a2a7220 */ /* 0x080fe20000410000 */
[-C--:B------:R-:W-:Y:S01]  /*bc10*/  FMUL.FTZ R43, R43, R10.reuse ;  /* 0x0000000a2b2b7220 */ /* 0x080fe20000410000 */
[-C--:B------:R-:W-:Y:S01]  /*bc20*/  FMUL.FTZ R46, R46, R10.reuse ;  /* 0x0000000a2e2e7220 */ /* 0x080fe20000410000 */
[-C--:B------:R-:W-:Y:S01]  /*bc30*/  FMUL.FTZ R47, R47, R10.reuse ;  /* 0x0000000a2f2f7220 */ /* 0x080fe20000410000 */
[-C--:B------:R-:W-:Y:S01]  /*bc40*/  FMUL.FTZ R50, R50, R10.reuse ;  /* 0x0000000a32327220 */ /* 0x080fe20000410000 */
[----:B------:R-:W2:Y:S01]  /*bc50*/  MUFU.EX2 R161, R180 ;  /* 0x000000b400a17308 */ /* 0x000ea20000000800 */
[----:B-1----:R-:W-:Y:S01]  /*bc60*/  FADD.FTZ R13, R159, R172 ;  /* 0x000000ac9f0d7221 */ /* 0x002fe20000010000 */
[----:B------:R1:W-:Y:S01]  /*bc70*/  STSM.16.M88.4 [R18+0x26800], R152 ;  /* 0x0268009812007844 */ /* 0x0003e20000000200 */
[-C--:B------:R-:W-:Y:S01]  /*bc80*/  FMUL.FTZ R51, R51, R10.reuse ;  /* 0x0000000a33337220 */ /* 0x080fe20000410000 */
[-C--:B------:R-:W-:Y:S01]  /*bc90*/  FMUL.FTZ R54, R54, R10.reuse ;  /* 0x0000000a36367220 */ /* 0x080fe20000410000 */
[-C--:B------:R-:W-:Y:S01]  /*bca0*/  FMUL.FTZ R55, R55, R10.reuse ;  /* 0x0000000a37377220 */ /* 0x080fe20000410000 */
[-C--:B------:R-:W-:Y:S01]  /*bcb0*/  FMUL.FTZ R58, R58, R10.reuse ;  /* 0x0000000a3a3a7220 */ /* 0x080fe20000410000 */
[-C--:B------:R-:W-:Y:S01]  /*bcc0*/  FMUL.FTZ R59, R59, R10.reuse ;  /* 0x0000000a3b3b7220 */ /* 0x080fe20000410000 */
[----:B------:R-:W3:Y:S01]  /*bcd0*/  MUFU.EX2 R168, R171 ;  /* 0x000000ab00a87308 */ /* 0x000ee20000000800 */
[----:B0-----:R-:W-:Y:S01]  /*bce0*/  F2FP.F16.F32.PACK_AB R159, R20, R159 ;  /* 0x0000009f149f723e */ /* 0x001fe200000000ff */
[-C--:B------:R-:W-:Y:S01]  /*bcf0*/  FMUL.FTZ R62, R62, R10.reuse ;  /* 0x0000000a3e3e7220 */ /* 0x080fe20000410000 */
[-C--:B------:R-:W-:Y:S01]  /*bd00*/  FMUL.FTZ R63, R63, R10.reuse ;  /* 0x0000000a3f3f7220 */ /* 0x080fe20000410000 */
[-C--:B------:R-:W-:Y:S01]  /*bd10*/  FMUL.FTZ R66, R66, R10.reuse ;  /* 0x0000000a42427220 */ /* 0x080fe20000410000 */
[-C--:B------:R-:W-:Y:S01]  /*bd20*/  FMUL.FTZ R67, R67, R10.reuse ;  /* 0x0000000a43437220 */ /* 0x080fe20000410000 */
[----:B------:R1:W-:Y:S01]  /*bd30*/  STSM.16.M88.4 [R19], R156 ;  /* 0x0000009c13007844 */ /* 0x0003e20000000200 */
[-C--:B------:R-:W-:Y:S01]  /*bd40*/  FMUL.FTZ R70, R70, R10.reuse ;  /* 0x0000000a46467220 */ /* 0x080fe20000410000 */
[----:B------:R0:W4:Y:S01]  /*bd50*/  MUFU.EX2 R163, R174 ;  /* 0x000000ae00a37308 */ /* 0x0001220000000800 */
[-C--:B------:R-:W-:Y:S01]  /*bd60*/  FMUL.FTZ R71, R71, R10.reuse ;  /* 0x0000000a47477220 */ /* 0x080fe20000410000 */
[-C--:B------:R-:W-:Y:S01]  /*bd70*/  FMUL.FTZ R74, R74, R10.reuse ;  /* 0x0000000a4a4a7220 */ /* 0x080fe20000410000 */
[-C--:B------:R-:W-:Y:S01]  /*bd80*/  FMUL.FTZ R75, R75, R10.reuse ;  /* 0x0000000a4b4b7220 */ /* 0x080fe20000410000 */
[-C--:B------:R-:W-:Y:S01]  /*bd90*/  FMUL.FTZ R78, R78, R10.reuse ;  /* 0x0000000a4e4e7220 */ /* 0x080fe20000410000 */
[-C--:B------:R-:W-:Y:S01]  /*bda0*/  FMUL.FTZ R79, R79, R10.reuse ;  /* 0x0000000a4f4f7220 */ /* 0x080fe20000410000 */
[-C--:B------:R-:W-:Y:S01]  /*bdb0*/  FMUL.FTZ R82, R82, R10.reuse ;  /* 0x0000000a52527220 */ /* 0x080fe20000410000 */
[-C--:B------:R-:W-:Y:S01]  /*bdc0*/  FMUL.FTZ R83, R83, R10.reuse ;  /* 0x0000000a53537220 */ /* 0x080fe20000410000 */
[----:B------:R-:W5:Y:S01]  /*bdd0*/  MUFU.EX2 R4, R175 ;  /* 0x000000af00047308 */ /* 0x000f620000000800 */
[----:B0-----:R-:W-:Y:S01]  /*bde0*/  FADD.FTZ R174, R20, R13 ;  /* 0x0000000d14ae7221 */ /* 0x001fe20000010000 */
[-C--:B------:R-:W-:Y:S01]  /*bdf0*/  FMUL.FTZ R86, R86, R10.reuse ;  /* 0x0000000a56567220 */ /* 0x080fe20000410000 */
[-C--:B------:R-:W-:Y:S01]  /*be00*/  FMUL.FTZ R87, R87, R10.reuse ;  /* 0x0000000a57577220 */ /* 0x080fe20000410000 */
[-C--:B------:R-:W-:Y:S01]  /*be10*/  FMUL.FTZ R90, R90, R10.reuse ;  /* 0x0000000a5a5a7220 */ /* 0x080fe20000410000 */
[----:B--2---:R-:W-:Y:S01]  /*be20*/  FADD.FTZ R13, R161, R174 ;  /* 0x000000aea10d7221 */ /* 0x004fe20000010000 */
[C---:B---3--:R-:W-:Y:S01]  /*be30*/  F2FP.F16.F32.PACK_AB R161, R168.reuse, R161 ;  /* 0x000000a1a8a1723e */ /* 0x048fe200000000ff */
[-C--:B------:R-:W-:Y:S01]  /*be40*/  FMUL.FTZ R91, R91, R10.reuse ;  /* 0x0000000a5b5b7220 */ /* 0x080fe20000410000 */
[----:B------:R-:W0:Y:S01]  /*be50*/  MUFU.EX2 R165, R178 ;  /* 0x000000b200a57308 */ /* 0x000e220000000800 */
[----:B------:R-:W-:Y:S01]  /*be60*/  FADD.FTZ R174, R168, R13 ;  /* 0x0000000da8ae7221 */ /* 0x000fe20000010000 */
[-C--:B------:R-:W-:Y:S01]  /*be70*/  FMUL.FTZ R94, R94, R10.reuse ;  /* 0x0000000a5e5e7220 */ /* 0x080fe20000410000 */
[-C--:B------:R-:W-:Y:S01]  /*be80*/  FMUL.FTZ R95, R95, R10.reuse ;  /* 0x0000000a5f5f7220 */ /* 0x080fe20000410000 */
[-C--:B------:R-:W-:Y:S01]  /*be90*/  FMUL.FTZ R98, R98, R10.reuse ;  /* 0x0000000a62627220 */ /* 0x080fe20000410000 */
[----:B----4-:R-:W-:Y:S01]  /*bea0*/  FADD.FTZ R13, R163, R174 ;  /* 0x000000aea30d7221 */ /* 0x010fe20000010000 */
[-C--:B------:R-:W-:Y:S01]  /*beb0*/  FMUL.FTZ R99, R99, R10.reuse ;  /* 0x0000000a63637220 */ /* 0x080fe20000410000 */
[-C--:B------:R-:W-:Y:S01]  /*bec0*/  FMUL.FTZ R102, R102, R10.reuse ;  /* 0x0000000a66667220 */ /* 0x080fe20000410000 */
[----:B------:R-:W2:Y:S01]  /*bed0*/  MUFU.EX2 R172, R179 ;  /* 0x000000b300ac7308 */ /* 0x000ea20000000800 */
[C---:B-----5:R-:W-:Y:S01]  /*bee0*/  FADD.FTZ R174, R4.reuse, R13 ;  /* 0x0000000d04ae7221 */ /* 0x060fe20000010000 */
[----:B------:R-:W-:Y:S01]  /*bef0*/  F2FP.F16.F32.PACK_AB R163, R4, R163 ;  /* 0x000000a304a3723e */ /* 0x000fe200000000ff */
[-C--:B------:R-:W-:Y:S01]  /*bf00*/  FMUL.FTZ R103, R103, R10.reuse ;  /* 0x0000000a67677220 */ /* 0x080fe20000410000 */
[-C--:B------:R-:W-:Y:S01]  /*bf10*/  FMUL.FTZ R106, R106, R10.reuse ;  /* 0x0000000a6a6a7220 */ /* 0x080fe20000410000 */
[-C--:B------:R-:W-:Y:S01]  /*bf20*/  FMUL.FTZ R107, R107, R10.reuse ;  /* 0x0000000a6b6b7220 */ /* 0x080fe20000410000 */
[-C--:B------:R-:W-:Y:S01]  /*bf30*/  FMUL.FTZ R110, R110, R10.reuse ;  /* 0x0000000a6e6e7220 */ /* 0x080fe20000410000 */
[----:B------:R1:W-:Y:S01]  /*bf40*/  STSM.16.M88.4 [R23], R160 ;  /* 0x000000a017007844 */ /* 0x0003e20000000200 */
        /* <DEDUP_REMOVED lines=17> */
[----:B---3--:R-:W-:Y:S01]  /*c060*/  FADD.FTZ R7, R167, R14 ;  /* 0x0000000ea7077221 */ /* 0x008fe20000010000 */
[-C--:B------:R-:W-:Y:S01]  /*c070*/  FMUL.FTZ R135, R135, R10.reuse ;  /* 0x0000000a87877220 */ /* 0x080fe20000410000 */
[-C--:B------:R-:W-:Y:S01]  /*c080*/  FMUL.FTZ R138, R138, R10.reuse ;  /* 0x0000000a8a8a7220 */ /* 0x080fe20000410000 */
[-C--:B------:R-:W-:Y:S01]  /*c090*/  FMUL.FTZ R139, R139, R10.reuse ;  /* 0x0000000a8b8b7220 */ /* 0x080fe20000410000 */
[-C--:B------:R-:W-:Y:S01]  /*c0a0*/  FMUL.FTZ R142, R142, R10.reuse ;  /* 0x0000000a8e8e7220 */ /* 0x080fe20000410000 */
[-C--:B------:R-:W-:Y:S01]  /*c0b0*/  FMUL.FTZ R143, R143, R10.reuse ;  /* 0x0000000a8f8f7220 */ /* 0x080fe20000410000 */
[-C--:B------:R-:W-:Y:S01]  /*c0c0*/  FMUL.FTZ R146, R146, R10.reuse ;  /* 0x0000000a92927220 */ /* 0x080fe20000410000 */
[-C--:B------:R-:W-:Y:S01]  /*c0d0*/  FMUL.FTZ R147, R147, R10.reuse ;  /* 0x0000000a93937220 */ /* 0x080fe20000410000 */
[C---:B0-----:R-:W-:Y:S01]  /*c0e0*/  F2FP.F16.F32.PACK_AB R167, R176.reuse, R167 ;  /* 0x000000a7b0a7723e */ /* 0x041fe200000000ff */
[----:B------:R-:W-:Y:S01]  /*c0f0*/  FADD.FTZ R4, R176, R7 ;  /* 0x00000007b0047221 */ /* 0x000fe20000010000 */
[-C--:B------:R-:W-:Y:S01]  /*c100*/  FMUL.FTZ R150, R150, R10.reuse ;  /* 0x0000000a96967220 */ /* 0x080fe20000410000 */
[----:B------:R-:W-:-:S02]  /*c110*/  FMUL.FTZ R151, R151, R10 ;  /* 0x0000000a97977220 */ /* 0x000fc40000410000 */
[----:B------:R1:W-:Y:S01]  /*c120*/  STSM.16.M88.4 [R22], R164 ;  /* 0x000000a416007844 */ /* 0x0003e20000000200 */
[----:B------:R-:W-:Y:S05]  /*c130*/  @!P3 BRA `(.L_x_1811) ;  /* 0x000000000004b947 */ /* 0x000fea0003800000 */
[----:B------:R-:W-:Y:S01]  /*c140*/  BPT.TRAP 0x1 ;  /* 0x000000040000795c */ /* 0x000fe20000300000 */
.L_x_1811:
[----:B------:R0:W2:Y:S01]  /*c150*/  SYNCS.PHASECHK.TRANS64.TRYWAIT P0, [UR26+0x28c50], R9 ;  /* 0x028c5009ff0075a7 */ /* 0x0000a2000800015a */
[----:B------:R-:W-:Y:S05]  /*c160*/  @!P3 BRA `(.L_x_1812) ;  /* 0x000000000004b947 */ /* 0x000fea0003800000 */
[----:B------:R-:W-:Y:S01]  /*c170*/  BPT.TRAP 0x1 ;  /* 0x000000040000795c */ /* 0x000fe20000300000 */
.L_x_1812:
[----:B--2---:R-:W-:Y:S05]  /*c180*/  @P0 BRA `(.L_x_1813) ;  /* 0x0000000000080947 */ /* 0x004fea0003800000 */
[----:B------:R-:W2:Y:S02]  /*c190*/  SYNCS.PHASECHK.TRANS64.TRYWAIT P0, [UR26+0x28c50], R9 ;  /* 0x028c5009ff0075a7 */ /* 0x000ea4000800015a */
[----:B--2---:R-:W-:Y:S05]  /*c1a0*/  @!P0 BRA `(.L_x_1814) ;  /* 0x0000009000f88947 */ /* 0x004fea0003800000 */
.L_x_1813:
        /* <DEDUP_REMOVED lines=41> */
.L_x_1798:
[----:B------:R-:W5:Y:S01]  /*c440*/  SHFL.BFLY PT, R0, R3, 0x2, 0x1f ;  /* 0x0c401f0003007f89 */ /* 0x000f6200000e0000 */
[----:B0-----:R-:W-:Y:S01]  /*c450*/  IMAD.MOV.U32 R10, RZ, RZ, RZ ;  /* 0x000000ffff0a7224 */ /* 0x001fe200078e00ff */
[----:B------:R-:W-:Y:S01]  /*c460*/  UIADD3 UR38, UR38, 0x1, URZ ;  /* 0x0000000126267890 */ /* 0x000fe2000fffe03f */
[----:B------:R-:W-:Y:S01]  /*c470*/  IMAD.U32 R14, RZ, RZ, UR10 ;  /* 0x0000000aff0e7e24 */ /* 0x000fe2000f8e00ff */
[----:B------:R-:W0:Y:S01]  /*c480*/  SHFL.BFLY PT, R9, R4, 0x2, 0x1f ;  /* 0x0c401f0004097f89 */ /* 0x000e2200000e0000 */
[----:B------:R-:W-:Y:S08]  /*c490*/  BAR.ARV 0x8, 0x100 ;  /* 0x0204000000007b1d */ /* 0x000ff00000002000 */
[----:B------:R-:W-:Y:S01]  /*c4a0*/  BAR.SYNC.DEFER_BLOCKING 0xf, 0x100 ;  /* 0x03c4000000007b1d */ /* 0x000fe20000010000 */
[----:B-----5:R-:W-:Y:S01]  /*c4b0*/  FADD.FTZ R0, R0, R3 ;  /* 0x0000000300007221 */ /* 0x020fe20000010000 */
[----:B------:R-:W-:Y:S01]  /*c4c0*/  IMAD.U32 R3, RZ, RZ, UR36 ;  /* 0x00000024ff037e24 */ /* 0x000fe2000f8e00ff */
[----:B------:R-:W-:Y:S01]  /*c4d0*/  UIADD3 UR36, UR36, 0x1, URZ ;  /* 0x0000000124247890 */ /* 0x000fe2000fffe03f */
[----:B0-----:R-:W-:-:S02]  /*c4e0*/  FADD.FTZ R9, R9, R4 ;  /* 0x0000000409097221 */ /* 0x001fc40000010000 */
[----:B------:R-:W0:Y:S01]  /*c4f0*/  SHFL.BFLY PT, R7, R0, 0x1, 0x1f ;  /* 0x0c201f0000077f89 */ /* 0x000e2200000e0000 */
[----:B------:R-:W-:Y:S01]  /*c500*/  IMAD.MOV.U32 R4, RZ, RZ, RZ ;  /* 0x000000ffff047224 */ /* 0x000fe200078e00ff */
[----:B------:R-:W-:Y:S02]  /*c510*/  UISETP.NE.AND UP0, UPT, UR36, 0x2, UPT ;  /* 0x000000022400788c */ /* 0x000fe4000bf05270 */
[----:B--2---:R-:W2:Y:S02]  /*c520*/  SHFL.BFLY PT, R8, R9, 0x1, 0x1f ;  /* 0x0c201f0009087f89 */ /* 0x004ea400000e0000 */
[----:B------:R-:W-:Y:S02]  /*c530*/  USEL UR4, URZ, 0x1, UP0 ;  /* 0x000000013f047887 */ /* 0x000fe40008000000 */
[----:B------:R-:W-:Y:S02]  /*c540*/  USEL UR36, UR36, URZ, UP0 ;  /* 0x0000003f24247287 */ /* 0x000fe40008000000 */
[----:B------:R-:W-:Y:S01]  /*c550*/  ULOP3.LUT UR37, UR37, UR4, URZ, 0x3c, !UPT ;  /* 0x0000000425257292 */ /* 0x000fe2000f8e3c3f */
[----:B0-----:R-:W-:Y:S01]  /*c560*/  FADD.FTZ R12, R0, R7 ;  /* 0x00000007000c7221 */ /* 0x001fe20000010000 */
[----:B------:R-:W-:-:S02]  /*c570*/  IMAD.MOV R7, RZ, RZ, -R17 ;  /* 0x000000ffff077224 */ /* 0x000fc400078e0a11 */
[----:B--2---:R-:W-:Y:S02]  /*c580*/  FADD.FTZ R13, R9, R8 ;  /* 0x00000008090d7221 */ /* 0x004fe40000010000 */
[----:B------:R-:W-:Y:S01]  /*c590*/  FSETP.NE.FTZ.AND P1, PT, R12, RZ, PT ;  /* 0x000000ff0c00720b */ /* 0x000fe20003f35000 */
[----:B------:R-:W-:Y:S01]  /*c5a0*/  IMAD.U32 R8, RZ, RZ, UR10 ;  /* 0x0000000aff087e24 */ /* 0x000fe2000f8e00ff */
[----:B------:R-:W-:Y:S02]  /*c5b0*/  ISETP.NE.AND P0, PT, R2, R7, PT ;  /* 0x000000070200720c */ /* 0x000fe40003f05270 */
[----:B------:R-:W-:-:S09]  /*c5c0*/  FSETP.NE.FTZ.AND P2, PT, R13, RZ, PT ;  /* 0x000000ff0d00720b */ /* 0x000fd20003f55000 */
[----:B------:R-:W0:Y:S01]  /*c5d0*/  @P1 MUFU.RCP R10, R12 ;  /* 0x0000000c000a1308 */ /* 0x000e220000001000 */
[----:B------:R-:W-:Y:S01]  /*c5e0*/  @P1 FMUL.FTZ R8, R8, 0.69314718246459960938 ;  /* 0x3f31721808081820 */ /* 0x000fe20000410000 */
[----:B------:R-:W-:Y:S02]  /*c5f0*/  @!P0 IMAD R0, R3, 0x40, R16 ;  /* 0x0000004003008824 */ /* 0x000fe400078e0210 */
[----:B------:R-:W-:Y:S01]  /*c600*/  @P2 FMUL.FTZ R14, R14, 0.69314718246459960938 ;  /* 0x3f3172180e0e2820 */ /* 0x000fe20000410000 */
[----:B------:R-:W-:Y:S02]  /*c610*/  IMAD.MOV.U32 R3, RZ, RZ, -0x800000 ;  /* 0xff800000ff037424 */ /* 0x000fe400078e00ff */
[----:B------:R-:W-:Y:S01]  /*c620*/  @!P0 LEA R11, R0, UR43, 0x2 ;  /* 0x0000002b000b8c11 */ /* 0x000fe2000f8e10ff */
[----:B------:R-:W-:Y:S01]  /*c630*/  @P2 MUFU.RCP R4, R13 ;  /* 0x0000000d00042308 */ /* 0x000fe20000001000 */
[----:B------:R-:W-:-:S07]  /*c640*/  IMAD.MOV.U32 R0, RZ, RZ, -0x800000 ;  /* 0xff800000ff007424 */ /* 0x000fce00078e00ff */
[----:B------:R-:W2:Y:S01]  /*c650*/  @P1 MUFU.LG2 R9, R12 ;  /* 0x0000000c00091308 */ /* 0x000ea20000000c00 */
        /* <DEDUP_REMOVED lines=36> */
[-C--:B-1--4-:R-:W-:Y:S01]  /*c8a0*/  FMUL.FTZ R156, R96, R10.reuse ;  /* 0x0000000a609c7220 */ /* 0x092fe20000410000 */
        /* <DEDUP_REMOVED lines=32> */
[----:B------:R-:W-:Y:S01]  /*cab0*/  PLOP3.LUT P0, PT, PT, PT, PT, 0x8, 0x0 ;  /* 0x000000000000781c */ /* 0x000fe20003f0e170 */
        /* <DEDUP_REMOVED lines=67> */
.L_x_1731:
[----:B------:R-:W0:Y:S08]  /*cef0*/  S2UR UR4, SR_CgaCtaId ;  /* 0x00000000000479c3 */ /* 0x000e300000008800 */
[----:B------:R-:W-:Y:S06]  /*cf00*/  BAR.SYNC.DEFER_BLOCKING 0x5, 0x180 ;  /* 0x0146000000007b1d */ /* 0x000fec0000010000 */
[----:B------:R-:W-:Y:S01]  /*cf10*/  UMOV UR43, 0x400 ;  /* 0x00000400002b7882 */ /* 0x000fe20000000000 */
[----:B------:R-:W-:Y:S01]  /*cf20*/  BSSY B0, `(.L_x_1816) ;  /* 0x00002a8000007945 */ /* 0x000fe20003800000 */
[----:B0-----:R-:W-:-:S09]  /*cf30*/  ULEA UR43, UR4, UR43, 0x18 ;  /* 0x0000002b042b7291 */ /* 0x001fd2000f8ec03f */
[----:B------:R-:W0:Y:S02]  /*cf40*/  LDS R4, [UR43+0x28cd0] ;  /* 0x028cd02bff047984 */ /* 0x000e240008000800 */
[----:B0-----:R-:W-:Y:S01]  /*cf50*/  R2UR UR4, R4 ;  /* 0x00000000040472ca */ /* 0x001fe200000e0000 */
[----:B------:R-:W-:Y:S06]  /*cf60*/  BAR.ARV 0x4, 0x180 ;  /* 0x0106000000007b1d */ /* 0x000fec0000002000 */
[----:B------:R-:W-:Y:S08]  /*cf70*/  @P0 BRA `(.L_x_1817) ;  /* 0x0000001c00900947 */ /* 0x000ff00003800000 */
[----:B------:R-:W0:Y:S01]  /*cf80*/  S2UR UR5, SR_SWINHI ;  /* 0x00000000000579c3 */ /* 0x000e220000002f00 */
[----:B------:R-:W-:Y:S01]  /*cf90*/  IMAD R9, R211, 0x40, R184 ;  /* 0x00000040d3097824 */ /* 0x000fe200078e02b8 */
[----:B------:R-:W1:Y:S01]  /*cfa0*/  SHFL.IDX PT, R6, R212, RZ, 0x1f ;  /* 0x00001fffd4067589 */ /* 0x000e6200000e0000 */
[----:B------:R-:W-:Y:S01]  /*cfb0*/  F2FP.F16.F32.PACK_AB R104, R105, R104 ;  /* 0x000000686968723e */ /* 0x000fe200000000ff */
[----:B------:R-:W-:Y:S01]  /*cfc0*/  USHF.R.S32.HI UR12, URZ, 0x1f, UR39 ;  /* 0x0000001f3f0c7899 */ /* 0x000fe20008011427 */
[----:B------:R-:W-:-:S03]  /*cfd0*/  F2FP.F16.F32.PACK_AB R105, R107, R106 ;  /* 0x0000006a6b69723e */ /* 0x000fc600000000ff */
[----:B------:R-:W-:Y:S01]  /*cfe0*/  BAR.SYNC.DEFER_BLOCKING 0x1, 0x100 ;  /* 0x0044000000007b1d */ /* 0x000fe20000010000 */
[----:B------:R-:W-:Y:S01]  /*cff0*/  F2FP.F16.F32.PACK_AB R106, R109, R108 ;  /* 0x0000006c6d6a723e */ /* 0x000fe200000000ff */
[----:B------:R-:W-:Y:S01]  /*d000*/  USHF.R.S32.HI UR13, URZ, 0x1f, UR42 ;  /* 0x0000001f3f0d7899 */ /* 0x000fe2000801142a */
        /* <DEDUP_REMOVED lines=9> */
[----:B------:R-:W-:Y:S01]  /*d0a0*/  IMAD.U32 R114, RZ, RZ, UR6 ;  /* 0x00000006ff727e24 */ /* 0x000fe2000f8e00ff */
[----:B-1----:R-:W-:Y:S01]  /*d0b0*/  ISETP.NE.AND P0, PT, R6, RZ, PT ;  /* 0x000000ff0600720c */ /* 0x002fe20003f05270 */
[----:B------:R-:W-:Y:S02]  /*d0c0*/  IMAD.U32 R115, RZ, RZ, UR7 ;  /* 0x00000007ff737e24 */ /* 0x000fe4000f8e00ff */
[----:B------:R-:W-:-:S04]  /*d0d0*/  IMAD.WIDE R4, R215, 0x2, R114 ;  /* 0x00000002d7047825 */ /* 0x000fc800078e0272 */
[----:B------:R-:W-:Y:S01]  /*d0e0*/  IMAD.WIDE R114, R9, 0x2, R114 ;  /* 0x0000000209727825 */ /* 0x000fe200078e0272 */
[C---:B------:R-:W-:Y:S02]  /*d0f0*/  IADD3 R41, P2, R4.reuse, 0x20, RZ ;  /* 0x0000002004297810 */ /* 0x040fe40007f5e0ff */
[C---:B------:R-:W-:Y:S02]  /*d100*/  IADD3 R53, P4, R4.reuse, 0x60, RZ ;  /* 0x0000006004357810 */ /* 0x040fe40007f9e0ff */
[----:B------:R-:W-:Y:S01]  /*d110*/  LOP3.LUT R12, R41, 0x380, RZ, 0xc0, !PT ;  /* 0x00000380290c7812 */ /* 0x000fe200078ec0ff */
[--C-:B------:R-:W-:Y:S01]  /*d120*/  IMAD.X R13, RZ, RZ, R5.reuse, P2 ;  /* 0x000000ffff0d7224 */ /* 0x100fe200010e0605 */
[C---:B------:R-:W-:Y:S01]  /*d130*/  IADD3 R44, P2, R4.reuse, 0x2060, RZ ;  /* 0x00002060042c7810 */ /* 0x040fe20007f5e0ff */
[--C-:B------:R-:W-:Y:S01]  /*d140*/  IMAD.X R25, RZ, RZ, R5.reuse, P4 ;  /* 0x000000ffff197224 */ /* 0x100fe200020e0605 */
[----:B------:R-:W-:Y:S02]  /*d150*/  LOP3.LUT R24, R53, 0x380, RZ, 0xc0, !PT ;  /* 0x0000038035187812 */ /* 0x000fe400078ec0ff */
[C---:B------:R-:W-:Y:S01]  /*d160*/  IADD3 R57, P5, R4.reuse, 0x2000, RZ ;  /* 0x0000200004397810 */ /* 0x040fe20007fbe0ff */
[----:B------:R-:W-:Y:S01]  /*d170*/  IMAD.X R123, RZ, RZ, R5, P2 ;  /* 0x000000ffff7b7224 */ /* 0x000fe200010e0605 */
[----:B------:R-:W-:-:S02]  /*d180*/  IADD3 R20, P2, R4, 0x6020, RZ ;  /* 0x0000602004147810 */ /* 0x000fc40007f5e0ff */
[----:B------:R-:W-:Y:S01]  /*d190*/  SHF.R.U64 R12, R12, 0x3, RZ ;  /* 0x000000030c0c7819 */ /* 0x000fe200000012ff */
[--C-:B------:R-:W-:Y:S01]  /*d1a0*/  IMAD.X R29, RZ, RZ, R5.reuse, P5 ;  /* 0x000000ffff1d7224 */ /* 0x100fe200028e0605 */
[----:B------:R-:W-:Y:S01]  /*d1b0*/  SHF.R.U64 R24, R24, 0x3, RZ ;  /* 0x0000000318187819 */ /* 0x000fe200000012ff */
[--C-:B------:R-:W-:Y:S01]  /*d1c0*/  IMAD.X R147, RZ, RZ, R5.reuse, P2 ;  /* 0x000000ffff937224 */ /* 0x100fe200010e0605 */
[----:B------:R-:W-:Y:S02]  /*d1d0*/  IADD3 R81, P2, R114, 0x3000, RZ ;  /* 0x0000300072517810 */ /* 0x000fe40007f5e0ff */
[----:B------:R-:W-:Y:S02]  /*d1e0*/  IADD3 R56, P4, R4, 0x4020, RZ ;  /* 0x0000402004387810 */ /* 0x000fe40007f9e0ff */
[----:B------:R-:W-:Y:S02]  /*d1f0*/  LOP3.LUT R80, R81, 0x380, RZ, 0xc0, !PT ;  /* 0x0000038051507812 */ /* 0x000fe400078ec0ff */
[----:B------:R-:W-:Y:S01]  /*d200*/  LOP3.LUT R28, R57, 0x380, RZ, 0xc0, !PT ;  /* 0x00000380391c7812 */ /* 0x000fe200078ec0ff */
[----:B------:R-:W-:Y:S01]  /*d210*/  IMAD.X R131, RZ, RZ, R5, P4 ;  /* 0x000000ffff837224 */ /* 0x000fe200020e0605 */
[----:B------:R-:W-:-:S02]  /*d220*/  LOP3.LUT R12, R12, R41, RZ, 0x3c, !PT ;  /* 0x000000290c0c7212 */ /* 0x000fc400078e3cff */
[----:B------:R-:W-:Y:S02]  /*d230*/  LOP3.LUT R41, R44, 0x380, RZ, 0xc0, !PT ;  /* 0x000003802c297812 */ /* 0x000fe400078ec0ff */
[----:B------:R-:W-:Y:S02]  /*d240*/  LOP3.LUT R24, R24, R53, RZ, 0x3c, !PT ;  /* 0x0000003518187212 */ /* 0x000fe400078e3cff */
[----:B------:R-:W-:Y:S02]  /*d250*/  SHF.R.U64 R80, R80, 0x3, RZ ;  /* 0x0000000350507819 */ /* 0x000fe400000012ff */
[----:B------:R-:W-:Y:S02]  /*d260*/  IADD3 R45, P3, R4, 0x40, RZ ;  /* 0x00000040042d7810 */ /* 0x000fe40007f7e0ff */
[----:B------:R-:W-:Y:S02]  /*d270*/  SHF.R.U64 R28, R28, 0x3, RZ ;  /* 0x000000031c1c7819 */ /* 0x000fe400000012ff */
[----:B------:R-:W-:Y:S01]  /*d280*/  LOP3.LUT R53, R56, 0x380, RZ, 0xc0, !PT ;  /* 0x0000038038357812 */ /* 0x000fe200078ec0ff */
[----:B------:R-:W-:Y:S01]  /*d290*/  IMAD.X R15, RZ, RZ, R5, P3 ;  /* 0x000000ffff0f7224 */ /* 0x000fe200018e0605 */
[----:B------:R-:W-:-:S02]  /*d2a0*/  IADD3 R65, P1, R4, 0x2040, RZ ;  /* 0x0000204004417810 */ /* 0x000fc40007f3e0ff */
[----:B------:R-:W-:Y:S02]  /*d2b0*/  SHF.R.U64 R41, R41, 0x3, RZ ;  /* 0x0000000329297819 */ /* 0x000fe400000012ff */
[----:B------:R-:W-:Y:S01]  /*d2c0*/  IADD3 R10, P5, R4, 0x4040, RZ ;  /* 0x00004040040a7810 */ /* 0x000fe20007fbe0ff */
[----:B------:R-:W-:Y:S01]  /*d2d0*/  IMAD.X R49, RZ, RZ, R5, P1 ;  /* 0x000000ffff317224 */ /* 0x000fe200008e0605 */
[----:B------:R-:W-:Y:S01]  /*d2e0*/  LOP3.LUT R80, R80, R81, RZ, 0x3c, !PT ;  /* 0x0000005150507212 */ /* 0x000fe200078e3cff */
[----:B------:R-:W-:Y:S01]  /*d2f0*/  IMAD.X R81, RZ, RZ, R115, P2 ;  /* 0x000000ffff517224 */ /* 0x000fe200010e0673 */
[----:B------:R-:W-:Y:S01]  /*d300*/  IADD3 R61, P6, R4, 0x2020, RZ ;  /* 0x00002020043d7810 */ /* 0x000fe20007fde0ff */
[--C-:B------:R-:W-:Y:S01]  /*d310*/  IMAD.X R135, RZ, RZ, R5.reuse, P5 ;  /* 0x000000ffff877224 */ /* 0x100fe200028e0605 */
[----:B------:R-:W-:Y:S02]  /*d320*/  LOP3.LUT R28, R28, R57, RZ, 0x3c, !PT ;  /* 0x000000391c1c7212 */ /* 0x000fe400078e3cff */
[----:B------:R-:W-:Y:S01]  /*d330*/  SHF.R.U64 R53, R53, 0x3, RZ ;  /* 0x0000000335357819 */ /* 0x000fe200000012ff */
[----:B------:R-:W-:Y:S01]  /*d340*/  IMAD.X R33, RZ, RZ, R5, P6 ;  /* 0x000000ffff217224 */ /* 0x000fe200030e0605 */
[----:B------:R-:W-:-:S02]  /*d350*/  LOP3.LUT R9, R4, 0x380, RZ, 0xc0, !PT ;  /* 0x0000038004097812 */ /* 0x000fc400078ec0ff */
[----:B------:R-:W-:Y:S02]  /*d360*/  LOP3.LUT R40, R65, 0x380, RZ, 0xc0, !PT ;  /* 0x0000038041287812 */ /* 0x000fe400078ec0ff */
[----:B------:R-:W-:Y:S02]  /*d370*/  IADD3 R57, P2, R114, 0x9000, RZ ;  /* 0x0000900072397810 */ /* 0x000fe40007f5e0ff */
[----:B------:R-:W-:Y:S02]  /*d380*/  IADD3 R52, P3, R4, 0x4000, RZ ;  /* 0x0000400004347810 */ /* 0x000fe40007f7e0ff */
[----:B------:R-:W-:Y:S02]  /*d390*/  LOP3.LUT R122, R41, R44, RZ, 0x3c, !PT ;  /* 0x0000002c297a7212 */ /* 0x000fe400078e3cff */
[----:B------:R-:W-:Y:S01]  /*d3a0*/  LOP3.LUT R41, R10, 0x380, RZ, 0xc0, !PT ;  /* 0x000003800a297812 */ /* 0x000fe200078ec0ff */
[----:B------:R-:W-:Y:S01]  /*d3b0*/  IMAD.X R127, RZ, RZ, R5, P3 ;  /* 0x000000ffff7f7224 */ /* 0x000fe200018e0605 */
[----:B------:R-:W-:-:S02]  /*d3c0*/  LOP3.LUT R130, R53, R56, RZ, 0x3c, !PT ;  /* 0x0000003835827212 */ /* 0x000fc400078e3cff */
[----:B------:R-:W-:Y:S02]  /*d3d0*/  SHF.R.U64 R9, R9, 0x3, RZ ;  /* 0x0000000309097819 */ /* 0x000fe400000012ff */
[----:B------:R-:W-:Y:S02]  /*d3e0*/  SHF.R.U64 R40, R40, 0x3, RZ ;  /* 0x0000000328287819 */ /* 0x000fe400000012ff */
[----:B------:R-:W-:Y:S02]  /*d3f0*/  LOP3.LUT R56, R57, 0x380, RZ, 0xc0, !PT ;  /* 0x0000038039387812 */ /* 0x000fe400078ec0ff */
[C---:B------:R-:W-:Y:S02]  /*d400*/  IADD3 R37, P6, R4.reuse, 0x4060, RZ ;  /* 0x0000406004257810 */ /* 0x040fe40007fde0ff */
[----:B------:R-:W-:Y:S02]  /*d410*/  SHF.R.U64 R41, R41, 0x3, RZ ;  /* 0x0000000329297819 */ /* 0x000fe400000012ff */
[C---:B------:R-:W-:Y:S01]  /*d420*/  IADD3 R36, P1, R4.reuse, 0x6000, RZ ;  /* 0x0000600004247810 */ /* 0x040fe20007f3e0ff */
[----:B------:R-:W-:Y:S01]  /*d430*/  IMAD.X R139, RZ, RZ, R5, P6 ;  /* 0x000000ffff8b7224 */ /* 0x000fe200030e0605 */
[----:B------:R-:W-:-:S02]  /*d440*/  IADD3 R8, P3, R4, 0x6040, RZ ;  /* 0x0000604004087810 */ /* 0x000fc40007f7e0ff */
[----:B------:R-:W-:Y:S01]  /*d450*/  IADD3 R6, P4, R4, 0x6060, RZ ;  /* 0x0000606004067810 */ /* 0x000fe20007f9e0ff */
[--C-:B------:R-:W-:Y:S01]  /*d460*/  IMAD.X R143, RZ, RZ, R5.reuse, P1 ;  /* 0x000000ffff8f7224 */ /* 0x100fe200008e0605 */
[----:B------:R-:W-:Y:S01]  /*d470*/  LOP3.LUT R4, R9, R4, RZ, 0x3c, !PT ;  /* 0x0000000409047212 */ /* 0x000fe200078e3cff */
[--C-:B------:R-:W-:Y:S01]  /*d480*/  IMAD.X R9, RZ, RZ, R5.reuse, P3 ;  /* 0x000000ffff097224 */ /* 0x100fe200018e0605 */
[----:B------:R-:W-:Y:S01]  /*d490*/  LOP3.LUT R48, R40, R65, RZ, 0x3c, !PT ;  /* 0x0000004128307212 */ /* 0x000fe200078e3cff */
[----:B------:R-:W-:Y:S01]  /*d4a0*/  IMAD.X R11, RZ, RZ, R5, P4 ;  /* 0x000000ffff0b7224 */ /* 0x000fe200020e0605 */
[----:B------:R-:W-:Y:S02]  /*d4b0*/  SHF.R.U64 R56, R56, 0x3, RZ ;  /* 0x0000000338387819 */ /* 0x000fe400000012ff */
[----:B------:R-:W-:Y:S02]  /*d4c0*/  LOP3.LUT R40, R37, 0x380, RZ, 0xc0, !PT ;  /* 0x0000038025287812 */ /* 0x000fe400078ec0ff */
[----:B------:R-:W-:-:S02]  /*d4d0*/  LOP3.LUT R134, R41, R10, RZ, 0x3c, !PT ;  /* 0x0000000a29867212 */ /* 0x000fc400078e3cff */
[----:B------:R-:W-:Y:S02]  /*d4e0*/  LOP3.LUT R41, R6, 0x380, RZ, 0xc0, !PT ;  /* 0x0000038006297812 */ /* 0x000fe400078ec0ff */
[----:B------:R-:W-:Y:S01]  /*d4f0*/  LOP3.LUT R56, R56, R57, RZ, 0x3c, !PT ;  /* 0x0000003938387212 */ /* 0x000fe200078e3cff */
[----:B------:R-:W-:Y:S01]  /*d500*/  IMAD.X R57, RZ, RZ, R115, P2 ;  /* 0x000000ffff397224 */ /* 0x000fe200010e0673 */
[----:B------:R-:W-:Y:S02]  /*d510*/  MOV R224, R4 ;  /* 0x0000000400e07202 */ /* 0x000fe40000000f00 */
[----:B------:R-:W-:Y:S02]  /*d520*/  SHF.R.U64 R40, R40, 0x3, RZ ;  /* 0x0000000328287819 */ /* 0x000fe400000012ff */
[----:B------:R-:W-:Y:S02]  /*d530*/  F2FP.F16.F32.PACK_AB R5, R27, R26 ;  /* 0x0000001a1b05723e */ /* 0x000fe400000000ff */
[----:B------:R-:W-:-:S02]  /*d540*/  IADD3 R27, P2, R114, 0xf000, RZ ;  /* 0x0000f000721b7810 */ /* 0x000fc40007f5e0ff */
[----:B------:R-:W-:Y:S02]  /*d550*/  SHF.R.U64 R41, R41, 0x3, RZ ;  /* 0x0000000329297819 */ /* 0x000fe400000012ff */
[----:B------:R-:W-:Y:S01]  /*d560*/  LOP3.LUT R138, R40, R37, RZ, 0x3c, !PT ;  /* 0x00000025288a7212 */ /* 0x000fe200078e3cff */
[----:B------:R-:W-:Y:S01]  /*d570*/  IMAD.X R119, RZ, RZ, R115, P2 ;  /* 0x000000ffff777224 */ /* 0x000fe200010e0673 */
[----:B------:R-:W-:Y:S02]  /*d580*/  LOP3.LUT R14, R45, 0x380, RZ, 0xc0, !PT ;  /* 0x000003802d0e7812 */ /* 0x000fe400078ec0ff */
[----:B------:R-:W-:Y:S02]  /*d590*/  LOP3.LUT R37, R8, 0x380, RZ, 0xc0, !PT ;  /* 0x0000038008257812 */ /* 0x000fe400078ec0ff */
[----:B------:R-:W-:Y:S02]  /*d5a0*/  LOP3.LUT R26, R27, 0x380, RZ, 0xc0, !PT ;  /* 0x000003801b1a7812 */ /* 0x000fe400078ec0ff */
[----:B------:R-:W-:-:S02]  /*d5b0*/  IADD3 R89, P4, R114, 0x1000, RZ ;  /* 0x0000100072597810 */ /* 0x000fc40007f9e0ff */
[C---:B------:R-:W-:Y:S02]  /*d5c0*/  IADD3 R85, P3, R114.reuse, 0x2000, RZ ;  /* 0x0000200072557810 */ /* 0x040fe40007f7e0ff */
[----:B------:R-:W-:Y:S02]  /*d5d0*/  LOP3.LUT R10, R41, R6, RZ, 0x3c, !PT ;  /* 0x00000006290a7212 */ /* 0x000fe400078e3cff */
[----:B------:R-:W-:Y:S02]  /*d5e0*/  IADD3 R77, P1, R114, 0x4000, RZ ;  /* 0x00004000724d7810 */ /* 0x000fe40007f3e0ff */
[----:B------:R-:W-:Y:S02]  /*d5f0*/  F2FP.F16.F32.PACK_AB R6, R7, R205 ;  /* 0x000000cd0706723e */ /* 0x000fe400000000ff */
[----:B------:R-:W-:Y:S02]  /*d600*/  F2FP.F16.F32.PACK_AB R4, R21, R208 ;  /* 0x000000d01504723e */ /* 0x000fe400000000ff */
[----:B------:R-:W-:-:S02]  /*d610*/  F2FP.F16.F32.PACK_AB R7, R31, R30 ;  /* 0x0000001e1f07723e */ /* 0x000fc400000000ff */
[----:B------:R-:W-:Y:S02]  /*d620*/  LOP3.LUT R32, R61, 0x380, RZ, 0xc0, !PT ;  /* 0x000003803d207812 */ /* 0x000fe400078ec0ff */
[----:B------:R-:W-:Y:S01]  /*d630*/  SHF.R.U64 R14, R14, 0x3, RZ ;  /* 0x000000030e0e7819 */ /* 0x000fe200000012ff */
[----:B------:R0:W-:Y:S01]  /*d640*/  STSM.16.M88.4 [R224], R4 ;  /* 0x00000004e0007844 */ /* 0x0001e20000000200 */
[----:B------:R-:W-:Y:S02]  /*d650*/  SHF.R.U64 R37, R37, 0x3, RZ ;  /* 0x0000000325257819 */ /* 0x000fe400000012ff */
[----:B------:R-:W-:Y:S02]  /*d660*/  SHF.R.U64 R26, R26, 0x3, RZ ;  /* 0x000000031a1a7819 */ /* 0x000fe400000012ff */
[----:B------:R-:W-:Y:S02]  /*d670*/  LOP3.LUT R88, R89, 0x380, RZ, 0xc0, !PT ;  /* 0x0000038059587812 */ /* 0x000fe400078ec0ff */
[----:B------:R-:W-:-:S02]  /*d680*/  LOP3.LUT R84, R85, 0x380, RZ, 0xc0, !PT ;  /* 0x0000038055547812 */ /* 0x000fc400078ec0ff */
[----:B------:R-:W-:Y:S02]  /*d690*/  LOP3.LUT R76, R77, 0x380, RZ, 0xc0, !PT ;  /* 0x000003804d4c7812 */ /* 0x000fe400078ec0ff */
[----:B------:R-:W-:Y:S02]  /*d6a0*/  LOP3.LUT R53, R20, 0x380, RZ, 0xc0, !PT ;  /* 0x0000038014357812 */ /* 0x000fe400078ec0ff */
[----:B------:R-:W-:Y:S02]  /*d6b0*/  SHF.R.U64 R32, R32, 0x3, RZ ;  /* 0x0000000320207819 */ /* 0x000fe400000012ff */
[----:B------:R-:W-:Y:S02]  /*d6c0*/  LOP3.LUT R14, R14, R45, RZ, 0x3c, !PT ;  /* 0x0000002d0e0e7212 */ /* 0x000fe400078e3cff */
[----:B------:R-:W-:Y:S02]  /*d6d0*/  LOP3.LUT R8, R37, R8, RZ, 0x3c, !PT ;  /* 0x0000000825087212 */ /* 0x000fe400078e3cff */
[----:B------:R-:W-:-:S02]  /*d6e0*/  LOP3.LUT R118, R26, R27, RZ, 0x3c, !PT ;  /* 0x0000001b1a767212 */ /* 0x000fc400078e3cff */
[----:B------:R-:W-:Y:S02]  /*d6f0*/  LOP3.LUT R45, R52, 0x380, RZ, 0xc0, !PT ;  /* 0x00000380342d7812 */ /* 0x000fe400078ec0ff */
[----:B------:R-:W-:Y:S02]  /*d700*/  SHF.R.U64 R88, R88, 0x3, RZ ;  /* 0x0000000358587819 */ /* 0x000fe400000012ff */
[----:B------:R-:W-:Y:S02]  /*d710*/  SHF.R.U64 R84, R84, 0x3, RZ ;  /* 0x0000000354547819 */ /* 0x000fe400000012ff */
[----:B------:R-:W-:Y:S02]  /*d720*/  MOV R26, R12 ;  /* 0x0000000c001a7202 */ /* 0x000fe40000000f00 */
[----:B0-----:R-:W-:Y:S02]  /*d730*/  F2FP.F16.F32.PACK_AB R4, R206, R209 ;  /* 0x000000d1ce04723e */ /* 0x001fe400000000ff */
[----:B------:R-:W-:-:S02]  /*d740*/  F2FP.F16.F32.PACK_AB R5, R35, R34 ;  /* 0x000000222305723e */ /* 0x000fc400000000ff */
[----:B------:R-:W-:Y:S02]  /*d750*/  F2FP.F16.F32.PACK_AB R6, R203, R207 ;  /* 0x000000cfcb06723e */ /* 0x000fe400000000ff */
[----:B------:R-:W-:Y:S02]  /*d760*/  F2FP.F16.F32.PACK_AB R7, R39, R38 ;  /* 0x000000262707723e */ /* 0x000fe400000000ff */
[----:B------:R-:W-:Y:S02]  /*d770*/  SHF.R.U64 R76, R76, 0x3, RZ ;  /* 0x000000034c4c7819 */ /* 0x000fe400000012ff */
[----:B------:R-:W-:Y:S01]  /*d780*/  SHF.R.U64 R53, R53, 0x3, RZ ;  /* 0x0000000335357819 */ /* 0x000fe200000012ff */
[----:B------:R0:W-:Y:S01]  /*d790*/  STSM.16.M88.4 [R26], R4 ;  /* 0x000000041a007844 */ /* 0x0001e20000000200 */
[----:B------:R-:W-:Y:S02]  /*d7a0*/  LOP3.LUT R32, R32, R61, RZ, 0x3c, !PT ;  /* 0x0000003d20207212 */ /* 0x000fe400078e3cff */
[----:B------:R-:W-:-:S02]  /*d7b0*/  MOV R38, R8 ;  /* 0x0000000800267202 */ /* 0x000fc40000000f00 */
[----:B------:R-:W-:Y:S02]  /*d7c0*/  MOV R39, R10 ;  /* 0x0000000a00277202 */ /* 0x000fe40000000f00 */
[----:B------:R-:W-:Y:S02]  /*d7d0*/  SHF.R.U64 R45, R45, 0x3, RZ ;  /* 0x000000032d2d7819 */ /* 0x000fe400000012ff */
[----:B------:R-:W-:Y:S01]  /*d7e0*/  LOP3.LUT R88, R88, R89, RZ, 0x3c, !PT ;  /* 0x0000005958587212 */ /* 0x000fe200078e3cff */
[--C-:B------:R-:W-:Y:S01]  /*d7f0*/  IMAD.X R89, RZ, RZ, R115.reuse, P4 ;  /* 0x000000ffff597224 */ /* 0x100fe200020e0673 */
[----:B------:R-:W-:Y:S01]  /*d800*/  LOP3.LUT R84, R84, R85, RZ, 0x3c, !PT ;  /* 0x0000005554547212 */ /* 0x000fe200078e3cff */
[----:B------:R-:W-:Y:S01]  /*d810*/  IMAD.X R85, RZ, RZ, R115, P3 ;  /* 0x000000ffff557224 */ /* 0x000fe200018e0673 */
[----:B------:R-:W-:Y:S02]  /*d820*/  MOV R186, R14 ;  /* 0x0000000e00ba7202 */ /* 0x000fe40000000f00 */
[----:B------:R-:W-:-:S02]  /*d830*/  F2FP.F16.F32.PACK_AB R8, R201, R204 ;  /* 0x000000ccc908723e */ /* 0x000fc400000000ff */
[----:B------:R-:W-:Y:S02]  /*d840*/  F2FP.F16.F32.PACK_AB R9, R43, R42 ;  /* 0x0000002a2b09723e */ /* 0x000fe400000000ff */
[----:B------:R-:W-:Y:S02]  /*d850*/  F2FP.F16.F32.PACK_AB R10, R199, R202 ;  /* 0x000000cac70a723e */ /* 0x000fe400000000ff */
[----:B------:R-:W-:Y:S02]  /*d860*/  F2FP.F16.F32.PACK_AB R11, R47, R46 ;  /* 0x0000002e2f0b723e */ /* 0x000fe400000000ff */
[----:B------:R-:W-:Y:S01]  /*d870*/  LOP3.LUT R76, R76, R77, RZ, 0x3c, !PT ;  /* 0x0000004d4c4c7212 */ /* 0x000fe200078e3cff */
[----:B------:R-:W-:Y:S01]  /*d880*/  IMAD.X R77, RZ, RZ, R115, P1 ;  /* 0x000000ffff4d7224 */ /* 0x000fe200008e0673 */
[----:B------:R-:W-:Y:S01]  /*d890*/  MOV R205, R24 ;  /* 0x0000001800cd7202 */ /* 0x000fe20000000f00 */
[----:B------:R-:W-:Y:S01]  /*d8a0*/  STSM.16.M88.4 [R186], R8 ;  /* 0x00000008ba007844 */ /* 0x000fe20000000200 */
[----:B------:R-:W-:-:S02]  /*d8b0*/  F2FP.F16.F32.PACK_AB R12, R197, R200 ;  /* 0x000000c8c50c723e */ /* 0x000fc400000000ff */
[----:B------:R-:W-:Y:S02]  /*d8c0*/  F2FP.F16.F32.PACK_AB R13, R51, R50 ;  /* 0x00000032330d723e */ /* 0x000fe400000000ff */
[----:B------:R-:W-:Y:S02]  /*d8d0*/  F2FP.F16.F32.PACK_AB R14, R195, R198 ;  /* 0x000000c6c30e723e */ /* 0x000fe400000000ff */
[----:B------:R-:W-:Y:S02]  /*d8e0*/  F2FP.F16.F32.PACK_AB R15, R55, R54 ;  /* 0x00000036370f723e */ /* 0x000fe400000000ff */
[----:B------:R-:W-:Y:S02]  /*d8f0*/  LOP3.LUT R146, R53, R20, RZ, 0x3c, !PT ;  /* 0x0000001435927212 */ /* 0x000fe400078e3cff */
[C---:B------:R-:W-:Y:S01]  /*d900*/  IADD3 R73, P6, R114.reuse, 0x5000, RZ ;  /* 0x0000500072497810 */ /* 0x040fe20007fde0ff */
[----:B------:R-:W-:Y:S01]  /*d910*/  STSM.16.M88.4 [R205], R12 ;  /* 0x0000000ccd007844 */ /* 0x000fe20000000200 */
[----:B------:R-:W-:-:S02]  /*d920*/  IADD3 R69, P5, R114, 0x6000, RZ ;  /* 0x0000600072457810 */ /* 0x000fc40007fbe0ff */
[C---:B------:R-:W-:Y:S02]  /*d930*/  IADD3 R65, P4, R114.reuse, 0x7000, RZ ;  /* 0x0000700072417810 */ /* 0x040fe40007f9e0ff */
[----:B------:R-:W-:Y:S02]  /*d940*/  IADD3 R61, P3, R114, 0x8000, RZ ;  /* 0x00008000723d7810 */ /* 0x000fe40007f7e0ff */
[----:B------:R-:W-:Y:S02]  /*d950*/  MOV R208, R28 ;  /* 0x0000001c00d07202 */ /* 0x000fe40000000f00 */
[----:B0-----:R-:W-:Y:S02]  /*d960*/  F2FP.F16.F32.PACK_AB R4, R193, R196 ;  /* 0x000000c4c104723e */ /* 0x001fe400000000ff */
[----:B------:R-:W-:Y:S02]  /*d970*/  F2FP.F16.F32.PACK_AB R5, R59, R58 ;  /* 0x0000003a3b05723e */ /* 0x000fe400000000ff */
[----:B------:R-:W-:-:S02]  /*d980*/  F2FP.F16.F32.PACK_AB R6, R183, R194 ;  /* 0x000000c2b706723e */ /* 0x000fc400000000ff */
[----:B------:R-:W-:Y:S02]  /*d990*/  F2FP.F16.F32.PACK_AB R7, R63, R62 ;  /* 0x0000003e3f07723e */ /* 0x000fe400000000ff */
[----:B------:R-:W-:Y:S02]  /*d9a0*/  IADD3 R53, P1, R114, 0xa000, RZ ;  /* 0x0000a00072357810 */ /* 0x000fe40007f3e0ff */
[----:B------:R-:W-:Y:S01]  /*d9b0*/  MOV R32, R32 ;  /* 0x0000002000207202 */ /* 0x000fe20000000f00 */
[----:B------:R-:W-:Y:S01]  /*d9c0*/  STSM.16.M88.4 [R208], R4 ;  /* 0x00000004d0007844 */ /* 0x000fe20000000200 */
[----:B------:R-:W-:Y:S02]  /*d9d0*/  F2FP.F16.F32.PACK_AB R24, R181, R192 ;  /* 0x000000c0b518723e */ /* 0x000fe400000000ff */
[----:B------:R-:W-:Y:S02]  /*d9e0*/  F2FP.F16.F32.PACK_AB R25, R67, R66 ;  /* 0x000000424319723e */ /* 0x000fe400000000ff */
[----:B------:R-:W-:-:S02]  /*d9f0*/  F2FP.F16.F32.PACK_AB R26, R179, R182 ;  /* 0x000000b6b31a723e */ /* 0x000fc400000000ff */
[----:B------:R-:W-:Y:S02]  /*da00*/  F2FP.F16.F32.PACK_AB R27, R71, R70 ;  /* 0x00000046471b723e */ /* 0x000fe400000000ff */
[----:B------:R-:W-:Y:S02]  /*da10*/  LOP3.LUT R126, R45, R52, RZ, 0x3c, !PT ;  /* 0x000000342d7e7212 */ /* 0x000fe400078e3cff */
[----:B------:R-:W-:Y:S01]  /*da20*/  MOV R48, R48 ;  /* 0x0000003000307202 */ /* 0x000fe20000000f00 */
[----:B------:R0:W-:Y:S01]  /*da30*/  STSM.16.M88.4 [R32], R24 ;  /* 0x0000001820007844 */ /* 0x0001e20000000200 */
[----:B------:R-:W-:Y:S02]  /*da40*/  F2FP.F16.F32.PACK_AB R28, R177, R180 ;  /* 0x000000b4b11c723e */ /* 0x000fe400000000ff */
[----:B------:R-:W-:Y:S02]  /*da50*/  F2FP.F16.F32.PACK_AB R29, R75, R74 ;  /* 0x0000004a4b1d723e */ /* 0x000fe400000000ff */
[----:B------:R-:W-:-:S02]  /*da60*/  F2FP.F16.F32.PACK_AB R30, R175, R178 ;  /* 0x000000b2af1e723e */ /* 0x000fc400000000ff */
[----:B------:R-:W-:Y:S02]  /*da70*/  F2FP.F16.F32.PACK_AB R31, R79, R78 ;  /* 0x0000004e4f1f723e */ /* 0x000fe400000000ff */
[----:B------:R-:W-:Y:S02]  /*da80*/  LOP3.LUT R45, R36, 0x380, RZ, 0xc0, !PT ;  /* 0x00000380242d7812 */ /* 0x000fe400078ec0ff */
[----:B------:R-:W-:Y:S01]  /*da90*/  LOP3.LUT R72, R73, 0x380, RZ, 0xc0, !PT ;  /* 0x0000038049487812 */ /* 0x000fe200078ec0ff */
[----:B------:R1:W-:Y:S01]  /*daa0*/  STSM.16.M88.4 [R48], R28 ;  /* 0x0000001c30007844 */ /* 0x0003e20000000200 */
[----:B------:R-:W-:Y:S02]  /*dab0*/  LOP3.LUT R68, R69, 0x380, RZ, 0xc0, !PT ;  /* 0x0000038045447812 */ /* 0x000fe400078ec0ff */
[----:B------:R-:W-:Y:S02]  /*dac0*/  LOP3.LUT R64, R65, 0x380, RZ, 0xc0, !PT ;  /* 0x0000038041407812 */ /* 0x000fe400078ec0ff */
[----:B------:R-:W-:-:S02]  /*dad0*/  LOP3.LUT R60, R61, 0x380, RZ, 0xc0, !PT ;  /* 0x000003803d3c7812 */ /* 0x000fc400078ec0ff */
[----:B------:R-:W-:Y:S02]  /*dae0*/  LOP3.LUT R52, R53, 0x380, RZ, 0xc0, !PT ;  /* 0x0000038035347812 */ /* 0x000fe400078ec0ff */
[----:B------:R-:W-:Y:S02]  /*daf0*/  SHF.R.U64 R45, R45, 0x3, RZ ;  /* 0x000000032d2d7819 */ /* 0x000fe400000012ff */
[----:B------:R-:W-:Y:S02]  /*db00*/  MOV R122, R122 ;  /* 0x0000007a007a7202 */ /* 0x000fe40000000f00 */
[----:B0-----:R-:W-:Y:S02]  /*db10*/  F2FP.F16.F32.PACK_AB R32, R173, R176 ;  /* 0x000000b0ad20723e */ /* 0x001fe400000000ff */
[----:B------:R-:W-:Y:S02]  /*db20*/  F2FP.F16.F32.PACK_AB R33, R83, R82 ;  /* 0x000000525321723e */ /* 0x000fe400000000ff */
[----:B------:R-:W-:-:S02]  /*db30*/  F2FP.F16.F32.PACK_AB R34, R171, R174 ;  /* 0x000000aeab22723e */ /* 0x000fc400000000ff */
[----:B------:R-:W-:Y:S02]  /*db40*/  F2FP.F16.F32.PACK_AB R35, R87, R86 ;  /* 0x000000565723723e */ /* 0x000fe400000000ff */
[----:B------:R-:W-:Y:S02]  /*db50*/  SHF.R.U64 R72, R72, 0x3, RZ ;  /* 0x0000000348487819 */ /* 0x000fe400000012ff */
[----:B------:R-:W-:Y:S01]  /*db60*/  SHF.R.U64 R68, R68, 0x3, RZ ;  /* 0x0000000344447819 */ /* 0x000fe200000012ff */
[----:B------:R0:W-:Y:S01]  /*db70*/  STSM.16.M88.4 [R122], R32 ;  /* 0x000000207a007844 */ /* 0x0001e20000000200 */
[----:B------:R-:W-:Y:S02]  /*db80*/  SHF.R.U64 R64, R64, 0x3, RZ ;  /* 0x0000000340407819 */ /* 0x000fe400000012ff */
[----:B------:R-:W-:Y:S02]  /*db90*/  SHF.R.U64 R60, R60, 0x3, RZ ;  /* 0x000000033c3c7819 */ /* 0x000fe400000012ff */
[----:B------:R-:W-:-:S02]  /*dba0*/  MOV R126, R126 ;  /* 0x0000007e007e7202 */ /* 0x000fc40000000f00 */
[----:B-1----:R-:W-:Y:S02]  /*dbb0*/  F2FP.F16.F32.PACK_AB R48, R169, R172 ;  /* 0x000000aca930723e */ /* 0x002fe400000000ff */
[----:B------:R-:W-:Y:S02]  /*dbc0*/  F2FP.F16.F32.PACK_AB R49, R91, R90 ;  /* 0x0000005a5b31723e */ /* 0x000fe400000000ff */
[----:B------:R-:W-:Y:S02]  /*dbd0*/  F2FP.F16.F32.PACK_AB R50, R93, R170 ;  /* 0x000000aa5d32723e */ /* 0x000fe400000000ff */
[----:B------:R-:W-:Y:S02]  /*dbe0*/  F2FP.F16.F32.PACK_AB R51, R95, R94 ;  /* 0x0000005e5f33723e */ /* 0x000fe400000000ff */
[----:B------:R-:W-:Y:S02]  /*dbf0*/  SHF.R.U64 R52, R52, 0x3, RZ ;  /* 0x0000000334347819 */ /* 0x000fe400000012ff */
[----:B------:R-:W-:Y:S01]  /*dc00*/  MOV R130, R130 ;  /* 0x0000008200827202 */ /* 0x000fe20000000f00 */
[----:B------:R-:W-:Y:S01]  /*dc10*/  STSM.16.M88.4 [R126], R48 ;  /* 0x000000307e007844 */ /* 0x000fe20000000200 */
[----:B------:R-:W-:-:S02]  /*dc20*/  F2FP.F16.F32.PACK_AB R4, R97, R156 ;  /* 0x0000009c6104723e */ /* 0x000fc400000000ff */
[----:B------:R-:W-:Y:S02]  /*dc30*/  F2FP.F16.F32.PACK_AB R5, R99, R98 ;  /* 0x000000626305723e */ /* 0x000fe400000000ff */
[----:B------:R-:W-:Y:S02]  /*dc40*/  F2FP.F16.F32.PACK_AB R6, R101, R100 ;  /* 0x000000646506723e */ /* 0x000fe400000000ff */
[----:B------:R-:W-:Y:S02]  /*dc50*/  F2FP.F16.F32.PACK_AB R7, R103, R102 ;  /* 0x000000666707723e */ /* 0x000fe400000000ff */
[----:B------:R-:W-:Y:S02]  /*dc60*/  MOV R134, R134 ;  /* 0x0000008600867202 */ /* 0x000fe40000000f00 */
[----:B------:R-:W-:Y:S01]  /*dc70*/  LOP3.LUT R142, R45, R36, RZ, 0x3c, !PT ;  /* 0x000000242d8e7212 */ /* 0x000fe200078e3cff */
[----:B------:R1:W-:Y:S01]  /*dc80*/  STSM.16.M88.4 [R130], R4 ;  /* 0x0000000482007844 */ /* 0x0003e20000000200 */
[----:B------:R-:W-:-:S02]  /*dc90*/  MOV R138, R138 ;  /* 0x0000008a008a7202 */ /* 0x000fc40000000f00 */
[----:B------:R-:W-:Y:S01]  /*dca0*/  F2FP.F16.F32.PACK_AB R8, R113, R112 ;  /* 0x000000707108723e */ /* 0x000fe200000000ff */
[----:B------:R-:W-:Y:S01]  /*dcb0*/  STSM.16.M88.4 [R134], R104 ;  /* 0x0000006886007844 */ /* 0x000fe20000000200 */
[----:B------:R-:W-:Y:S02]  /*dcc0*/  F2FP.F16.F32.PACK_AB R9, R96, R92 ;  /* 0x0000005c6009723e */ /* 0x000fe400000000ff */
[----:B------:R-:W-:Y:S02]  /*dcd0*/  F2FP.F16.F32.PACK_AB R10, R117, R116 ;  /* 0x00000074750a723e */ /* 0x000fe400000000ff */
[----:B------:R-:W-:Y:S02]  /*dce0*/  F2FP.F16.F32.PACK_AB R11, R153, R152 ;  /* 0x00000098990b723e */ /* 0x000fe400000000ff */
        /* <DEDUP_REMOVED lines=8> */
[----:B------:R-:W-:Y:S01]  /*dd70*/  LOP3.LUT R52, R52, R53, RZ, 0x3c, !PT ;  /* 0x0000003534347212 */ /* 0x000fe200078e3cff */
[----:B------:R2:W-:Y:S01]  /*dd80*/  STSM.16.M88.4 [R138], R8 ;  /* 0x000000088a007844 */ /* 0x0005e20000000200 */
[----:B------:R-:W-:-:S02]  /*dd90*/  IADD3 R53, P6, R114, 0xb000, RZ ;  /* 0x0000b00072357810 */ /* 0x000fc40007fde0ff */
[C---:B------:R-:W-:Y:S02]  /*dda0*/  IADD3 R45, P5, R114.reuse, 0xc000, RZ ;  /* 0x0000c000722d7810 */ /* 0x040fe40007fbe0ff */
[C---:B------:R-:W-:Y:S02]  /*ddb0*/  IADD3 R41, P4, R114.reuse, 0xd000, RZ ;  /* 0x0000d00072297810 */ /* 0x040fe40007f9e0ff */
[----:B------:R-:W-:Y:S02]  /*ddc0*/  IADD3 R37, P3, R114, 0xe000, RZ ;  /* 0x0000e00072257810 */ /* 0x000fe40007f7e0ff */
[----:B------:R-:W-:Y:S02]  /*ddd0*/  MOV R142, R142 ;  /* 0x0000008e008e7202 */ /* 0x000fe40000000f00 */
[----:B0-----:R-:W-:Y:S02]  /*dde0*/  F2FP.F16.F32.PACK_AB R122, R125, R124 ;  /* 0x0000007c7d7a723e */ /* 0x001fe400000000ff */
[----:B------:R-:W-:-:S02]  /*ddf0*/  F2FP.F16.F32.PACK_AB R123, R158, R157 ;  /* 0x0000009d9e7b723e */ /* 0x000fc400000000ff */
[----:B------:R-:W-:Y:S02]  /*de00*/  MOV R146, R146 ;  /* 0x0000009200927202 */ /* 0x000fe40000000f00 */
[----:B-1----:R-:W-:Y:S01]  /*de10*/  F2FP.F16.F32.PACK_AB R130, R133, R132 ;  /* 0x000000848582723e */ /* 0x002fe200000000ff */
[----:B------:R0:W-:Y:S01]  /*de20*/  STSM.16.M88.4 [R142], R120 ;  /* 0x000000788e007844 */ /* 0x0001e20000000200 */
[----:B------:R-:W-:Y:S02]  /*de30*/  F2FP.F16.F32.PACK_AB R131, R162, R161 ;  /* 0x000000a1a283723e */ /* 0x000fe400000000ff */
[----:B--2---:R-:W-:Y:S02]  /*de40*/  F2FP.F16.F32.PACK_AB R138, R141, R140 ;  /* 0x0000008c8d8a723e */ /* 0x004fe400000000ff */
        /* <DEDUP_REMOVED lines=10> */
[----:B------:R-:W-:Y:S02]  /*def0*/  F2FP.F16.F32.PACK_AB R6, R149, R148 ;  /* 0x000000949506723e */ /* 0x000fe400000000ff */
[----:B------:R-:W-:Y:S02]  /*df00*/  F2FP.F16.F32.PACK_AB R7, R151, R150 ;  /* 0x000000969707723e */ /* 0x000fe400000000ff */
[----:B------:R-:W-:Y:S02]  /*df10*/  SHF.R.U64 R44, R44, 0x3, RZ ;  /* 0x000000032c2c7819 */ /* 0x000fe400000012ff */
[----:B------:R-:W-:Y:S01]  /*df20*/  SHF.R.U64 R40, R40, 0x3, RZ ;  /* 0x0000000328287819 */ /* 0x000fe200000012ff */
[----:B------:R0:W-:Y:S01]  /*df30*/  STSM.16.M88.4 [R39], R4 ;  /* 0x0000000427007844 */ /* 0x0001e20000000200 */
[----:B------:R-:W-:Y:S02]  /*df40*/  SHF.R.U64 R36, R36, 0x3, RZ ;  /* 0x0000000324247819 */ /* 0x000fe400000012ff */
[----:B------:R-:W-:-:S02]  /*df50*/  SHF.R.U64 R20, R20, 0x3, RZ ;  /* 0x0000000314147819 */ /* 0x000fc400000012ff */
        /* <DEDUP_REMOVED lines=12> */
[----:B0-----:R-:W-:Y:S05]  /*e020*/  @P0 BRA `(.L_x_1818) ;  /* 0x0000000000b80947 */ /* 0x001fea0003800000 */
[----:B------:R-:W0:Y:S01]  /*e030*/  LDC R8, c[0x0][0xbe8] ;  /* 0x0002fa00ff087b82 */ /* 0x000e220000000800 */
[----:B------:R-:W-:Y:S01]  /*e040*/  VIADD R10, R185, UR40 ;  /* 0x00000028b90a7c36 */ /* 0x000fe20008000000 */
[----:B------:R-:W-:Y:S01]  /*e050*/  ULDC.64 UR8, c[0x0][0xb90] ;  /* 0x0002e40000087ab9 */ /* 0x000fe20000000a00 */
[----:B------:R-:W-:Y:S01]  /*e060*/  ULDC.64 UR10, c[0x0][0xb98] ;  /* 0x0002e600000a7ab9 */ /* 0x000fe20000000a00 */
[----:B------:R-:W-:Y:S01]  /*e070*/  UIMAD UR5, UR12, UR8, URZ ;  /* 0x000000080c0572a4 */ /* 0x000fe2000f8e023f */
[----:B------:R-:W-:Y:S01]  /*e080*/  IMAD.MOV.U32 R4, RZ, RZ, R10 ;  /* 0x000000ffff047224 */ /* 0x000fe200078e000a */
[----:B------:R-:W-:Y:S01]  /*e090*/  UIMAD.WIDE.U32 UR6, UR39, UR8, URZ ;  /* 0x00000008270672a5 */ /* 0x000fe2000f8e003f */
[----:B------:R-:W-:Y:S01]  /*e0a0*/  IMAD.MOV R9, RZ, RZ, -R17 ;  /* 0x000000ffff097224 */ /* 0x000fe200078e0a11 */
[----:B------:R-:W-:Y:S01]  /*e0b0*/  UIMAD UR5, UR39, UR9, UR5 ;  /* 0x00000009270572a4 */ /* 0x000fe2000f8e0205 */
[----:B------:R-:W-:Y:S01]  /*e0c0*/  VIADD R13, R16, UR40 ;  /* 0x00000028100d7c36 */ /* 0x000fe20008000000 */
[----:B------:R-:W-:-:S02]  /*e0d0*/  UIMAD UR8, UR13, UR10, URZ ;  /* 0x0000000a0d0872a4 */ /* 0x000fc4000f8e023f */
[----:B------:R-:W-:Y:S02]  /*e0e0*/  UIADD3 UR7, UR7, UR5, URZ ;  /* 0x0000000507077290 */ /* 0x000fe4000fffe03f */
[----:B------:R-:W-:Y:S02]  /*e0f0*/  UIMAD UR8, UR42, UR11, UR8 ;  /* 0x0000000b2a0872a4 */ /* 0x000fe4000f8e0208 */
[----:B------:R-:W-:Y:S01]  /*e100*/  UIMAD.WIDE.U32 UR6, UR42, UR10, UR6 ;  /* 0x0000000a2a0672a5 */ /* 0x000fe2000f8e0006 */
[----:B------:R-:W-:Y:S01]  /*e110*/  ULDC UR5, c[0x0][0xa88] ;  /* 0x0002a20000057ab9 */ /* 0x000fe20000000800 */
        /* <DEDUP_REMOVED lines=8> */
[C---:B------:R-:W-:Y:S02]  /*e1a0*/  IMAD R7, R8.reuse, R7, R10 ;  /* 0x0000000708077224 */ /* 0x040fe400078e020a */
[----:B------:R-:W-:Y:S02]  /*e1b0*/  IMAD.U32 R10, RZ, RZ, UR8 ;  /* 0x00000008ff0a7e24 */ /* 0x000fe4000f8e00ff */
[----:B------:R-:W-:Y:S01]  /*e1c0*/  IMAD R8, R8, UR5, RZ ;  /* 0x0000000508087c24 */ /* 0x000fe2000f8e02ff */
        /* <DEDUP_REMOVED lines=20> */
.L_x_1818:
[----:B------:R-:W1:Y:S01]  /*e310*/  LDC R15, c[0x0][0xbe8] ;  /* 0x0002fa00ff0f7b82 */ /* 0x000e620000000800 */
[----:B------:R-:W-:Y:S01]  /*e320*/  ULDC UR10, c[0x0][0xac8] ;  /* 0x0002b200000a7ab9 */ /* 0x000fe20000000800 */
[----:B------:R-:W-:Y:S01]  /*e330*/  ULDC.64 UR8, c[0x0][0xae8] ;  /* 0x0002ba0000087ab9 */ /* 0x000fe20000000a00 */
[----:B------:R-:W-:Y:S01]  /*e340*/  ISETP.GE.AND P0, PT, R191, UR10, PT ;  /* 0x0000000abf007c0c */ /* 0x000fe2000bf06270 */
[----:B------:R-:W5:Y:S01]  /*e350*/  LD.E.128 R112, desc[UR46][R114.64] ;  /* 0x0000002e72707980 */ /* 0x000f62000c101d00 */
[----:B------:R-:W-:Y:S02]  /*e360*/  ISETP.GE.AND P1, PT, R184, UR10, PT ;  /* 0x0000000ab8007c0c */ /* 0x000fe4000bf26270 */
[----:B0-----:R-:W-:Y:S01]  /*e370*/  SEL R3, RZ, 0xffffffff, P0 ;  /* 0xffffffffff037807 */ /* 0x001fe20000000000 */
[----:B------:R-:W5:Y:S01]  /*e380*/  LD.E.128 R88, desc[UR46][R88.64] ;  /* 0x0000002e58587980 */ /* 0x000f62000c101d00 */
[----:B------:R-:W-:Y:S02]  /*e390*/  ISETP.GE.AND P0, PT, R190, UR10, PT ;  /* 0x0000000abe007c0c */ /* 0x000fe4000bf06270 */
[----:B------:R-:W-:Y:S01]  /*e3a0*/  SEL R0, RZ, 0x1, P1 ;  /* 0x00000001ff007807 */ /* 0x000fe20000800000 */
[----:B------:R-:W-:Y:S01]  /*e3b0*/  IMAD.SHL.U32 R11, R3, 0x2, RZ ;  /* 0x00000002030b7824 */ /* 0x000fe200078e00ff */
[----:B------:R-:W5:Y:S04]  /*e3c0*/  LD.E.128 R84, desc[UR46][R84.64] ;  /* 0x0000002e54547980 */ /* 0x000f68000c101d00 */
[----:B------:R-:W5:Y:S04]  /*e3d0*/  LD.E.128 R80, desc[UR46][R80.64] ;  /* 0x0000002e50507980 */ /* 0x000f68000c101d00 */
[----:B------:R-:W5:Y:S01]  /*e3e0*/  LD.E.128 R76, desc[UR46][R76.64] ;  /* 0x0000002e4c4c7980 */ /* 0x000f62000c101d00 */
[----:B-1----:R-:W-:-:S03]  /*e3f0*/  ISETP.NE.AND P2, PT, R15, 0x1, PT ;  /* 0x000000010f00780c */ /* 0x002fc60003f45270 */
[----:B------:R-:W5:Y:S01]  /*e400*/  LD.E.128 R72, desc[UR46][R72.64] ;  /* 0x0000002e48487980 */ /* 0x000f62000c101d00 */
[----:B------:R-:W-:Y:S02]  /*e410*/  SEL R3, RZ, 0xffffffff, P0 ;  /* 0xffffffffff037807 */ /* 0x000fe40000000000 */
[----:B------:R-:W-:Y:S01]  /*e420*/  LOP3.LUT R0, R11, 0x2, R0, 0xe2, !PT ;  /* 0x000000020b007812 */ /* 0x000fe200078ee200 */
[----:B------:R-:W5:Y:S04]  /*e430*/  LD.E.128 R68, desc[UR46][R68.64] ;  /* 0x0000002e44447980 */ /* 0x000f68000c101d00 */
[----:B------:R-:W5:Y:S02]  /*e440*/  LD.E.128 R64, desc[UR46][R64.64] ;  /* 0x0000002e40407980 */ /* 0x000f64000c101d00 */
[----:B------:R-:W0:Y:S01]  /*e450*/  @P2 LDC R9, c[0x0][0xbec] ;  /* 0x0002fb00ff092b82 */ /* 0x000e220000000800 */
[----:B------:R-:W-:Y:S01]  /*e460*/  IMAD.SHL.U32 R3, R3, 0x4, RZ ;  /* 0x0000000403037824 */ /* 0x000fe200078e00ff */
[----:B------:R-:W-:Y:S01]  /*e470*/  ISETP.GE.AND P0, PT, R189, UR10, PT ;  /* 0x0000000abd007c0c */ /* 0x000fe2000bf06270 */
[----:B------:R-:W5:Y:S04]  /*e480*/  LD.E.128 R60, desc[UR46][R60.64] ;  /* 0x0000002e3c3c7980 */ /* 0x000f68000c101d00 */
[----:B------:R-:W5:Y:S01]  /*e490*/  LD.E.128 R56, desc[UR46][R56.64] ;  /* 0x0000002e38387980 */ /* 0x000f62000c101d00 */
[----:B------:R-:W1:Y:S01]  /*e4a0*/  @P2 LDC R11, c[0x0][0xbf0] ;  /* 0x0002fc00ff0b2b82 */ /* 0x000e620000000800 */
[----:B------:R-:W-:Y:S01]  /*e4b0*/  LOP3.LUT R3, R3, 0x4, R0, 0xe2, !PT ;  /* 0x0000000403037812 */ /* 0x000fe200078ee200 */
[----:B------:R-:W-:Y:S01]  /*e4c0*/  IMAD R0, R210, 0x20, R211 ;  /* 0x00000020d2007824 */ /* 0x000fe200078e02d3 */
[----:B------:R-:W-:Y:S01]  /*e4d0*/  SEL R8, RZ, 0xffffffff, P0 ;  /* 0xffffffffff087807 */ /* 0x000fe20000000000 */
[----:B------:R-:W5:Y:S01]  /*e4e0*/  LD.E.128 R52, desc[UR46][R52.64] ;  /* 0x0000002e34347980 */ /* 0x000f62000c101d00 */
[----:B------:R-:W-:Y:S01]  /*e4f0*/  ISETP.GE.AND P0, PT, R188, UR10, PT ;  /* 0x0000000abc007c0c */ /* 0x000fe2000bf06270 */
[----:B------:R-:W-:Y:S01]  /*e500*/  UIMAD UR5, UR12, UR8, URZ ;  /* 0x000000080c0572a4 */ /* 0x000fe2000f8e023f */
[----:B------:R-:W-:Y:S01]  /*e510*/  VIADD R14, R0, UR40 ;  /* 0x00000028000e7c36 */ /* 0x000fe20008000000 */
[----:B------:R-:W5:Y:S01]  /*e520*/  LD.E.128 R44, desc[UR46][R44.64] ;  /* 0x0000002e2c2c7980 */ /* 0x000f62000c101d00 */
[----:B------:R-:W-:Y:S01]  /*e530*/  SEL R0, RZ, 0xffffffff, P0 ;  /* 0xffffffffff007807 */ /* 0x000fe20000000000 */
[----:B------:R-:W-:Y:S01]  /*e540*/  UIMAD.WIDE.U32 UR6, UR39, UR8, URZ ;  /* 0x00000008270672a5 */ /* 0x000fe2000f8e003f */
[----:B------:R-:W-:Y:S01]  /*e550*/  IMAD.SHL.U32 R8, R8, 0x8, RZ ;  /* 0x0000000808087824 */ /* 0x000fe200078e00ff */
[----:B------:R-:W-:Y:S01]  /*e560*/  UIMAD UR5, UR39, UR9, UR5 ;  /* 0x00000009270572a4 */ /* 0x000fe2000f8e0205 */
[----:B------:R-:W5:Y:S01]  /*e570*/  LD.E.128 R40, desc[UR46][R40.64] ;  /* 0x0000002e28287980 */ /* 0x000f62000c101d00 */
[----:B------:R-:W-:Y:S01]  /*e580*/  IMAD.SHL.U32 R13, R0, 0x10, RZ ;  /* 0x00000010000d7824 */ /* 0x000fe200078e00ff */
[----:B------:R-:W-:Y:S01]  /*e590*/  ULDC.64 UR8, c[0x0][0xaf0] ;  /* 0x0002bc0000087ab9 */ /* 0x000fe20000000a00 */
[----:B0-----:R-:W-:Y:S01]  /*e5a0*/  @P2 IMAD.HI.U32 R0, R14, R9, RZ ;  /* 0x000000090e002227 */ /* 0x001fe200078e00ff */
[----:B------:R-:W-:Y:S01]  /*e5b0*/  UIADD3 UR7, UR7, UR5, URZ ;  /* 0x0000000507077290 */ /* 0x000fe2000fffe03f */
[----:B------:R-:W-:Y:S01]  /*e5c0*/  LOP3.LUT R8, R8, 0x8, R3, 0xe2, !PT ;  /* 0x0000000808087812 */ /* 0x000fe200078ee203 */
[----:B------:R-:W-:Y:S01]  /*e5d0*/  UIMAD UR5, UR13, UR8, URZ ;  /* 0x000000080d0572a4 */ /* 0x000fe2000f8e023f */
[----:B------:R-:W-:Y:S01]  /*e5e0*/  IMAD.MOV.U32 R3, RZ, RZ, R14 ;  /* 0x000000ffff037224 */ /* 0x000fe200078e000e */
[----:B------:R-:W-:Y:S01]  /*e5f0*/  UIMAD.WIDE.U32 UR6, UR42, UR8, UR6 ;  /* 0x000000082a0672a5 */ /* 0x000fe2000f8e0006 */
[----:B------:R-:W5:Y:S01]  /*e600*/  LD.E.128 R36, desc[UR46][R36.64] ;  /* 0x0000002e24247980 */ /* 0x000f62000c101d00 */
[----:B-1----:R-:W-:Y:S01]  /*e610*/  @P2 SHF.R.U32.HI R3, RZ, R11, R0 ;  /* 0x0000000bff032219 */ /* 0x002fe20000011600 */
[----:B------:R-:W-:Y:S01]  /*e620*/  UIMAD UR5, UR42, UR9, UR5 ;  /* 0x000000092a0572a4 */ /* 0x000fe2000f8e0205 */
[----:B------:R-:W-:Y:S01]  /*e630*/  LOP3.LUT R10, R13, 0x10, R8, 0xe2, !PT ;  /* 0x000000100d0a7812 */ /* 0x000fe200078ee208 */
[----:B------:R0:W5:Y:S01]  /*e640*/  LD.E.128 R4, desc[UR46][R20.64] ;  /* 0x0000002e14047980 */ /* 0x000162000c101d00 */
[--C-:B------:R-:W-:Y:S01]  /*e650*/  SHF.R.S32.HI R11, RZ, 0x1f, R3.reuse ;  /* 0x0000001fff0b7819 */ /* 0x100fe20000011403 */
[----:B------:R-:W-:Y:S01]  /*e660*/  UIADD3 UR5, UR7, UR5, URZ ;  /* 0x0000000507057290 */ /* 0x000fe2000fffe03f */
[----:B------:R-:W-:Y:S01]  /*e670*/  ISETP.GE.AND P0, PT, R187, UR10, PT ;  /* 0x0000000abb007c0c */ /* 0x000fe2000bf06270 */
[----:B------:R-:W-:Y:S01]  /*e680*/  IMAD.U32 R8, RZ, RZ, UR6 ;  /* 0x00000006ff087e24 */ /* 0x000fe2000f8e00ff */
[----:B------:R-:W5:Y:S01]  /*e690*/  LD.E.128 R116, desc[UR46][R118.64] ;  /* 0x0000002e76747980 */ /* 0x000f62000c101d00 */
[----:B------:R-:W-:Y:S01]  /*e6a0*/  IMAD.U32 R9, RZ, RZ, UR7 ;  /* 0x00000007ff097e24 */ /* 0x000fe2000f8e00ff */
[----:B------:R-:W-:Y:S01]  /*e6b0*/  ULDC.64 UR6, c[0x0][0xae0] ;  /* 0x0002b80000067ab9 */ /* 0x000fe20000000a00 */
[----:B------:R-:W-:Y:S01]  /*e6c0*/  IMAD.MOV R13, RZ, RZ, -R3 ;  /* 0x000000ffff0d7224 */ /* 0x000fe200078e0a03 */
[----:B------:R-:W-:Y:S01]  /*e6d0*/  SEL R0, RZ, 0xffffffff, P0 ;  /* 0xffffffffff007807 */ /* 0x000fe20000000000 */
[----:B------:R-:W-:Y:S01]  /*e6e0*/  IMAD R12, R11, UR6, RZ ;  /* 0x000000060b0c7c24 */ /* 0x000fe2000f8e02ff */
[----:B------:R-:W-:Y:S01]  /*e6f0*/  @!PT LDS RZ, [RZ] ;  /* 0x00000000fffff984 */ /* 0x000fe20000000800 */
[----:B------:R-:W-:Y:S01]  /*e700*/  @!PT LDS RZ, [RZ] ;  /* 0x00000000fffff984 */ /* 0x000fe20000000800 */
[----:B------:R-:W-:Y:S01]  /*e710*/  @!PT LDS RZ, [RZ] ;  /* 0x00000000fffff984 */ /* 0x000fe20000000800 */
[----:B------:R-:W-:Y:S01]  /*e720*/  @!PT LDS RZ, [RZ] ;  /* 0x00000000fffff984 */ /* 0x000fe20000000800 */
[----:B------:R1:W-:Y:S06]  /*e730*/  MEMBAR.ALL.CTA ;  /* 0x0000000000007992 */ /* 0x0003ec0000008000 */
[----:B-1----:R-:W1:Y:S01]  /*e740*/  FENCE.VIEW.ASYNC.S ;  /* 0x00000000000073c6 */ /* 0x002e620000000000 */
[----:B------:R-:W-:Y:S01]  /*e750*/  IMAD R11, R15, R13, R14 ;  /* 0x0000000d0f0b7224 */ /* 0x000fe200078e020e */
[----:B------:R-:W-:Y:S01]  /*e760*/  ISETP.GE.AND P0, PT, R214, UR10, PT ;  /* 0x0000000ad6007c0c */ /* 0x000fe2000bf06270 */
[----:B------:R-:W-:Y:S01]  /*e770*/  IMAD.U32 R9, RZ, RZ, UR5 ;  /* 0x00000005ff097e24 */ /* 0x000fe2000f8e00ff */
[----:B------:R-:W-:Y:S01]  /*e780*/  ULDC UR8, c[0x0][0xa88] ;  /* 0x0002a20000087ab9 */ /* 0x000fe20000000800 */
[----:B0-----:R-:W-:Y:S01]  /*e790*/  IMAD.SHL.U32 R21, R0, 0x20, RZ ;  /* 0x0000002000157824 */ /* 0x001fe200078e00ff */
[----:B------:R-:W-:Y:S01]  /*e7a0*/  SHF.R.S32.HI R0, RZ, 0x1f, R11 ;  /* 0x0000001fff007819 */ /* 0x000fe2000001140b */
[C---:B------:R-:W-:Y:S01]  /*e7b0*/  IMAD R13, R3.reuse, UR7, R12 ;  /* 0x00000007030d7c24 */ /* 0x040fe2000f8e020c */
[----:B------:R-:W-:Y:S01]  /*e7c0*/  UIADD3 UR5, UR43, 0x28c20, URZ ;  /* 0x00028c202b057890 */ /* 0x000fe2000fffe03f */
[----:B------:R-:W-:Y:S01]  /*e7d0*/  IMAD.WIDE.U32 R8, R3, UR6, R8 ;  /* 0x0000000603087c25 */ /* 0x000fe2000f8e0008 */
[----:B------:R-:W-:Y:S01]  /*e7e0*/  ULDC.64 UR6, c[0x0][0xad8] ;  /* 0x0002b60000067ab9 */ /* 0x000fe20000000a00 */
[----:B------:R-:W-:Y:S01]  /*e7f0*/  SEL R3, RZ, 0x40, P0 ;  /* 0x00000040ff037807 */ /* 0x000fe20000000000 */
[----:B------:R-:W-:Y:S01]  /*e800*/  UPRMT UR5, URZ, 0x654, UR5 ;  /* 0x000006543f057896 */ /* 0x000fe20008000005 */
[----:B------:R-:W-:Y:S01]  /*e810*/  IMAD.IADD R9, R9, 0x1, R13 ;  /* 0x0000000109097824 */ /* 0x000fe200078e020d */
[----:B------:R-:W-:Y:S01]  /*e820*/  ISETP.GE.AND P0, PT, R213, UR10, PT ;  /* 0x0000000ad5007c0c */ /* 0x000fe2000bf06270 */
[----:B------:R-:W-:Y:S01]  /*e830*/  IMAD R0, R0, UR6, RZ ;  /* 0x0000000600007c24 */ /* 0x000fe2000f8e02ff */
[----:B------:R-:W-:Y:S01]  /*e840*/  LOP3.LUT R10, R21, 0x20, R10, 0xe2, !PT ;  /* 0x00000020150a7812 */ /* 0x000fe200078ee20a */
[----:B------:R-:W-:Y:S01]  /*e850*/  VIADD R28, R211, UR40 ;  /* 0x00000028d31c7c36 */ /* 0x000fe20008000000 */
[----:B------:R-:W-:Y:S01]  /*e860*/  BSSY B1, `(.L_x_1819) ;  /* 0x000002f000017945 */ /* 0x000fe20003800000 */
[----:B------:R-:W-:Y:S01]  /*e870*/  IMAD R29, R15, UR8, RZ ;  /* 0x000000080f1d7c24 */ /* 0x000fe2000f8e02ff */
[----:B------:R-:W-:Y:S01]  /*e880*/  LOP3.LUT R3, R10, R3, RZ, 0xfc, !PT ;  /* 0x000000030a037212 */ /* 0x000fe200078efcff */
[C---:B------:R-:W-:Y:S01]  /*e890*/  IMAD R13, R11.reuse, UR7, R0 ;  /* 0x000000070b0d7c24 */ /* 0x040fe2000f8e0200 */
[----:B------:R-:W-:Y:S01]  /*e8a0*/  SEL R0, RZ, 0x80, P0 ;  /* 0x00000080ff007807 */ /* 0x000fe20000000000 */
[----:B------:R-:W-:Y:S01]  /*e8b0*/  IMAD.WIDE.U32 R8, R11, UR6, R8 ;  /* 0x000000060b087c25 */ /* 0x000fe2000f8e0008 */
[----:B------:R-:W-:Y:S01]  /*e8c0*/  ISETP.GE.AND P0, PT, R28, R29, PT ;  /* 0x0000001d1c00720c */ /* 0x000fe20003f06270 */
[----:B------:R-:W-:Y:S01]  /*e8d0*/  ULDC.64 UR6, c[0x0][0xa80] ;  /* 0x0002a00000067ab9 */ /* 0x000fe20000000a00 */
[----:B-1----:R-:W-:Y:S01]  /*e8e0*/  SYNCS.ARRIVE.TRANS64.RED.A1T0 RZ, [UR5], RZ ;  /* 0x000000ffffff79a7 */ /* 0x002fe20008100405 */
[----:B------:R-:W-:Y:S01]  /*e8f0*/  IMAD.IADD R9, R9, 0x1, R13 ;  /* 0x0000000109097824 */ /* 0x000fe200078e020d */
[----:B------:R-:W-:-:S02]  /*e900*/  LEA R26, P1, R8, UR6, 0x1 ;  /* 0x00000006081a7c11 */ /* 0x000fc4000f8208ff */
[----:B------:R-:W-:Y:S02]  /*e910*/  LOP3.LUT R0, R3, R0, RZ, 0xfc, !PT ;  /* 0x0000000003007212 */ /* 0x000fe400078efcff */
[----:B------:R-:W-:Y:S01]  /*e920*/  LEA.HI.X R27, R8, UR7, R9, 0x1, P1 ;  /* 0x00000007081b7c11 */ /* 0x000fe200088f0c09 */
[----:B------:R0:W1:Y:S04]  /*e930*/  SHFL.IDX PT, R10, R26, RZ, 0x181f ;  /* 0x00181fff1a0a7589 */ /* 0x00006800000e0000 */
[----:B------:R0:W2:Y:S01]  /*e940*/  SHFL.IDX PT, R11, R27, RZ, 0x181f ;  /* 0x00181fff1b0b7589 */ /* 0x0000a200000e0000 */
        /* <DEDUP_REMOVED lines=22> */
[-C--:B--2---:R-:W-:Y:S02]  /*eab0*/  @!P1 LEA R12, P6, R187, R10.reuse, 0x1 ;  /* 0x0000000abb0c9211 */ /* 0x084fe400078c08ff */
        /* <DEDUP_REMOVED lines=9> */
.L_x_1820:
[----:B------:R-:W-:Y:S05]  /*eb50*/  BSYNC B1 ;  /* 0x0000000000017941 */ /* 0x000fea0003800000 */
.L_x_1819:
[----:B---3-5:R-:W-:Y:S01]  /*eb60*/  VIADD R4, R28, 0x20 ;  /* 0x000000201c047836 */ /* 0x028fe20000000000 */
[----:B------:R4:W3:Y:S04]  /*eb70*/  SHFL.IDX PT, R7, R27, 0x1, 0x181f ;  /* 0x00381f001b077f89 */ /* 0x0008e800000e0000 */
        /* <DEDUP_REMOVED lines=19> */
[-C--:B------:R-:W-:Y:S02]  /*ecb0*/  @!P2 LEA.HI.X R13, R189, R7.reuse, R221, 0x1, P5 ;  /* 0x00000007bd0da211 */ /* 0x080fe400028f0cdd */
[CC--:B------:R-:W-:Y:S02]  /*ecc0*/  @!P0 LEA R14, P3, R187.reuse, R6.reuse, 0x1 ;  /* 0x00000006bb0e8211 */ /* 0x0c0fe400078608ff */
[-C--:B0-----:R-:W-:Y:S01]  /*ecd0*/  @!P1 LEA R4, P6, R188, R6.reuse, 0x1 ;  /* 0x00000006bc049211 */ /* 0x081fe200078c08ff */
[----:B------:R4:W-:Y:S01]  /*ece0*/  @!P2 ST.E.128 desc[UR46][R12.64], R64 ;  /* 0x000000400c00a985 */ /* 0x0009e2000c101d2e */
[----:B------:R-:W-:Y:S02]  /*ecf0*/  @P4 LEA R20, P5, R214, R6, 0x1 ;  /* 0x00000006d6144211 */ /* 0x000fe400078a08ff */
[-C--:B------:R-:W-:Y:S02]  /*ed00*/  @!P1 LEA.HI.X R5, R188, R7.reuse, R220, 0x1, P6 ;  /* 0x00000007bc059211 */ /* 0x080fe400030f0cdc */
[----:B------:R-:W-:-:S02]  /*ed10*/  @!P0 LEA.HI.X R15, R187, R7, R219, 0x1, P3 ;  /* 0x00000007bb0f8211 */ /* 0x000fc400018f0cdb */
        /* <DEDUP_REMOVED lines=10> */
.L_x_1817:
[----:B------:R-:W0:Y:S01]  /*edc0*/  LDC R10, c[0x0][0xbe8] ;  /* 0x0002fa00ff0a7b82 */ /* 0x000e220000000800 */
[----:B------:R-:W-:Y:S01]  /*edd0*/  ISETP.GE.AND P2, PT, R216, 0x40, PT ;  /* 0x00000040d800780c */ /* 0x000fe20003f46270 */
[----:B------:R-:W-:Y:S01]  /*ede0*/  ULDC UR12, c[0x0][0xac8] ;  /* 0x0002b200000c7ab9 */ /* 0x000fe20000000800 */
[----:B------:R-:W-:Y:S01]  /*edf0*/  IMAD R0, R210, 0x20, R211 ;  /* 0x00000020d2007824 */ /* 0x000fe200078e02d3 */
[----:B------:R-:W-:Y:S01]  /*ee00*/  ISETP.GE.AND P4, PT, R184, UR12, PT ;  /* 0x0000000cb8007c0c */ /* 0x000fe2000bf86270 */
[----:B------:R-:W-:Y:S01]  /*ee10*/  USHF.R.S32.HI UR8, URZ, 0x1f, UR39 ;  /* 0x0000001f3f087899 */ /* 0x000fe20008011427 */
[----:B------:R-:W-:Y:S01]  /*ee20*/  ISETP.GE.AND P3, PT, R191, UR12, PT ;  /* 0x0000000cbf007c0c */ /* 0x000fe2000bf66270 */
[----:B------:R-:W-:Y:S01]  /*ee30*/  USHF.R.S32.HI UR9, URZ, 0x1f, UR42 ;  /* 0x0000001f3f097899 */ /* 0x000fe2000801142a */
[----:B------:R-:W-:Y:S01]  /*ee40*/  BSSY B1, `(.L_x_1822) ;  /* 0x0000031000017945 */ /* 0x000fe20003800000 */
[----:B------:R-:W-:Y:S01]  /*ee50*/  ISETP.GE.AND P1, PT, R190, UR12, PT ;  /* 0x0000000cbe007c0c */ /* 0x000fe2000bf26270 */
[----:B------:R-:W-:Y:S01]  /*ee60*/  VIADD R8, R0, UR40 ;  /* 0x0000002800087c36 */ /* 0x000fe20008000000 */
[----:B------:R-:W-:-:S02]  /*ee70*/  SEL R12, RZ, 0x1, P4 ;  /* 0x00000001ff0c7807 */ /* 0x000fc40002000000 */
[----:B------:R-:W-:Y:S02]  /*ee80*/  SEL R13, RZ, 0xffffffff, P3 ;  /* 0xffffffffff0d7807 */ /* 0x000fe40001800000 */
[----:B0-----:R-:W-:-:S13]  /*ee90*/  ISETP.NE.AND P0, PT, R10, 0x1, PT ;  /* 0x000000010a00780c */ /* 0x001fda0003f05270 */
[----:B------:R-:W0:Y:S08]  /*eea0*/  @P0 LDC R9, c[0x0][0xbec] ;  /* 0x0002fb00ff090b82 */ /* 0x000e300000000800 */
[----:B------:R-:W1:Y:S01]  /*eeb0*/  @P0 LDC R11, c[0x0][0xbf0] ;  /* 0x0002fc00ff0b0b82 */ /* 0x000e620000000800 */
[----:B------:R-:W-:Y:S05]  /*eec0*/  @P2 BRA `(.L_x_1823) ;  /* 0x0000000000a02947 */ /* 0x000fea0003800000 */
[----:B------:R-:W2:Y:S01]  /*eed0*/  S2R R6, SR_TID.X ;  /* 0x0000000000067919 */ /* 0x000ea20000002100 */
[----:B------:R-:W3:Y:S01]  /*eee0*/  LDC R5, c[0x0][0xbe8] ;  /* 0x0002fa00ff057b82 */ /* 0x000ee20000000800 */
[----:B------:R-:W-:Y:S01]  /*eef0*/  IMAD.U32 R7, RZ, RZ, UR40 ;  /* 0x00000028ff077e24 */ /* 0x000fe2000f8e00ff */
[----:B------:R-:W-:Y:S02]  /*ef00*/  ULDC UR5, c[0x0][0xa88] ;  /* 0x0002a20000057ab9 */ /* 0x000fe40000000800 */
[----:B---3--:R-:W-:Y:S02]  /*ef10*/  IMAD R3, R5, UR5, RZ ;  /* 0x0000000505037c24 */ /* 0x008fe4000f8e02ff */
[----:B--2---:R-:W-:-:S04]  /*ef20*/  IADD3 R6, R7, -0x80, R6 ;  /* 0xffffff8007067810 */ /* 0x004fc80007ffe006 */
[----:B------:R-:W-:-:S13]  /*ef30*/  ISETP.GE.AND P2, PT, R6, R3, PT ;  /* 0x000000030600720c */ /* 0x000fda0003f46270 */
[----:B------:R-:W-:Y:S05]  /*ef40*/  @P2 BRA `(.L_x_1823) ;  /* 0x0000000000802947 */ /* 0x000fea0003800000 */
[----:B------:R-:W-:Y:S01]  /*ef50*/  ISETP.NE.AND P2, PT, R5, 0x1, PT ;  /* 0x000000010500780c */ /* 0x000fe20003f45270 */
[----:B------:R-:W-:Y:S01]  /*ef60*/  ULDC.64 UR10, c[0x0][0xb90] ;  /* 0x0002e400000a7ab9 */ /* 0x000fe20000000a00 */
[----:B------:R-:W-:Y:S01]  /*ef70*/  IMAD.MOV.U32 R4, RZ, RZ, R6 ;  /* 0x000000ffff047224 */ /* 0x000fe200078e0006 */
[----:B------:R-:W-:Y:S02]  /*ef80*/  UIMAD UR5, UR8, UR10, URZ ;  /* 0x0000000a080572a4 */ /* 0x000fe4000f8e023f */
[----:B------:R-:W-:Y:S02]  /*ef90*/  UIMAD.WIDE.U32 UR6, UR39, UR10, URZ ;  /* 0x0000000a270672a5 */ /* 0x000fe4000f8e003f */
[----:B------:R-:W-:-:S03]  /*efa0*/  UIMAD UR5, UR39, UR11, UR5 ;  /* 0x0000000b270572a4 */ /* 0x000fc6000f8e0205 */
[----:B------:R-:W-:Y:S01]  /*efb0*/  ULDC.64 UR10, c[0x0][0xb98] ;  /* 0x0002e600000a7ab9 */ /* 0x000fe20000000a00 */
[----:B------:R-:W-:Y:S02]  /*efc0*/  UIADD3 UR7, UR7, UR5, URZ ;  /* 0x0000000507077290 */ /* 0x000fe4000fffe03f */
[----:B------:R-:W2:Y:S01]  /*efd0*/  @P2 LDC R3, c[0x0][0xbec] ;  /* 0x0002fb00ff032b82 */ /* 0x000ea20000000800 */
[----:B------:R-:W-:Y:S02]  /*efe0*/  UIMAD UR5, UR9, UR10, URZ ;  /* 0x0000000a090572a4 */ /* 0x000fe4000f8e023f */
[----:B------:R-:W-:Y:S02]  /*eff0*/  UIMAD.WIDE.U32 UR6, UR42, UR10, UR6 ;  /* 0x0000000a2a0672a5 */ /* 0x000fe4000f8e0006 */
[----:B------:R-:W-:-:S03]  /*f000*/  UIMAD UR5, UR42, UR11, UR5 ;  /* 0x0000000b2a0572a4 */ /* 0x000fc6000f8e0205 */
[----:B------:R-:W3:Y:S01]  /*f010*/  @P2 LDC R7, c[0x0][0xbf0] ;  /* 0x0002fc00ff072b82 */ /* 0x000ee20000000800 */
[----:B------:R-:W-:Y:S01]  /*f020*/  ULDC.64 UR10, c[0x0][0xb88] ;  /* 0x0002e200000a7ab9 */ /* 0x000fe20000000a00 */
[----:B--2---:R-:W-:-:S05]  /*f030*/  @P2 IMAD.HI.U32 R0, R6, R3, RZ ;  /* 0x0000000306002227 */ /* 0x004fca00078e00ff */
[----:B---3--:R-:W-:-:S05]  /*f040*/  @P2 SHF.R.U32.HI R4, RZ, R7, R0 ;  /* 0x00000007ff042219 */ /* 0x008fca0000011600 */
[----:B------:R-:W-:-:S04]  /*f050*/  IMAD.MOV R3, RZ, RZ, -R4 ;  /* 0x000000ffff037224 */ /* 0x000fc800078e0a04 */
[----:B------:R-:W-:Y:S01]  /*f060*/  IMAD R3, R5, R3, R6 ;  /* 0x0000000305037224 */ /* 0x000fe200078e0206 */
[----:B------:R-:W-:Y:S01]  /*f070*/  SHF.R.S32.HI R5, RZ, 0x1f, R4 ;  /* 0x0000001fff057819 */ /* 0x000fe20000011404 */
[----:B------:R-:W-:Y:S01]  /*f080*/  IMAD.U32 R6, RZ, RZ, UR5 ;  /* 0x00000005ff067e24 */ /* 0x000fe2000f8e00ff */
        /* <DEDUP_REMOVED lines=12> */
.L_x_1823:
[----:B------:R-:W-:Y:S05]  /*f150*/  BSYNC B1 ;  /* 0x0000000000017941 */ /* 0x000fea0003800000 */
.L_x_1822:
[----:B------:R-:W-:Y:S01]  /*f160*/  SEL R0, RZ, 0xffffffff, P1 ;  /* 0xffffffffff007807 */ /* 0x000fe20000800000 */
[----:B------:R-:W-:Y:S01]  /*f170*/  ULDC.64 UR10, c[0x0][0xae8] ;  /* 0x0002ba00000a7ab9 */ /* 0x000fe20000000a00 */
[----:B------:R-:W-:Y:S01]  /*f180*/  IMAD.SHL.U32 R13, R13, 0x2, RZ ;  /* 0x000000020d0d7824 */ /* 0x000fe200078e00ff */
[----:B------:R-:W-:Y:S01]  /*f190*/  UIMAD UR5, UR8, UR10, URZ ;  /* 0x0000000a080572a4 */ /* 0x000fe2000f8e023f */
[----:B------:R-:W-:Y:S01]  /*f1a0*/  ISETP.GE.AND P1, PT, R189, UR12, PT ;  /* 0x0000000cbd007c0c */ /* 0x000fe2000bf26270 */
[----:B------:R-:W-:Y:S01]  /*f1b0*/  IMAD.SHL.U32 R5, R0, 0x4, RZ ;  /* 0x0000000400057824 */ /* 0x000fe200078e00ff */
[----:B------:R-:W-:Y:S01]  /*f1c0*/  UIMAD.WIDE.U32 UR6, UR39, UR10, URZ ;  /* 0x0000000a270672a5 */ /* 0x000fe2000f8e003f */
[----:B0-----:R-:W-:Y:S01]  /*f1d0*/  @P0 IMAD.HI.U32 R0, R8, R9, RZ ;  /* 0x0000000908000227 */ /* 0x001fe200078e00ff */
[----:B------:R-:W-:Y:S01]  /*f1e0*/  UIMAD UR5, UR39, UR11, UR5 ;  /* 0x0000000b270572a4 */ /* 0x000fe2000f8e0205 */
[----:B------:R-:W-:Y:S01]  /*f1f0*/  LOP3.LUT R12, R13, 0x2, R12, 0xe2, !PT ;  /* 0x000000020d0c7812 */ /* 0x000fe200078ee20c */
[----:B------:R-:W-:Y:S01]  /*f200*/  BSSY B1, `(.L_x_1824) ;  /* 0x0000055000017945 */ /* 0x000fe20003800000 */
[----:B--2---:R-:W-:Y:S01]  /*f210*/  IMAD.MOV.U32 R3, RZ, RZ, R8 ;  /* 0x000000ffff037224 */ /* 0x004fe200078e0008 */
[----:B-1----:R-:W-:Y:S01]  /*f220*/  @P0 SHF.R.U32.HI R3, RZ, R11, R0 ;  /* 0x0000000bff030219 */ /* 0x002fe20000011600 */
[----:B------:R-:W-:Y:S01]  /*f230*/  ULDC.64 UR10, c[0x0][0xaf0] ;  /* 0x0002bc00000a7ab9 */ /* 0x000fe20000000a00 */
[----:B------:R-:W-:Y:S01]  /*f240*/  SEL R0, RZ, 0xffffffff, P1 ;  /* 0xffffffffff007807 */ /* 0x000fe20000800000 */
[----:B------:R-:W-:Y:S01]  /*f250*/  UIADD3 UR7, UR7, UR5, URZ ;  /* 0x0000000507077290 */ /* 0x000fe2000fffe03f */
[----:B------:R-:W-:Y:S01]  /*f260*/  LOP3.LUT R12, R5, 0x4, R12, 0xe2, !PT ;  /* 0x00000004050c7812 */ /* 0x000fe200078ee20c */
[----:B------:R-:W-:Y:S01]  /*f270*/  UIMAD UR5, UR9, UR10, URZ ;  /* 0x0000000a090572a4 */ /* 0x000fe2000f8e023f */
[----:B------:R-:W-:Y:S01]  /*f280*/  ISETP.GE.AND P1, PT, R188, UR12, PT ;  /* 0x0000000cbc007c0c */ /* 0x000fe2000bf26270 */
[----:B------:R-:W-:Y:S01]  /*f290*/  UIMAD.WIDE.U32 UR6, UR42, UR10, UR6 ;  /* 0x0000000a2a0672a5 */ /* 0x000fe2000f8e0006 */
[----:B------:R-:W-:Y:S01]  /*f2a0*/  IMAD.SHL.U32 R5, R0, 0x8, RZ ;  /* 0x0000000800057824 */ /* 0x000fe200078e00ff */
[----:B------:R-:W-:Y:S01]  /*f2b0*/  UIMAD UR5, UR42, UR11, UR5 ;  /* 0x0000000b2a0572a4 */ /* 0x000fe2000f8e0205 */
[--C-:B------:R-:W-:Y:S01]  /*f2c0*/  SHF.R.S32.HI R0, RZ, 0x1f, R3.reuse ;  /* 0x0000001fff007819 */ /* 0x100fe20000011403 */
[----:B------:R-:W-:Y:S01]  /*f2d0*/  IMAD.MOV R7, RZ, RZ, -R3 ;  /* 0x000000ffff077224 */ /* 0x000fe200078e0a03 */
[----:B------:R-:W-:Y:S01]  /*f2e0*/  ISETP.GE.AND P0, PT, R187, UR12, PT ;  /* 0x0000000cbb007c0c */ /* 0x000fe2000bf06270 */
[----:B------:R-:W-:Y:S01]  /*f2f0*/  UIADD3 UR5, UR7, UR5, URZ ;  /* 0x0000000507057290 */ /* 0x000fe2000fffe03f */
[----:B------:R-:W-:Y:S01]  /*f300*/  LOP3.LUT R12, R5, 0x8, R12, 0xe2, !PT ;  /* 0x00000008050c7812 */ /* 0x000fe200078ee20c */
[----:B------:R-:W-:Y:S01]  /*f310*/  IMAD.U32 R4, RZ, RZ, UR6 ;  /* 0x00000006ff047e24 */ /* 0x000fe2000f8e00ff */
[----:B------:R-:W-:Y:S01]  /*f320*/  SEL R6, RZ, 0xffffffff, P1 ;  /* 0xffffffffff067807 */ /* 0x000fe20000800000 */
[----:B------:R-:W-:Y:S01]  /*f330*/  IMAD.U32 R5, RZ, RZ, UR7 ;  /* 0x00000007ff057e24 */ /* 0x000fe2000f8e00ff */
[----:B------:R-:W-:Y:S01]  /*f340*/  ULDC.64 UR6, c[0x0][0xae0] ;  /* 0x0002b80000067ab9 */ /* 0x000fe20000000a00 */
[----:B------:R-:W-:Y:S01]  /*f350*/  IMAD R7, R10, R7, R8 ;  /* 0x000000070a077224 */ /* 0x000fe200078e0208 */
[----:B------:R-:W-:Y:S01]  /*f360*/  SEL R8, RZ, 0xffffffff, P0 ;  /* 0xffffffffff087807 */ /* 0x000fe20000000000 */
[----:B------:R-:W-:Y:S01]  /*f370*/  IMAD R0, R0, UR6, RZ ;  /* 0x0000000600007c24 */ /* 0x000fe2000f8e02ff */
[----:B------:R-:W-:Y:S01]  /*f380*/  ISETP.GE.AND P0, PT, R214, UR12, PT ;  /* 0x0000000cd6007c0c */ /* 0x000fe2000bf06270 */
[----:B------:R-:W-:Y:S01]  /*f390*/  IMAD.U32 R5, RZ, RZ, UR5 ;  /* 0x00000005ff057e24 */ /* 0x000fe2000f8e00ff */
[----:B------:R-:W-:Y:S01]  /*f3a0*/  ULDC UR5, c[0x0][0xa88] ;  /* 0x0002a20000057ab9 */ /* 0x000fe20000000800 */
[----:B------:R-:W-:Y:S01]  /*f3b0*/  IMAD.SHL.U32 R11, R6, 0x10, RZ ;  /* 0x00000010060b7824 */ /* 0x000fe200078e00ff */
[----:B------:R-:W-:Y:S01]  /*f3c0*/  ISETP.GE.AND P2, PT, R213, UR12, PT ;  /* 0x0000000cd5007c0c */ /* 0x000fe2000bf46270 */
[C---:B------:R-:W-:Y:S01]  /*f3d0*/  IMAD R9, R3.reuse, UR7, R0 ;  /* 0x0000000703097c24 */ /* 0x040fe2000f8e0200 */
[----:B------:R-:W-:Y:S01]  /*f3e0*/  SHF.R.S32.HI R0, RZ, 0x1f, R7 ;  /* 0x0000001fff007819 */ /* 0x000fe20000011407 */
[----:B------:R-:W-:Y:S01]  /*f3f0*/  IMAD.WIDE.U32 R4, R3, UR6, R4 ;  /* 0x0000000603047c25 */ /* 0x000fe2000f8e0004 */
[----:B------:R-:W-:Y:S01]  /*f400*/  ULDC.64 UR6, c[0x0][0xad8] ;  /* 0x0002b60000067ab9 */ /* 0x000fe20000000a00 */
[----:B------:R-:W-:-:S02]  /*f410*/  LOP3.LUT R12, R11, 0x10, R12, 0xe2, !PT ;  /* 0x000000100b0c7812 */ /* 0x000fc400078ee20c */
[----:B------:R-:W-:Y:S02]  /*f420*/  IMAD.SHL.U32 R3, R8, 0x20, RZ ;  /* 0x0000002008037824 */ /* 0x000fe400078e00ff */
[----:B------:R-:W-:Y:S02]  /*f430*/  IMAD R0, R0, UR6, RZ ;  /* 0x0000000600007c24 */ /* 0x000fe4000f8e02ff */
[----:B------:R-:W-:Y:S01]  /*f440*/  IMAD.IADD R5, R5, 0x1, R9 ;  /* 0x0000000105057824 */ /* 0x000fe200078e0209 */
[----:B------:R-:W-:Y:S01]  /*f450*/  LOP3.LUT R12, R3, 0x20, R12, 0xe2, !PT ;  /* 0x00000020030c7812 */ /* 0x000fe200078ee20c */
[----:B------:R-:W-:Y:S02]  /*f460*/  VIADD R26, R211, UR40 ;  /* 0x00000028d31a7c36 */ /* 0x000fe40008000000 */
[----:B------:R-:W-:Y:S02]  /*f470*/  IMAD R25, R10, UR5, RZ ;  /* 0x000000050a197c24 */ /* 0x000fe4000f8e02ff */
[C---:B------:R-:W-:Y:S01]  /*f480*/  IMAD R3, R7.reuse, UR7, R0 ;  /* 0x0000000707037c24 */ /* 0x040fe2000f8e0200 */
[----:B------:R-:W-:Y:S01]  /*f490*/  SEL R0, RZ, 0x80, P2 ;  /* 0x00000080ff007807 */ /* 0x000fe20001000000 */
[----:B------:R-:W-:Y:S01]  /*f4a0*/  IMAD.WIDE.U32 R4, R7, UR6, R4 ;  /* 0x0000000607047c25 */ /* 0x000fe2000f8e0004 */
[----:B------:R-:W-:Y:S01]  /*f4b0*/  SEL R7, RZ, 0x40, P0 ;  /* 0x00000040ff077807 */ /* 0x000fe20000000000 */
[----:B------:R-:W-:Y:S01]  /*f4c0*/  ULDC.64 UR6, c[0x0][0xa80] ;  /* 0x0002a00000067ab9 */ /* 0x000fe20000000a00 */
[----:B------:R-:W-:Y:S01]  /*f4d0*/  ISETP.GE.AND P0, PT, R26, R25, PT ;  /* 0x000000191a00720c */ /* 0x000fe20003f06270 */
[----:B------:R-:W-:Y:S01]  /*f4e0*/  IMAD.IADD R3, R5, 0x1, R3 ;  /* 0x0000000105037824 */ /* 0x000fe200078e0203 */
[----:B------:R-:W-:-:S02]  /*f4f0*/  LEA R20, P1, R4, UR6, 0x1 ;  /* 0x0000000604147c11 */ /* 0x000fc4000f8208ff */
[----:B------:R-:W-:Y:S02]  /*f500*/  LOP3.LUT R21, R12, R7, RZ, 0xfc, !PT ;  /* 0x000000070c157212 */ /* 0x000fe400078efcff */
[----:B------:R-:W-:Y:S01]  /*f510*/  LEA.HI.X R3, R4, UR7, R3, 0x1, P1 ;  /* 0x0000000704037c11 */ /* 0x000fe200088f0c03 */
[----:B------:R0:W1:Y:S01]  /*f520*/  SHFL.IDX PT, R6, R20, RZ, 0x181f ;  /* 0x00181fff14067589 */ /* 0x00006200000e0000 */
[----:B------:R-:W-:-:S03]  /*f530*/  LOP3.LUT R24, R21, R0, RZ, 0xfc, !PT ;  /* 0x0000000015187212 */ /* 0x000fc600078efcff */
        /* <DEDUP_REMOVED lines=33> */
.L_x_1825:
[----:B------:R-:W-:Y:S05]  /*f750*/  BSYNC B1 ;  /* 0x0000000000017941 */ /* 0x000fea0003800000 */
.L_x_1824:
        /* <DEDUP_REMOVED lines=26> */
[-C--:B0-----:R-:W-:Y:S02]  /*f900*/  @P1 LEA R20, P4, R214, R6.reuse, 0x1 ;  /* 0x00000006d6141211 */ /* 0x081fe400078808ff */
        /* <DEDUP_REMOVED lines=9> */
.L_x_1821:
[----:B------:R-:W-:Y:S05]  /*f9a0*/  BSYNC B0 ;  /* 0x0000000000007941 */ /* 0x000fea0003800000 */
.L_x_1816:
[----:B------:R-:W-:Y:S02]  /*f9b0*/  ULDC UR5, c[0x0][0xc38] ;  /* 0x00030e0000057ab9 */ /* 0x000fe40000000800 */
[----:B------:R-:W-:-:S06]  /*f9c0*/  UISETP.GE.AND UP0, UPT, UR4, UR5, UPT ;  /* 0x000000050400728c */ /* 0x000fcc000bf06270 */
[----:B------:R-:W-:-:S13]  /*f9d0*/  PLOP3.LUT P0, PT, PT, PT, UP0, 0x80, 0x0 ;  /* 0x000000000000781c */ /* 0x000fda0003f0f008 */
[----:B------:R-:W-:Y:S05]  /*f9e0*/  @!P0 BRA `(.L_x_1826) ;  /* 0xffffff1400848947 */ /* 0x000fea000383ffff */
[----:B------:R-:W-:Y:S05]  /*f9f0*/  EXIT ;  /* 0x000000000000794d */ /* 0x000fea0003800000 */
.L_x_1720:
[----:B------:R-:W-:-:S08]  /*fa00*/  NOP ;  /* 0x0000000000007918 */ /* 0x000fd00000000000 */
[----:B------:R-:W0:-:S00]  /*fa10*/  USETMAXREG.DEALLOC.CTAPOOL 0x18 ;  /* 0x00000018000079c8 */ /* 0x000e0000080e0500 */
[----:B0-----:R-:W-:-:S06]  /*fa20*/  LOP3.LUT R2, R2, 0x3, RZ, 0xc0, !PT ;  /* 0x0000000302027812 */ /* 0x001fcc00078ec0ff */
[----:B------:R-:W0:Y:S01]  /*fa30*/  S2UR UR6, SR_CTAID.X ;  /* 0x00000000000679c3 */ /* 0x000e220000002500 */
[----:B------:R-:W-:Y:S01]  /*fa40*/  IMAD.MOV.U32 R18, RZ, RZ, RZ ;  /* 0x000000ffff127224 */ /* 0x000fe200078e00ff */
[----:B------:R-:W1:Y:S02]  /*fa50*/  SHFL.IDX PT, R2, R2, RZ, 0x1f ;  /* 0x00001fff02027589 */ /* 0x000e6400000e0000 */
[----:B-1----:R-:W-:-:S04]  /*fa60*/  ISETP.NE.AND P0, PT, R2, RZ, PT ;  /* 0x000000ff0200720c */ /* 0x002fc80003f05270 */
[----:B------:R-:W0:Y:S01]  /*fa70*/  LDC R2, c[0x0][0xc38] ;  /* 0x00030e00ff027b82 */ /* 0x000e220000000800 */
[----:B------:R-:W-:-:S05]  /*fa80*/  P2R R3, PR, RZ, 0x1 ;  /* 0x00000001ff037803 */ /* 0x000fca0000000000 */
[----:B------:R1:W-:Y:S03]  /*fa90*/  STL [R1+0x20], R3 ;  /* 0x0000200301007387 */ /* 0x0003e60000100800 */
[----:B------:R-:W-:Y:S06]  /*faa0*/  @P0 BAR.ARV 0x4, 0x180 ;  /* 0x0106000000000b1d */ /* 0x000fec0000002000 */
[----:B------:R1:W-:Y:S01]  /*fab0*/  STL [R1+0x18], RZ ;  /* 0x000018ff01007387 */ /* 0x0003e20000100800 */
[----:B0-----:R-:W-:Y:S01]  /*fac0*/  ISETP.LE.AND P0, PT, R2, UR6, PT ;  /* 0x0000000602007c0c */ /* 0x001fe2000bf03270 */
[----:B------:R-:W-:-:S05]  /*fad0*/  IMAD.MOV.U32 R2, RZ, RZ, 0x1 ;  /* 0x00000001ff027424 */ /* 0x000fca00078e00ff */
[----:B------:R1:W-:Y:S07]  /*fae0*/  STL [R1], R2 ;  /* 0x0000000201007387 */ /* 0x0003ee0000100800 */
[----:B------:R-:W-:Y:S05]  /*faf0*/  @P0 BRA `(.L_x_1827) ;  /* 0x0000005000d80947 */ /* 0x000fea0003800000 */
[----:B------:R-:W0:Y:S01]  /*fb00*/  S2UR UR5, SR_CgaCtaId ;  /* 0x00000000000579c3 */ /* 0x000e220000008800 */
[C---:B-1----:R-:W-:Y:S01]  /*fb10*/  IMAD.SHL.U32 R2, R0.reuse, 0x8, RZ ;  /* 0x0000000800027824 */ /* 0x042fe200078e00ff */
[----:B------:R-:W-:Y:S01]  /*fb20*/  LOP3.LUT R5, R0, 0x7f, RZ, 0xc0, !PT ;  /* 0x0000007f00057812 */ /* 0x000fe200078ec0ff */
[----:B------:R-:W-:Y:S01]  /*fb30*/  UMOV UR4, 0x400 ;  /* 0x0000040000047882 */ /* 0x000fe20000000000 */
[----:B------:R-:W-:Y:S01]  /*fb40*/  IMAD.MOV.U32 R18, RZ, RZ, RZ ;  /* 0x000000ffff127224 */ /* 0x000fe200078e00ff */
[----:B------:R-:W-:Y:S01]  /*fb50*/  ULDC UR42, c[0x0][0xc] ;  /* 0x00000300002a7ab9 */ /* 0x000fe20000000800 */
[----:B------:R-:W-:Y:S01]  /*fb60*/  LOP3.LUT R3, R2, 0x1f8, RZ, 0xc0, !PT ;  /* 0x000001f802037812 */ /* 0x000fe200078ec0ff */
[----:B------:R-:W-:Y:S01]  /*fb70*/  IMAD.U32 R2, RZ, RZ, UR6 ;  /* 0x00000006ff027e24 */ /* 0x000fe2000f8e00ff */
[----:B------:R-:W-:Y:S02]  /*fb80*/  ULDC.64 UR44, c[0x0][0x198] ;  /* 0x00006600002c7ab9 */ /* 0x000fe40000000a00 */
[----:B------:R-:W-:Y:S01]  /*fb90*/  LOP3.LUT R4, R3, 0x38, R0, 0x78, !PT ;  /* 0x0000003803047812 */ /* 0x000fe200078e7800 */
[----:B------:R-:W-:Y:S01]  /*fba0*/  IMAD.SHL.U32 R3, R5, 0x8, RZ ;  /* 0x0000000805037824 */ /* 0x000fe200078e00ff */
[----:B------:R-:W-:-:S04]  /*fbb0*/  SHF.R.U32.HI R5, RZ, 0x3, R5 ;  /* 0x00000003ff057819 */ /* 0x000fc80000011605 */
[----:B------:R-:W-:Y:S01]  /*fbc0*/  LOP3.LUT R4, R4, 0x200, R3, 0xf8, !PT ;  /* 0x0000020004047812 */ /* 0x000fe200078ef803 */
[----:B------:R-:W-:-:S05]  /*fbd0*/  IMAD.SHL.U32 R3, R0, 0x10, RZ ;  /* 0x0000001000037824 */ /* 0x000fca00078e00ff */
[----:B------:R-:W-:Y:S01]  /*fbe0*/  LOP3.LUT R0, R5, 0x70, R3, 0xf8, !PT ;  /* 0x0000007005007812 */ /* 0x000fe200078ef803 */
[----:B------:R-:W-:Y:S01]  /*fbf0*/  IMAD.MOV.U32 R0, RZ, RZ, 0x1 ;  /* 0x00000001ff007424 */ /* 0x000fe200078e00ff */
[----:B0-----:R-:W-:-:S06]  /*fc00*/  ULEA UR4, UR5, UR4, 0x18 ;  /* 0x0000000405047291 */ /* 0x001fcc000f8ec03f */
[----:B------:R-:W-:-:S04]  /*fc10*/  IMAD.U32 R17, RZ, RZ, UR4 ;  /* 0x00000004ff117e24 */ /* 0x000fc8000f8e00ff */
[----:B------:R-:W-:-:S05]  /*fc20*/  IMAD R3, R4, 0x2, R17 ;  /* 0x0000000204037824 */ /* 0x000fca00078e0211 */
[----:B------:R0:W-:Y:S04]  /*fc30*/  STL [R1+0x1c], R3 ;  /* 0x00001c0301007387 */ /* 0x0001e80000100800 */
[----:B------:R0:W-:Y:S04]  /*fc40*/  STL [R1+0x10], R2 ;  /* 0x0000100201007387 */ /* 0x0001e80000100800 */
[----:B------:R0:W-:Y:S04]  /*fc50*/  STL [R1+0x18], RZ ;  /* 0x000018ff01007387 */ /* 0x0001e80000100800 */
[----:B------:R0:W-:Y:S02]  /*fc60*/  STL [R1], R0 ;  /* 0x0000000001007387 */ /* 0x0001e40000100800 */
.L_x_1939:
[----:B0-2---:R-:W2:Y:S01]  /*fc70*/  LDL R0, [R1+0x10] ;  /* 0x0000100001007983 */ /* 0x005ea20000100800 */
[----:B------:R-:W-:Y:S02]  /*fc80*/  ULDC UR8, c[0x0][0xc60] ;  /* 0x0003180000087ab9 */ /* 0x000fe40000000800 */
[----:B------:R-:W-:-:S11]  /*fc90*/  UISETP.NE.AND UP0, UPT, UR8, 0x1, UPT ;  /* 0x000000010800788c */ /* 0x000fd6000bf05270 */
[----:B------:R-:W-:Y:S01]  /*fca0*/  @UP0 ULDC UR4, c[0x0][0xc64] ;  /* 0x0003190000040ab9 */ /* 0x000fe20000000800 */
[----:B------:R-:W-:Y:S01]  /*fcb0*/  @UP0 ULDC UR9, c[0x0][0xc68] ;  /* 0x00031a0000090ab9 */ /* 0x000fe20000000800 */
[C---:B--2---:R-:W-:Y:S02]  /*fcc0*/  R2UR UR7, R0.reuse ;  /* 0x00000000000772ca */ /* 0x044fe400000e0000 */
[----:B------:R-:W-:-:S11]  /*fcd0*/  R2UR UR6, R0 ;  /* 0x00000000000672ca */ /* 0x000fd600000e0000 */
[----:B------:R-:W-:-:S04]  /*fce0*/  UIMAD.WIDE.U32 UR4, UR7, UR4, URZ ;  /* 0x00000004070472a5 */ /* 0x000fc8000f8e003f */
[----:B------:R-:W-:-:S03]  /*fcf0*/  @UP0 USHF.R.U32.HI UR7, URZ, UR9, UR5 ;  /* 0x000000093f070299 */ /* 0x000fc60008011605 */
[----:B------:R-:W-:Y:S02]  /*fd00*/  ULDC UR4, c[0x0][0xc78] ;  /* 0x00031e0000047ab9 */ /* 0x000fe40000000800 */
[----:B------:R-:W-:Y:S02]  /*fd10*/  UISETP.GE.AND UP0, UPT, UR7, UR4, UPT ;  /* 0x000000040700728c */ /* 0x000fe4000bf06270 */
[----:B------:R-:W-:-:S04]  /*fd20*/  UIADD3 UR4, -UR7, URZ, URZ ;  /* 0x0000003f07047290 */ /* 0x000fc8000fffe13f */
[----:B------:R-:W-:Y:S01]  /*fd30*/  PLOP3.LUT P0, PT, PT, PT, UP0, 0x80, 0x0 ;  /* 0x000000000000781c */ /* 0x000fe20003f0f008 */
[----:B------:R-:W-:-:S12]  /*fd40*/  UIMAD UR8, UR8, UR4, UR6 ;  /* 0x00000004080872a4 */ /* 0x000fd8000f8e0206 */
[----:B-1----:R-:W-:Y:S05]  /*fd50*/  @!P0 BRA `(.L_x_1828) ;  /* 0x0000000000208947 */ /* 0x002fea0003800000 */
        /* <DEDUP_REMOVED lines=8> */
.L_x_1828:
[----:B------:R-:W-:Y:S01]  /*fde0*/  ULDC UR9, c[0x0][0xc54] ;  /* 0x0003150000097ab9 */ /* 0x000fe20000000800 */
[----:B------:R-:W-:Y:S01]  /*fdf0*/  UMOV UR6, UR8 ;  /* 0x0000000800067c82 */ /* 0x000fe20008000000 */
[----:B------:R-:W-:-:S11]  /*fe00*/  UISETP.NE.AND UP0, UPT, UR9, 0x1, UPT ;  /* 0x000000010900788c */ /* 0x000fd6000bf05270 */
[----:B------:R-:W-:Y:S02]  /*fe10*/  @UP0 ULDC.64 UR10, c[0x0][0xc58] ;  /* 0x00031600000a0ab9 */ /* 0x000fe40000000a00 */
[----:B------:R-:W-:-:S04]  /*fe20*/  UIMAD.WIDE.U32 UR4, UR8, UR10, URZ ;  /* 0x0000000a080472a5 */ /* 0x000fc8000f8e003f */
[----:B------:R-:W-:-:S04]  /*fe30*/  @UP0 USHF.R.U32.HI UR6, URZ, UR11, UR5 ;  /* 0x0000000b3f060299 */ /* 0x000fc80008011605 */
[----:B------:R-:W-:-:S12]  /*fe40*/  UIMAD UR4, UR6, UR9, URZ ;  /* 0x00000009060472a4 */ /* 0x000fd8000f8e023f */
.L_x_1829:
[----:B------:R-:W-:Y:S02]  /*fe50*/  UIADD3 UR4, UR8, -UR4, URZ ;  /* 0x8000000408047290 */ /* 0x000fe4000fffe03f */
[----:B------:R-:W-:Y:S01]  /*fe60*/  ULOP3.LUT UR5, URZ, UR6, URZ, 0x33, !UPT ;  /* 0x000000063f057292 */ /* 0x000fe2000f8e333f */
[----:B------:R-:W-:Y:S01]  /*fe70*/  ULDC UR14, c[0x0][0xc48] ;  /* 0x00031200000e7ab9 */ /* 0x000fe20000000800 */
[----:B------:R-:W-:Y:S01]  /*fe80*/  ULDC UR8, c[0x0][0x448] ;  /* 0x0001120000087ab9 */ /* 0x000fe20000000800 */
[----:B------:R-:W-:Y:S01]  /*fe90*/  ULDC UR40, c[0x0][0xc3c] ;  /* 0x00030f0000287ab9 */ /* 0x000fe20000000800 */
[----:B------:R-:W-:Y:S02]  /*fea0*/  UISETP.NE.AND UP1, UPT, UR14, 0x1, UPT ;  /* 0x000000010e00788c */ /* 0x000fe4000bf25270 */
[----:B------:R-:W-:Y:S02]  /*feb0*/  UISETP.NE.AND UP2, UPT, UR8, 0x1, UPT ;  /* 0x000000010800788c */ /* 0x000fe4000bf45270 */
[----:B------:R-:W-:Y:S01]  /*fec0*/  UIADD3 UR40, UR5, UR40, URZ ;  /* 0x0000002805287290 */ /* 0x000fe2000fffe03f */
[----:B------:R-:W-:Y:S01]  /*fed0*/  ULDC.64 UR10, c[0x0][0x418] ;  /* 0x00010600000a7ab9 */ /* 0x000fe20000000a00 */
[----:B------:R-:W-:Y:S01]  /*fee0*/  ULDC UR13, c[0x0][0xc54] ;  /* 0x00031500000d7ab9 */ /* 0x000fe20000000800 */
[----:B------:R-:W-:-:S02]  /*fef0*/  UISETP.NE.U32.AND UP0, UPT, UR10, URZ, UPT ;  /* 0x0000003f0a00728c */ /* 0x000fc4000bf05070 */
[----:B------:R-:W-:Y:S02]  /*ff00*/  UIMAD UR13, UR7, UR13, UR4 ;  /* 0x0000000d070d72a4 */ /* 0x000fe4000f8e0204 */
[----:B------:R-:W-:Y:S01]  /*ff10*/  USHF.L.U32 UR40, UR40, 0x6, URZ ;  /* 0x0000000628287899 */ /* 0x000fe2000800063f */
[----:B------:R-:W-:Y:S01]  /*ff20*/  ULDC.64 UR4, c[0x0][0x9e0] ;  /* 0x0002780000047ab9 */ /* 0x000fe20000000a00 */
[----:B------:R-:W-:Y:S02]  /*ff30*/  UISETP.NE.AND.EX UP0, UPT, UR11, URZ, UPT, UP0 ;  /* 0x0000003f0b00728c */ /* 0x000fe4000bf05300 */
[----:B------:R-:W-:Y:S02]  /*ff40*/  UISETP.GE.AND UP3, UPT, UR5, 0x1, UPT ;  /* 0x000000010500788c */ /* 0x000fe4000bf66270 */
[----:B------:R-:W-:Y:S01]  /*ff50*/  UIADD3 UR12, UR40, 0x3f, URZ ;  /* 0x0000003f280c7890 */ /* 0x000fe2000fffe03f */
[----:B------:R-:W-:Y:S01]  /*ff60*/  ULDC UR10, c[0x0][0x424] ;  /* 0x00010900000a7ab9 */ /* 0x000fe20000000800 */
[----:B------:R-:W-:Y:S01]  /*ff70*/  ULDC UR6, c[0x0][0x288] ;  /* 0x0000a20000067ab9 */ /* 0x000fe20000000800 */
[----:B------:R-:W-:Y:S01]  /*ff80*/  @UP1 ULDC UR8, c[0x0][0xc4c] ;  /* 0x0003130000081ab9 */ /* 0x000fe20000000800 */
[----:B------:R-:W-:Y:S01]  /*ff90*/  @UP2 ULDC UR11, c[0x0][0x44c] ;  /* 0x00011300000b2ab9 */ /* 0x000fe20000000800 */
[----:B------:R-:W-:Y:S01]  /*ffa0*/  USEL UR15, UR10, 0x1, UP0 ;  /* 0x000000010a0f7887 */ /* 0x000fe20008000000 */
[----:B------:R-:W-:Y:S01]  /*ffb0*/  PLOP3.LUT P1, PT, PT, PT, UP3, 0x80, 0x0 ;  /* 0x000000000000781c */ /* 0x000fe20003f2f038 */
[----:B------:R-:W-:-:S02]  /*ffc0*/  UIADD3 UR16, -UR6, 0x1, URZ ;  /* 0x0000000106107890 */ /* 0x000fc4000fffe13f */
[----:B------:R-:W-:Y:S02]  /*ffd0*/  UIMAD.WIDE.U32 UR8, UR13, UR8, URZ ;  /* 0x000000080d0872a5 */ /* 0x000fe4000f8e003f */
[----:B------:R-:W-:Y:S01]  /*ffe0*/  UIMAD.WIDE.U32 UR10, UR12, UR11, URZ ;  /* 0x0000000b0c0a72a5 */ /* 0x000fe2000f8e003f */
[----:B------:R-:W-:Y:S01]  /*fff0*/  ULDC UR7, c[0x0][0x2f0] ;  /* 0x0000bc0000077ab9 */ /* 0x000fe20000000800 */
[----:B------:R-:W-:Y:S01]  /*10000*/  @UP1 ULDC UR17, c[0x0][0xc50] ;  /* 0x0003140000111ab9 */ /* 0x000fe20000000800 */
[----:B------:R-:W-:Y:S01]  /*10010*/  @UP2 ULDC UR18, c[0x0][0x450] ;  /* 0x0001140000122ab9 */ /* 0x000fe20000000800 */
[----:B------:R-:W-:Y:S01]  /*10020*/  UMOV UR43, UR13 ;  /* 0x0000000d002b7c82 */ /* 0x000fe20008000000 */
[----:B------:R-:W-:Y:S02]  /*10030*/  UIMAD UR16, UR15, UR7, UR16 ;  /* 0x000000070f1072a4 */ /* 0x000fe4000f8e0210 */
[----:B------:R-:W-:Y:S02]  /*10040*/  @UP1 USHF.R.U32.HI UR43, URZ, UR17, UR9 ;  /* 0x000000113f2b1299 */ /* 0x000fe40008011609 */
[----:B------:R-:W-:-:S02]  /*10050*/  @UP2 USHF.R.U32.HI UR12, URZ, UR18, UR11 ;  /* 0x000000123f0c2299 */ /* 0x000fc4000801160b */
[----:B------:R-:W-:Y:S02]  /*10060*/  UIADD3 UR36, -UR43, URZ, URZ ;  /* 0x0000003f2b247290 */ /* 0x000fe4000fffe13f */
[----:B------:R-:W-:Y:S02]  /*10070*/  UIADD3 UR12, UR16, UR12, URZ ;  /* 0x0000000c100c7290 */ /* 0x000fe4000fffe03f */
[----:B------:R-:W-:Y:S02]  /*10080*/  UIMAD UR36, UR14, UR36, UR13 ;  /* 0x000000240e2472a4 */ /* 0x000fe4000f8e020d */
        /* <DEDUP_REMOVED lines=12> */
.L_x_1831:
[----:B------:R-:W-:-:S11]  /*10150*/  UISETP.NE.AND UP0, UPT, UR5, 0x1, UPT ;  /* 0x000000010500788c */ /* 0x000fd6000bf05270 */
[----:B------:R-:W-:Y:S02]  /*10160*/  @UP0 ULDC.64 UR12, c[0x0][0x9e8] ;  /* 0x00027a00000c0ab9 */ /* 0x000fe40000000a00 */
[----:B------:R-:W-:-:S04]  /*10170*/  UIMAD.WIDE.U32 UR8, UR10, UR12, URZ ;  /* 0x0000000c0a0872a5 */ /* 0x000fc8000f8e003f */
[----:B------:R-:W-:-:S12]  /*10180*/  @UP0 USHF.R.U32.HI UR10, URZ, UR13, UR9 ;  /* 0x0000000d3f0a0299 */ /* 0x000fd80008011609 */
.L_x_1832:
[----:B------:R-:W-:-:S04]  /*10190*/  UIMAD UR10, UR10, UR5, UR5 ;  /* 0x000000050a0a72a4 */ /* 0x000fc8000f8e0205 */
[----:B------:R-:W-:-:S04]  /*101a0*/  UISETP.LT.AND UP0, UPT, UR4, UR10, UPT ;  /* 0x0000000a0400728c */ /* 0x000fc8000bf01270 */
[----:B------:R-:W-:-:S12]  /*101b0*/  USEL UR4, UR4, UR10, UP0 ;  /* 0x0000000a04047287 */ /* 0x000fd80008000000 */
.L_x_1830:
[----:B------:R-:W-:Y:S02]  /*101c0*/  UIMAD UR12, UR15, UR7, 0x3f ;  /* 0x0000003f0f0c74a4 */ /* 0x000fe4000f8e0207 */
[----:B------:R-:W-:Y:S02]  /*101d0*/  UIADD3 UR4, UR4, 0x3f, URZ ;  /* 0x0000003f04047890 */ /* 0x000fe4000fffe03f */
[----:B------:R-:W-:Y:S02]  /*101e0*/  USHF.R.S32.HI UR13, URZ, 0x1f, UR12 ;  /* 0x0000001f3f0d7899 */ /* 0x000fe4000801140c */
[----:B------:R-:W-:Y:S01]  /*101f0*/  USHF.R.S32.HI UR10, URZ, 0x1f, UR4 ;  /* 0x0000001f3f0a7899 */ /* 0x000fe20008011404 */
[----:B------:R-:W-:Y:S01]  /*10200*/  @UP2 ULDC UR8, c[0x0][0x44c] ;  /* 0x0001130000082ab9 */ /* 0x000fe20000000800 */
[----:B------:R-:W-:Y:S02]  /*10210*/  ULEA.HI UR13, UR13, UR12, URZ, 0x6 ;  /* 0x0000000c0d0d7291 */ /* 0x000fe4000f8f303f */
[----:B------:R-:W-:-:S02]  /*10220*/  UIMAD.WIDE.U32 UR8, UR40, UR8, URZ ;  /* 0x00000008280872a5 */ /* 0x000fc4000f8e003f */
[----:B------:R-:W-:Y:S01]  /*10230*/  ULEA.HI UR10, UR10, UR4, URZ, 0x6 ;  /* 0x000000040a0a7291 */ /* 0x000fe2000f8f303f */
[----:B------:R-:W-:Y:S01]  /*10240*/  @UP2 ULDC UR14, c[0x0][0x450] ;  /* 0x00011400000e2ab9 */ /* 0x000fe20000000800 */
[----:B------:R-:W-:Y:S01]  /*10250*/  UMOV UR11, UR40 ;  /* 0x00000028000b7c82 */ /* 0x000fe20008000000 */
[----:B------:R-:W-:Y:S02]  /*10260*/  UIMAD UR4, UR15, UR7, -UR6 ;  /* 0x000000070f0472a4 */ /* 0x000fe4000f8e0a06 */
[----:B------:R-:W-:Y:S02]  /*10270*/  USHF.R.S32.HI UR13, URZ, 0x6, UR13 ;  /* 0x000000063f0d7899 */ /* 0x000fe4000801140d */
[----:B------:R-:W-:Y:S02]  /*10280*/  USHF.R.S32.HI UR10, URZ, 0x6, UR10 ;  /* 0x000000063f0a7899 */ /* 0x000fe4000801140a */
[----:B------:R-:W-:Y:S02]  /*10290*/  @UP2 USHF.R.U32.HI UR11, URZ, UR14, UR9 ;  /* 0x0000000e3f0b2299 */ /* 0x000fe40008011609 */
[----:B------:R-:W-:-:S02]  /*102a0*/  UISETP.LT.AND UP0, UPT, UR13, UR10, UPT ;  /* 0x0000000a0d00728c */ /* 0x000fc4000bf01270 */
[----:B------:R-:W-:Y:S01]  /*102b0*/  UIADD3 UR4, UR4, UR11, URZ ;  /* 0x0000000b04047290 */ /* 0x000fe2000fffe03f */
[----:B------:R-:W-:Y:S01]  /*102c0*/  ULDC UR8, c[0x0][0x9dc] ;  /* 0x0002770000087ab9 */ /* 0x000fe20000000800 */
[----:B------:R-:W-:Y:S02]  /*102d0*/  USEL UR39, UR13, UR10, UP0 ;  /* 0x0000000a0d277287 */ /* 0x000fe40008000000 */
[----:B------:R-:W-:Y:S01]  /*102e0*/  UIADD3 UR8, UR4, -UR8, URZ ;  /* 0x8000000804087290 */ /* 0x000fe2000fffe03f */
[----:B------:R-:W-:Y:S11]  /*102f0*/  @!P1 BRA `(.L_x_1833) ;  /* 0x0000000000449947 */ /* 0x000ff60003800000 */
        /* <DEDUP_REMOVED lines=10> */
.L_x_1834:
[----:B------:R-:W-:-:S11]  /*103a0*/  UISETP.NE.AND UP0, UPT, UR5, 0x1, UPT ;  /* 0x000000010500788c */ /* 0x000fd6000bf05270 */
[----:B------:R-:W-:Y:S02]  /*103b0*/  @UP0 ULDC.64 UR10, c[0x0][0x9e8] ;  /* 0x00027a00000a0ab9 */ /* 0x000fe40000000a00 */
[----:B------:R-:W-:-:S04]  /*103c0*/  UIMAD.WIDE.U32 UR6, UR4, UR10, URZ ;  /* 0x0000000a040672a5 */ /* 0x000fc8000f8e003f */
[----:B------:R-:W-:-:S12]  /*103d0*/  @UP0 USHF.R.U32.HI UR4, URZ, UR11, UR7 ;  /* 0x0000000b3f040299 */ /* 0x000fd80008011607 */
.L_x_1835:
[----:B------:R-:W-:-:S04]  /*103e0*/  UIMAD UR4, UR4, UR5, URZ ;  /* 0x00000005040472a4 */ /* 0x000fc8000f8e023f */
[----:B------:R-:W-:-:S04]  /*103f0*/  UISETP.LT.AND UP0, UPT, UR8, UR4, UPT ;  /* 0x000000040800728c */ /* 0x000fc8000bf01270 */
[----:B------:R-:W-:-:S12]  /*10400*/  USEL UR8, UR8, UR4, !UP0 ;  /* 0x0000000408087287 */ /* 0x000fd8000c000000 */
.L_x_1833:
[----:B------:R-:W-:Y:S01]  /*10410*/  USHF.R.S32.HI UR4, URZ, 0x1f, UR8 ;  /* 0x0000001f3f047899 */ /* 0x000fe20008011408 */
[----:B------:R-:W-:Y:S03]  /*10420*/  BSSY B7, `(.L_x_1836) ;  /* 0x0000486000077945 */ /* 0x000fe60003800000 */
[----:B------:R-:W-:-:S04]  /*10430*/  ULEA.HI UR4, UR4, UR8, URZ, 0x6 ;  /* 0x0000000804047291 */ /* 0x000fc8000f8f303f */
[----:B------:R-:W-:-:S04]  /*10440*/  USHF.R.S32.HI UR4, URZ, 0x6, UR4 ;  /* 0x000000063f047899 */ /* 0x000fc80008011404 */
[----:B------:R-:W-:-:S04]  /*10450*/  UISETP.LT.AND UP0, UPT, URZ, UR4, UPT ;  /* 0x000000043f00728c */ /* 0x000fc8000bf01270 */
[----:B------:R-:W-:-:S04]  /*10460*/  USEL UR38, URZ, UR4, !UP0 ;  /* 0x000000043f267287 */ /* 0x000fc8000c000000 */
[----:B------:R-:W-:-:S06]  /*10470*/  UISETP.GT.AND UP0, UPT, UR39, UR38, UPT ;  /* 0x000000262700728c */ /* 0x000fcc000bf04270 */
[----:B------:R-:W-:-:S13]  /*10480*/  PLOP3.LUT P0, PT, PT, PT, UP0, 0x80, 0x0 ;  /* 0x000000000000781c */ /* 0x000fda0003f0f008 */
        /* <DEDUP_REMOVED lines=11> */
[----:B-1----:R-:W2:Y:S01]  /*10540*/  @P0 ATOMG.E.ADD.STRONG.GPU PT, R3, desc[UR46][R2.64], R5 ;  /* 0x00000005020309a8 */ /* 0x002ea200081ee1ee */
[----:B------:R-:W0:Y:S02]  /*10550*/  S2R R4, SR_LTMASK ;  /* 0x0000000000047919 */ /* 0x000e240000003900 */
[----:B0-----:R-:W-:-:S04]  /*10560*/  LOP3.LUT R4, R4, UR4, RZ, 0xc0, !PT ;  /* 0x0000000404047c12 */ /* 0x001fc8000f8ec0ff */
[----:B------:R-:W0:Y:S01]  /*10570*/  POPC R7, R4 ;  /* 0x0000000400077309 */ /* 0x000e220000000000 */
[----:B--2---:R-:W0:Y:S02]  /*10580*/  SHFL.IDX PT, R0, R3, R0, 0x1f ;  /* 0x00001f0003007589 */ /* 0x004e2400000e0000 */
[----:B0-----:R-:W-:-:S05]  /*10590*/  IADD3 R0, R0, UR42, R7 ;  /* 0x0000002a00007c10 */ /* 0x001fca000fffe007 */
[----:B------:R0:W-:Y:S01]  /*105a0*/  STL [R1+0x10], R0 ;  /* 0x0000100001007387 */ /* 0x0001e20000100800 */
[----:B------:R-:W-:Y:S05]  /*105b0*/  BRA `(.L_x_1838) ;  /* 0x0000004400b07947 */ /* 0x000fea0003800000 */
.L_x_1837:
[----:B------:R-:W-:Y:S01]  /*105c0*/  VIADD R0, R17, 0x22400 ;  /* 0x0002240011007836 */ /* 0x000fe20000000000 */
[----:B------:R-:W-:Y:S04]  /*105d0*/  BSSY B6, `(.L_x_1839) ;  /* 0x0000013000067945 */ /* 0x000fe80003800000 */
        /* <DEDUP_REMOVED lines=18> */
.L_x_1840:
[----:B------:R-:W-:Y:S05]  /*10700*/  BSYNC B6 ;  /* 0x0000000000067941 */ /* 0x000fea0003800000 */
.L_x_1839:
        /* <DEDUP_REMOVED lines=20> */
.L_x_1843:
        /* <DEDUP_REMOVED lines=15> */
.L_x_1842:
[----:B------:R-:W-:Y:S05]  /*10940*/  BSYNC B6 ;  /* 0x0000000000067941 */ /* 0x000fea0003800000 */
.L_x_1841:
[----:B------:R-:W-:Y:S01]  /*10950*/  ULDC.64 UR4, c[0x0][0x9f8] ;  /* 0x00027e0000047ab9 */ /* 0x000fe20000000a00 */
[----:B------:R-:W-:Y:S01]  /*10960*/  IMAD.U32 R19, RZ, RZ, UR43 ;  /* 0x0000002bff137e24 */ /* 0x000fe2000f8e00ff */
[----:B------:R-:W-:-:S04]  /*10970*/  UISETP.NE.U32.AND UP0, UPT, UR4, URZ, UPT ;  /* 0x0000003f0400728c */ /* 0x000fc8000bf05070 */
[----:B------:R-:W-:-:S06]  /*10980*/  UISETP.NE.AND.EX UP0, UPT, UR5, URZ, UPT, UP0 ;  /* 0x0000003f0500728c */ /* 0x000fcc000bf05300 */
[----:B------:R-:W-:-:S05]  /*10990*/  PLOP3.LUT P0, PT, PT, PT, UP0, 0x80, 0x0 ;  /* 0x000000000000781c */ /* 0x000fca0003f0f008 */
[----:B------:R-:W-:Y:S02]  /*109a0*/  @UP0 ULDC.64 UR4, c[0x0][0x9f8] ;  /* 0x00027e0000040ab9 */ /* 0x000fe40000000a00 */
[----:B------:R-:W-:-:S06]  /*109b0*/  @UP0 UIMAD.WIDE UR4, UR43, 0x4, UR4 ;  /* 0x000000042b0408a5 */ /* 0x000fcc000f8e0204 */
[----:B------:R-:W-:Y:S02]  /*109c0*/  IMAD.U32 R2, RZ, RZ, UR4 ;  /* 0x00000004ff027e24 */ /* 0x000fe4000f8e00ff */
[----:B------:R-:W-:-:S05]  /*109d0*/  IMAD.U32 R3, RZ, RZ, UR5 ;  /* 0x00000005ff037e24 */ /* 0x000fca000f8e00ff */
[----:B------:R0:W2:Y:S01]  /*109e0*/  @P0 LDG.E R19, desc[UR46][R2.64] ;  /* 0x0000002e02130981 */ /* 0x0000a2000c1e1900 */
[----:B------:R-:W-:Y:S01]  /*109f0*/  UMOV UR4, 0xffffffff ;  /* 0xffffffff00047882 */ /* 0x000fe20000000000 */
[----:B------:R-:W-:Y:S01]  /*10a00*/  IMAD.U32 R0, RZ, RZ, UR39 ;  /* 0x00000027ff007e24 */ /* 0x000fe2000f8e00ff */
[----:B------:R-:W1:Y:S03]  /*10a10*/  S2R R4, SR_TID.X ;  /* 0x0000000000047919 */ /* 0x000e660000002100 */
[----:B------:R-:W-:Y:S01]  /*10a20*/  VIADD R0, R0, 0xffffffff ;  /* 0xffffffff00007836 */ /* 0x000fe20000000000 */
[----:B0-----:R-:W0:Y:S02]  /*10a30*/  LDC.64 R2, c[0x0][0x418] ;  /* 0x00010600ff027b82 */ /* 0x001e240000000a00 */
[----:B0-----:R-:W-:Y:S02]  /*10a40*/  ISETP.NE.U32.AND P0, PT, R2, RZ, PT ;  /* 0x000000ff0200720c */ /* 0x001fe40003f05070 */
[----:B-1----:R-:W-:-:S02]  /*10a50*/  SHF.R.U32.HI R4, RZ, 0x5, R4 ;  /* 0x00000005ff047819 */ /* 0x002fc40000011604 */
[----:B------:R-:W-:Y:S02]  /*10a60*/  ISETP.NE.AND.EX P1, PT, R3, RZ, PT, P0 ;  /* 0x000000ff0300720c */ /* 0x000fe40003f25300 */
[----:B------:R-:W-:Y:S02]  /*10a70*/  LOP3.LUT R4, R4, 0x3, RZ, 0xc0, !PT ;  /* 0x0000000304047812 */ /* 0x000fe400078ec0ff */
[----:B------:R-:W-:-:S05]  /*10a80*/  P2R R5, PR, RZ, 0x2 ;  /* 0x00000002ff057803 */ /* 0x000fca0000000000 */
[----:B------:R0:W-:Y:S01]  /*10a90*/  STL [R1+0xc], R5 ;  /* 0x00000c0501007387 */ /* 0x0001e20000100800 */
[----:B--2---:R-:W-:Y:S02]  /*10aa0*/  SHF.R.S32.HI R7, RZ, 0x1f, R19 ;  /* 0x0000001fff077819 */ /* 0x004fe40000011413 */
[----:B------:R-:W-:-:S03]  /*10ab0*/  SEL R16, R19, RZ, !P1 ;  /* 0x000000ff13107207 */ /* 0x000fc60004800000 */
[----:B------:R0:W-:Y:S01]  /*10ac0*/  STL [R1+0x4], R7 ;  /* 0x0000040701007387 */ /* 0x0001e20000100800 */
[----:B------:R-:W-:Y:S05]  /*10ad0*/  BRA.DIV UR4, `(.L_x_1844) ;  /* 0x0000004a04c07947 */ /* 0x000fea000b800000 */
[----:B------:R1:W2:Y:S02]  /*10ae0*/  SHFL.IDX PT, R14, R4, RZ, 0x1f ;  /* 0x00001fff040e7589 */ /* 0x0002a400000e0000 */
.L_x_1955:
[----:B------:R-:W-:Y:S01]  /*10af0*/  PLOP3.LUT P2, PT, PT, PT, PT, 0x8, 0x0 ;  /* 0x000000000000781c */ /* 0x000fe20003f4e170 */
[----:B------:R3:W-:Y:S01]  /*10b00*/  STL [R1+0x14], R0 ;  /* 0x0000140001007387 */ /* 0x0007e20000100800 */
[----:B--2---:R-:W-:Y:S02]  /*10b10*/  ISETP.NE.AND P0, PT, R14, RZ, PT ;  /* 0x000000ff0e00720c */ /* 0x004fe40003f05270 */
[----:B-1----:R-:W-:-:S05]  /*10b20*/  P2R R4, PR, RZ, 0x4 ;  /* 0x00000004ff047803 */ /* 0x002fca0000000000 */
[----:B------:R3:W-:Y:S06]  /*10b30*/  STL [R1+0x8], R4 ;  /* 0x0000080401007387 */ /* 0x0007ec0000100800 */
[----:B------:R-:W-:Y:S05]  /*10b40*/  @P0 BRA `(.L_x_1845) ;  /* 0x0000000000f00947 */ /* 0x000fea0003800000 */
[----:B------:R-:W-:-:S03]  /*10b50*/  UMOV UR4, 0xffffffff ;  /* 0xffffffff00047882 */ /* 0x000fc60000000000 */
[----:B------:R-:W-:Y:S05]  /*10b60*/  BRA.DIV UR4, `(.L_x_1846) ;  /* 0x0000004a04bc7947 */ /* 0x000fea000b800000 */
[----:B------:R-:W-:-:S13]  /*10b70*/  ELECT P6, URZ, PT ;  /* 0x00000000003f782f */ /* 0x000fda00038c0000 */
.L_x_1958:
[----:B------:R-:W-:Y:S05]  /*10b80*/  @!P6 BRA `(.L_x_1845) ;  /* 0x0000000000e0e947 */ /* 0x000fea0003800000 */
[----:B------:R-:W-:Y:S01]  /*10b90*/  IMAD.MOV.U32 R16, RZ, RZ, R19 ;  /* 0x000000ffff107224 */ /* 0x000fe200078e0013 */
[----:B------:R-:W-:Y:S06]  /*10ba0*/  @!P1 BRA `(.L_x_1847) ;  /* 0x00000000004c9947 */ /* 0x000fec0003800000 */
[----:B------:R-:W1:Y:S01]  /*10bb0*/  LDC R6, c[0x0][0x43c] ;  /* 0x00010f00ff067b82 */ /* 0x000e620000000800 */
[----:B------:R-:W-:Y:S01]  /*10bc0*/  IMAD.MOV.U32 R8, RZ, RZ, R0 ;  /* 0x000000ffff087224 */ /* 0x000fe200078e0000 */
[----:B------:R-:W-:Y:S01]  /*10bd0*/  ULDC.64 UR4, c[0x0][0x428] ;  /* 0x00010a0000047ab9 */ /* 0x000fe20000000a00 */
[----:B-1----:R-:W-:-:S13]  /*10be0*/  ISETP.NE.AND P0, PT, R6, 0x1, PT ;  /* 0x000000010600780c */ /* 0x002fda0003f05270 */
[----:B0--3--:R-:W0:Y:S02]  /*10bf0*/  @P0 LDC.64 R4, c[0x0][0x440] ;  /* 0x00011000ff040b82 */ /* 0x009e240000000a00 */
[----:B0-----:R-:W-:-:S04]  /*10c00*/  @P0 IMAD.HI.U32 R0, R8, R4, RZ ;  /* 0x0000000408000227 */ /* 0x001fc800078e00ff */
[----:B------:R-:W-:Y:S01]  /*10c10*/  IMAD.MOV.U32 R4, RZ, RZ, R8 ;  /* 0x000000ffff047224 */ /* 0x000fe200078e0008 */
[----:B------:R-:W-:-:S04]  /*10c20*/  @P0 SHF.R.U32.HI R4, RZ, R5, R0 ;  /* 0x00000005ff040219 */ /* 0x000fc80000011600 */
[--C-:B------:R-:W-:Y:S01]  /*10c30*/  SHF.R.S32.HI R5, RZ, 0x1f, R4.reuse ;  /* 0x0000001fff057819 */ /* 0x100fe20000011404 */
[----:B------:R-:W-:-:S04]  /*10c40*/  IMAD.MOV R0, RZ, RZ, -R4 ;  /* 0x000000ffff007224 */ /* 0x000fc800078e0a04 */
[----:B------:R-:W-:Y:S02]  /*10c50*/  IMAD R8, R6, R0, R8 ;  /* 0x0000000006087224 */ /* 0x000fe400078e0208 */
[----:B------:R-:W-:Y:S02]  /*10c60*/  IMAD R0, R7, UR4, RZ ;  /* 0x0000000407007c24 */ /* 0x000fe4000f8e02ff */
[C---:B------:R-:W-:Y:S01]  /*10c70*/  IMAD.WIDE.U32 R4, R19.reuse, UR4, R4 ;  /* 0x0000000413047c25 */ /* 0x040fe2000f8e0004 */
[----:B------:R1:W-:Y:S03]  /*10c80*/  STL [R1+0x14], R8 ;  /* 0x0000140801007387 */ /* 0x0003e60000100800 */
[----:B------:R-:W-:Y:S01]  /*10c90*/  IMAD R0, R19, UR5, R0 ;  /* 0x0000000513007c24 */ /* 0x000fe2000f8e0200 */
[----:B------:R-:W-:-:S03]  /*10ca0*/  LEA R2, P0, R4, R2, 0x2 ;  /* 0x0000000204027211 */ /* 0x000fc600078010ff */
[----:B------:R-:W-:-:S05]  /*10cb0*/  IMAD.IADD R0, R5, 0x1, R0 ;  /* 0x0000000105007824 */ /* 0x000fca00078e0200 */
[----:B------:R-:W-:-:S05]  /*10cc0*/  LEA.HI.X R3, R4, R3, R0, 0x2, P0 ;  /* 0x0000000304037211 */ /* 0x000fca00000f1400 */
[----:B------:R1:W5:Y:S02]  /*10cd0*/  LDG.E R16, desc[UR46][R2.64] ;  /* 0x0000002e02107981 */ /* 0x000364000c1e1900 */
.L_x_1847:
[----:B---3--:R-:W2:Y:S01]  /*10ce0*/  LDL R0, [R1] ;  /* 0x0000000001007983 */ /* 0x008ea20000100800 */
[----:B-1----:R-:W-:Y:S01]  /*10cf0*/  IMAD R3, R18, 0x8, R17 ;  /* 0x0000000812037824 */ /* 0x002fe200078e0211 */
[----:B0-----:R-:W0:Y:S02]  /*10d00*/  S2R R7, SR_TID.X ;  /* 0x0000000000077919 */ /* 0x001e240000002100 */
[----:B0-----:R-:W-:-:S04]  /*10d10*/  LOP3.LUT R7, R7, 0x7f, RZ, 0xc0, !PT ;  /* 0x0000007f07077812 */ /* 0x001fc800078ec0ff */
[----:B------:R-:W-:Y:S02]  /*10d20*/  ISETP.NE.AND P1, PT, R7, RZ, PT ;  /* 0x000000ff0700720c */ /* 0x000fe40003f25270 */
[----:B--2---:R-:W-:-:S04]  /*10d30*/  SHF.L.U32 R0, R0, 0x1f, RZ ;  /* 0x0000001f00007819 */ /* 0x004fc800000006ff */
[----:B------:R-:W0:Y:S02]  /*10d40*/  SYNCS.PHASECHK.TRANS64.TRYWAIT P0, [R3+URZ+0x28c40], R0 ;  /* 0x028c4000030075a7 */ /* 0x000e24000800017f */
[----:B0-----:R-:W-:Y:S05]  /*10d50*/  @!P0 BRA `(.L_x_1848) ;  /* 0x0000004800608947 */ /* 0x001fea0003800000 */
.L_x_1959:
        /* <DEDUP_REMOVED lines=8> */
.L_x_1849:
[----:B------:R-:W2:Y:S01]  /*10de0*/  LDL R2, [R1+0x14] ;  /* 0x0000140001027983 */ /* 0x000ea20000100800 */
[----:B0-----:R-:W-:Y:S01]  /*10df0*/  IMAD R0, R18, 0x2000, R17 ;  /* 0x0000200012007824 */ /* 0x001fe200078e0211 */
[----:B------:R-:W-:Y:S01]  /*10e00*/  R2UR UR33, R3 ;  /* 0x00000000032172ca */ /* 0x000fe200000e0000 */
[----:B------:R-:W-:Y:S01]  /*10e10*/  UIADD3 UR4, UP0, UR44, 0x370, URZ ;  /* 0x000003702c047890 */ /* 0x000fe2000ff1e03f */
[----:B-----5:R-:W-:Y:S01]  /*10e20*/  R2UR UR37, R16 ;  /* 0x00000000102572ca */ /* 0x020fe200000e0000 */
[----:B------:R-:W-:Y:S01]  /*10e30*/  UMOV UR6, 0x0 ;  /* 0x0000000000067882 */ /* 0x000fe20000000000 */
[----:B------:R-:W-:Y:S01]  /*10e40*/  R2UR UR32, R0 ;  /* 0x00000000002072ca */ /* 0x000fe200000e0000 */
[----:B------:R-:W-:Y:S01]  /*10e50*/  UIADD3.X UR5, URZ, UR45, URZ, UP0, !UPT ;  /* 0x0000002d3f057290 */ /* 0x000fe200087fe43f */
[----:B------:R-:W-:Y:S01]  /*10e60*/  PLOP3.LUT P0, PT, PT, PT, PT, 0x80, 0x0 ;  /* 0x000000000000781c */ /* 0x000fe20003f0f070 */
[----:B------:R-:W-:Y:S01]  /*10e70*/  UMOV UR7, 0x14f00000 ;  /* 0x14f0000000077882 */ /* 0x000fe20000000000 */
[----:B------:R-:W-:-:S02]  /*10e80*/  UMOV UR34, URZ ;  /* 0x0000003f00227c82 */ /* 0x000fc40008000000 */
[----:B------:R-:W-:-:S03]  /*10e90*/  P2R R0, PR, RZ, 0x1 ;  /* 0x00000001ff007803 */ /* 0x000fc60000000000 */
[----:B------:R-:W-:Y:S02]  /*10ea0*/  UIADD3 UR33, UR33, 0x28c30, URZ ;  /* 0x00028c3021217890 */ /* 0x000fe4000fffe03f */
[----:B------:R1:W-:Y:S02]  /*10eb0*/  STL [R1+0x8], R0 ;  /* 0x0000080001007387 */ /* 0x0003e40000100800 */
[----:B------:R-:W-:Y:S01]  /*10ec0*/  UIADD3 UR32, UR32, 0x22400, URZ ;  /* 0x0002240020207890 */ /* 0x000fe2000fffe03f */
[----:B--2---:R-:W-:-:S13]  /*10ed0*/  R2UR UR35, R2 ;  /* 0x00000000022372ca */ /* 0x004fda00000e0000 */
[----:B------:R-:W-:-:S09]  /*10ee0*/  USHF.L.U32 UR35, UR35, 0x6, URZ ;  /* 0x0000000623237899 */ /* 0x000fd2000800063f */
[----:B------:R1:W-:Y:S02]  /*10ef0*/  UTMALDG.4D [UR32], [UR4], desc[UR6] ;  /* 0x00000620040075b4 */ /* 0x0003e40008019000 */
[----:B-1----:R-:W-:Y:S01]  /*10f00*/  NOP ;  /* 0x0000000000007918 */ /* 0x002fe20000000000 */
.L_x_1845:
[----:B---3--:R-:W-:Y:S01]  /*10f10*/  VIADD R0, R17, 0x20400 ;  /* 0x0002040011007836 */ /* 0x008fe20000000000 */
[----:B------:R-:W-:Y:S05]  /*10f20*/  WARPSYNC.ALL ;  /* 0x0000000000007948 */ /* 0x000fea0003800000 */
[----:B------:R-:W-:Y:S01]  /*10f30*/  BAR.SYNC.DEFER_BLOCKING 0x8, 0x100 ;  /* 0x0204000000007b1d */ /* 0x000fe20000010000 */
[----:B------:R-:W-:-:S05]  /*10f40*/  LOP3.LUT P0, RZ, R0, 0x3ff, RZ, 0xc0, !PT ;  /* 0x000003ff00ff7812 */ /* 0x000fca000780c0ff */
[----:B------:R-:W-:Y:S08]  /*10f50*/  BSSY B6, `(.L_x_1850) ;  /* 0x0000012000067945 */ /* 0x000ff00003800000 */
[----:B------:R-:W-:Y:S05]  /*10f60*/  @!P0 BRA `(.L_x_1851) ;  /* 0x0000000000408947 */ /* 0x000fea0003800000 */
[----:B------:R-:W-:Y:S01]  /*10f70*/  MOV R2, 0x0 ;  /* 0x0000000000027802 */ /* 0x000fe20000000f00 */
[----:B------:R-:W-:Y:S01]  /*10f80*/  ULDC.64 UR4, c[0x4][0x90] ;  /* 0x0100240000047ab9 */ /* 0x000fe20000000a00 */
[----:B------:R-:W-:Y:S01]  /*10f90*/  ULDC.64 UR6, c[0x4][0x98] ;  /* 0x0100260000067ab9 */ /* 0x000fe20000000a00 */
[----:B------:R-:W-:Y:S01]  /*10fa0*/  ULDC.64 UR8, c[0x4][0x20] ;  /* 0x0100080000087ab9 */ /* 0x000fe20000000a00 */
[----:B------:R-:W-:Y:S02]  /*10fb0*/  IMAD.U32 R4, RZ, RZ, UR4 ;  /* 0x00000004ff047e24 */ /* 0x000fe4000f8e00ff */
[----:B------:R-:W1:Y:S01]  /*10fc0*/  LDC.64 R2, c[0x4][R2] ;  /* 0x0100000002027b82 */ /* 0x000e620000000a00 */
[----:B0-----:R-:W-:Y:S02]  /*10fd0*/  IMAD.U32 R5, RZ, RZ, UR5 ;  /* 0x00000005ff057e24 */ /* 0x001fe4000f8e00ff */
        /* <DEDUP_REMOVED lines=8> */
[----:B-1----:R-:W-:Y:S05]  /*11060*/  CALL.ABS.NOINC R2 ;  /* 0x0000000002007343 */ /* 0x002fea0003c00000 */
.L_x_1851:
[----:B------:R-:W-:Y:S05]  /*11070*/  BSYNC B6 ;  /* 0x0000000000067941 */ /* 0x000fea0003800000 */
.L_x_1850:
[----:B------:R1:W5:Y:S01]  /*11080*/  LDL R9, [R1+0x1c] ;  /* 0x00001c0001097983 */ /* 0x0003620000100800 */
[----:B0-----:R-:W0:Y:S01]  /*11090*/  LDC R7, c[0x0][0x448] ;  /* 0x00011200ff077b82 */ /* 0x001e220000000800 */
[----:B------:R-:W2:Y:S01]  /*110a0*/  S2R R2, SR_TID.X ;  /* 0x0000000000027919 */ /* 0x000ea20000002100 */
[----:B------:R-:W-:Y:S01]  /*110b0*/  USHF.R.S32.HI UR4, URZ, 0x1f, UR36 ;  /* 0x0000001f3f047899 */ /* 0x000fe20008011424 */
[----:B------:R-:W-:Y:S01]  /*110c0*/  ULDC.64 UR8, c[0x0][0x2d8] ;  /* 0x0000b60000087ab9 */ /* 0x000fe20000000a00 */
[----:B0-----:R-:W-:Y:S02]  /*110d0*/  ISETP.NE.AND P0, PT, R7, 0x1, PT ;  /* 0x000000010700780c */ /* 0x001fe40003f05270 */
[----:B--2---:R-:W-:-:S11]  /*110e0*/  LOP3.LUT R2, R2, 0x7f, RZ, 0xc0, !PT ;  /* 0x0000007f02027812 */ /* 0x004fd600078ec0ff */
[----:B------:R-:W0:Y:S01]  /*110f0*/  @P0 LDC R3, c[0x0][0x44c] ;  /* 0x00011300ff030b82 */ /* 0x000e220000000800 */
[----:B------:R-:W-:Y:S02]  /*11100*/  SHF.R.U32.HI R0, RZ, 0x3, R2 ;  /* 0x00000003ff007819 */ /* 0x000fe40000011602 */
[----:B------:R-:W2:Y:S01]  /*11110*/  S2R R2, SR_TID.X ;  /* 0x0000000000027919 */ /* 0x000ea20000002100 */
[----:B------:R-:W-:Y:S02]  /*11120*/  UIMAD UR6, UR4, UR8, URZ ;  /* 0x00000008040672a4 */ /* 0x000fe4000f8e023f */
[----:B------:R-:W-:Y:S02]  /*11130*/  UIMAD.WIDE.U32 UR4, UR36, UR8, URZ ;  /* 0x00000008240472a5 */ /* 0x000fe4000f8e003f */
[----:B------:R-:W-:Y:S02]  /*11140*/  UIMAD UR6, UR36, UR9, UR6 ;  /* 0x00000009240672a4 */ /* 0x000fe4000f8e0206 */
[----:B------:R-:W-:Y:S01]  /*11150*/  USHF.R.S32.HI UR7, URZ, 0x1f, UR43 ;  /* 0x0000001f3f077899 */ /* 0x000fe2000801142b */
[----:B--2---:R-:W-:Y:S01]  /*11160*/  IMAD.SHL.U32 R2, R2, 0x10, RZ ;  /* 0x0000001002027824 */ /* 0x004fe200078e00ff */
[----:B------:R-:W-:-:S04]  /*11170*/  ULDC.64 UR8, c[0x0][0x2e0] ;  /* 0x0000b80000087ab9 */ /* 0x000fc80000000a00 */
[----:B------:R-:W-:Y:S02]  /*11180*/  LOP3.LUT R2, R0, 0x70, R2, 0xf8, !PT ;  /* 0x0000007000027812 */ /* 0x000fe400078ef802 */
[----:B------:R-:W2:Y:S03]  /*11190*/  @P0 LDC R0, c[0x0][0x450] ;  /* 0x00011400ff000b82 */ /* 0x000ea60000000800 */
[----:B------:R-:W-:Y:S01]  /*111a0*/  VIADD R2, R2, UR40 ;  /* 0x0000002802027c36 */ /* 0x000fe20008000000 */
[----:B------:R-:W-:-:S03]  /*111b0*/  UIADD3 UR5, UR5, UR6, URZ ;  /* 0x0000000605057290 */ /* 0x000fc6000fffe03f */
[----:B0-----:R-:W-:Y:S01]  /*111c0*/  @P0 IMAD.HI.U32 R3, R2, R3, RZ ;  /* 0x0000000302030227 */ /* 0x001fe200078e00ff */
[----:B------:R-:W-:-:S03]  /*111d0*/  UIMAD.WIDE.U32 UR4, UR43, UR8, UR4 ;  /* 0x000000082b0472a5 */ /* 0x000fc6000f8e0004 */
[----:B------:R-:W-:Y:S01]  /*111e0*/  IMAD.MOV.U32 R6, RZ, RZ, R2 ;  /* 0x000000ffff067224 */ /* 0x000fe200078e0002 */
[----:B------:R-:W-:Y:S01]  /*111f0*/  UIMAD UR6, UR7, UR8, URZ ;  /* 0x00000008070672a4 */ /* 0x000fe2000f8e023f */
[----:B------:R-:W0:Y:S01]  /*11200*/  S2R R10, SR_TID.X ;  /* 0x00000000000a7919 */ /* 0x000e220000002100 */
[----:B------:R-:W-:Y:S02]  /*11210*/  IMAD.U32 R4, RZ, RZ, UR4 ;  /* 0x00000004ff047e24 */ /* 0x000fe4000f8e00ff */
[----:B------:R-:W-:Y:S01]  /*11220*/  UIMAD UR6, UR43, UR9, UR6 ;  /* 0x000000092b0672a4 */ /* 0x000fe2000f8e0206 */
[----:B--2---:R-:W-:-:S05]  /*11230*/  @P0 SHF.R.U32.HI R6, RZ, R0, R3 ;  /* 0x00000000ff060219 */ /* 0x004fca0000011603 */
[----:B------:R-:W-:Y:S01]  /*11240*/  IMAD.MOV R0, RZ, RZ, -R6 ;  /* 0x000000ffff007224 */ /* 0x000fe200078e0a06 */
[----:B------:R-:W-:-:S03]  /*11250*/  UIADD3 UR6, UR5, UR6, URZ ;  /* 0x0000000605067290 */ /* 0x000fc6000fffe03f */
[----:B------:R-:W-:Y:S02]  /*11260*/  IMAD R0, R7, R0, R2 ;  /* 0x0000000007007224 */ /* 0x000fe400078e0202 */
[----:B------:R-:W-:Y:S01]  /*11270*/  IMAD.MOV.U32 R2, RZ, RZ, R4 ;  /* 0x000000ffff027224 */ /* 0x000fe200078e0004 */
[----:B------:R-:W-:Y:S01]  /*11280*/  SHF.R.S32.HI R4, RZ, 0x1f, R6 ;  /* 0x0000001fff047819 */ /* 0x000fe20000011406 */
[----:B------:R-:W-:Y:S01]  /*11290*/  IMAD.U32 R5, RZ, RZ, UR5 ;  /* 0x00000005ff057e24 */ /* 0x000fe2000f8e00ff */
[----:B------:R-:W-:Y:S01]  /*112a0*/  ULDC.64 UR4, c[0x0][0x2d0] ;  /* 0x0000b40000047ab9 */ /* 0x000fe20000000a00 */
[----:B------:R-:W-:Y:S01]  /*112b0*/  IMAD.U32 R3, RZ, RZ, UR6 ;  /* 0x00000006ff037e24 */ /* 0x000fe2000f8e00ff */
[----:B------:R-:W-:Y:S01]  /*112c0*/  ULDC UR6, c[0x0][0x2b8] ;  /* 0x0000ae0000067ab9 */ /* 0x000fe20000000800 */
[----:B------:R-:W-:Y:S02]  /*112d0*/  IMAD R4, R4, UR4, RZ ;  /* 0x0000000404047c24 */ /* 0x000fe4000f8e02ff */
[----:B------:R-:W-:-:S04]  /*112e0*/  IMAD.WIDE.U32 R2, R6, UR4, R2 ;  /* 0x0000000406027c25 */ /* 0x000fc8000f8e0002 */
[----:B------:R-:W-:Y:S01]  /*112f0*/  IMAD R4, R6, UR5, R4 ;  /* 0x0000000506047c24 */ /* 0x000fe2000f8e0204 */
[----:B------:R-:W-:-:S03]  /*11300*/  ULDC.64 UR4, c[0x0][0x2c8] ;  /* 0x0000b20000047ab9 */ /* 0x000fc60000000a00 */
[----:B------:R-:W-:Y:S01]  /*11310*/  IMAD.IADD R3, R3, 0x1, R4 ;  /* 0x0000000103037824 */ /* 0x000fe200078e0204 */
[----:B------:R-:W-:Y:S01]  /*11320*/  SHF.R.S32.HI R4, RZ, 0x1f, R0 ;  /* 0x0000001fff047819 */ /* 0x000fe20000011400 */
[----:B0-----:R-:W-:-:S04]  /*11330*/  IMAD.SHL.U32 R10, R10, 0x8, RZ ;  /* 0x000000080a0a7824 */ /* 0x001fc800078e00ff */
[----:B------:R-:W-:Y:S02]  /*11340*/  IMAD R4, R4, UR4, RZ ;  /* 0x0000000404047c24 */ /* 0x000fe4000f8e02ff */
[----:B------:R-:W-:-:S04]  /*11350*/  IMAD.WIDE.U32 R2, R0, UR4, R2 ;  /* 0x0000000400027c25 */ /* 0x000fc8000f8e0002 */
[----:B------:R-:W-:Y:S01]  /*11360*/  IMAD R4, R0, UR5, R4 ;  /* 0x0000000500047c24 */ /* 0x000fe2000f8e0204 */
[----:B------:R-:W-:Y:S01]  /*11370*/  ULDC.64 UR4, c[0x0][0x280] ;  /* 0x0000a00000047ab9 */ /* 0x000fe20000000a00 */
[----:B------:R-:W-:Y:S02]  /*11380*/  LOP3.LUT R10, R10, 0x38, RZ, 0xc0, !PT ;  /* 0x000000380a0a7812 */ /* 0x000fe400078ec0ff */
[----:B------:R-:W-:Y:S01]  /*11390*/  IMAD.IADD R3, R3, 0x1, R4 ;  /* 0x0000000103037824 */ /* 0x000fe200078e0204 */
[----:B------:R-:W-:Y:S01]  /*113a0*/  LEA R0, P1, R2, UR4, 0x1 ;  /* 0x0000000402007c11 */ /* 0x000fe2000f8208ff */
[----:B------:R-:W-:Y:S01]  /*113b0*/  UMOV UR4, 0xffffffff ;  /* 0xffffffff00047882 */ /* 0x000fe20000000000 */
[----:B------:R-:W-:Y:S02]  /*113c0*/  ISETP.GE.AND P0, PT, R10, UR6, PT ;  /* 0x000000060a007c0c */ /* 0x000fe4000bf06270 */
[----:B------:R-:W-:Y:S01]  /*113d0*/  LEA.HI.X R2, R2, UR5, R3, 0x1, P1 ;  /* 0x0000000502027c11 */ /* 0x000fe200088f0c03 */
[----:B-1----:R-:W-:Y:S10]  /*113e0*/  BRA.DIV UR4, `(.L_x_1852) ;  /* 0x0000004204d07947 */ /* 0x002ff4000b800000 */
[----:B------:R-:W0:Y:S01]  /*113f0*/  S2R R8, SR_TID.X ;  /* 0x0000000000087919 */ /* 0x000e220000002100 */
[----:B------:R-:W-:Y:S02]  /*11400*/  ULDC UR4, c[0x0][0x288] ;  /* 0x0000a20000047ab9 */ /* 0x000fe40000000800 */
[----:B------:R-:W-:Y:S01]  /*11410*/  IMAD R3, R7, UR4, RZ ;  /* 0x0000000407037c24 */ /* 0x000fe2000f8e02ff */
[----:B------:R-:W1:Y:S04]  /*11420*/  SHFL.IDX PT, R6, R0, RZ, 0x181f ;  /* 0x00181fff00067589 */ /* 0x000e6800000e0000 */
[----:B------:R-:W2:Y:S01]  /*11430*/  SHFL.IDX PT, R5, R2, RZ, 0x181f ;  /* 0x00181fff02057589 */ /* 0x000ea200000e0000 */
[----:B0-----:R-:W-:-:S04]  /*11440*/  LOP3.LUT R8, R8, 0x7f, RZ, 0xc0, !PT ;  /* 0x0000007f08087812 */ /* 0x001fc800078ec0ff */
[----:B------:R-:W-:-:S05]  /*11450*/  SHF.R.U32.HI R8, RZ, 0x3, R8 ;  /* 0x00000003ff087819 */ /* 0x000fca0000011608 */
[----:B------:R-:W-:-:S05]  /*11460*/  VIADD R4, R8, UR40 ;  /* 0x0000002808047c36 */ /* 0x000fca0008000000 */
[----:B------:R-:W-:-:S13]  /*11470*/  ISETP.GE.AND P1, PT, R4, R3, PT ;  /* 0x000000030400720c */ /* 0x000fda0003f26270 */
[----:B-1----:R-:W-:-:S05]  /*11480*/  @!P1 LEA R6, P2, R10, R6, 0x1 ;  /* 0x000000060a069211 */ /* 0x002fca00078408ff */
[----:B--2---:R-:W-:-:S04]  /*11490*/  @!P1 IMAD.X R5, RZ, RZ, R5, P2 ;  /* 0x000000ffff059224 */ /* 0x004fc800010e0605 */
[----:B------:R-:W-:Y:S02]  /*114a0*/  @!P1 IMAD.MOV.U32 R7, RZ, RZ, R5 ;  /* 0x000000ffff079224 */ /* 0x000fe400078e0005 */
[----:B------:R-:W-:-:S03]  /*114b0*/  VIADD R5, R4, 0x10 ;  /* 0x0000001004057836 */ /* 0x000fc60000000000 */
[----:B------:R-:W-:Y:S01]  /*114c0*/  @!PT LDS RZ, [RZ] ;  /* 0x00000000fffff984 */ /* 0x000fe20000000800 */
[----:B-----5:R0:W-:Y:S02]  /*114d0*/  @!P1 LDGSTS.E.BYPASS.LTC128B.128 [R9+0x20400], desc[UR46][R6.64], !P0 ;  /* 0x2040000006099fae */ /* 0x0201e4000c101d6e */
[----:B------:R-:W-:Y:S02]  /*114e0*/  ISETP.GE.AND P1, PT, R5, R3, PT ;  /* 0x000000030500720c */ /* 0x000fe40003f26270 */
[----:B------:R-:W-:Y:S04]  /*114f0*/  SHFL.IDX PT, R5, R2, 0x1, 0x181f ;  /* 0x00381f0002057f89 */ /* 0x000fe800000e0000 */
[----:B0-----:R-:W0:Y:S07]  /*11500*/  SHFL.IDX PT, R6, R0, 0x1, 0x181f ;  /* 0x00381f0000067f89 */ /* 0x001e2e00000e0000 */
[----:B0-----:R-:W-:-:S05]  /*11510*/  @!P1 LEA R6, P2, R10, R6, 0x1 ;  /* 0x000000060a069211 */ /* 0x001fca00078408ff */
[----:B------:R-:W-:-:S04]  /*11520*/  @!P1 IMAD.X R5, RZ, RZ, R5, P2 ;  /* 0x000000ffff059224 */ /* 0x000fc800010e0605 */
[----:B------:R-:W-:Y:S02]  /*11530*/  @!P1 IMAD.MOV.U32 R7, RZ, RZ, R5 ;  /* 0x000000ffff079224 */ /* 0x000fe400078e0005 */
[----:B------:R-:W-:-:S03]  /*11540*/  VIADD R5, R4, 0x20 ;  /* 0x0000002004057836 */ /* 0x000fc60000000000 */
[----:B------:R0:W-:Y:S02]  /*11550*/  @!P1 LDGSTS.E.BYPASS.LTC128B.128 [R9+0x20c00], desc[UR46][R6.64], !P0 ;  /* 0x20c0000006099fae */ /* 0x0001e4000c101d6e */
[----:B------:R-:W-:Y:S02]  /*11560*/  ISETP.GE.AND P1, PT, R5, R3, PT ;  /* 0x000000030500720c */ /* 0x000fe40003f26270 */
[----:B------:R-:W-:Y:S04]  /*11570*/  SHFL.IDX PT, R5, R2, 0x2, 0x181f ;  /* 0x00581f0002057f89 */ /* 0x000fe800000e0000 */
[----:B0-----:R-:W0:Y:S04]  /*11580*/  SHFL.IDX PT, R6, R0, 0x2, 0x181f ;  /* 0x00581f0000067f89 */ /* 0x001e2800000e0000 */
[----:B------:R-:W1:Y:S03]  /*11590*/  SHFL.IDX PT, R0, R0, 0x3, 0x181f ;  /* 0x00781f0000007f89 */ /* 0x000e6600000e0000 */
[----:B0-----:R-:W-:-:S05]  /*115a0*/  @!P1 LEA R6, P2, R10, R6, 0x1 ;  /* 0x000000060a069211 */ /* 0x001fca00078408ff */
[----:B------:R-:W-:-:S04]  /*115b0*/  @!P1 IMAD.X R5, RZ, RZ, R5, P2 ;  /* 0x000000ffff059224 */ /* 0x000fc800010e0605 */
[----:B------:R-:W-:Y:S02]  /*115c0*/  @!P1 IMAD.MOV.U32 R7, RZ, RZ, R5 ;  /* 0x000000ffff079224 */ /* 0x000fe400078e0005 */
[----:B------:R0:W2:Y:S04]  /*115d0*/  SHFL.IDX PT, R5, R2, 0x3, 0x181f ;  /* 0x00781f0002057f89 */ /* 0x0000a800000e0000 */
[----:B-1----:R0:W-:Y:S02]  /*115e0*/  @!P1 LDGSTS.E.BYPASS.LTC128B.128 [R9+0x21400], desc[UR46][R6.64], !P0 ;  /* 0x2140000006099fae */ /* 0x0021e4000c101d6e */
.L_x_1968:
        /* <DEDUP_REMOVED lines=10> */
.L_x_1853:
[----:B------:R-:W-:Y:S02]  /*11690*/  PLOP3.LUT P1, PT, P1, P0, PT, 0xa2, 0x0 ;  /* 0x000000000000781c */ /* 0x000fe40000f21472 */
[----:B------:R-:W-:-:S08]  /*116a0*/  @P0 R2UR P1, UR4, R17 ;  /* 0x00000000110402ca */ /* 0x000fd00000020000 */
[----:B------:R-:W-:-:S05]  /*116b0*/  @P0 PLOP3.LUT P0, PT, P1, PT, PT, 0x80, 0x0 ;  /* 0x000000000000081c */ /* 0x000fca0000f0f070 */
[----:B------:R-:W-:Y:S01]  /*116c0*/  @!P1 SYNCS.ARRIVE.TRANS64.RED.A0T1 RZ, [UR4+0x28c00], RZ ;  /* 0x028c00ffffff99a7 */ /* 0x000fe20008200404 */
[----:B------:R-:W-:Y:S07]  /*116d0*/  @!P1 ARRIVES.LDGSTSBAR.64.TRANSCNT [UR4+0x28c00] ;  /* 0x028c0000ff0099b0 */ /* 0x000fee0008000a84 */
[----:B------:R-:W-:Y:S05]  /*116e0*/  @P0 BRA.U.ANY `(.L_x_1853) ;  /* 0xfffffffd00e80947 */ /* 0x000fea000393ffff */
[----:B0-----:R-:W2:Y:S02]  /*116f0*/  LDL.LU R2, [R1+0x18] ;  /* 0x0000180001027983 */ /* 0x001ea40000300800 */
        /* <DEDUP_REMOVED lines=11> */
.L_x_1969:
[----:B------:R-:W-:Y:S05]  /*117b0*/  BSYNC B0 ;  /* 0x0000000000007941 */ /* 0x000fea0003800000 */
.L_x_1854:
[----:B------:R-:W2:Y:S01]  /*117c0*/  LDL R2, [R1+0x8] ;  /* 0x0000080001027983 */ /* 0x000ea20000100800 */
[----:B------:R-:W-:Y:S01]  /*117d0*/  BSSY B0, `(.L_x_1856) ;  /* 0x0000095000007945 */ /* 0x000fe20003800000 */
[----:B--2---:R-:W-:-:S13]  /*117e0*/  ISETP.NE.AND P0, PT, R2, RZ, PT ;  /* 0x000000ff0200720c */ /* 0x004fda0003f05270 */
[----:B------:R-:W-:Y:S05]  /*117f0*/  @!P0 BRA `(.L_x_1857) ;  /* 0x0000000800488947 */ /* 0x000fea0003800000 */
[----:B------:R-:W2:Y:S01]  /*11800*/  LDL R3, [R1] ;  /* 0x0000000001037983 */ /* 0x000ea20000100800 */
[----:B0-----:R-:W-:Y:S01]  /*11810*/  IMAD R0, R18, 0x8, R17 ;  /* 0x0000000812007824 */ /* 0x001fe200078e0211 */
[----:B------:R-:W-:Y:S01]  /*11820*/  BSSY B1, `(.L_x_1858) ;  /* 0x0000007000017945 */ /* 0x000fe20003800000 */
[----:B------:R-:W0:Y:S02]  /*11830*/  S2R R2, SR_TID.X ;  /* 0x0000000000027919 */ /* 0x000e240000002100 */
[----:B0-----:R-:W-:-:S04]  /*11840*/  LOP3.LUT R2, R2, 0x7f, RZ, 0xc0, !PT ;  /* 0x0000007f02027812 */ /* 0x001fc800078ec0ff */
[----:B------:R-:W-:Y:S02]  /*11850*/  ISETP.NE.AND P1, PT, R2, RZ, PT ;  /* 0x000000ff0200720c */ /* 0x000fe40003f25270 */
[----:B--2---:R-:W-:-:S04]  /*11860*/  SHF.L.U32 R3, R3, 0x1f, RZ ;  /* 0x0000001f03037819 */ /* 0x004fc800000006ff */
[----:B------:R-:W0:Y:S02]  /*11870*/  SYNCS.PHASECHK.TRANS64.TRYWAIT P0, [R0+URZ+0x28c60], R3 ;  /* 0x028c6003000075a7 */ /* 0x000e24000800017f */
[----:B0-----:R-:W-:Y:S05]  /*11880*/  @!P0 BRA `(.L_x_1859) ;  /* 0x0000004000f88947 */ /* 0x001fea0003800000 */
.L_x_1970:
[----:B------:R-:W-:Y:S05]  /*11890*/  BSYNC B1 ;  /* 0x0000000000017941 */ /* 0x000fea0003800000 */
.L_x_1858:
        /* <DEDUP_REMOVED lines=9> */
.L_x_1861:
[----:B------:R-:W-:Y:S05]  /*11930*/  BSYNC B1 ;  /* 0x0000000000017941 */ /* 0x000fea0003800000 */
.L_x_1860:
[----:B------:R-:W2:Y:S01]  /*11940*/  LDL.LU R2, [R1+0x14] ;  /* 0x0000140001027983 */ /* 0x000ea20000300800 */
[----:B------:R-:W-:Y:S01]  /*11950*/  UIADD3 UR4, UP0, UR44, 0x470, URZ ;  /* 0x000004702c047890 */ /* 0x000fe2000ff1e03f */
[----:B------:R-:W-:Y:S01]  /*11960*/  PLOP3.LUT P0, PT, PT, PT, PT, 0x80, 0x0 ;  /* 0x000000000000781c */ /* 0x000fe20003f0f070 */
[----:B0-----:R-:W-:Y:S01]  /*11970*/  VIADD R0, R0, 0x28c50 ;  /* 0x00028c5000007836 */ /* 0x001fe20000000000 */
[----:B------:R-:W-:Y:S01]  /*11980*/  UMOV UR6, 0x0 ;  /* 0x0000000000067882 */ /* 0x000fe20000000000 */
[----:B------:R-:W-:Y:S01]  /*11990*/  UIADD3.X UR5, URZ, UR45, URZ, UP0, !UPT ;  /* 0x0000002d3f057290 */ /* 0x000fe200087fe43f */
[----:B------:R-:W-:Y:S01]  /*119a0*/  UMOV UR7, 0x14f00000 ;  /* 0x14f0000000077882 */ /* 0x000fe20000000000 */
[----:B------:R-:W-:Y:S01]  /*119b0*/  UMOV UR10, URZ ;  /* 0x0000003f000a7c82 */ /* 0x000fe20008000000 */
[----:B--2---:R-:W-:Y:S02]  /*119c0*/  IMAD.SHL.U32 R3, R2, 0x40, RZ ;  /* 0x0000004002037824 */ /* 0x004fe400078e00ff */
[----:B------:R-:W-:-:S04]  /*119d0*/  IMAD R2, R18, 0x10000, R17 ;  /* 0x0001000012027824 */ /* 0x000fc800078e0211 */
[----:B------:R-:W-:-:S07]  /*119e0*/  VIADD R4, R2, 0x400 ;  /* 0x0000040002047836 */ /* 0x000fce0000000000 */
.L_x_1862:
[----:B------:R-:W-:-:S13]  /*119f0*/  @P0 ELECT P1, URZ, PT ;  /* 0x00000000003f082f */ /* 0x000fda0003820000 */
[----:B------:R-:W-:Y:S01]  /*11a00*/  @P1 R2UR UR13, R16 ;  /* 0x00000000100d12ca */ /* 0x000fe200000e0000 */
[----:B------:R-:W-:Y:S01]  /*11a10*/  UMOV UR12, UR36 ;  /* 0x00000024000c7c82 */ /* 0x000fe20008000000 */
[----:B------:R-:W-:Y:S02]  /*11a20*/  @P1 R2UR UR11, R3 ;  /* 0x00000000030b12ca */ /* 0x000fe400000e0000 */
[----:B------:R-:W-:Y:S02]  /*11a30*/  @P1 R2UR UR9, R0 ;  /* 0x00000000000912ca */ /* 0x000fe400000e0000 */
[----:B------:R-:W-:Y:S02]  /*11a40*/  @P1 R2UR UR8, R4 ;  /* 0x00000000040812ca */ /* 0x000fe400000e0000 */
[----:B------:R-:W-:Y:S02]  /*11a50*/  @P1 PLOP3.LUT P0, PT, P1, PT, PT, 0x8, 0x0 ;  /* 0x000000000000181c */ /* 0x000fe40000f0e170 */
        /* <DEDUP_REMOVED lines=8> */
.L_x_1863:
        /* <DEDUP_REMOVED lines=15> */
.L_x_1864:
        /* <DEDUP_REMOVED lines=15> */
.L_x_1865:
        /* <DEDUP_REMOVED lines=15> */
.L_x_1866:
        /* <DEDUP_REMOVED lines=15> */
.L_x_1867:
        /* <DEDUP_REMOVED lines=15> */
.L_x_1868:
        /* <DEDUP_REMOVED lines=15> */
.L_x_1869:
        /* <DEDUP_REMOVED lines=9> */
[----:B-1----:R-:W-:Y:S05]  /*12110*/  @P0 BRA.U.ANY `(.L_x_1869) ;  /* 0xfffffffd00d80947 */ /* 0x002fea000393ffff */
.L_x_1857:
[----:B------:R-:W-:Y:S05]  /*12120*/  BSYNC B0 ;  /* 0x0000000000007941 */ /* 0x000fea0003800000 */
.L_x_1856:
[----:B------:R-:W-:-:S04]  /*12130*/  UIADD3 UR4, UR39, -0x2, URZ ;  /* 0xfffffffe27047890 */ /* 0x000fc8000fffe03f */
[----:B------:R-:W-:-:S06]  /*12140*/  UISETP.GE.AND UP0, UPT, UR4, UR38, UPT ;  /* 0x000000260400728c */ /* 0x000fcc000bf06270 */
[----:B------:R-:W-:-:S13]  /*12150*/  PLOP3.LUT P0, PT, PT, PT, UP0, 0x80, 0x0 ;  /* 0x000000000000781c */ /* 0x000fda0003f0f008 */
[----:B------:R-:W-:Y:S05]  /*12160*/  @!P0 BRA `(.L_x_1870) ;  /* 0x00000028005c8947 */ /* 0x000fea0003800000 */
[----:B------:R-:W-:Y:S01]  /*12170*/  IMAD R3, RZ, RZ, -UR39 ;  /* 0x80000027ff037e24 */ /* 0x000fe2000f8e02ff */
[----:B------:R-:W-:-:S04]  /*12180*/  LOP3.LUT R6, RZ, UR38, RZ, 0x33, !PT ;  /* 0x00000026ff067c12 */ /* 0x000fc8000f8e33ff */
[----:B------:R-:W-:-:S05]  /*12190*/  VIADDMNMX R6, R3, 0x1, R6, !PT ;  /* 0x0000000103067846 */ /* 0x000fca0007800106 */
[----:B0-----:R-:W-:-:S05]  /*121a0*/  VIADD R0, R6, UR39 ;  /* 0x0000002706007c36 */ /* 0x001fca0008000000 */
[----:B------:R-:W-:-:S04]  /*121b0*/  LOP3.LUT R0, R0, 0x1, RZ, 0xc0, !PT ;  /* 0x0000000100007812 */ /* 0x000fc800078ec0ff */
[----:B------:R-:W-:Y:S01]  /*121c0*/  ISETP.NE.U32.AND P0, PT, R0, 0x1, PT ;  /* 0x000000010000780c */ /* 0x000fe20003f05070 */
[----:B------:R-:W-:-:S12]  /*121d0*/  IMAD.U32 R0, RZ, RZ, UR4 ;  /* 0x00000004ff007e24 */ /* 0x000fd8000f8e00ff */
[----:B------:R-:W-:Y:S05]  /*121e0*/  @P0 BRA `(.L_x_1871) ;  /* 0x0000000c00600947 */ /* 0x000fea0003800000 */
[----:B------:R-:W2:Y:S04]  /*121f0*/  LDL R4, [R1+0x8] ;  /* 0x0000080001047983 */ /* 0x000ea80000100800 */
[----:B------:R-:W3:Y:S01]  /*12200*/  LDL.LU R8, [R1] ;  /* 0x0000000001087983 */ /* 0x000ee20000300800 */
[----:B------:R-:W-:Y:S01]  /*12210*/  VIADD R18, R18, 0x1 ;  /* 0x0000000112127836 */ /* 0x000fe20000000000 */
[----:B------:R-:W-:Y:S04]  /*12220*/  BSSY B0, `(.L_x_1872) ;  /* 0x00000d2000007945 */ /* 0x000fe80003800000 */
[----:B------:R-:W-:-:S04]  /*12230*/  ISETP.NE.AND P0, PT, R18, 0x2, PT ;  /* 0x000000021200780c */ /* 0x000fc80003f05270 */
[----:B------:R-:W-:Y:S02]  /*12240*/  SEL R2, RZ, 0x1, P0 ;  /* 0x00000001ff027807 */ /* 0x000fe40000000000 */
[----:B------:R-:W-:Y:S02]  /*12250*/  SEL R18, R18, RZ, P0 ;  /* 0x000000ff12127207 */ /* 0x000fe40000000000 */
[----:B--2---:R-:W-:Y:S02]  /*12260*/  ISETP.NE.AND P2, PT, R4, RZ, PT ;  /* 0x000000ff0400720c */ /* 0x004fe40003f45270 */
[----:B---3--:R-:W-:-:S05]  /*12270*/  LOP3.LUT R8, R8, R2, RZ, 0x3c, !PT ;  /* 0x0000000208087212 */ /* 0x008fca00078e3cff */
[----:B------:R0:W-:Y:S06]  /*12280*/  STL [R1], R8 ;  /* 0x0000000801007387 */ /* 0x0001ec0000100800 */
[----:B------:R-:W-:Y:S05]  /*12290*/  @!P2 BRA `(.L_x_1873) ;  /* 0x0000000c0028a947 */ /* 0x000fea0003800000 */
[----:B------:R-:W2:Y:S02]  /*122a0*/  LDL R4, [R1+0xc] ;  /* 0x00000c0001047983 */ /* 0x000ea40000100800 */
[----:B--2---:R-:W-:-:S13]  /*122b0*/  ISETP.NE.AND P2, PT, R4, RZ, PT ;  /* 0x000000ff0400720c */ /* 0x004fda0003f45270 */
[----:B------:R-:W-:Y:S05]  /*122c0*/  @!P2 BRA `(.L_x_1874) ;  /* 0x00000000004ca947 */ /* 0x000fea0003800000 */
[----:B------:R-:W2:Y:S01]  /*122d0*/  LDL R7, [R1+0x4] ;  /* 0x0000040001077983 */ /* 0x000ea20000100800 */
[----:B------:R-:W1:Y:S01]  /*122e0*/  LDC R5, c[0x0][0x43c] ;  /* 0x00010f00ff057b82 */ /* 0x000e620000000800 */
[----:B------:R-:W-:Y:S01]  /*122f0*/  IMAD.MOV.U32 R4, RZ, RZ, R0 ;  /* 0x000000ffff047224 */ /* 0x000fe200078e0000 */
[----:B------:R-:W-:Y:S01]  /*12300*/  ULDC.64 UR4, c[0x0][0x428] ;  /* 0x00010a0000047ab9 */ /* 0x000fe20000000a00 */
[----:B-1----:R-:W-:-:S13]  /*12310*/  ISETP.NE.AND P0, PT, R5, 0x1, PT ;  /* 0x000000010500780c */ /* 0x002fda0003f05270 */
[----:B------:R-:W1:Y:S02]  /*12320*/  @P0 LDC.64 R2, c[0x0][0x440] ;  /* 0x00011000ff020b82 */ /* 0x000e640000000a00 */
[----:B-1----:R-:W-:-:S05]  /*12330*/  @P0 IMAD.HI.U32 R2, R0, R2, RZ ;  /* 0x0000000200020227 */ /* 0x002fca00078e00ff */
[----:B------:R-:W-:-:S05]  /*12340*/  @P0 SHF.R.U32.HI R4, RZ, R3, R2 ;  /* 0x00000003ff040219 */ /* 0x000fca0000011602 */
[----:B------:R-:W-:-:S04]  /*12350*/  IMAD.MOV R2, RZ, RZ, -R4 ;  /* 0x000000ffff027224 */ /* 0x000fc800078e0a04 */
[----:B------:R-:W-:Y:S01]  /*12360*/  IMAD R0, R5, R2, R0 ;  /* 0x0000000205007224 */ /* 0x000fe200078e0200 */
[--C-:B------:R-:W-:Y:S01]  /*12370*/  SHF.R.S32.HI R5, RZ, 0x1f, R4.reuse ;  /* 0x0000001fff057819 */ /* 0x100fe20000011404 */
[----:B------:R-:W1:Y:S02]  /*12380*/  LDC.64 R2, c[0x0][0x418] ;  /* 0x00010600ff027b82 */ /* 0x000e640000000a00 */
[----:B------:R-:W-:-:S03]  /*12390*/  IMAD.WIDE.U32 R4, R19, UR4, R4 ;  /* 0x0000000413047c25 */ /* 0x000fc6000f8e0004 */
[----:B-1----:R-:W-:Y:S01]  /*123a0*/  LEA R2, P0, R4, R2, 0x2 ;  /* 0x0000000204027211 */ /* 0x002fe200078010ff */
[----:B--2---:R-:W-:-:S04]  /*123b0*/  IMAD R7, R7, UR4, RZ ;  /* 0x0000000407077c24 */ /* 0x004fc8000f8e02ff */
[----:B------:R-:W-:-:S04]  /*123c0*/  IMAD R7, R19, UR5, R7 ;  /* 0x0000000513077c24 */ /* 0x000fc8000f8e0207 */
[----:B------:R-:W-:-:S05]  /*123d0*/  IMAD.IADD R7, R7, 0x1, R5 ;  /* 0x0000000107077824 */ /* 0x000fca00078e0205 */
[----:B------:R-:W-:-:S05]  /*123e0*/  LEA.HI.X R3, R4, R3, R7, 0x2, P0 ;  /* 0x0000000304037211 */ /* 0x000fca00000f1407 */
[----:B------:R1:W5:Y:S02]  /*123f0*/  LDG.E R16, desc[UR46][R2.64] ;  /* 0x0000002e02107981 */ /* 0x000364000c1e1900 */
.L_x_1874:
[----:B-1----:R-:W-:Y:S01]  /*12400*/  IMAD R2, R18, 0x8, R17 ;  /* 0x0000000812027824 */ /* 0x002fe200078e0211 */
[----:B------:R-:W-:Y:S01]  /*12410*/  SHF.L.U32 R4, R8, 0x1f, RZ ;  /* 0x0000001f08047819 */ /* 0x000fe200000006ff */
[----:B------:R-:W1:Y:S01]  /*12420*/  S2R R3, SR_TID.X ;  /* 0x0000000000037919 */ /* 0x000e620000002100 */
[----:B------:R-:W-:Y:S02]  /*12430*/  BSSY B1, `(.L_x_1875) ;  /* 0x0000005000017945 */ /* 0x000fe40003800000 */
[----:B------:R-:W2:Y:S01]  /*12440*/  SYNCS.PHASECHK.TRANS64.TRYWAIT P0, [R2+URZ+0x28c40], R4 ;  /* 0x028c4004020075a7 */ /* 0x000ea2000800017f */
[----:B-1----:R-:W-:-:S04]  /*12450*/  LOP3.LUT R3, R3, 0x7f, RZ, 0xc0, !PT ;  /* 0x0000007f03037812 */ /* 0x002fc800078ec0ff */
[----:B------:R-:W-:Y:S01]  /*12460*/  ISETP.NE.AND P1, PT, R3, RZ, PT ;  /* 0x000000ff0300720c */ /* 0x000fe20003f25270 */
[----:B--2---:R-:W-:-:S12]  /*12470*/  @!P0 BRA `(.L_x_1876) ;  /* 0x0000003800108947 */ /* 0x004fd80003800000 */
.L_x_1971:
[----:B------:R-:W-:Y:S05]  /*12480*/  BSYNC B1 ;  /* 0x0000000000017941 */ /* 0x000fea0003800000 */
.L_x_1875:
        /* <DEDUP_REMOVED lines=9> */
.L_x_1878:
[----:B------:R-:W-:Y:S05]  /*12520*/  BSYNC B1 ;  /* 0x0000000000017941 */ /* 0x000fea0003800000 */
.L_x_1877:
[----:B------:R-:W-:Y:S01]  /*12530*/  IMAD.MOV.U32 R7, RZ, RZ, RZ ;  /* 0x000000ffff077224 */ /* 0x000fe200078e00ff */
[----:B------:R-:W-:Y:S01]  /*12540*/  UIADD3 UR4, UP0, UR44, 0x370, URZ ;  /* 0x000003702c047890 */ /* 0x000fe2000ff1e03f */
[----:B------:R-:W-:Y:S01]  /*12550*/  IMAD R5, R18, 0x2000, R17 ;  /* 0x0000200012057824 */ /* 0x000fe200078e0211 */
        /* <DEDUP_REMOVED lines=8> */
.L_x_1879:
[----:B------:R-:W-:-:S13]  /*125e0*/  @P0 ELECT P2, URZ, PT ;  /* 0x00000000003f082f */ /* 0x000fda0003840000 */
[----:B-----5:R-:W-:Y:S01]  /*125f0*/  @P2 R2UR UR13, R16 ;  /* 0x00000000100d22ca */ /* 0x020fe200000e0000 */
[----:B------:R-:W-:Y:S01]  /*12600*/  UMOV UR12, UR36 ;  /* 0x00000024000c7c82 */ /* 0x000fe20008000000 */
[----:B------:R-:W-:Y:S02]  /*12610*/  @P2 R2UR UR11, R3 ;  /* 0x00000000030b22ca */ /* 0x000fe400000e0000 */
[----:B------:R-:W-:Y:S02]  /*12620*/  @P2 R2UR UR9, R5 ;  /* 0x00000000050922ca */ /* 0x000fe400000e0000 */
[----:B------:R-:W-:Y:S02]  /*12630*/  @P2 R2UR UR8, R0 ;  /* 0x00000000000822ca */ /* 0x000fe400000e0000 */
[----:B------:R-:W-:Y:S02]  /*12640*/  @P2 PLOP3.LUT P0, PT, P2, PT, PT, 0x8, 0x0 ;  /* 0x000000000000281c */ /* 0x000fe4000170e170 */
[----:B------:R-:W-:-:S09]  /*12650*/  PLOP3.LUT P2, PT, PT, PT, PT, 0x8, 0x0 ;  /* 0x000000000000781c */ /* 0x000fd20003f4e170 */
[----:B------:R2:W-:Y:S02]  /*12660*/  UTMALDG.4D [UR8], [UR4], desc[UR6] ;  /* 0x00000608040075b4 */ /* 0x0005e40008019000 */
[----:B--2---:R-:W-:Y:S05]  /*12670*/  @P0 BRA.U.ANY `(.L_x_1879) ;  /* 0xfffffffd00d80947 */ /* 0x004fea000393ffff */
[----:B------:R-:W2:Y:S01]  /*12680*/  SYNCS.PHASECHK.TRANS64.TRYWAIT P0, [R2+URZ+0x28c60], R4 ;  /* 0x028c6004020075a7 */ /* 0x000ea2000800017f */
[----:B------:R-:W-:Y:S04]  /*12690*/  BSSY B1, `(.L_x_1880) ;  /* 0x0000002000017945 */ /* 0x000fe80003800000 */
[----:B--2---:R-:W-:Y:S05]  /*126a0*/  @!P0 BRA `(.L_x_1881) ;  /* 0x0000003400988947 */ /* 0x004fea0003800000 */
.L_x_1972:
[----:B------:R-:W-:Y:S05]  /*126b0*/  BSYNC B1 ;  /* 0x0000000000017941 */ /* 0x000fea0003800000 */
.L_x_1880:
[----:B------:R-:W-:Y:S01]  /*126c0*/  BSSY B1, `(.L_x_1882) ;  /* 0x000000b000017945 */ /* 0x000fe20003800000 */
[----:B0-----:R-:W-:Y:S02]  /*126d0*/  IMAD.MOV.U32 R8, RZ, RZ, 0x0 ;  /* 0x00000000ff087424 */ /* 0x001fe400078e00ff */
[----:B------:R-:W-:Y:S01]  /*126e0*/  IMAD.MOV.U32 R9, RZ, RZ, 0x14f00000 ;  /* 0x14f00000ff097424 */ /* 0x000fe200078e00ff */
[----:B------:R-:W-:Y:S06]  /*126f0*/  @P1 BRA `(.L_x_1883) ;  /* 0x00000000001c1947 */ /* 0x000fec0003800000 */
[----:B------:R-:W0:Y:S01]  /*12700*/  S2R R5, SR_TID.X ;  /* 0x0000000000057919 */ /* 0x000e220000002100 */
[----:B------:R-:W-:-:S04]  /*12710*/  IMAD.MOV.U32 R0, RZ, RZ, 0x10000 ;  /* 0x00010000ff007424 */ /* 0x000fc800078e00ff */
[----:B------:R3:W-:Y:S01]  /*12720*/  SYNCS.ARRIVE.TRANS64 RZ, [R2+URZ+0x28c50], R0 ;  /* 0x028c500002ff79a7 */ /* 0x0007e2000800003f */
[----:B0-----:R-:W-:-:S04]  /*12730*/  LOP3.LUT R5, R5, 0x1f, RZ, 0xc0, !PT ;  /* 0x0000001f05057812 */ /* 0x001fc800078ec0ff */
[----:B------:R-:W-:-:S13]  /*12740*/  ISETP.NE.AND P0, PT, R5, RZ, PT ;  /* 0x000000ff0500720c */ /* 0x000fda0003f05270 */
[----:B---3--:R-:W-:Y:S05]  /*12750*/  @!P0 BRA `(.L_x_1883) ;  /* 0x0000000000048947 */ /* 0x008fea0003800000 */
[----:B------:R-:W-:Y:S01]  /*12760*/  BPT.TRAP 0x1 ;  /* 0x000000040000795c */ /* 0x000fe20000300000 */
.L_x_1883:
[----:B------:R-:W-:Y:S05]  /*12770*/  BSYNC B1 ;  /* 0x0000000000017941 */ /* 0x000fea0003800000 */
.L_x_1882:
[----:B------:R-:W-:Y:S01]  /*12780*/  R2UR UR10, R7 ;  /* 0x00000000070a72ca */ /* 0x000fe200000e0000 */
[----:B------:R-:W-:Y:S01]  /*12790*/  IMAD R0, R18, 0x10000, R17 ;  /* 0x0001000012007824 */ /* 0x000fe200078e0211 */
[----:B------:R-:W-:Y:S01]  /*127a0*/  R2UR UR6, R8 ;  /* 0x00000000080672ca */ /* 0x000fe200000e0000 */
[----:B------:R-:W-:Y:S01]  /*127b0*/  UIADD3 UR4, UP0, UR44, 0x470, URZ ;  /* 0x000004702c047890 */ /* 0x000fe2000ff1e03f */
[----:B------:R-:W-:Y:S01]  /*127c0*/  R2UR UR7, R9 ;  /* 0x00000000090772ca */ /* 0x000fe200000e0000 */
[----:B-12---:R-:W-:Y:S01]  /*127d0*/  VIADD R2, R2, 0x28c50 ;  /* 0x00028c5002027836 */ /* 0x006fe20000000000 */
[----:B------:R-:W-:Y:S01]  /*127e0*/  PLOP3.LUT P0, PT, PT, PT, PT, 0x80, 0x0 ;  /* 0x000000000000781c */ /* 0x000fe20003f0f070 */
[----:B------:R-:W-:Y:S01]  /*127f0*/  VIADD R4, R0, 0x400 ;  /* 0x0000040000047836 */ /* 0x000fe20000000000 */
[----:B------:R-:W-:-:S12]  /*12800*/  UIADD3.X UR5, URZ, UR45, URZ, UP0, !UPT ;  /* 0x0000002d3f057290 */ /* 0x000fd800087fe43f */
.L_x_1884:
        /* <DEDUP_REMOVED lines=15> */
.L_x_1885:
        /* <DEDUP_REMOVED lines=15> */
.L_x_1886:
        /* <DEDUP_REMOVED lines=15> */
.L_x_1887:
        /* <DEDUP_REMOVED lines=15> */
.L_x_1888:
        /* <DEDUP_REMOVED lines=15> */
.L_x_1889:
        /* <DEDUP_REMOVED lines=15> */
.L_x_1890:
        /* <DEDUP_REMOVED lines=15> */
.L_x_1891:
        /* <DEDUP_REMOVED lines=10> */
.L_x_1873:
[----:B------:R-:W-:Y:S05]  /*12f40*/  BSYNC B0 ;  /* 0x0000000000007941 */ /* 0x000fea0003800000 */
.L_x_1872:
[----:B------:R-:W-:-:S06]  /*12f50*/  UIADD3 UR4, UR39, -0x3, URZ ;  /* 0xfffffffd27047890 */ /* 0x000fcc000fffe03f */
[----:B------:R-:W-:-:S07]  /*12f60*/  IMAD.U32 R0, RZ, RZ, UR4 ;  /* 0x00000004ff007e24 */ /* 0x000fce000f8e00ff */
.L_x_1871:
[----:B------:R-:W-:Y:S01]  /*12f70*/  ULOP3.LUT UR4, URZ, UR39, URZ, 0x33, !UPT ;  /* 0x000000273f047292 */ /* 0x000fe2000f8e333f */
[----:B------:R-:W-:Y:S01]  /*12f80*/  VIADD R6, R6, 0xfffffffe ;  /* 0xfffffffe06067836 */ /* 0x000fe20000000000 */
[----:B------:R-:W-:Y:S04]  /*12f90*/  BSSY B0, `(.L_x_1870) ;  /* 0x00001b4000007945 */ /* 0x000fe80003800000 */
[----:B------:R-:W-:-:S13]  /*12fa0*/  ISETP.NE.AND P0, PT, R6, UR4, PT ;  /* 0x0000000406007c0c */ /* 0x000fda000bf05270 */
[----:B------:R-:W-:Y:S05]  /*12fb0*/  @!P0 BRA `(.L_x_1892) ;  /* 0x0000001800c48947 */ /* 0x000fea0003800000 */
.L_x_1933:
[----:B------:R-:W2:Y:S04]  /*12fc0*/  LDL R3, [R1+0x8] ;  /* 0x0000080001037983 */ /* 0x000ea80000100800 */
[----:B------:R-:W3:Y:S01]  /*12fd0*/  LDL.LU R2, [R1] ;  /* 0x0000000001027983 */ /* 0x000ee20000300800 */
[----:B------:R-:W-:Y:S01]  /*12fe0*/  VIADD R7, R18, 0x1 ;  /* 0x0000000112077836 */ /* 0x000fe20000000000 */
[----:B------:R-:W-:Y:S05]  /*12ff0*/  YIELD ;  /* 0x0000000000007946 */ /* 0x000fea0003800000 */
[----:B------:R-:W-:Y:S01]  /*13000*/  ISETP.NE.AND P0, PT, R7, 0x2, PT ;  /* 0x000000020700780c */ /* 0x000fe20003f05270 */
[----:B------:R-:W-:Y:S03]  /*13010*/  BSSY B1, `(.L_x_1893) ;  /* 0x00000d1000017945 */ /* 0x000fe60003800000 */
[----:B------:R-:W-:-:S02]  /*13020*/  SEL R6, RZ, 0x1, P0 ;  /* 0x00000001ff067807 */ /* 0x000fc40000000000 */
[----:B------:R-:W-:Y:S02]  /*13030*/  SEL R7, R7, RZ, P0 ;  /* 0x000000ff07077207 */ /* 0x000fe40000000000 */
[----:B--2---:R-:W-:Y:S02]  /*13040*/  ISETP.NE.AND P1, PT, R3, RZ, PT ;  /* 0x000000ff0300720c */ /* 0x004fe40003f25270 */
[----:B---3--:R-:W-:-:S11]  /*13050*/  LOP3.LUT R6, R2, R6, RZ, 0x3c, !PT ;  /* 0x0000000602067212 */ /* 0x008fd600078e3cff */
[----:B------:R-:W-:Y:S05]  /*13060*/  @!P1 BRA `(.L_x_1894) ;  /* 0x0000000c002c9947 */ /* 0x000fea0003800000 */
[----:B------:R-:W2:Y:S01]  /*13070*/  LDL R2, [R1+0xc] ;  /* 0x00000c0001027983 */ /* 0x000ea20000100800 */
[----:B0-----:R-:W-:Y:S01]  /*13080*/  IMAD.MOV.U32 R8, RZ, RZ, R0 ;  /* 0x000000ffff087224 */ /* 0x001fe200078e0000 */
[----:B--2---:R-:W-:-:S13]  /*13090*/  ISETP.NE.AND P1, PT, R2, RZ, PT ;  /* 0x000000ff0200720c */ /* 0x004fda0003f25270 */
[----:B------:R-:W-:Y:S05]  /*130a0*/  @!P1 BRA `(.L_x_1895) ;  /* 0x00000000004c9947 */ /* 0x000fea0003800000 */
[----:B------:R-:W2:Y:S01]  /*130b0*/  LDL R5, [R1+0x4] ;  /* 0x0000040001057983 */ /* 0x000ea20000100800 */
[----:B------:R-:W0:Y:S01]  /*130c0*/  LDC R8, c[0x0][0x43c] ;  /* 0x00010f00ff087b82 */ /* 0x000e220000000800 */
[----:B------:R-:W-:Y:S01]  /*130d0*/  ULDC.64 UR4, c[0x0][0x428] ;  /* 0x00010a0000047ab9 */ /* 0x000fe20000000a00 */
[----:B0-----:R-:W-:-:S13]  /*130e0*/  ISETP.NE.AND P0, PT, R8, 0x1, PT ;  /* 0x000000010800780c */ /* 0x001fda0003f05270 */
[----:B------:R-:W0:Y:S02]  /*130f0*/  @P0 LDC.64 R2, c[0x0][0x440] ;  /* 0x00011000ff020b82 */ /* 0x000e240000000a00 */
[----:B0-----:R-:W-:-:S04]  /*13100*/  @P0 IMAD.HI.U32 R4, R0, R2, RZ ;  /* 0x0000000200040227 */ /* 0x001fc800078e00ff */
        /* <DEDUP_REMOVED lines=13> */
.L_x_1895:
[----:B0-----:R-:W-:Y:S01]  /*131e0*/  IMAD R4, R7, 0x8, R17 ;  /* 0x0000000807047824 */ /* 0x001fe200078e0211 */
[----:B------:R-:W-:Y:S01]  /*131f0*/  SHF.L.U32 R2, R6, 0x1f, RZ ;  /* 0x0000001f06027819 */ /* 0x000fe200000006ff */
[----:B------:R-:W0:Y:S01]  /*13200*/  S2R R3, SR_TID.X ;  /* 0x0000000000037919 */ /* 0x000e220000002100 */
[----:B------:R-:W-:Y:S02]  /*13210*/  BSSY B2, `(.L_x_1896) ;  /* 0x0000005000027945 */ /* 0x000fe40003800000 */
[----:B------:R-:W1:Y:S01]  /*13220*/  SYNCS.PHASECHK.TRANS64.TRYWAIT P0, [R4+URZ+0x28c40], R2 ;  /* 0x028c4002040075a7 */ /* 0x000e62000800017f */
[----:B0-----:R-:W-:-:S04]  /*13230*/  LOP3.LUT R3, R3, 0x7f, RZ, 0xc0, !PT ;  /* 0x0000007f03037812 */ /* 0x001fc800078ec0ff */
[----:B------:R-:W-:Y:S01]  /*13240*/  ISETP.NE.AND P1, PT, R3, RZ, PT ;  /* 0x000000ff0300720c */ /* 0x000fe20003f25270 */
[----:B-1----:R-:W-:-:S12]  /*13250*/  @!P0 BRA `(.L_x_1897) ;  /* 0x0000002800c08947 */ /* 0x002fd80003800000 */
.L_x_1973:
[----:B------:R-:W-:Y:S05]  /*13260*/  BSYNC B2 ;  /* 0x0000000000027941 */ /* 0x000fea0003800000 */
.L_x_1896:
[----:B------:R-:W-:Y:S04]  /*13270*/  BSSY B2, `(.L_x_1898) ;  /* 0x0000009000027945 */ /* 0x000fe80003800000 */
[----:B------:R-:W-:Y:S05]  /*13280*/  @P1 BRA `(.L_x_1899) ;  /* 0x00000000001c1947 */ /* 0x000fea0003800000 */
[----:B------:R-:W1:Y:S01]  /*13290*/  S2R R5, SR_TID.X ;  /* 0x0000000000057919 */ /* 0x000e620000002100 */
[----:B------:R-:W-:-:S04]  /*132a0*/  IMAD.MOV.U32 R3, RZ, RZ, 0x2000 ;  /* 0x00002000ff037424 */ /* 0x000fc800078e00ff */
[----:B------:R2:W-:Y:S01]  /*132b0*/  SYNCS.ARRIVE.TRANS64 RZ, [R4+URZ+0x28c30], R3 ;  /* 0x028c300304ff79a7 */ /* 0x0005e2000800003f */
[----:B-1----:R-:W-:-:S04]  /*132c0*/  LOP3.LUT R5, R5, 0x1f, RZ, 0xc0, !PT ;  /* 0x0000001f05057812 */ /* 0x002fc800078ec0ff */
[----:B------:R-:W-:-:S13]  /*132d0*/  ISETP.NE.AND P0, PT, R5, RZ, PT ;  /* 0x000000ff0500720c */ /* 0x000fda0003f05270 */
[----:B--2---:R-:W-:Y:S05]  /*132e0*/  @!P0 BRA `(.L_x_1899) ;  /* 0x0000000000048947 */ /* 0x004fea0003800000 */
[----:B------:R-:W-:Y:S01]  /*132f0*/  BPT.TRAP 0x1 ;  /* 0x000000040000795c */ /* 0x000fe20000300000 */
.L_x_1899:
[----:B------:R-:W-:Y:S05]  /*13300*/  BSYNC B2 ;  /* 0x0000000000027941 */ /* 0x000fea0003800000 */
.L_x_1898:
        /* <DEDUP_REMOVED lines=11> */
.L_x_1900:
        /* <DEDUP_REMOVED lines=10> */
[----:B------:R-:W1:Y:S01]  /*13460*/  SYNCS.PHASECHK.TRANS64.TRYWAIT P0, [R4+URZ+0x28c60], R2 ;  /* 0x028c6002040075a7 */ /* 0x000e62000800017f */
[----:B------:R-:W-:Y:S04]  /*13470*/  BSSY B2, `(.L_x_1901) ;  /* 0x0000002000027945 */ /* 0x000fe80003800000 */
[----:B-1----:R-:W-:Y:S05]  /*13480*/  @!P0 BRA `(.L_x_1902) ;  /* 0x0000002800488947 */ /* 0x002fea0003800000 */
.L_x_1974:
[----:B------:R-:W-:Y:S05]  /*13490*/  BSYNC B2 ;  /* 0x0000000000027941 */ /* 0x000fea0003800000 */
.L_x_1901:
        /* <DEDUP_REMOVED lines=11> */
.L_x_1904:
[----:B------:R-:W-:Y:S05]  /*13550*/  BSYNC B2 ;  /* 0x0000000000027941 */ /* 0x000fea0003800000 */
.L_x_1903:
[----:B------:R-:W-:Y:S01]  /*13560*/  R2UR UR6, R2 ;  /* 0x00000000020672ca */ /* 0x000fe200000e0000 */
[----:B------:R-:W-:Y:S01]  /*13570*/  UIADD3 UR4, UP0, UR44, 0x470, URZ ;  /* 0x000004702c047890 */ /* 0x000fe2000ff1e03f */
[----:B------:R-:W-:Y:S01]  /*13580*/  R2UR UR7, R3 ;  /* 0x00000000030772ca */ /* 0x000fe200000e0000 */
[----:B------:R-:W-:Y:S01]  /*13590*/  VIADD R4, R4, 0x28c50 ;  /* 0x00028c5004047836 */ /* 0x000fe20000000000 */
[----:B------:R-:W-:Y:S01]  /*135a0*/  R2UR UR10, R5 ;  /* 0x00000000050a72ca */ /* 0x000fe200000e0000 */
[----:B------:R-:W-:Y:S01]  /*135b0*/  IMAD R5, R7, 0x10000, R17 ;  /* 0x0001000007057824 */ /* 0x000fe200078e0211 */
[----:B------:R-:W-:Y:S01]  /*135c0*/  PLOP3.LUT P0, PT, PT, PT, PT, 0x80, 0x0 ;  /* 0x000000000000781c */ /* 0x000fe20003f0f070 */
[----:B------:R-:W-:Y:S02]  /*135d0*/  UIADD3.X UR5, URZ, UR45, URZ, UP0, !UPT ;  /* 0x0000002d3f057290 */ /* 0x000fe400087fe43f */
[----:B------:R-:W-:-:S10]  /*135e0*/  VIADD R9, R5, 0x400 ;  /* 0x0000040005097836 */ /* 0x000fd40000000000 */
.L_x_1905:
        /* <DEDUP_REMOVED lines=15> */
.L_x_1906:
        /* <DEDUP_REMOVED lines=15> */
.L_x_1907:
        /* <DEDUP_REMOVED lines=15> */
.L_x_1908:
        /* <DEDUP_REMOVED lines=15> */
.L_x_1909:
        /* <DEDUP_REMOVED lines=15> */
.L_x_1910:
        /* <DEDUP_REMOVED lines=15> */
.L_x_1911:
        /* <DEDUP_REMOVED lines=15> */
.L_x_1912:
        /* <DEDUP_REMOVED lines=10> */
.L_x_1894:
[----:B------:R-:W-:Y:S05]  /*13d20*/  BSYNC B1 ;  /* 0x0000000000017941 */ /* 0x000fea0003800000 */
.L_x_1893:
[----:B------:R-:W2:Y:S01]  /*13d30*/  LDL R2, [R1+0x8] ;  /* 0x0000080001027983 */ /* 0x000ea20000100800 */
[----:B------:R-:W-:Y:S01]  /*13d40*/  VIADD R7, R7, 0x1 ;  /* 0x0000000107077836 */ /* 0x000fe20000000000 */
[----:B------:R-:W-:Y:S04]  /*13d50*/  BSSY B1, `(.L_x_1913) ;  /* 0x00000d4000017945 */ /* 0x000fe80003800000 */
[----:B------:R-:W-:-:S04]  /*13d60*/  ISETP.NE.AND P0, PT, R7, 0x2, PT ;  /* 0x000000020700780c */ /* 0x000fc80003f05270 */
[----:B------:R-:W-:Y:S02]  /*13d70*/  SEL R3, RZ, 0x1, P0 ;  /* 0x00000001ff037807 */ /* 0x000fe40000000000 */
[----:B------:R-:W-:Y:S02]  /*13d80*/  SEL R18, R7, RZ, P0 ;  /* 0x000000ff07127207 */ /* 0x000fe40000000000 */
[----:B0-----:R-:W-:Y:S01]  /*13d90*/  LOP3.LUT R8, R6, R3, RZ, 0x3c, !PT ;  /* 0x0000000306087212 */ /* 0x001fe200078e3cff */
[----:B------:R-:W-:-:S04]  /*13da0*/  VIADD R6, R0, 0xffffffff ;  /* 0xffffffff00067836 */ /* 0x000fc80000000000 */
[----:B------:R0:W-:Y:S01]  /*13db0*/  STL [R1], R8 ;  /* 0x0000000801007387 */ /* 0x0001e20000100800 */
[----:B--2---:R-:W-:-:S13]  /*13dc0*/  ISETP.NE.AND P2, PT, R2, RZ, PT ;  /* 0x000000ff0200720c */ /* 0x004fda0003f45270 */
[----:B0-----:R-:W-:Y:S05]  /*13dd0*/  @!P2 BRA `(.L_x_1914) ;  /* 0x0000000c002ca947 */ /* 0x001fea0003800000 */
[----:B------:R-:W2:Y:S01]  /*13de0*/  LDL R2, [R1+0xc] ;  /* 0x00000c0001027983 */ /* 0x000ea20000100800 */
[----:B------:R-:W-:Y:S01]  /*13df0*/  IMAD.MOV.U32 R7, RZ, RZ, R6 ;  /* 0x000000ffff077224 */ /* 0x000fe200078e0006 */
        /* <DEDUP_REMOVED lines=21> */
.L_x_1915:
        /* <DEDUP_REMOVED lines=8> */
.L_x_1975:
[----:B------:R-:W-:Y:S05]  /*13fd0*/  BSYNC B2 ;  /* 0x0000000000027941 */ /* 0x000fea0003800000 */
.L_x_1916:
        /* <DEDUP_REMOVED lines=9> */
.L_x_1919:
[----:B------:R-:W-:Y:S05]  /*14070*/  BSYNC B2 ;  /* 0x0000000000027941 */ /* 0x000fea0003800000 */
.L_x_1918:
        /* <DEDUP_REMOVED lines=11> */
.L_x_1920:
        /* <DEDUP_REMOVED lines=13> */
.L_x_1976:
[----:B------:R-:W-:Y:S05]  /*14200*/  BSYNC B2 ;  /* 0x0000000000027941 */ /* 0x000fea0003800000 */
.L_x_1921:
        /* <DEDUP_REMOVED lines=11> */
.L_x_1924:
[----:B------:R-:W-:Y:S05]  /*142c0*/  BSYNC B2 ;  /* 0x0000000000027941 */ /* 0x000fea0003800000 */
.L_x_1923:
        /* <DEDUP_REMOVED lines=9> */
.L_x_1925:
        /* <DEDUP_REMOVED lines=15> */
.L_x_1926:
        /* <DEDUP_REMOVED lines=15> */
.L_x_1927:
        /* <DEDUP_REMOVED lines=15> */
.L_x_1928:
        /* <DEDUP_REMOVED lines=15> */
.L_x_1929:
        /* <DEDUP_REMOVED lines=15> */
.L_x_1930:
        /* <DEDUP_REMOVED lines=15> */
.L_x_1931:
        /* <DEDUP_REMOVED lines=15> */
.L_x_1932:
        /* <DEDUP_REMOVED lines=10> */
.L_x_1914:
[----:B------:R-:W-:Y:S05]  /*14a90*/  BSYNC B1 ;  /* 0x0000000000017941 */ /* 0x000fea0003800000 */
.L_x_1913:
[----:B------:R-:W-:Y:S01]  /*14aa0*/  ISETP.GT.AND P0, PT, R6, UR38, PT ;  /* 0x0000002606007c0c */ /* 0x000fe2000bf04270 */
[----:B------:R-:W-:-:S12]  /*14ab0*/  VIADD R0, R0, 0xfffffffe ;  /* 0xfffffffe00007836 */ /* 0x000fd80000000000 */
[----:B------:R-:W-:Y:S05]  /*14ac0*/  @P0 BRA `(.L_x_1933) ;  /* 0xffffffe4003c0947 */ /* 0x000fea000383ffff */
.L_x_1892:
[----:B------:R-:W-:Y:S05]  /*14ad0*/  BSYNC B0 ;  /* 0x0000000000007941 */ /* 0x000fea0003800000 */
.L_x_1870:
[----:B------:R-:W2:Y:S01]  /*14ae0*/  LDL.LU R2, [R1] ;  /* 0x0000000001027983 */ /* 0x000ea20000300800 */
[----:B0-----:R-:W0:Y:S01]  /*14af0*/  S2R R0, SR_TID.X ;  /* 0x0000000000007919 */ /* 0x001e220000002100 */
[----:B------:R-:W-:-:S05]  /*14b00*/  VIADD R18, R18, 0x1 ;  /* 0x0000000112127836 */ /* 0x000fca0000000000 */
[----:B------:R-:W-:Y:S02]  /*14b10*/  ISETP.NE.AND P0, PT, R18, 0x2, PT ;  /* 0x000000021200780c */ /* 0x000fe40003f05270 */
[----:B0-----:R-:W-:-:S04]  /*14b20*/  LOP3.LUT R0, R0, 0x7f, RZ, 0xc0, !PT ;  /* 0x0000007f00007812 */ /* 0x001fc800078ec0ff */
[----:B------:R-:W-:Y:S02]  /*14b30*/  ISETP.NE.AND P2, PT, R0, RZ, PT ;  /* 0x000000ff0000720c */ /* 0x000fe40003f45270 */
[----:B------:R-:W-:Y:S01]  /*14b40*/  SEL R0, RZ, 0x1, P0 ;  /* 0x00000001ff007807 */ /* 0x000fe20000000000 */
[----:B------:R-:W-:Y:S03]  /*14b50*/  BSSY B0, `(.L_x_1934) ;  /* 0x0000011000007945 */ /* 0x000fe60003800000 */
[----:B--2---:R-:W-:-:S05]  /*14b60*/  LOP3.LUT R2, R2, R0, RZ, 0x3c, !PT ;  /* 0x0000000002027212 */ /* 0x004fca00078e3cff */
[----:B------:R0:W-:Y:S02]  /*14b70*/  STL [R1], R2 ;  /* 0x0000000201007387 */ /* 0x0001e40000100800 */
[----:B------:R-:W-:Y:S05]  /*14b80*/  @P2 BRA `(.L_x_1935) ;  /* 0x0000000000342947 */ /* 0x000fea0003800000 */
[----:B------:R-:W1:Y:S01]  /*14b90*/  S2R R5, SR_LANEID ;  /* 0x0000000000057919 */ /* 0x000e620000000000 */
[----:B------:R-:W-:Y:S01]  /*14ba0*/  VOTEU.ANY UR4, UPT, PT ;  /* 0x0000000000047886 */ /* 0x000fe200038e0100 */
[----:B0-----:R-:W0:Y:S01]  /*14bb0*/  LDC.64 R2, c[0x0][0xc80] ;  /* 0x00032000ff027b82 */ /* 0x001e220000000a00 */
[----:B------:R-:W1:Y:S02]  /*14bc0*/  FLO.U32 R0, UR4 ;  /* 0x0000000400007d00 */ /* 0x000e6400080e0000 */
[----:B-1----:R-:W-:-:S06]  /*14bd0*/  ISETP.EQ.U32.AND P1, PT, R0, R5, PT ;  /* 0x000000050000720c */ /* 0x002fcc0003f22070 */
[----:B------:R-:W0:Y:S07]  /*14be0*/  POPC R5, UR4 ;  /* 0x0000000400057d09 */ /* 0x000e2e0008000000 */
[----:B0-----:R-:W2:Y:S01]  /*14bf0*/  @P1 ATOMG.E.ADD.STRONG.GPU PT, R3, desc[UR46][R2.64], R5 ;  /* 0x00000005020319a8 */ /* 0x001ea200081ee1ee */
[----:B------:R-:W0:Y:S02]  /*14c00*/  S2R R4, SR_LTMASK ;  /* 0x0000000000047919 */ /* 0x000e240000003900 */
[----:B0-----:R-:W-:-:S04]  /*14c10*/  LOP3.LUT R4, R4, UR4, RZ, 0xc0, !PT ;  /* 0x0000000404047c12 */ /* 0x001fc8000f8ec0ff */
[----:B------:R-:W0:Y:S01]  /*14c20*/  POPC R7, R4 ;  /* 0x0000000400077309 */ /* 0x000e220000000000 */
[----:B--2---:R-:W0:Y:S02]  /*14c30*/  SHFL.IDX PT, R0, R3, R0, 0x1f ;  /* 0x00001f0003007589 */ /* 0x004e2400000e0000 */
[----:B0-----:R-:W-:-:S05]  /*14c40*/  IADD3 R0, R0, UR42, R7 ;  /* 0x0000002a00007c10 */ /* 0x001fca000fffe007 */
[----:B------:R1:W-:Y:S02]  /*14c50*/  STL [R1+0x10], R0 ;  /* 0x0000100001007387 */ /* 0x0003e40000100800 */
.L_x_1935:
[----:B------:R-:W-:Y:S05]  /*14c60*/  BSYNC B0 ;  /* 0x0000000000007941 */ /* 0x000fea0003800000 */
.L_x_1934:
[----:B------:R-:W-:-:S07]  /*14c70*/  SEL R18, R18, RZ, P0 ;  /* 0x000000ff12127207 */ /* 0x000fce0000000000 */
.L_x_1838:
[----:B------:R-:W-:Y:S05]  /*14c80*/  BSYNC B7 ;  /* 0x0000000000077941 */ /* 0x000fea0003800000 */
.L_x_1836:
[----:B01----:R-:W2:Y:S04]  /*14c90*/  LDL R0, [R1+0x20] ;  /* 0x0000200001007983 */ /* 0x003ea80000100800 */
[----:B------:R0:W5:Y:S01]  /*14ca0*/  LDL R2, [R1+0x10] ;  /* 0x0000100001027983 */ /* 0x0001620000100800 */
[----:B--2---:R-:W-:-:S13]  /*14cb0*/  ISETP.NE.AND P0, PT, R0, RZ, PT ;  /* 0x000000ff0000720c */ /* 0x004fda0003f05270 */
[----:B0-----:R-:W-:Y:S05]  /*14cc0*/  @!P0 BRA `(.L_x_1936) ;  /* 0x0000000000288947 */ /* 0x001fea0003800000 */
[----:B------:R-:W-:Y:S05]  /*14cd0*/  WARPSYNC.ALL ;  /* 0x0000000000007948 */ /* 0x000fea0003800000 */
[----:B------:R-:W0:Y:S08]  /*14ce0*/  S2UR UR5, SR_CgaCtaId ;  /* 0x00000000000579c3 */ /* 0x000e300000008800 */
[----:B------:R-:W-:Y:S06]  /*14cf0*/  BAR.SYNC.DEFER_BLOCKING 0x5, 0x180 ;  /* 0x0146000000007b1d */ /* 0x000fec0000010000 */
[----:B------:R-:W-:-:S02]  /*14d00*/  UMOV UR4, 0x400 ;  /* 0x0000040000047882 */ /* 0x000fc40000000000 */
[----:B0-----:R-:W-:-:S06]  /*14d10*/  ULEA UR4, UR5, UR4, 0x18 ;  /* 0x0000000405047291 */ /* 0x001fcc000f8ec03f */
[----:B------:R-:W-:-:S05]  /*14d20*/  IMAD.U32 R17, RZ, RZ, UR4 ;  /* 0x00000004ff117e24 */ /* 0x000fca000f8e00ff */
[----:B-----5:R-:W0:Y:S04]  /*14d30*/  LDS R2, [R17+0x28cd0] ;  /* 0x028cd00011027984 */ /* 0x020e280000000800 */
[----:B0-----:R2:W-:Y:S01]  /*14d40*/  STL [R1+0x10], R2 ;  /* 0x0000100201007387 */ /* 0x0015e20000100800 */
[----:B------:R-:W-:Y:S06]  /*14d50*/  BAR.ARV 0x4, 0x180 ;  /* 0x0106000000007b1d */ /* 0x000fec0000002000 */
[----:B------:R-:W-:Y:S05]  /*14d60*/  BRA `(.L_x_1937) ;  /* 0x00000000002c7947 */ /* 0x000fea0003800000 */
.L_x_1936:
[----:B------:R-:W-:-:S03]  /*14d70*/  UMOV UR4, 0xffffffff ;  /* 0xffffffff00047882 */ /* 0x000fc60000000000 */
[----:B------:R-:W-:Y:S05]  /*14d80*/  BRA.DIV UR4, `(.L_x_1938) ;  /* 0x0000001204447947 */ /* 0x000fea000b800000 */
[----:B-----5:R0:W1:Y:S02]  /*14d90*/  SHFL.IDX PT, R14, R2, RZ, 0x1f ;  /* 0x00001fff020e7589 */ /* 0x02006400000e0000 */
.L_x_1979:
[----:B------:R-:W2:Y:S01]  /*14da0*/  @!P2 S2R R3, SR_CgaCtaId ;  /* 0x000000000003a919 */ /* 0x000ea20000008800 */
[----:B------:R-:W-:Y:S05]  /*14db0*/  WARPSYNC.ALL ;  /* 0x0000000000007948 */ /* 0x000fea0003800000 */
[----:B------:R-:W-:Y:S01]  /*14dc0*/  BAR.SYNC.DEFER_BLOCKING 0x4, 0x180 ;  /* 0x0106000000007b1d */ /* 0x000fe20000010000 */
[----:B------:R-:W-:-:S05]  /*14dd0*/  @!P2 MOV R0, 0x400 ;  /* 0x000004000000a802 */ /* 0x000fca0000000f00 */
[----:B-1----:R1:W-:Y:S01]  /*14de0*/  STL [R1+0x10], R14 ;  /* 0x0000100e01007387 */ /* 0x0023e20000100800 */
[----:B--2---:R-:W-:-:S05]  /*14df0*/  @!P2 LEA R17, R3, R0, 0x18 ;  /* 0x000000000311a211 */ /* 0x004fca00078ec0ff */
[----:B------:R1:W-:Y:S01]  /*14e00*/  @!P2 STS [R17+0x28cd0], R2 ;  /* 0x028cd0021100a388 */ /* 0x0003e20000000800 */
[----:B------:R-:W-:Y:S06]  /*14e10*/  BAR.ARV 0x5, 0x180 ;  /* 0x0146000000007b1d */ /* 0x000fec0000002000 */
.L_x_1937:
[----:B------:R-:W3:Y:S01]  /*14e20*/  LDL R0, [R1+0x10] ;  /* 0x0000100001007983 */ /* 0x000ee20000100800 */
[----:B------:R-:W-:Y:S02]  /*14e30*/  ULDC UR4, c[0x0][0xc38] ;  /* 0x00030e0000047ab9 */ /* 0x000fe40000000800 */
[----:B---3--:R-:W-:-:S13]  /*14e40*/  ISETP.GE.AND P0, PT, R0, UR4, PT ;  /* 0x0000000400007c0c */ /* 0x008fda000bf06270 */
[----:B------:R-:W-:Y:S05]  /*14e50*/  @!P0 BRA `(.L_x_1939) ;  /* 0xffffffac00848947 */ /* 0x000fea000383ffff */
.L_x_1827:
[----:B------:R-:W3:Y:S01]  /*14e60*/  LDL.LU R0, [R1+0x18] ;  /* 0x0000180001007983 */ /* 0x000ee20000300800 */
[----:B------:R-:W-:Y:S01]  /*14e70*/  BSSY B0, `(.L_x_1940) ;  /* 0x000000b000007945 */ /* 0x000fe20003800000 */
[----:B------:R-:W4:Y:S01]  /*14e80*/  S2R R5, SR_CgaCtaId ;  /* 0x0000000000057919 */ /* 0x000f220000008800 */
[----:B---3--:R-:W-:-:S05]  /*14e90*/  VIADD R0, R0, 0x1 ;  /* 0x0000000100007836 */ /* 0x008fca0000000000 */
[----:B012---:R-:W-:-:S04]  /*14ea0*/  LEA.HI R2, R0, R0, RZ, 0x1 ;  /* 0x0000000000027211 */ /* 0x007fc800078f08ff */
[----:B------:R-:W-:-:S05]  /*14eb0*/  LOP3.LUT R3, R2, 0xfffffffe, RZ, 0xc0, !PT ;  /* 0xfffffffe02037812 */ /* 0x000fca00078ec0ff */
[----:B------:R-:W-:Y:S01]  /*14ec0*/  IMAD.IADD R3, R0, 0x1, -R3 ;  /* 0x0000000100037824 */ /* 0x000fe200078e0a03 */
[----:B------:R-:W-:-:S04]  /*14ed0*/  MOV R0, 0x400 ;  /* 0x0000040000007802 */ /* 0x000fc80000000f00 */
[----:B----4-:R-:W-:Y:S02]  /*14ee0*/  LEA R0, R5, R0, 0x18 ;  /* 0x0000000005007211 */ /* 0x010fe400078ec0ff */
[----:B------:R-:W-:-:S04]  /*14ef0*/  SHF.L.U32 R3, R3, 0x1f, RZ ;  /* 0x0000001f03037819 */ /* 0x000fc800000006ff */
[----:B------:R-:W0:Y:S02]  /*14f00*/  SYNCS.PHASECHK.TRANS64.TRYWAIT P0, [R0+URZ+0x28c20], R3 ;  /* 0x028c2003000075a7 */ /* 0x000e24000800017f */
[----:B0-----:R-:W-:Y:S05]  /*14f10*/  @!P0 BRA `(.L_x_1941) ;  /* 0x0000001000088947 */ /* 0x001fea0003800000 */
.L_x_1980:
[----:B------:R-:W-:Y:S05]  /*14f20*/  BSYNC B0 ;  /* 0x0000000000007941 */ /* 0x000fea0003800000 */
.L_x_1940:
[----:B------:R-:W-:-:S03]  /*14f30*/  UMOV UR4, 0xffffffff ;  /* 0xffffffff00047882 */ /* 0x000fc60000000000 */
[----:B------:R-:W-:Y:S05]  /*14f40*/  BRA.DIV UR4, `(.L_x_1942) ;  /* 0x0000001204107947 */ /* 0x000fea000b800000 */
[----:B------:R-:W1:Y:S02]  /*14f50*/  S2R R2, SR_TID.X ;  /* 0x0000000000027919 */ /* 0x000e640000002100 */
[----:B-1----:R-:W-:-:S04]  /*14f60*/  SHF.R.U32.HI R2, RZ, 0x5, R2 ;  /* 0x00000005ff027819 */ /* 0x002fc80000011602 */
[----:B------:R-:W-:-:S05]  /*14f70*/  LOP3.LUT R2, R2, 0x3, RZ, 0xc0, !PT ;  /* 0x0000000302027812 */ /* 0x000fca00078ec0ff */
[----:B------:R1:W2:Y:S02]  /*14f80*/  SHFL.IDX PT, R14, R2, RZ, 0x1f ;  /* 0x00001fff020e7589 */ /* 0x0002a400000e0000 */
.L_x_1983:
[----:B--2---:R-:W-:Y:S01]  /*14f90*/  ISETP.NE.AND P0, PT, R14, RZ, PT ;  /* 0x000000ff0e00720c */ /* 0x004fe20003f05270 */
[----:B------:R-:W-:-:S12]  /*14fa0*/  BSSY B0, `(.L_x_1943) ;  /* 0x0000025000007945 */ /* 0x000fd80003800000 */
[----:B------:R-:W-:Y:S05]  /*14fb0*/  @P0 BRA `(.L_x_1944) ;  /* 0x00000000008c0947 */ /* 0x000fea0003800000 */
[----:B------:R-:W-:-:S03]  /*14fc0*/  UMOV UR4, 0xffffffff ;  /* 0xffffffff00047882 */ /* 0x000fc60000000000 */
[----:B------:R-:W-:Y:S05]  /*14fd0*/  BRA.DIV UR4, `(.L_x_1945) ;  /* 0x0000001204207947 */ /* 0x000fea000b800000 */
[----:B------:R-:W-:-:S13]  /*14fe0*/  ELECT P6, URZ, PT ;  /* 0x00000000003f782f */ /* 0x000fda00038c0000 */
.L_x_1986:
[----:B------:R-:W-:Y:S05]  /*14ff0*/  @!P6 BRA `(.L_x_1944) ;  /* 0x00000000007ce947 */ /* 0x000fea0003800000 */
[----:B------:R-:W-:-:S06]  /*15000*/  ULOP3.LUT UR4, UR41, 0x2, URZ, 0xfc, !UPT ;  /* 0x0000000229047892 */ /* 0x000fcc000f8efc3f */
[----:B-1----:R-:W-:-:S05]  /*15010*/  IMAD.U32 R2, RZ, RZ, UR4 ;  /* 0x00000004ff027e24 */ /* 0x002fca000f8e00ff */
[----:B------:R-:W-:-:S13]  /*15020*/  ISETP.NE.AND P2, PT, R2, 0x3, PT ;  /* 0x000000030200780c */ /* 0x000fda0003f45270 */
[----:B------:R-:W-:Y:S05]  /*15030*/  @!P2 BRA `(.L_x_1946) ;  /* 0x000000000004a947 */ /* 0x000fea0003800000 */
[----:B------:R-:W-:Y:S01]  /*15040*/  BPT.TRAP 0x1 ;  /* 0x000000040000795c */ /* 0x000fe20000300000 */
.L_x_1946:
[----:B------:R-:W2:Y:S01]  /*15050*/  LDL.LU R7, [R1] ;  /* 0x0000000001077983 */ /* 0x000ea20000300800 */
[----:B0-----:R-:W-:Y:S02]  /*15060*/  VIADD R3, R0, 0x28c40 ;  /* 0x00028c4000037836 */ /* 0x001fe40000000000 */
[C---:B------:R-:W-:Y:S02]  /*15070*/  VIADD R2, R18.reuse, 0x1 ;  /* 0x0000000112027836 */ /* 0x040fe40000000000 */
[----:B------:R-:W-:-:S03]  /*15080*/  IMAD R6, R18, 0x8, R3 ;  /* 0x0000000812067824 */ /* 0x000fc600078e0203 */
[----:B------:R-:W-:-:S04]  /*15090*/  ISETP.NE.AND P1, PT, R2, 0x2, PT ;  /* 0x000000020200780c */ /* 0x000fc80003f25270 */
[----:B------:R-:W-:Y:S02]  /*150a0*/  SEL R4, RZ, 0x1, P1 ;  /* 0x00000001ff047807 */ /* 0x000fe40000800000 */
[C---:B--2---:R-:W-:Y:S02]  /*150b0*/  SHF.L.U32 R5, R7.reuse, 0x1f, RZ ;  /* 0x0000001f07057819 */ /* 0x044fe400000006ff */
[----:B------:R-:W-:Y:S02]  /*150c0*/  LOP3.LUT R7, R7, R4, RZ, 0x3c, !PT ;  /* 0x0000000407077212 */ /* 0x000fe400078e3cff */
[----:B------:R-:W0:Y:S01]  /*150d0*/  SYNCS.PHASECHK.TRANS64.TRYWAIT P0, [R6+URZ], R5 ;  /* 0x00000005060075a7 */ /* 0x000e22000800017f */
[----:B------:R-:W-:Y:S02]  /*150e0*/  SEL R4, R2, RZ, P1 ;  /* 0x000000ff02047207 */ /* 0x000fe40000800000 */
[----:B------:R-:W-:-:S03]  /*150f0*/  SHF.L.U32 R2, R7, 0x1f, RZ ;  /* 0x0000001f07027819 */ /* 0x000fc600000006ff */
[----:B------:R-:W-:Y:S01]  /*15100*/  IMAD R3, R4, 0x8, R3 ;  /* 0x0000000804037824 */ /* 0x000fe200078e0203 */
[----:B0-----:R-:W-:Y:S06]  /*15110*/  @!P0 BRA `(.L_x_1947) ;  /* 0x0000000c00f08947 */ /* 0x001fec0003800000 */
.L_x_1987:
[----:B------:R-:W1:Y:S02]  /*15120*/  SYNCS.PHASECHK.TRANS64.TRYWAIT P0, [R3+URZ], R2 ;  /* 0x00000002030075a7 */ /* 0x000e64000800017f */
[----:B-1----:R-:W-:Y:S05]  /*15130*/  @!P0 BRA `(.L_x_1948) ;  /* 0x0000000c00fc8947 */ /* 0x002fea0003800000 */
.L_x_1988:
[----:B------:R-:W-:Y:S05]  /*15140*/  @!P2 BRA `(.L_x_1949) ;  /* 0x000000000004a947 */ /* 0x000fea0003800000 */
[----:B------:R-:W-:Y:S01]  /*15150*/  BPT.TRAP 0x1 ;  /* 0x000000040000795c */ /* 0x000fe20000300000 */
.L_x_1949:
[----:B-1----:R-:W-:-:S04]  /*15160*/  VIADD R3, R0, 0x28c60 ;  /* 0x00028c6000037836 */ /* 0x002fc80000000000 */
[----:B------:R-:W-:-:S04]  /*15170*/  IMAD R18, R18, 0x8, R3 ;  /* 0x0000000812127824 */ /* 0x000fc800078e0203 */
[----:B------:R-:W1:Y:S02]  /*15180*/  SYNCS.PHASECHK.TRANS64.TRYWAIT P0, [R18+URZ], R5 ;  /* 0x00000005120075a7 */ /* 0x000e64000800017f */
[----:B-1----:R-:W-:Y:S05]  /*15190*/  @!P0 BRA `(.L_x_1950) ;  /* 0x0000000c00f88947 */ /* 0x002fea0003800000 */
.L_x_1989:
[----:B------:R-:W-:-:S07]  /*151a0*/  IMAD R3, R4, 0x8, R3 ;  /* 0x0000000804037824 */ /* 0x000fce00078e0203 */
.L_x_1951:
[----:B--2---:R2:W3:Y:S02]  /*151b0*/  SYNCS.PHASECHK.TRANS64.TRYWAIT P0, [R3+URZ], R2 ;  /* 0x00000002030075a7 */ /* 0x0044e4000800017f */
[----:B---3--:R-:W-:Y:S05]  /*151c0*/  @!P0 NANOSLEEP.SYNCS 0x989680 ;  /* 0x009896800000895d */ /* 0x008fea0003900000 */
[----:B------:R-:W3:Y:S02]  /*151d0*/  @!P0 SYNCS.PHASECHK.TRANS64 P0, [R3+URZ], R2 ;  /* 0x00000002030085a7 */ /* 0x000ee4000800007f */
[----:B---3--:R-:W-:Y:S05]  /*151e0*/  @!P0 BRA `(.L_x_1951) ;  /* 0xfffffffc00f08947 */ /* 0x008fea000383ffff */
.L_x_1944:
[----:B------:R-:W-:Y:S05]  /*151f0*/  BSYNC B0 ;  /* 0x0000000000007941 */ /* 0x000fea0003800000 */
.L_x_1943:
[----:B------:R-:W-:Y:S05]  /*15200*/  EXIT ;  /* 0x000000000000794d */ /* 0x000fea0003800000 */
.L_x_1733:
[----:B0-----:R-:W-:-:S04]  /*15210*/  IMAD.U32 R3, RZ, RZ, UR21 ;  /* 0x00000015ff037e24 */ /* 0x001fc8000f8e00ff */
[----:B------:R0:W1:Y:S03]  /*15220*/  SYNCS.PHASECHK.TRANS64.TRYWAIT P1, [R3+URZ+0x28c50], R0 ;  /* 0x028c5000030075a7 */ /* 0x000066000802017f */
[----:B-1----:R-:W-:Y:S05]  /*15230*/  @!P1 NANOSLEEP.SYNCS 0x989680 ;  /* 0x009896800000995d */ /* 0x002fea0003900000 */
[----:B------:R-:W1:Y:S02]  /*15240*/  @!P1 SYNCS.PHASECHK.TRANS64 P1, [R3+URZ+0x28c50], R0 ;  /* 0x028c5000030095a7 */ /* 0x000e64000802007f */
[----:B-1----:R-:W-:Y:S05]  /*15250*/  @!P1 BRA `(.L_x_1733) ;  /* 0xfffffffc00ec9947 */ /* 0x002fea000383ffff */
[----:B------:R-:W-:Y:S05]  /*15260*/  BRA `(.L_x_1952) ;  /* 0xfffffec800b47947 */ /* 0x000fea000383ffff */
.L_x_1738:
[----:B-1----:R-:W-:-:S04]  /*15270*/  IMAD.U32 R3, RZ, RZ, UR21 ;  /* 0x00000015ff037e24 */ /* 0x002fc8000f8e00ff */
[----:B------:R1:W2:Y:S03]  /*15280*/  SYNCS.PHASECHK.TRANS64.TRYWAIT P1, [R3+URZ+0x28c50], R0 ;  /* 0x028c5000030075a7 */ /* 0x0002a6000802017f */
[----:B--2---:R-:W-:Y:S05]  /*15290*/  @!P1 NANOSLEEP.SYNCS 0x989680 ;  /* 0x009896800000995d */ /* 0x004fea0003900000 */
[----:B------:R-:W2:Y:S02]  /*152a0*/  @!P1 SYNCS.PHASECHK.TRANS64 P1, [R3+URZ+0x28c50], R0 ;  /* 0x028c5000030095a7 */ /* 0x000ea4000802007f */
[----:B--2---:R-:W-:Y:S05]  /*152b0*/  @!P1 BRA `(.L_x_1738) ;  /* 0xfffffffc00ec9947 */ /* 0x004fea000383ffff */
[----:B------:R-:W-:Y:S05]  /*152c0*/  BRA `(.L_x_1737) ;  /* 0xfffffed400b07947 */ /* 0x000fea000383ffff */
.L_x_1747:
[----:B0-----:R-:W-:-:S04]  /*152d0*/  IMAD.U32 R3, RZ, RZ, UR43 ;  /* 0x0000002bff037e24 */ /* 0x001fc8000f8e00ff */
[----:B------:R0:W1:Y:S03]  /*152e0*/  SYNCS.PHASECHK.TRANS64.TRYWAIT P0, [R3+URZ+0x28c00], R0 ;  /* 0x028c0000030075a7 */ /* 0x000066000800017f */
[----:B-1----:R-:W-:Y:S05]  /*152f0*/  @!P0 NANOSLEEP.SYNCS 0x989680 ;  /* 0x009896800000895d */ /* 0x002fea0003900000 */
[----:B------:R-:W1:Y:S02]  /*15300*/  @!P0 SYNCS.PHASECHK.TRANS64 P0, [R3+URZ+0x28c00], R0 ;  /* 0x028c0000030085a7 */ /* 0x000e64000800007f */
[----:B-1----:R-:W-:Y:S05]  /*15310*/  @!P0 BRA `(.L_x_1747) ;  /* 0xfffffffc00ec8947 */ /* 0x002fea000383ffff */
[----:B------:R-:W-:Y:S05]  /*15320*/  BRA `(.L_x_1953) ;  /* 0xfffffeec00187947 */ /* 0x000fea000383ffff */
.L_x_1751:
[----:B--2---:R2:W3:Y:S02]  /*15330*/  SYNCS.PHASECHK.TRANS64.TRYWAIT P0, [R7+URZ+0x28c30], R10 ;  /* 0x028c300a070075a7 */ /* 0x0044e4000800017f */
[----:B---3--:R-:W-:Y:S05]  /*15340*/  @!P0 NANOSLEEP.SYNCS 0x989680 ;  /* 0x009896800000895d */ /* 0x008fea0003900000 */
[----:B------:R-:W3:Y:S02]  /*15350*/  @!P0 SYNCS.PHASECHK.TRANS64 P0, [R7+URZ+0x28c30], R10 ;  /* 0x028c300a070085a7 */ /* 0x000ee4000800007f */
[----:B---3--:R-:W-:Y:S05]  /*15360*/  @!P0 BRA `(.L_x_1751) ;  /* 0xfffffffc00f08947 */ /* 0x008fea000383ffff */
[----:B------:R-:W-:Y:S05]  /*15370*/  BRA `(.L_x_1750) ;  /* 0xfffffeec00347947 */ /* 0x000fea000383ffff */
.L_x_1763:
[----:B---3--:R3:W0:Y:S02]  /*15380*/  SYNCS.PHASECHK.TRANS64.TRYWAIT P0, [R7+URZ+0x28c50], R10 ;  /* 0x028c500a070075a7 */ /* 0x008624000800017f */
[----:B0-----:R-:W-:Y:S05]  /*15390*/  @!P0 NANOSLEEP.SYNCS 0x989680 ;  /* 0x009896800000895d */ /* 0x001fea0003900000 */
[----:B------:R-:W0:Y:S02]  /*153a0*/  @!P0 SYNCS.PHASECHK.TRANS64 P0, [R7+URZ+0x28c50], R10 ;  /* 0x028c500a070085a7 */ /* 0x000e24000800007f */
[----:B0-----:R-:W-:Y:S05]  /*153b0*/  @!P0 BRA `(.L_x_1763) ;  /* 0xfffffffc00f08947 */ /* 0x001fea000383ffff */
[----:B------:R-:W-:Y:S05]  /*153c0*/  BRA `(.L_x_1762) ;  /* 0xffffff0800547947 */ /* 0x000fea000383ffff */
.L_x_1771:
[----:B-1----:R-:W-:-:S04]  /*153d0*/  IMAD.U32 R7, RZ, RZ, UR27 ;  /* 0x0000001bff077e24 */ /* 0x002fc8000f8e00ff */
[----:B------:R1:W2:Y:S03]  /*153e0*/  SYNCS.PHASECHK.TRANS64.TRYWAIT P0, [R7+URZ+0x28c30], R10 ;  /* 0x028c300a070075a7 */ /* 0x0002a6000800017f */
[----:B--2---:R-:W-:Y:S05]  /*153f0*/  @!P0 NANOSLEEP.SYNCS 0x989680 ;  /* 0x009896800000895d */ /* 0x004fea0003900000 */
[----:B------:R-:W2:Y:S02]  /*15400*/  @!P0 SYNCS.PHASECHK.TRANS64 P0, [R7+URZ+0x28c30], R10 ;  /* 0x028c300a070085a7 */ /* 0x000ea4000800007f */
[----:B--2---:R-:W-:Y:S05]  /*15410*/  @!P0 BRA `(.L_x_1771) ;  /* 0xfffffffc00ec8947 */ /* 0x004fea000383ffff */
[----:B------:R-:W-:Y:S05]  /*15420*/  BRA `(.L_x_1770) ;  /* 0xffffff0c00a07947 */ /* 0x000fea000383ffff */
.L_x_1783:
[----:B--2---:R2:W3:Y:S02]  /*15430*/  SYNCS.PHASECHK.TRANS64.TRYWAIT P0, [R7+URZ+0x28c50], R10 ;  /* 0x028c500a070075a7 */ /* 0x0044e4000800017f */
[----:B---3--:R-:W-:Y:S05]  /*15440*/  @!P0 NANOSLEEP.SYNCS 0x989680 ;  /* 0x009896800000895d */ /* 0x008fea0003900000 */
[----:B------:R-:W3:Y:S02]  /*15450*/  @!P0 SYNCS.PHASECHK.TRANS64 P0, [R7+URZ+0x28c50], R10 ;  /* 0x028c500a070085a7 */ /* 0x000ee4000800007f */
[----:B---3--:R-:W-:Y:S05]  /*15460*/  @!P0 BRA `(.L_x_1783) ;  /* 0xfffffffc00f08947 */ /* 0x008fea000383ffff */
[----:B------:R-:W-:Y:S05]  /*15470*/  BRA `(.L_x_1782) ;  /* 0xffffff2c00807947 */ /* 0x000fea000383ffff */
.L_x_1792:
[----:B--2---:R-:W-:-:S04]  /*15480*/  IMAD.U32 R5, RZ, RZ, UR23 ;  /* 0x00000017ff057e24 */ /* 0x004fc8000f8e00ff */
[----:B------:R2:W3:Y:S03]  /*15490*/  SYNCS.PHASECHK.TRANS64.TRYWAIT P1, [R5+URZ+0x28c30], R8 ;  /* 0x028c3008050075a7 */ /* 0x0004e6000802017f */
[----:B---3--:R-:W-:Y:S05]  /*154a0*/  @!P1 NANOSLEEP.SYNCS 0x989680 ;  /* 0x009896800000995d */ /* 0x008fea0003900000 */
[----:B------:R-:W3:Y:S02]  /*154b0*/  @!P1 SYNCS.PHASECHK.TRANS64 P1, [R5+URZ+0x28c30], R8 ;  /* 0x028c3008050095a7 */ /* 0x000ee4000802007f */
[----:B---3--:R-:W-:Y:S05]  /*154c0*/  @!P1 BRA `(.L_x_1792) ;  /* 0xfffffffc00ec9947 */ /* 0x008fea000383ffff */
[----:B------:R-:W-:Y:S05]  /*154d0*/  BRA `(.L_x_1791) ;  /* 0xffffff34000c7947 */ /* 0x000fea000383ffff */
.L_x_1796:
[----:B---3--:R3:W4:Y:S02]  /*154e0*/  SYNCS.PHASECHK.TRANS64.TRYWAIT P1, [R171+URZ+0x28c50], R8 ;  /* 0x028c5008ab0075a7 */ /* 0x008724000802017f */
[----:B----4-:R-:W-:Y:S05]  /*154f0*/  @!P1 NANOSLEEP.SYNCS 0x989680 ;  /* 0x009896800000995d */ /* 0x010fea0003900000 */
[----:B------:R-:W4:Y:S02]  /*15500*/  @!P1 SYNCS.PHASECHK.TRANS64 P1, [R171+URZ+0x28c50], R8 ;  /* 0x028c5008ab0095a7 */ /* 0x000f24000802007f */
[----:B----4-:R-:W-:Y:S05]  /*15510*/  @!P1 BRA `(.L_x_1796) ;  /* 0xfffffffc00f09947 */ /* 0x010fea000383ffff */
[----:B------:R-:W-:Y:S05]  /*15520*/  BRA `(.L_x_1795) ;  /* 0xffffff4800307947 */ /* 0x000fea000383ffff */
.L_x_1802:
[----:B------:R-:W-:-:S04]  /*15530*/  IMAD.U32 R6, RZ, RZ, UR26 ;  /* 0x0000001aff067e24 */ /* 0x000fc8000f8e00ff */
[----:B------:R0:W0:Y:S03]  /*15540*/  SYNCS.PHASECHK.TRANS64.TRYWAIT P0, [R6+URZ+0x28c30], R9 ;  /* 0x028c3009060075a7 */ /* 0x000026000800017f */
[----:B0-----:R-:W-:Y:S05]  /*15550*/  @!P0 NANOSLEEP.SYNCS 0x989680 ;  /* 0x009896800000895d */ /* 0x001fea0003900000 */
[----:B------:R-:W0:Y:S02]  /*15560*/  @!P0 SYNCS.PHASECHK.TRANS64 P0, [R6+URZ+0x28c30], R9 ;  /* 0x028c3009060085a7 */ /* 0x000e24000800007f */
[----:B0-----:R-:W-:Y:S05]  /*15570*/  @!P0 BRA `(.L_x_1802) ;  /* 0xfffffffc00ec8947 */ /* 0x001fea000383ffff */
[----:B------:R-:W-:Y:S05]  /*15580*/  BRA `(.L_x_1801) ;  /* 0xffffff4c00207947 */ /* 0x000fea000383ffff */
.L_x_1814:
[----:B--2---:R2:W3:Y:S02]  /*15590*/  SYNCS.PHASECHK.TRANS64.TRYWAIT P0, [R8+URZ+0x28c50], R9 ;  /* 0x028c5009080075a7 */ /* 0x0044e4000800017f */
[----:B---3--:R-:W-:Y:S05]  /*155a0*/  @!P0 NANOSLEEP.SYNCS 0x989680 ;  /* 0x009896800000895d */ /* 0x008fea0003900000 */
[----:B------:R-:W3:Y:S02]  /*155b0*/  @!P0 SYNCS.PHASECHK.TRANS64 P0, [R8+URZ+0x28c50], R9 ;  /* 0x028c5009080085a7 */ /* 0x000ee4000800007f */
[----:B---3--:R-:W-:Y:S05]  /*155c0*/  @!P0 BRA `(.L_x_1814) ;  /* 0xfffffffc00f08947 */ /* 0x008fea000383ffff */
[----:B------:R-:W-:Y:S05]  /*155d0*/  BRA `(.L_x_1813) ;  /* 0xffffff6800f47947 */ /* 0x000fea000383ffff */
.L_x_1844:
[----:B------:R-:W-:Y:S02]  /*155e0*/  IMAD.MOV.U32 R13, RZ, RZ, R4 ;  /* 0x000000ffff0d7224 */ /* 0x000fe400078e0004 */
[----:B------:R-:W-:Y:S02]  /*155f0*/  IMAD.MOV.U32 R12, RZ, RZ, RZ ;  /* 0x000000ffff0c7224 */ /* 0x000fe400078e00ff */
[----:B------:R-:W-:Y:S02]  /*15600*/  IMAD.MOV.U32 R11, RZ, RZ, 0x1f ;  /* 0x0000001fff0b7424 */ /* 0x000fe400078e00ff */
[----:B------:R-:W-:-:S07]  /*15610*/  IMAD.MOV.U32 R15, RZ, RZ, -0x1 ;  /* 0xffffffffff0f7424 */ /* 0x000fce00078e00ff */
[----:B0-----:R-:W-:Y:S05]  /*15620*/  WARPSYNC.COLLECTIVE R15, `(.L_x_1954) ;  /* 0x000000000f087348 */ /* 0x001fea0003c00000 */
[----:B------:R1:W2:Y:S02]  /*15630*/  SHFL.IDX P6, R14, R13, R12, R11 ;  /* 0x0000000c0d0e7389 */ /* 0x0002a400000c000b */
[----:B012---:R-:W-:Y:S01]  /*15640*/  ENDCOLLECTIVE ;  /* 0x000000000000791b */ /* 0x007fe20003800000 */
.L_x_1954:
[----:B------:R-:W-:Y:S05]  /*15650*/  BRA `(.L_x_1955) ;  /* 0xffffffb400247947 */ /* 0x000fea000383ffff */
.L_x_1846:
[----:B------:R-:W-:Y:S01]  /*15660*/  BSSY B0, `(.L_x_1956) ;  /* 0x0000006000007945 */ /* 0x000fe20003800000 */
[----:B------:R-:W-:-:S07]  /*15670*/  IMAD.MOV.U32 R15, RZ, RZ, -0x1 ;  /* 0xffffffffff0f7424 */ /* 0x000fce00078e00ff */
[----:B0--3--:R-:W-:Y:S05]  /*15680*/  WARPSYNC.COLLECTIVE R15, `(.L_x_1957) ;  /* 0x000000000f0c7348 */ /* 0x009fea0003c00000 */
[----:B------:R-:W-:Y:S02]  /*15690*/  ELECT P6, UR62, PT ;  /* 0x00000000003e782f */ /* 0x000fe400038c0000 */
[----:B------:R-:W-:Y:S01]  /*156a0*/  MOV R14, UR62 ;  /* 0x0000003e000e7c02 */ /* 0x000fe20008000f00 */
[----:B0--3--:R-:W-:Y:S10]  /*156b0*/  ENDCOLLECTIVE ;  /* 0x000000000000791b */ /* 0x009ff40003800000 */
.L_x_1957:
[----:B------:R-:W-:Y:S05]  /*156c0*/  BSYNC B0 ;  /* 0x0000000000007941 */ /* 0x000fea0003800000 */
.L_x_1956:
[----:B------:R-:W-:Y:S05]  /*156d0*/  BRA `(.L_x_1958) ;  /* 0xffffffb400287947 */ /* 0x000fea000383ffff */
.L_x_1848:
[----:B0-----:R0:W1:Y:S02]  /*156e0*/  SYNCS.PHASECHK.TRANS64.TRYWAIT P0, [R3+URZ+0x28c40], R0 ;  /* 0x028c4000030075a7 */ /* 0x001064000800017f */
[----:B-1----:R-:W-:Y:S05]  /*156f0*/  @!P0 NANOSLEEP.SYNCS 0x989680 ;  /* 0x009896800000895d */ /* 0x002fea0003900000 */
[----:B------:R-:W1:Y:S02]  /*15700*/  @!P0 SYNCS.PHASECHK.TRANS64 P0, [R3+URZ+0x28c40], R0 ;  /* 0x028c4000030085a7 */ /* 0x000e64000800007f */
[----:B-1----:R-:W-:Y:S05]  /*15710*/  @!P0 BRA `(.L_x_1848) ;  /* 0xfffffffc00f08947 */ /* 0x002fea000383ffff */
[----:B------:R-:W-:Y:S05]  /*15720*/  BRA `(.L_x_1959) ;  /* 0xffffffb4008c7947 */ /* 0x000fea000383ffff */
.L_x_1852:
        /* <DEDUP_REMOVED lines=8> */
.L_x_1960:
[----:B------:R-:W-:Y:S01]  /*157b0*/  IMAD.MOV.U32 R13, RZ, RZ, R0 ;  /* 0x000000ffff0d7224 */ /* 0x000fe200078e0000 */
[----:B------:R-:W-:Y:S01]  /*157c0*/  LOP3.LUT R8, R8, 0x7f, RZ, 0xc0, !PT ;  /* 0x0000007f08087812 */ /* 0x000fe200078ec0ff */
[----:B------:R-:W-:-:S07]  /*157d0*/  IMAD.MOV.U32 R5, RZ, RZ, R14 ;  /* 0x000000ffff057224 */ /* 0x000fce00078e000e */
[----:B------:R-:W-:Y:S05]  /*157e0*/  WARPSYNC.COLLECTIVE R15, `(.L_x_1961) ;  /* 0x000000000f087348 */ /* 0x000fea0003c00000 */
[----:B------:R0:W1:Y:S02]  /*157f0*/  SHFL.IDX P6, R14, R13, R12, R11 ;  /* 0x0000000c0d0e7389 */ /* 0x00006400000c000b */
[----:B01----:R-:W-:Y:S01]  /*15800*/  ENDCOLLECTIVE ;  /* 0x000000000000791b */ /* 0x003fe20003800000 */
.L_x_1961:
[----:B------:R-:W-:Y:S01]  /*15810*/  SHF.R.U32.HI R8, RZ, 0x3, R8 ;  /* 0x00000003ff087819 */ /* 0x000fe20000011608 */
[----:B------:R-:W-:Y:S02]  /*15820*/  ULDC UR4, c[0x0][0x288] ;  /* 0x0000a20000047ab9 */ /* 0x000fe40000000800 */
[----:B------:R-:W-:Y:S02]  /*15830*/  IMAD R3, R7, UR4, RZ ;  /* 0x0000000407037c24 */ /* 0x000fe4000f8e02ff */
[----:B------:R-:W-:-:S04]  /*15840*/  VIADD R4, R8, UR40 ;  /* 0x0000002808047c36 */ /* 0x000fc80008000000 */
        /* <DEDUP_REMOVED lines=8> */
.L_x_1962:
[----:B------:R-:W-:-:S05]  /*158d0*/  @!P1 LEA R6, P2, R10, R6, 0x1 ;  /* 0x000000060a069211 */ /* 0x000fca00078408ff */
[----:B------:R-:W-:-:S04]  /*158e0*/  @!P1 IMAD.X R5, RZ, RZ, R5, P2 ;  /* 0x000000ffff059224 */ /* 0x000fc800010e0605 */
[----:B------:R-:W-:Y:S02]  /*158f0*/  @!P1 IMAD.MOV.U32 R7, RZ, RZ, R5 ;  /* 0x000000ffff079224 */ /* 0x000fe400078e0005 */
[----:B------:R-:W-:-:S03]  /*15900*/  IMAD.MOV.U32 R13, RZ, RZ, R0 ;  /* 0x000000ffff0d7224 */ /* 0x000fc600078e0000 */
[----:B------:R-:W-:Y:S01]  /*15910*/  @!PT LDS RZ, [RZ] ;  /* 0x00000000fffff984 */ /* 0x000fe20000000800 */
[----:B------:R-:W-:Y:S01]  /*15920*/  @!PT LDS RZ, [RZ] ;  /* 0x00000000fffff984 */ /* 0x000fe20000000800 */
[----:B------:R-:W-:Y:S01]  /*15930*/  @!PT LDS RZ, [RZ] ;  /* 0x00000000fffff984 */ /* 0x000fe20000000800 */
[----:B------:R0:W-:Y:S01]  /*15940*/  @!P1 LDGSTS.E.BYPASS.LTC128B.128 [R9+0x20400], desc[UR46][R6.64], !P0 ;  /* 0x2040000006099fae */ /* 0x0001e2000c101d6e */
[----:B------:R-:W-:Y:S01]  /*15950*/  ISETP.GE.AND P1, PT, R8, R3, PT ;  /* 0x000000030800720c */ /* 0x000fe20003f26270 */
[----:B------:R-:W-:-:S12]  /*15960*/  IMAD.MOV.U32 R5, RZ, RZ, R14 ;  /* 0x000000ffff057224 */ /* 0x000fd800078e000e */
[----:B0-----:R-:W-:Y:S05]  /*15970*/  WARPSYNC.COLLECTIVE R15, `(.L_x_1963) ;  /* 0x000000000f087348 */ /* 0x001fea0003c00000 */
[----:B------:R1:W2:Y:S02]  /*15980*/  SHFL.IDX P6, R14, R13, R12, R11 ;  /* 0x0000000c0d0e7389 */ /* 0x0002a400000c000b */
[----:B012---:R-:W-:Y:S01]  /*15990*/  ENDCOLLECTIVE ;  /* 0x000000000000791b */ /* 0x007fe20003800000 */
.L_x_1963:
[----:B------:R-:W-:Y:S02]  /*159a0*/  IMAD.MOV.U32 R13, RZ, RZ, R2 ;  /* 0x000000ffff0d7224 */ /* 0x000fe400078e0002 */
[----:B------:R-:W-:Y:S02]  /*159b0*/  IMAD.MOV.U32 R12, RZ, RZ, 0x2 ;  /* 0x00000002ff0c7424 */ /* 0x000fe400078e00ff */
[----:B------:R-:W-:-:S07]  /*159c0*/  IMAD.MOV.U32 R6, RZ, RZ, R14 ;  /* 0x000000ffff067224 */ /* 0x000fce00078e000e */
[----:B------:R-:W-:Y:S05]  /*159d0*/  WARPSYNC.COLLECTIVE R15, `(.L_x_1964) ;  /* 0x000000000f087348 */ /* 0x000fea0003c00000 */
[----:B------:R0:W1:Y:S02]  /*159e0*/  SHFL.IDX P6, R14, R13, R12, R11 ;  /* 0x0000000c0d0e7389 */ /* 0x00006400000c000b */
[----:B01----:R-:W-:Y:S01]  /*159f0*/  ENDCOLLECTIVE ;  /* 0x000000000000791b */ /* 0x003fe20003800000 */
.L_x_1964:
[----:B------:R-:W-:-:S05]  /*15a00*/  @!P1 LEA R6, P2, R10, R6, 0x1 ;  /* 0x000000060a069211 */ /* 0x000fca00078408ff */
[----:B------:R-:W-:-:S04]  /*15a10*/  @!P1 IMAD.X R5, RZ, RZ, R5, P2 ;  /* 0x000000ffff059224 */ /* 0x000fc800010e0605 */
[----:B------:R-:W-:Y:S02]  /*15a20*/  @!P1 IMAD.MOV.U32 R7, RZ, RZ, R5 ;  /* 0x000000ffff079224 */ /* 0x000fe400078e0005 */
[----:B------:R-:W-:Y:S02]  /*15a30*/  VIADD R5, R4, 0x20 ;  /* 0x0000002004057836 */ /* 0x000fe40000000000 */
[----:B------:R-:W-:Y:S01]  /*15a40*/  IMAD.MOV.U32 R13, RZ, RZ, R0 ;  /* 0x000000ffff0d7224 */ /* 0x000fe200078e0000 */
[----:B------:R-:W-:Y:S01]  /*15a50*/  @!PT LDS RZ, [RZ] ;  /* 0x00000000fffff984 */ /* 0x000fe20000000800 */
[----:B------:R-:W-:Y:S01]  /*15a60*/  @!PT LDS RZ, [RZ] ;  /* 0x00000000fffff984 */ /* 0x000fe20000000800 */
[----:B------:R-:W-:Y:S01]  /*15a70*/  @!PT LDS RZ, [RZ] ;  /* 0x00000000fffff984 */ /* 0x000fe20000000800 */
[----:B------:R0:W-:Y:S02]  /*15a80*/  @!P1 LDGSTS.E.BYPASS.LTC128B.128 [R9+0x20c00], desc[UR46][R6.64], !P0 ;  /* 0x20c0000006099fae */ /* 0x0001e4000c101d6e */
[----:B------:R-:W-:Y:S01]  /*15a90*/  ISETP.GE.AND P1, PT, R5, R3, PT ;  /* 0x000000030500720c */ /* 0x000fe20003f26270 */
[----:B------:R-:W-:-:S12]  /*15aa0*/  IMAD.MOV.U32 R5, RZ, RZ, R14 ;  /* 0x000000ffff057224 */ /* 0x000fd800078e000e */
[----:B0-----:R-:W-:Y:S05]  /*15ab0*/  WARPSYNC.COLLECTIVE R15, `(.L_x_1965) ;  /* 0x000000000f087348 */ /* 0x001fea0003c00000 */
[----:B------:R1:W2:Y:S02]  /*15ac0*/  SHFL.IDX P6, R14, R13, R12, R11 ;  /* 0x0000000c0d0e7389 */ /* 0x0002a400000c000b */
[----:B012---:R-:W-:Y:S01]  /*15ad0*/  ENDCOLLECTIVE ;  /* 0x000000000000791b */ /* 0x007fe20003800000 */
.L_x_1965:
[----:B------:R-:W-:Y:S02]  /*15ae0*/  IMAD.MOV.U32 R13, RZ, RZ, R2 ;  /* 0x000000ffff0d7224 */ /* 0x000fe400078e0002 */
[----:B------:R-:W-:Y:S02]  /*15af0*/  IMAD.MOV.U32 R12, RZ, RZ, 0x3 ;  /* 0x00000003ff0c7424 */ /* 0x000fe400078e00ff */
[----:B------:R-:W-:-:S07]  /*15b00*/  IMAD.MOV.U32 R6, RZ, RZ, R14 ;  /* 0x000000ffff067224 */ /* 0x000fce00078e000e */
[----:B------:R-:W-:Y:S05]  /*15b10*/  WARPSYNC.COLLECTIVE R15, `(.L_x_1966) ;  /* 0x000000000f087348 */ /* 0x000fea0003c00000 */
[----:B------:R0:W1:Y:S02]  /*15b20*/  SHFL.IDX P6, R14, R13, R12, R11 ;  /* 0x0000000c0d0e7389 */ /* 0x00006400000c000b */
[----:B01----:R-:W-:Y:S01]  /*15b30*/  ENDCOLLECTIVE ;  /* 0x000000000000791b */ /* 0x003fe20003800000 */
.L_x_1966:
        /* <DEDUP_REMOVED lines=8> */
[----:B------:R-:W-:-:S07]  /*15bc0*/  IMAD.MOV.U32 R5, RZ, RZ, R14 ;  /* 0x000000ffff057224 */ /* 0x000fce00078e000e */
[----:B0-----:R-:W-:Y:S05]  /*15bd0*/  WARPSYNC.COLLECTIVE R15, `(.L_x_1967) ;  /* 0x000000000f087348 */ /* 0x001fea0003c00000 */
[----:B------:R1:W2:Y:S02]  /*15be0*/  SHFL.IDX P6, R14, R13, R12, R11 ;  /* 0x0000000c0d0e7389 */ /* 0x0002a400000c000b */
[----:B012---:R-:W-:Y:S01]  /*15bf0*/  ENDCOLLECTIVE ;  /* 0x000000000000791b */ /* 0x007fe20003800000 */
.L_x_1967:
[----:B------:R-:W-:Y:S01]  /*15c00*/  IMAD.MOV.U32 R0, RZ, RZ, R14 ;  /* 0x000000ffff007224 */ /* 0x000fe200078e000e */
[----:B------:R-:W-:Y:S06]  /*15c10*/  BRA `(.L_x_1968) ;  /* 0xffffffb800747947 */ /* 0x000fec000383ffff */
.L_x_1855:
[----:B0-----:R0:W1:Y:S02]  /*15c20*/  SYNCS.PHASECHK.TRANS64.TRYWAIT P0, [R17+URZ+0x28c20], R0 ;  /* 0x028c2000110075a7 */ /* 0x001064000800017f */
[----:B-1----:R-:W-:Y:S05]  /*15c30*/  @!P0 NANOSLEEP.SYNCS 0x989680 ;  /* 0x009896800000895d */ /* 0x002fea0003900000 */
[----:B------:R-:W1:Y:S02]  /*15c40*/  @!P0 SYNCS.PHASECHK.TRANS64 P0, [R17+URZ+0x28c20], R0 ;  /* 0x028c2000110085a7 */ /* 0x000e64000800007f */
[----:B-1----:R-:W-:Y:S05]  /*15c50*/  @!P0 BRA `(.L_x_1855) ;  /* 0xfffffffc00f08947 */ /* 0x002fea000383ffff */
[----:B------:R-:W-:Y:S05]  /*15c60*/  BRA `(.L_x_1969) ;  /* 0xffffffb800d07947 */ /* 0x000fea000383ffff */
.L_x_1859:
[----:B0-----:R0:W1:Y:S02]  /*15c70*/  SYNCS.PHASECHK.TRANS64.TRYWAIT P0, [R0+URZ+0x28c60], R3 ;  /* 0x028c6003000075a7 */ /* 0x001064000800017f */
[----:B-1----:R-:W-:Y:S05]  /*15c80*/  @!P0 NANOSLEEP.SYNCS 0x989680 ;  /* 0x009896800000895d */ /* 0x002fea0003900000 */
[----:B------:R-:W1:Y:S02]  /*15c90*/  @!P0 SYNCS.PHASECHK.TRANS64 P0, [R0+URZ+0x28c60], R3 ;  /* 0x028c6003000085a7 */ /* 0x000e64000800007f */
[----:B-1----:R-:W-:Y:S05]  /*15ca0*/  @!P0 BRA `(.L_x_1859) ;  /* 0xfffffffc00f08947 */ /* 0x002fea000383ffff */
[----:B------:R-:W-:Y:S05]  /*15cb0*/  BRA `(.L_x_1970) ;  /* 0xffffffb800f47947 */ /* 0x000fea000383ffff */
.L_x_1876:
[----:B-1----:R1:W2:Y:S02]  /*15cc0*/  SYNCS.PHASECHK.TRANS64.TRYWAIT P0, [R2+URZ+0x28c40], R4 ;  /* 0x028c4004020075a7 */ /* 0x0022a4000800017f */
[----:B--2---:R-:W-:Y:S05]  /*15cd0*/  @!P0 NANOSLEEP.SYNCS 0x989680 ;  /* 0x009896800000895d */ /* 0x004fea0003900000 */
[----:B------:R-:W2:Y:S02]  /*15ce0*/  @!P0 SYNCS.PHASECHK.TRANS64 P0, [R2+URZ+0x28c40], R4 ;  /* 0x028c4004020085a7 */ /* 0x000ea4000800007f */
[----:B--2---:R-:W-:Y:S05]  /*15cf0*/  @!P0 BRA `(.L_x_1876) ;  /* 0xfffffffc00f08947 */ /* 0x004fea000383ffff */
[----:B------:R-:W-:Y:S05]  /*15d00*/  BRA `(.L_x_1971) ;  /* 0xffffffc400dc7947 */ /* 0x000fea000383ffff */
.L_x_1881:
[----:B--2---:R2:W3:Y:S02]  /*15d10*/  SYNCS.PHASECHK.TRANS64.TRYWAIT P0, [R2+URZ+0x28c60], R4 ;  /* 0x028c6004020075a7 */ /* 0x0044e4000800017f */
[----:B---3--:R-:W-:Y:S05]  /*15d20*/  @!P0 NANOSLEEP.SYNCS 0x989680 ;  /* 0x009896800000895d */ /* 0x008fea0003900000 */
[----:B------:R-:W3:Y:S02]  /*15d30*/  @!P0 SYNCS.PHASECHK.TRANS64 P0, [R2+URZ+0x28c60], R4 ;  /* 0x028c6004020085a7 */ /* 0x000ee4000800007f */
[----:B---3--:R-:W-:Y:S05]  /*15d40*/  @!P0 BRA `(.L_x_1881) ;  /* 0xfffffffc00f08947 */ /* 0x008fea000383ffff */
[----:B------:R-:W-:Y:S05]  /*15d50*/  BRA `(.L_x_1972) ;  /* 0xffffffc800547947 */ /* 0x000fea000383ffff */
.L_x_1897:
[----:B0-----:R0:W1:Y:S02]  /*15d60*/  SYNCS.PHASECHK.TRANS64.TRYWAIT P0, [R4+URZ+0x28c40], R2 ;  /* 0x028c4002040075a7 */ /* 0x001064000800017f */
[----:B-1----:R-:W-:Y:S05]  /*15d70*/  @!P0 NANOSLEEP.SYNCS 0x989680 ;  /* 0x009896800000895d */ /* 0x002fea0003900000 */
[----:B------:R-:W1:Y:S02]  /*15d80*/  @!P0 SYNCS.PHASECHK.TRANS64 P0, [R4+URZ+0x28c40], R2 ;  /* 0x028c4002040085a7 */ /* 0x000e64000800007f */
[----:B-1----:R-:W-:Y:S05]  /*15d90*/  @!P0 BRA `(.L_x_1897) ;  /* 0xfffffffc00f08947 */ /* 0x002fea000383ffff */
[----:B------:R-:W-:Y:S05]  /*15da0*/  BRA `(.L_x_1973) ;  /* 0xffffffd4002c7947 */ /* 0x000fea000383ffff */
.L_x_1902:
[----:B-1----:R1:W2:Y:S02]  /*15db0*/  SYNCS.PHASECHK.TRANS64.TRYWAIT P0, [R4+URZ+0x28c60], R2 ;  /* 0x028c6002040075a7 */ /* 0x0022a4000800017f */
[----:B--2---:R-:W-:Y:S05]  /*15dc0*/  @!P0 NANOSLEEP.SYNCS 0x989680 ;  /* 0x009896800000895d */ /* 0x004fea0003900000 */
[----:B------:R-:W2:Y:S02]  /*15dd0*/  @!P0 SYNCS.PHASECHK.TRANS64 P0, [R4+URZ+0x28c60], R2 ;  /* 0x028c6002040085a7 */ /* 0x000ea4000800007f */
[----:B--2---:R-:W-:Y:S05]  /*15de0*/  @!P0 BRA `(.L_x_1902) ;  /* 0xfffffffc00f08947 */ /* 0x004fea000383ffff */
[----:B------:R-:W-:Y:S05]  /*15df0*/  BRA `(.L_x_1974) ;  /* 0xffffffd400a47947 */ /* 0x000fea000383ffff */
.L_x_1917:
[----:B0-----:R0:W1:Y:S02]  /*15e00*/  SYNCS.PHASECHK.TRANS64.TRYWAIT P0, [R4+URZ+0x28c40], R2 ;  /* 0x028c4002040075a7 */ /* 0x001064000800017f */
[----:B-1----:R-:W-:Y:S05]  /*15e10*/  @!P0 NANOSLEEP.SYNCS 0x989680 ;  /* 0x009896800000895d */ /* 0x002fea0003900000 */
[----:B------:R-:W1:Y:S02]  /*15e20*/  @!P0 SYNCS.PHASECHK.TRANS64 P0, [R4+URZ+0x28c40], R2 ;  /* 0x028c4002040085a7 */ /* 0x000e64000800007f */
[----:B-1----:R-:W-:Y:S05]  /*15e30*/  @!P0 BRA `(.L_x_1917) ;  /* 0xfffffffc00f08947 */ /* 0x002fea000383ffff */
[----:B------:R-:W-:Y:S05]  /*15e40*/  BRA `(.L_x_1975) ;  /* 0xffffffe000607947 */ /* 0x000fea000383ffff */
.L_x_1922:
[----:B-1----:R1:W2:Y:S02]  /*15e50*/  SYNCS.PHASECHK.TRANS64.TRYWAIT P0, [R4+URZ+0x28c60], R2 ;  /* 0x028c6002040075a7 */ /* 0x0022a4000800017f */
[----:B--2---:R-:W-:Y:S05]  /*15e60*/  @!P0 NANOSLEEP.SYNCS 0x989680 ;  /* 0x009896800000895d */ /* 0x004fea0003900000 */
[----:B------:R-:W2:Y:S02]  /*15e70*/  @!P0 SYNCS.PHASECHK.TRANS64 P0, [R4+URZ+0x28c60], R2 ;  /* 0x028c6002040085a7 */ /* 0x000ea4000800007f */
[----:B--2---:R-:W-:Y:S05]  /*15e80*/  @!P0 BRA `(.L_x_1922) ;  /* 0xfffffffc00f08947 */ /* 0x004fea000383ffff */
[----:B------:R-:W-:Y:S05]  /*15e90*/  BRA `(.L_x_1976) ;  /* 0xffffffe000d87947 */ /* 0x000fea000383ffff */
.L_x_1938:
[----:B------:R-:W-:Y:S01]  /*15ea0*/  BSSY B0, `(.L_x_1977) ;  /* 0x0000008000007945 */ /* 0x000fe20003800000 */
[----:B-----5:R-:W-:Y:S02]  /*15eb0*/  IMAD.MOV.U32 R13, RZ, RZ, R2 ;  /* 0x000000ffff0d7224 */ /* 0x020fe400078e0002 */
[----:B------:R-:W-:Y:S02]  /*15ec0*/  IMAD.MOV.U32 R12, RZ, RZ, RZ ;  /* 0x000000ffff0c7224 */ /* 0x000fe400078e00ff */
[----:B------:R-:W-:Y:S02]  /*15ed0*/  IMAD.MOV.U32 R11, RZ, RZ, 0x1f ;  /* 0x0000001fff0b7424 */ /* 0x000fe400078e00ff */
[----:B------:R-:W-:-:S07]  /*15ee0*/  IMAD.MOV.U32 R15, RZ, RZ, -0x1 ;  /* 0xffffffffff0f7424 */ /* 0x000fce00078e00ff */
[----:B------:R-:W-:Y:S05]  /*15ef0*/  WARPSYNC.COLLECTIVE R15, `(.L_x_1978) ;  /* 0x000000000f087348 */ /* 0x000fea0003c00000 */
[----:B------:R0:W1:Y:S02]  /*15f00*/  SHFL.IDX P6, R14, R13, R12, R11 ;  /* 0x0000000c0d0e7389 */ /* 0x00006400000c000b */
[----:B01----:R-:W-:Y:S01]  /*15f10*/  ENDCOLLECTIVE ;  /* 0x000000000000791b */ /* 0x003fe20003800000 */
.L_x_1978:
[----:B------:R-:W-:Y:S05]  /*15f20*/  BSYNC B0 ;  /* 0x0000000000007941 */ /* 0x000fea0003800000 */
.L_x_1977:
[----:B------:R-:W-:Y:S05]  /*15f30*/  BRA `(.L_x_1979) ;  /* 0xffffffec00987947 */ /* 0x000fea000383ffff */
.L_x_1941:
[----:B0-----:R0:W1:Y:S02]  /*15f40*/  SYNCS.PHASECHK.TRANS64.TRYWAIT P0, [R0+URZ+0x28c20], R3 ;  /* 0x028c2003000075a7 */ /* 0x001064000800017f */
[----:B-1----:R-:W-:Y:S05]  /*15f50*/  @!P0 NANOSLEEP.SYNCS 0x989680 ;  /* 0x009896800000895d */ /* 0x002fea0003900000 */
[----:B------:R-:W1:Y:S02]  /*15f60*/  @!P0 SYNCS.PHASECHK.TRANS64 P0, [R0+URZ+0x28c20], R3 ;  /* 0x028c2003000085a7 */ /* 0x000e64000800007f */
[----:B-1----:R-:W-:Y:S05]  /*15f70*/  @!P0 BRA `(.L_x_1941) ;  /* 0xfffffffc00f08947 */ /* 0x002fea000383ffff */
[----:B------:R-:W-:Y:S05]  /*15f80*/  BRA `(.L_x_1980) ;  /* 0xffffffec00e47947 */ /* 0x000fea000383ffff */
.L_x_1942:
        /* <DEDUP_REMOVED lines=11> */
.L_x_1982:
[----:B------:R-:W-:Y:S05]  /*16040*/  BSYNC B0 ;  /* 0x0000000000007941 */ /* 0x000fea0003800000 */
.L_x_1981:
[----:B------:R-:W-:Y:S05]  /*16050*/  BRA `(.L_x_1983) ;  /* 0xffffffec00cc7947 */ /* 0x000fea000383ffff */
.L_x_1945:
[----:B------:R-:W-:Y:S01]  /*16060*/  BSSY B1, `(.L_x_1984) ;  /* 0x0000006000017945 */ /* 0x000fe20003800000 */
[----:B------:R-:W-:-:S07]  /*16070*/  IMAD.MOV.U32 R15, RZ, RZ, -0x1 ;  /* 0xffffffffff0f7424 */ /* 0x000fce00078e00ff */
[----:B01----:R-:W-:Y:S05]  /*16080*/  WARPSYNC.COLLECTIVE R15, `(.L_x_1985) ;  /* 0x000000000f0c7348 */ /* 0x003fea0003c00000 */
[----:B------:R-:W-:Y:S02]  /*16090*/  ELECT P6, UR62, PT ;  /* 0x00000000003e782f */ /* 0x000fe400038c0000 */
[----:B------:R-:W-:Y:S01]  /*160a0*/  MOV R14, UR62 ;  /* 0x0000003e000e7c02 */ /* 0x000fe20008000f00 */
[----:B01----:R-:W-:Y:S10]  /*160b0*/  ENDCOLLECTIVE ;  /* 0x000000000000791b */ /* 0x003ff40003800000 */
.L_x_1985:
[----:B------:R-:W-:Y:S05]  /*160c0*/  BSYNC B1 ;  /* 0x0000000000017941 */ /* 0x000fea0003800000 */
.L_x_1984:
[----:B------:R-:W-:Y:S05]  /*160d0*/  BRA `(.L_x_1986) ;  /* 0xffffffec00c47947 */ /* 0x000fea000383ffff */
.L_x_1947:
[----:B0-----:R0:W1:Y:S02]  /*160e0*/  SYNCS.PHASECHK.TRANS64.TRYWAIT P0, [R6+URZ], R5 ;  /* 0x00000005060075a7 */ /* 0x001064000800017f */
[----:B-1----:R-:W-:Y:S05]  /*160f0*/  @!P0 NANOSLEEP.SYNCS 0x989680 ;  /* 0x009896800000895d */ /* 0x002fea0003900000 */
[----:B------:R-:W1:Y:S02]  /*16100*/  @!P0 SYNCS.PHASECHK.TRANS64 P0, [R6+URZ], R5 ;  /* 0x00000005060085a7 */ /* 0x000e64000800007f */
[----:B-1----:R-:W-:Y:S05]  /*16110*/  @!P0 BRA `(.L_x_1947) ;  /* 0xfffffffc00f08947 */ /* 0x002fea000383ffff */
[----:B------:R-:W-:Y:S05]  /*16120*/  BRA `(.L_x_1987) ;  /* 0xffffffec00fc7947 */ /* 0x000fea000383ffff */
.L_x_1948:
[----:B-1----:R1:W2:Y:S02]  /*16130*/  SYNCS.PHASECHK.TRANS64.TRYWAIT P0, [R3+URZ], R2 ;  /* 0x00000002030075a7 */ /* 0x0022a4000800017f */
[----:B--2---:R-:W-:Y:S05]  /*16140*/  @!P0 NANOSLEEP.SYNCS 0x989680 ;  /* 0x009896800000895d */ /* 0x004fea0003900000 */
[----:B------:R-:W2:Y:S02]  /*16150*/  @!P0 SYNCS.PHASECHK.TRANS64 P0, [R3+URZ], R2 ;  /* 0x00000002030085a7 */ /* 0x000ea4000800007f */
[----:B--2---:R-:W-:Y:S05]  /*16160*/  @!P0 BRA `(.L_x_1948) ;  /* 0xfffffffc00f08947 */ /* 0x004fea000383ffff */
[----:B------:R-:W-:Y:S05]  /*16170*/  BRA `(.L_x_1988) ;  /* 0xffffffec00f07947 */ /* 0x000fea000383ffff */
.L_x_1950:
[----:B-1----:R1:W2:Y:S02]  /*16180*/  SYNCS.PHASECHK.TRANS64.TRYWAIT P0, [R18+URZ], R5 ;  /* 0x00000005120075a7 */ /* 0x0022a4000800017f */
[----:B--2---:R-:W-:Y:S05]  /*16190*/  @!P0 NANOSLEEP.SYNCS 0x989680 ;  /* 0x009896800000895d */ /* 0x004fea0003900000 */
[----:B------:R-:W2:Y:S02]  /*161a0*/  @!P0 SYNCS.PHASECHK.TRANS64 P0, [R18+URZ], R5 ;  /* 0x00000005120085a7 */ /* 0x000ea4000800007f */
[----:B--2---:R-:W-:Y:S05]  /*161b0*/  @!P0 BRA `(.L_x_1950) ;  /* 0xfffffffc00f08947 */ /* 0x004fea000383ffff */
[----:B------:R-:W-:Y:S05]  /*161c0*/  BRA `(.L_x_1989) ;  /* 0xffffffec00f47947 */ /* 0x000fea000383ffff */
.L_x_1990:
        /* <DEDUP_REMOVED lines=11> */
.L_x_5873:


//--------------------- .text._ZN7cutlass13device_kernelIN5flash11enable_sm90INS1_16FlashAttnFwdSm90INS1_25CollectiveMainloopFwdSm90ILi2EN4cute5tupleIJNS5_1CILi1EEES8_S8_EEENS6_IJNS7_ILi64EEESA_SA_EEELi512ENS_6half_tEfNS_4arch4Sm90ELb0ELb1ELb0ELb0ELb0ELb0ELb1ELb0ELb0ELb1ELb0ELb0EEENS1_21CollectiveEpilogueFwdINS6_IJSA_NS7_ILi512EEESA_EEES9_SC_SE_Li256ELb0ELb1ELb0ELb0EEENS1_30DynamicPersistentTileSchedulerILi256ELi128ELb0ELb1ELb1EEEEEEEEEvNT_6ParamsE --------------------------
	.section	.text._ZN7cutlass13device_kernelIN5flash11enable_sm90INS1_16FlashAttnFwdSm90INS1_25CollectiveMainloopFwdSm90ILi2EN4cute5tupleIJNS5_1CILi1EEES8_S8_EEENS6_IJNS7_ILi64EEESA_SA_EEELi512ENS_6half_tEfNS_4arch4Sm90ELb0ELb1ELb0ELb0ELb0ELb0ELb1ELb0ELb0ELb1ELb0ELb0EEENS1_21CollectiveEpilogueFwdINS6_IJSA_NS7_ILi512EEESA_EEES9_SC_SE_Li256ELb0ELb1ELb0ELb0EEENS1_30DynamicPersistentTileSchedulerILi256ELi128ELb0ELb1ELb1EEEEEEEEEvNT_6ParamsE,"ax",@progbits
	.align	128
.text._ZN7cutlass13device_kernelIN5flash11enable_sm90INS1_16FlashAttnFwdSm90INS1_25CollectiveMainloopFwdSm90ILi2EN4cute5tupleIJNS5_1CILi1EEES8_S8_EEENS6_IJNS7_ILi64EEESA_SA_EEELi512ENS_6half_tEfNS_4arch4Sm90ELb0ELb1ELb0ELb0ELb0ELb0ELb1ELb0ELb0ELb1ELb0ELb0EEENS1_21CollectiveEpilogueFwdINS6_IJSA_NS7_ILi512EEESA_EEES9_SC_SE_Li256ELb0ELb1ELb0ELb0EEENS1_30DynamicPersistentTileSchedulerILi256ELi128ELb0ELb1ELb1EEEEEEEEEvNT_6ParamsE:
        .type           _ZN7cutlass13device_kernelIN5flash11enable_sm90INS1_16FlashAttnFwdSm90INS1_25CollectiveMainloopFwdSm90ILi2EN4cute5tupleIJNS5_1CILi1EEES8_S8_EEENS6_IJNS7_ILi64EEESA_SA_EEELi512ENS_6half_tEfNS_4arch4Sm90ELb0ELb1ELb0ELb0ELb0ELb0ELb1ELb0ELb0ELb1ELb0ELb0EEENS1_21CollectiveEpilogueFwdINS6_IJSA_NS7_ILi512EEESA_EEES9_SC_SE_Li256ELb0ELb1ELb0ELb0EEENS1_30DynamicPersistentTileSchedulerILi256ELi128ELb0ELb1ELb1EEEEEEEEEvNT_6ParamsE,@function
        .size           _ZN7cutlass13device_kernelIN5flash11enable_sm90INS1_16FlashAttnFwdSm90INS1_25CollectiveMainloopFwdSm90ILi2EN4cute5tupleIJNS5_1CILi1EEES8_S8_EEENS6_IJNS7_ILi64EEESA_SA_EEELi512ENS_6half_tEfNS_4arch4Sm90ELb0ELb1ELb0ELb0ELb0ELb0ELb1ELb0ELb0ELb1ELb0ELb0EEENS1_21CollectiveEpilogueFwdINS6_IJSA_NS7_ILi512EEESA_EEES9_SC_SE_Li256ELb0ELb1ELb0ELb0EEENS1_30DynamicPersistentTileSchedulerILi256ELi128ELb0ELb1ELb1EEEEEEEEEvNT_6ParamsE,(.L_x_5874 - _ZN7cutlass13device_kernelIN5flash11enable_sm90INS1_16FlashAttnFwdSm90INS1_25CollectiveMainloopFwdSm90ILi2EN4cute5tupleIJNS5_1CILi1EEES8_S8_EEENS6_IJNS7_ILi64EEESA_SA_EEELi512ENS_6half_tEfNS_4arch4Sm90ELb0ELb1ELb0ELb0ELb0ELb0ELb1ELb0ELb0ELb1ELb0ELb0EEENS1_21CollectiveEpilogueFwdINS6_IJSA_NS7_ILi512EEESA_EEES9_SC_SE_Li256ELb0ELb1ELb0ELb0EEENS1_30DynamicPersistentTileSchedulerILi256ELi128ELb0ELb1ELb1EEEEEEEEEvNT_6ParamsE)
        .other          _ZN7cutlass13device_kernelIN5flash11enable_sm90INS1_16FlashAttnFwdSm90INS1_25CollectiveMainloopFwdSm90ILi2EN4cute5tupleIJNS5_1CILi1EEES8_S8_EEENS6_IJNS7_ILi64EEESA_SA_EEELi512ENS_6half_tEfNS_4arch4Sm90ELb0ELb1ELb0ELb0ELb0ELb0ELb1ELb0ELb0ELb1ELb0ELb0EEENS1_21CollectiveEpilogueFwdINS6_IJSA_NS7_ILi512EEESA_EEES9_SC_SE_Li256ELb0ELb1ELb0ELb0EEENS1_30DynamicPersistentTileSchedulerILi256ELi128ELb0ELb1ELb1EEEEEEEEEvNT_6ParamsE,@"STO_CUDA_ENTRY STV_DEFAULT"
_ZN7cutlass13device_kernelIN5flash11enable_sm90INS1_16FlashAttnFwdSm90INS1_25CollectiveMainloopFwdSm90ILi2EN4cute5tupleIJNS5_1CILi1EEES8_S8_EEENS6_IJNS7_ILi64EEESA_SA_EEELi512ENS_6half_tEfNS_4arch4Sm90ELb0ELb1ELb0ELb0ELb0ELb0ELb1ELb0ELb0ELb1ELb0ELb0EEENS1_21CollectiveEpilogueFwdINS6_IJSA_NS7_ILi512EEESA_EEES9_SC_SE_Li256ELb0ELb1ELb0ELb0EEENS1_30DynamicPersistentTileSchedulerILi256ELi128ELb0ELb1ELb1EEEEEEEEEvNT_6ParamsE:
        /* <DEDUP_REMOVED lines=17> */
.L_x_1992:
[----:B------:R-:W-:Y:S05]  /*0110*/  BSYNC B0 ;  /* 0x0000000000007941 */ /* 0x000fea0003800000 */
.L_x_1991:
        /* <DEDUP_REMOVED lines=39> */
.L_x_1993:
        /* <DEDUP_REMOVED lines=22> */
.L_x_1994:
        /* <DEDUP_REMOVED lines=18> */
.L_x_1995:
        /* <DEDUP_REMOVED lines=22> */
.L_x_1996:
        /* <DEDUP_REMOVED lines=22> */
.L_x_1997:
[----:B------:R-:W-:Y:S01]  /*08d0*/  IMAD.MOV.U32 R3, RZ, RZ, 0x1 ;  /* 0x00000001ff037424 */ /* 0x000fe200078e00ff */
[----:B------:R-:W-:Y:S01]  /*08e0*/  ISETP.NE.AND P0, PT, R4, RZ, PT ;  /* 0x000000ff0400720c */ /* 0x000fe20003f05270 */
[----:B------:R-:W-:Y:S01]  /*08f0*/  NOP ;  /* 0x0000000000007918 */ /* 0x000fe20000000000 */
[----:B------:R-:W-:Y:S02]  /*0900*/  ULDC.64 UR44, c[0x0][0x208] ;  /* 0x00008200002c7ab9 */ /* 0x000fe40000000a00 */
[----:B------:R-:W-:-:S05]  /*0910*/  SEL R3, R3, 0x2, !P0 ;  /* 0x0000000203037807 */ /* 0x000fca0004000000 */
[----:B------:R0:W-:Y:S02]  /*0920*/  STL [R1+0x40], R3 ;  /* 0x0000400301007387 */ /* 0x0001e40000100800 */
[----:B01234-:R-:W-:Y:S06]  /*0930*/  BAR.SYNC.DEFER_BLOCKING 0x0 ;  /* 0x0000000000007b1d */ /* 0x01ffec0000010000 */
[----:B------:R-:W-:Y:S05]  /*0940*/  @!P0 BRA `(.L_x_1998) ;  /* 0x0000012c00ac8947 */ /* 0x000fea0003800000 */
.L_x_1999:
        /* <DEDUP_REMOVED lines=14> */
[----:B------:R-:W2:Y:S01]  /*0a30*/  LDL.LU R15, [R1+0x40] ;  /* 0x00004000010f7983 */ /* 0x000ea20000300800 */
[----:B------:R-:W-:Y:S01]  /*0a40*/  VIADD R226, R0, 0xffffff80 ;  /* 0xffffff8000e27836 */ /* 0x000fe20000000000 */
[----:B------:R-:W0:Y:S01]  /*0a50*/  S2UR UR4, SR_CgaCtaId ;  /* 0x00000000000479c3 */ /* 0x000e220000008800 */
[----:B------:R-:W-:Y:S01]  /*0a60*/  UMOV UR37, 0x400 ;  /* 0x0000040000257882 */ /* 0x000fe20000000000 */
[----:B------:R-:W-:Y:S01]  /*0a70*/  IMAD.MOV.U32 R184, RZ, RZ, 0x40 ;  /* 0x00000040ffb87424 */ /* 0x000fe200078e00ff */
[----:B------:R-:W-:Y:S01]  /*0a80*/  UMOV UR36, URZ ;  /* 0x0000003f00247c82 */ /* 0x000fe20008000000 */
[----:B------:R-:W-:Y:S01]  /*0a90*/  SHF.R.S32.HI R3, RZ, 0x1f, R226 ;  /* 0x0000001fff037819 */ /* 0x000fe200000114e2 */
[----:B------:R-:W-:Y:S02]  /*0aa0*/  IMAD.U32 R167, RZ, RZ, UR5 ;  /* 0x00000005ffa77e24 */ /* 0x000fe4000f8e00ff */
[----:B------:R-:W-:Y:S01]  /*0ab0*/  IMAD.MOV.U32 R219, RZ, RZ, RZ ;  /* 0x000000ffffdb7224 */ /* 0x000fe200078e00ff */
[----:B------:R-:W-:-:S02]  /*0ac0*/  LEA.HI R0, R3, R226, RZ, 0x4 ;  /* 0x000000e203007211 */ /* 0x000fc400078f20ff */
[CC--:B------:R-:W-:Y:S02]  /*0ad0*/  LEA.HI R8, R3.reuse, R226.reuse, RZ, 0x2 ;  /* 0x000000e203087211 */ /* 0x0c0fe400078f10ff */
[----:B------:R-:W-:Y:S02]  /*0ae0*/  SHF.R.S32.HI R5, RZ, 0x4, R0 ;  /* 0x00000004ff057819 */ /* 0x000fe40000011400 */
[----:B------:R-:W-:Y:S02]  /*0af0*/  LOP3.LUT R13, R8, 0xfffffffc, RZ, 0xc0, !PT ;  /* 0xfffffffc080d7812 */ /* 0x000fe400078ec0ff */
[----:B------:R-:W-:Y:S02]  /*0b00*/  LEA.HI R2, R0, R5, RZ, 0x1 ;  /* 0x0000000500027211 */ /* 0x000fe400078f08ff */
[----:B------:R-:W-:Y:S01]  /*0b10*/  LEA.HI R7, R3, R226, RZ, 0x7 ;  /* 0x000000e203077211 */ /* 0x000fe200078f38ff */
[----:B------:R-:W-:Y:S01]  /*0b20*/  IMAD.IADD R13, R226, 0x1, -R13 ;  /* 0x00000001e20d7824 */ /* 0x000fe200078e0a0d */
[----:B------:R-:W-:-:S02]  /*0b30*/  LOP3.LUT R4, R2, 0x1ffffffe, RZ, 0xc0, !PT ;  /* 0x1ffffffe02047812 */ /* 0x000fc400078ec0ff */
[----:B------:R-:W-:Y:S02]  /*0b40*/  LEA.HI R2, R3, R226, RZ, 0x5 ;  /* 0x000000e203027211 */ /* 0x000fe400078f28ff */
        /* <DEDUP_REMOVED lines=34> */
[----:B------:R-:W-:Y:S02]  /*0d70*/  LOP3.LUT R217, R3, 0xfffffff8, RZ, 0xc0, !PT ;  /* 0xfffffff803d97812 */ /* 0x000fe400078ec0ff */
[----:B------:R-:W-:Y:S01]  /*0d80*/  LOP3.LUT R11, R2, 0x1c0, RZ, 0xc0, !PT ;  /* 0x000001c0020b7812 */ /* 0x000fe200078ec0ff */
[----:B------:R-:W-:Y:S01]  /*0d90*/  IMAD R13, R4, 0x400, R13 ;  /* 0x00000400040d7824 */ /* 0x000fe200078e020d */
[----:B------:R-:W-:Y:S01]  /*0da0*/  LEA.HI R9, R9, R0, RZ, 0x3 ;  /* 0x0000000009097211 */ /* 0x000fe200078f18ff */
[----:B------:R-:W-:Y:S01]  /*0db0*/  IMAD.IADD R217, R226, 0x1, -R217 ;  /* 0x00000001e2d97824 */ /* 0x000fe200078e0ad9 */
[----:B------:R-:W-:Y:S01]  /*0dc0*/  LOP3.LUT R6, R11, 0x8, R6, 0xf8, !PT ;  /* 0x000000080b067812 */ /* 0x000fe200078ef806 */
[----:B------:R-:W-:Y:S01]  /*0dd0*/  IMAD.MOV.U32 R2, RZ, RZ, RZ ;  /* 0x000000ffff027224 */ /* 0x000fe200078e00ff */
[----:B------:R-:W-:Y:S01]  /*0de0*/  SHF.R.U32.HI R11, RZ, 0x3, R11 ;  /* 0x00000003ff0b7819 */ /* 0x000fe2000001160b */
[----:B------:R-:W-:Y:S01]  /*0df0*/  IMAD.SHL.U32 R186, R217, 0x8, RZ ;  /* 0x00000008d9ba7824 */ /* 0x000fe200078e00ff */
[----:B------:R-:W-:Y:S01]  /*0e00*/  R2P PR, R10, 0x6 ;  /* 0x000000060a007804 */ /* 0x000fe20000000000 */
[----:B------:R-:W-:Y:S01]  /*0e10*/  IMAD.SHL.U32 R16, R12, 0x2, RZ ;  /* 0x000000020c107824 */ /* 0x000fe200078e00ff */
[----:B------:R-:W-:Y:S01]  /*0e20*/  LOP3.LUT R6, R6, R11, RZ, 0x3c, !PT ;  /* 0x0000000b06067212 */ /* 0x000fe200078e3cff */
[C---:B------:R-:W-:Y:S01]  /*0e30*/  VIADD R196, R186.reuse, 0x40 ;  /* 0x00000040bac47836 */ /* 0x040fe20000000000 */
[----:B------:R-:W-:Y:S01]  /*0e40*/  LOP3.LUT R9, R9, 0xfffffff8, RZ, 0xc0, !PT ;  /* 0xfffffff809097812 */ /* 0x000fe200078ec0ff */
[----:B------:R-:W-:Y:S01]  /*0e50*/  VIADD R195, R186, 0x80 ;  /* 0x00000080bac37836 */ /* 0x000fe20000000000 */
[----:B------:R-:W-:Y:S01]  /*0e60*/  LEA.HI R7, R7, R220, RZ, 0x1 ;  /* 0x000000dc07077211 */ /* 0x000fe200078f08ff */
[----:B------:R-:W-:Y:S01]  /*0e70*/  IMAD.IADD R6, R13, 0x1, R6 ;  /* 0x000000010d067824 */ /* 0x000fe200078e0206 */
[----:B------:R-:W-:Y:S01]  /*0e80*/  SHF.R.S32.HI R5, RZ, 0x5, R5 ;  /* 0x00000005ff057819 */ /* 0x000fe20000011405 */
[----:B------:R-:W-:Y:S01]  /*0e90*/  IMAD.IADD R0, R0, 0x1, -R9 ;  /* 0x0000000100007824 */ /* 0x000fe200078e0a09 */
[----:B------:R-:W-:Y:S01]  /*0ea0*/  LOP3.LUT R7, R7, 0xfffffe, RZ, 0xc0, !PT ;  /* 0x00fffffe07077812 */ /* 0x000fe200078ec0ff */
[----:B------:R-:W-:Y:S01]  /*0eb0*/  VIADD R194, R186, 0xc0 ;  /* 0x000000c0bac27836 */ /* 0x000fe20000000000 */
[----:B------:R-:W-:Y:S01]  /*0ec0*/  LEA R22, R6, UR37, 0x1 ;  /* 0x0000002506167c11 */ /* 0x000fe2000f8e08ff */
[----:B------:R-:W-:Y:S01]  /*0ed0*/  VIADD R193, R186, 0x100 ;  /* 0x00000100bac17836 */ /* 0x000fe20000000000 */
[----:B------:R-:W-:Y:S01]  /*0ee0*/  SEL R184, R184, 0xffffffc0, !P2 ;  /* 0xffffffc0b8b87807 */ /* 0x000fe20005000000 */
[----:B------:R-:W-:Y:S01]  /*0ef0*/  VIADD R192, R186, 0x140 ;  /* 0x00000140bac07836 */ /* 0x000fe20000000000 */
[----:B------:R-:W-:Y:S01]  /*0f00*/  SHF.R.S32.HI R218, RZ, 0x3, R3 ;  /* 0x00000003ffda7819 */ /* 0x000fe20000011403 */
[----:B------:R-:W-:Y:S01]  /*0f10*/  VIADD R185, R22, 0x36400 ;  /* 0x0003640016b97836 */ /* 0x000fe20000000000 */
        /* <DEDUP_REMOVED lines=11> */
[C---:B------:R-:W-:Y:S01]  /*0fd0*/  @P1 VIADD R23, R185.reuse, 0xffffffe0 ;  /* 0xffffffe0b9171836 */ /* 0x040fe20000000000 */
[----:B------:R-:W-:Y:S01]  /*0fe0*/  SHF.R.S32.HI R227, RZ, 0x1f, R221 ;  /* 0x0000001fffe37819 */ /* 0x000fe200000114dd */
[----:B------:R-:W-:-:S02]  /*0ff0*/  IMAD.IADD R185, R185, 0x1, R184 ;  /* 0x00000001b9b97824 */ /* 0x000fc400078e02b8 */
[----:B------:R-:W-:Y:S02]  /*1000*/  IMAD.SHL.U32 R19, R7, 0x100, RZ ;  /* 0x0000010007137824 */ /* 0x000fe400078e00ff */
[----:B------:R-:W-:Y:S02]  /*1010*/  IMAD R188, R14, 0x8, R17 ;  /* 0x000000080ebc7824 */ /* 0x000fe400078e0211 */
[----:B------:R-:W-:Y:S01]  /*1020*/  IMAD.IADD R184, R184, 0x1, R23 ;  /* 0x00000001b8b87824 */ /* 0x000fe200078e0217 */
[----:B--2---:R-:W-:-:S07]  /*1030*/  LOP3.LUT R187, R15, 0x1, RZ, 0xfc, !PT ;  /* 0x000000010fbb7812 */ /* 0x004fce00078efcff */
.L_x_2099:
[----:B-1-3--:R-:W0:Y:S01]  /*1040*/  LDC R4, c[0x0][0xd60] ;  /* 0x00035800ff047b82 */ /* 0x00ae220000000800 */
[----:B------:R-:W-:Y:S01]  /*1050*/  ULDC UR4, c[0x0][0xd78] ;  /* 0x00035e0000047ab9 */ /* 0x000fe20000000800 */
[----:B0-----:R-:W-:-:S13]  /*1060*/  ISETP.NE.AND P0, PT, R4, 0x1, PT ;  /* 0x000000010400780c */ /* 0x001fda0003f05270 */
[----:B------:R-:W0:Y:S08]  /*1070*/  @P0 LDC R0, c[0x0][0xd64] ;  /* 0x00035900ff000b82 */ /* 0x000e300000000800 */
[----:B--2---:R-:W1:Y:S01]  /*1080*/  @P0 LDC R6, c[0x0][0xd68] ;  /* 0x00035a00ff060b82 */ /* 0x004e620000000800 */
[----:B0-----:R-:W-:-:S04]  /*1090*/  @P0 IMAD.HI.U32 R3, R167, R0, RZ ;  /* 0x00000000a7030227 */ /* 0x001fc800078e00ff */
[----:B------:R-:W-:Y:S01]  /*10a0*/  IMAD.MOV.U32 R0, RZ, RZ, R167 ;  /* 0x000000ffff007224 */ /* 0x000fe200078e00a7 */
[----:B-1----:R-:W-:-:S04]  /*10b0*/  @P0 SHF.R.U32.HI R0, RZ, R6, R3 ;  /* 0x00000006ff000219 */ /* 0x002fc80000011603 */
[----:B------:R-:W-:Y:S01]  /*10c0*/  ISETP.GE.AND P0, PT, R0, UR4, PT ;  /* 0x0000000400007c0c */ /* 0x000fe2000bf06270 */
[----:B------:R-:W-:-:S04]  /*10d0*/  IMAD.MOV R3, RZ, RZ, -R0 ;  /* 0x000000ffff037224 */ /* 0x000fc800078e0a00 */
[----:B------:R-:W-:-:S08]  /*10e0*/  IMAD R9, R4, R3, R167 ;  /* 0x0000000304097224 */ /* 0x000fd000078e02a7 */
[----:B----4-:R-:W-:Y:S05]  /*10f0*/  @!P0 BRA `(.L_x_2000) ;  /* 0x0000000000208947 */ /* 0x010fea0003800000 */
[----:B------:R-:W0:Y:S01]  /*1100*/  LDC R6, c[0x0][0xd6c] ;  /* 0x00035b00ff067b82 */ /* 0x000e220000000800 */
[----:B------:R-:W-:Y:S01]  /*1110*/  IMAD.MOV.U32 R3, RZ, RZ, R9 ;  /* 0x000000ffff037224 */ /* 0x000fe200078e0009 */
[----:B0-----:R-:W-:-:S13]  /*1120*/  ISETP.NE.AND P0, PT, R6, 0x1, PT ;  /* 0x000000010600780c */ /* 0x001fda0003f05270 */
[----:B------:R-:W0:Y:S02]  /*1130*/  @P0 LDC.64 R4, c[0x0][0xd70] ;  /* 0x00035c00ff040b82 */ /* 0x000e240000000a00 */
[----:B0-----:R-:W-:-:S05]  /*1140*/  @P0 IMAD.HI.U32 R4, R9, R4, RZ ;  /* 0x0000000409040227 */ /* 0x001fca00078e00ff */
[----:B------:R-:W-:-:S05]  /*1150*/  @P0 SHF.R.U32.HI R3, RZ, R5, R4 ;  /* 0x00000005ff030219 */ /* 0x000fca0000011604 */
[----:B------:R-:W-:Y:S01]  /*1160*/  IMAD R4, R3, R6, RZ ;  /* 0x0000000603047224 */ /* 0x000fe200078e02ff */
[----:B------:R-:W-:Y:S06]  /*1170*/  BRA `(.L_x_2001) ;  /* 0x00000000001c7947 */ /* 0x000fec0003800000 */
.L_x_2000:
[----:B------:R-:W0:Y:S01]  /*1180*/  LDC R6, c[0x0][0xd54] ;  /* 0x00035500ff067b82 */ /* 0x000e220000000800 */
[----:B------:R-:W-:Y:S01]  /*1190*/  IMAD.MOV.U32 R3, RZ, RZ, R9 ;  /* 0x000000ffff037224 */ /* 0x000fe200078e0009 */
[----:B0-----:R-:W-:-:S13]  /*11a0*/  ISETP.NE.AND P0, PT, R6, 0x1, PT ;  /* 0x000000010600780c */ /* 0x001fda0003f05270 */
[----:B------:R-:W0:Y:S02]  /*11b0*/  @P0 LDC.64 R4, c[0x0][0xd58] ;  /* 0x00035600ff040b82 */ /* 0x000e240000000a00 */
[----:B0-----:R-:W-:-:S05]  /*11c0*/  @P0 IMAD.HI.U32 R4, R9, R4, RZ ;  /* 0x0000000409040227 */ /* 0x001fca00078e00ff */
[----:B------:R-:W-:-:S05]  /*11d0*/  @P0 SHF.R.U32.HI R3, RZ, R5, R4 ;  /* 0x00000005ff030219 */ /* 0x000fca0000011604 */
[----:B------:R-:W-:-:S07]  /*11e0*/  IMAD R4, R3, R6, RZ ;  /* 0x0000000603047224 */ /* 0x000fce00078e02ff */
.L_x_2001:
[----:B------:R-:W2:Y:S01]  /*11f0*/  LDL R8, [R1+0x4] ;  /* 0x0000040001087983 */ /* 0x000ea20000100800 */
[----:B------:R-:W0:Y:S01]  /*1200*/  LDC R191, c[0x0][0xd48] ;  /* 0x00035200ffbf7b82 */ /* 0x000e220000000800 */
[----:B------:R-:W-:Y:S01]  /*1210*/  ULDC.64 UR4, c[0x0][0x418] ;  /* 0x0001060000047ab9 */ /* 0x000fe20000000a00 */
[----:B------:R-:W-:Y:S01]  /*1220*/  IMAD.IADD R5, R9, 0x1, -R4 ;  /* 0x0000000109057824 */ /* 0x000fe200078e0a04 */
[----:B------:R-:W-:Y:S01]  /*1230*/  UISETP.NE.U32.AND UP0, UPT, UR4, URZ, UPT ;  /* 0x0000003f0400728c */ /* 0x000fe2000bf05070 */
[----:B------:R-:W-:Y:S01]  /*1240*/  LOP3.LUT R3, RZ, R3, RZ, 0x33, !PT ;  /* 0x00000003ff037212 */ /* 0x000fe200078e33ff */
[----:B------:R-:W-:Y:S01]  /*1250*/  ULDC UR38, c[0x0][0x424] ;  /* 0x0001090000267ab9 */ /* 0x000fe20000000800 */
[----:B------:R-:W-:Y:S01]  /*1260*/  ULDC UR4, c[0x0][0xd54] ;  /* 0x0003550000047ab9 */ /* 0x000fe20000000800 */
[----:B------:R-:W-:Y:S01]  /*1270*/  UISETP.NE.AND.EX UP0, UPT, UR5, URZ, UPT, UP0 ;  /* 0x0000003f0500728c */ /* 0x000fe2000bf05300 */
[----:B------:R-:W-:Y:S01]  /*1280*/  IMAD R5, R0, UR4, R5 ;  /* 0x0000000400057c24 */ /* 0x000fe2000f8e0205 */
[----:B------:R-:W-:-:S02]  /*1290*/  ULDC UR40, c[0x0][0x2f0] ;  /* 0x0000bc0000287ab9 */ /* 0x000fc40000000800 */
[----:B------:R-:W-:Y:S01]  /*12a0*/  USEL UR38, UR38, 0x1, UP0 ;  /* 0x0000000126267887 */ /* 0x000fe20008000000 */
[----:B------:R-:W-:-:S03]  /*12b0*/  IMAD.MOV.U32 R190, RZ, RZ, R5 ;  /* 0x000000ffffbe7224 */ /* 0x000fc600078e0005 */
[----:B------:R-:W-:-:S04]  /*12c0*/  UIMAD UR4, UR38, UR40, 0x3f ;  /* 0x0000003f260474a4 */ /* 0x000fc8000f8e0228 */
[----:B------:R-:W-:-:S04]  /*12d0*/  USHF.R.S32.HI UR5, URZ, 0x1f, UR4 ;  /* 0x0000001f3f057899 */ /* 0x000fc80008011404 */
[----:B------:R-:W-:Y:S01]  /*12e0*/  ULEA.HI UR5, UR5, UR4, URZ, 0x6 ;  /* 0x0000000405057291 */ /* 0x000fe2000f8f303f */
[----:B0-----:R-:W-:Y:S02]  /*12f0*/  ISETP.NE.AND P0, PT, R191, 0x1, PT ;  /* 0x00000001bf00780c */ /* 0x001fe40003f05270 */
[----:B------:R-:W-:Y:S01]  /*1300*/  ULDC UR4, c[0x0][0xd3c] ;  /* 0x00034f0000047ab9 */ /* 0x000fe20000000800 */
[----:B------:R-:W-:Y:S01]  /*1310*/  USHF.R.S32.HI UR5, URZ, 0x6, UR5 ;  /* 0x000000063f057899 */ /* 0x000fe20008011405 */
[----:B------:R-:W-:-:S04]  /*1320*/  VIADD R3, R3, UR4 ;  /* 0x0000000403037c36 */ /* 0x000fc80008000000 */
[----:B------:R-:W-:-:S05]  /*1330*/  IMAD.SHL.U32 R18, R3, 0x40, RZ ;  /* 0x0000004003127824 */ /* 0x000fca00078e00ff */
[----:B------:R-:W0:Y:S08]  /*1340*/  @P0 LDC R6, c[0x0][0xd4c] ;  /* 0x00035300ff060b82 */ /* 0x000e300000000800 */
[----:B------:R-:W1:Y:S01]  /*1350*/  @P0 LDC R7, c[0x0][0xd50] ;  /* 0x00035400ff070b82 */ /* 0x000e620000000800 */
[----:B0-----:R-:W-:-:S05]  /*1360*/  @P0 IMAD.HI.U32 R0, R5, R6, RZ ;  /* 0x0000000605000227 */ /* 0x001fca00078e00ff */
[----:B-1----:R-:W-:-:S05]  /*1370*/  @P0 SHF.R.U32.HI R190, RZ, R7, R0 ;  /* 0x00000007ffbe0219 */ /* 0x002fca0000011600 */
[----:B------:R-:W-:-:S04]  /*1380*/  IMAD.MOV R0, RZ, RZ, -R190 ;  /* 0x000000ffff007224 */ /* 0x000fc800078e0abe */
[----:B------:R-:W-:Y:S01]  /*1390*/  IMAD R191, R191, R0, R5 ;  /* 0x00000000bfbf7224 */ /* 0x000fe200078e0205 */
[----:B--2---:R-:W-:-:S13]  /*13a0*/  ISETP.NE.AND P0, PT, R8, 0x1, PT ;  /* 0x000000010800780c */ /* 0x004fda0003f05270 */
[----:B------:R-:W-:Y:S05]  /*13b0*/  @!P0 BRA `(.L_x_2002) ;  /* 0x0000001c00f48947 */ /* 0x000fea0003800000 */
[----:B------:R-:W0:Y:S01]  /*13c0*/  LDC R0, c[0x0][0x448] ;  /* 0x00011200ff007b82 */ /* 0x000e220000000800 */
[----:B------:R-:W-:Y:S02]  /*13d0*/  ULDC UR6, c[0x0][0x288] ;  /* 0x0000a20000067ab9 */ /* 0x000fe40000000800 */
[----:B------:R-:W-:-:S04]  /*13e0*/  UIADD3 UR4, -UR6, 0x1, URZ ;  /* 0x0000000106047890 */ /* 0x000fc8000fffe13f */
[----:B------:R-:W-:Y:S01]  /*13f0*/  UIMAD UR4, UR38, UR40, UR4 ;  /* 0x00000028260472a4 */ /* 0x000fe2000f8e0204 */
[----:B------:R-:W1:Y:S01]  /*1400*/  LDC.64 R6, c[0x0][0xad8] ;  /* 0x0002b600ff067b82 */ /* 0x000e620000000a00 */
[----:B0-----:R-:W-:Y:S01]  /*1410*/  ISETP.NE.AND P1, PT, R0, 0x1, PT ;  /* 0x000000010000780c */ /* 0x001fe20003f25270 */
[----:B------:R-:W-:Y:S01]  /*1420*/  VIADD R0, R18, 0x3f ;  /* 0x0000003f12007836 */ /* 0x000fe20000000000 */
[----:B-1----:R-:W-:-:S11]  /*1430*/  ISETP.GE.AND P2, PT, R7, 0x1, PT ;  /* 0x000000010700780c */ /* 0x002fd60003f46270 */
[----:B------:R-:W0:Y:S08]  /*1440*/  @P1 LDC R3, c[0x0][0x44c] ;  /* 0x00011300ff031b82 */ /* 0x000e300000000800 */
[----:B------:R-:W1:Y:S01]  /*1450*/  @P1 LDC R4, c[0x0][0x450] ;  /* 0x00011400ff041b82 */ /* 0x000e620000000800 */
[----:B0-----:R-:W-:-:S05]  /*1460*/  @P1 IMAD.HI.U32 R3, R0, R3, RZ ;  /* 0x0000000300031227 */ /* 0x001fca00078e00ff */
        /* <DEDUP_REMOVED lines=14> */
.L_x_2004:
[----:B------:R-:W-:-:S13]  /*1550*/  ISETP.NE.AND P0, PT, R7, 0x1, PT ;  /* 0x000000010700780c */ /* 0x000fda0003f05270 */
[----:B------:R-:W0:Y:S02]  /*1560*/  @P0 LDC.64 R4, c[0x0][0xae0] ;  /* 0x0002b800ff040b82 */ /* 0x000e240000000a00 */
[----:B0-----:R-:W-:-:S05]  /*1570*/  @P0 IMAD.HI.U32 R4, R3, R4, RZ ;  /* 0x0000000403040227 */ /* 0x001fca00078e00ff */
[----:B------:R-:W-:-:S07]  /*1580*/  @P0 SHF.R.U32.HI R3, RZ, R5, R4 ;  /* 0x00000005ff030219 */ /* 0x000fce0000011604 */
.L_x_2005:
[----:B------:R-:W-:-:S05]  /*1590*/  IMAD R3, R3, R7, R7 ;  /* 0x0000000703037224 */ /* 0x000fca00078e0207 */
[----:B------:R-:W-:-:S07]  /*15a0*/  VIMNMX R0, R0, R3, PT ;  /* 0x0000000300007248 */ /* 0x000fce0003fe0100 */
.L_x_2003:
[----:B------:R-:W0:Y:S01]  /*15b0*/  @P1 LDC R5, c[0x0][0x44c] ;  /* 0x00011300ff051b82 */ /* 0x000e220000000800 */
[----:B------:R-:W-:Y:S01]  /*15c0*/  VIADD R0, R0, 0x3f ;  /* 0x0000003f00007836 */ /* 0x000fe20000000000 */
[----:B------:R-:W-:Y:S01]  /*15d0*/  UIMAD UR38, UR38, UR40, -UR6 ;  /* 0x00000028262672a4 */ /* 0x000fe2000f8e0a06 */
[----:B------:R-:W-:Y:S01]  /*15e0*/  IMAD.MOV.U32 R4, RZ, RZ, R18 ;  /* 0x000000ffff047224 */ /* 0x000fe200078e0012 */
[----:B------:R-:W-:Y:S02]  /*15f0*/  ULDC UR4, c[0x0][0xad4] ;  /* 0x0002b50000047ab9 */ /* 0x000fe40000000800 */
[----:B------:R-:W-:Y:S02]  /*1600*/  SHF.R.S32.HI R3, RZ, 0x1f, R0 ;  /* 0x0000001fff037819 */ /* 0x000fe40000011400 */
[----:B------:R-:W1:Y:S02]  /*1610*/  @P1 LDC R6, c[0x0][0x450] ;  /* 0x00011400ff061b82 */ /* 0x000e640000000800 */
[----:B------:R-:W-:-:S04]  /*1620*/  LEA.HI R3, R3, R0, RZ, 0x6 ;  /* 0x0000000003037211 */ /* 0x000fc800078f30ff */
[----:B------:R-:W-:Y:S01]  /*1630*/  SHF.R.S32.HI R3, RZ, 0x6, R3 ;  /* 0x00000006ff037819 */ /* 0x000fe20000011403 */
[----:B0-----:R-:W-:-:S05]  /*1640*/  @P1 IMAD.HI.U32 R5, R18, R5, RZ ;  /* 0x0000000512051227 */ /* 0x001fca00078e00ff */
        /* <DEDUP_REMOVED lines=14> */
.L_x_2007:
[----:B------:R-:W-:-:S13]  /*1730*/  ISETP.NE.AND P0, PT, R7, 0x1, PT ;  /* 0x000000010700780c */ /* 0x000fda0003f05270 */
[----:B------:R-:W0:Y:S02]  /*1740*/  @P0 LDC.64 R8, c[0x0][0xae0] ;  /* 0x0002b800ff080b82 */ /* 0x000e240000000a00 */
[----:B0-----:R-:W-:-:S05]  /*1750*/  @P0 IMAD.HI.U32 R6, R0, R8, RZ ;  /* 0x0000000800060227 */ /* 0x001fca00078e00ff */
[----:B------:R-:W-:-:S07]  /*1760*/  @P0 SHF.R.U32.HI R0, RZ, R9, R6 ;  /* 0x00000009ff000219 */ /* 0x000fce0000011606 */
.L_x_2008:
[----:B------:R-:W-:-:S05]  /*1770*/  IMAD R0, R0, R7, RZ ;  /* 0x0000000700007224 */ /* 0x000fca00078e02ff */
[----:B------:R-:W-:-:S07]  /*1780*/  VIMNMX R3, R3, R0, !PT ;  /* 0x0000000003037248 */ /* 0x000fce0007fe0100 */
.L_x_2006:
        /* <DEDUP_REMOVED lines=75> */
[----:B------:R-:W-:Y:S06]  /*1c40*/  @!P1 BRA `(.L_x_2009) ;  /* 0x000000f000549947 */ /* 0x000fec0003800000 */
[----:B------:R-:W0:Y:S01]  /*1c50*/  SHFL.IDX PT, R0, R220, RZ, 0x1f ;  /* 0x00001fffdc007589 */ /* 0x000e2200000e0000 */
[----:B------:R-:W-:Y:S01]  /*1c60*/  UMOV UR7, 0x40000040 ;  /* 0x4000004000077882 */ /* 0x000fe20000000000 */
[----:B------:R-:W-:Y:S01]  /*1c70*/  UMOV UR9, 0x40000040 ;  /* 0x4000004000097882 */ /* 0x000fe20000000000 */
[----:B------:R-:W-:Y:S01]  /*1c80*/  UMOV UR11, 0x40000040 ;  /* 0x40000040000b7882 */ /* 0x000fe20000000000 */
[----:B------:R-:W-:Y:S01]  /*1c90*/  BAR.SYNC.DEFER_BLOCKING 0xe, 0x100 ;  /* 0x0384000000007b1d */ /* 0x000fe20000010000 */
[----:B------:R-:W-:-:S05]  /*1ca0*/  VIADD R4, R4, 0xfffffffe ;  /* 0xfffffffe04047836 */ /* 0x000fca0000000000 */
[----:B------:R-:W-:Y:S01]  /*1cb0*/  UMOV UR13, 0x40000040 ;  /* 0x40000040000d7882 */ /* 0x000fe20000000000 */
[----:B------:R-:W-:Y:S01]  /*1cc0*/  UMOV UR15, 0x40000040 ;  /* 0x40000040000f7882 */ /* 0x000fe20000000000 */
[----:B------:R-:W-:Y:S01]  /*1cd0*/  UMOV UR17, 0x40000040 ;  /* 0x4000004000117882 */ /* 0x000fe20000000000 */
[----:B------:R-:W-:Y:S01]  /*1ce0*/  UMOV UR19, 0x40000040 ;  /* 0x4000004000137882 */ /* 0x000fe20000000000 */
[----:B------:R-:W1:Y:S01]  /*1cf0*/  S2R R7, SR_TID.X ;  /* 0x0000000000077919 */ /* 0x000e620000002100 */
[----:B------:R-:W-:Y:S02]  /*1d00*/  ISETP.GE.AND P0, PT, R4, R5, PT ;  /* 0x000000050400720c */ /* 0x000fe40003f06270 */
        /* <DEDUP_REMOVED lines=45> */
.L_x_2011:
[----:B------:R-:W-:Y:S01]  /*1fe0*/  BAR.SYNC.DEFER_BLOCKING 0xe, 0x100 ;  /* 0x0384000000007b1d */ /* 0x000fe20000010000 */
[----:B01----:R-:W-:Y:S01]  /*1ff0*/  IMAD.U32 R0, RZ, RZ, UR36 ;  /* 0x00000024ff007e24 */ /* 0x003fe2000f8e00ff */
[----:B------:R-:W-:Y:S01]  /*2000*/  UIADD3 UR36, UR36, 0x1, URZ ;  /* 0x0000000124247890 */ /* 0x000fe2000fffe03f */
[C---:B------:R-:W-:Y:S01]  /*2010*/  ISETP.GT.AND P0, PT, R4.reuse, R5, PT ;  /* 0x000000050400720c */ /* 0x040fe20003f04270 */
[----:B------:R-:W-:Y:S02]  /*2020*/  VIADD R4, R4, 0xffffffff ;  /* 0xffffffff04047836 */ /* 0x000fe40000000000 */
[----:B------:R-:W-:Y:S01]  /*2030*/  IMAD R0, R0, 0x40, R17 ;  /* 0x0000004000007824 */ /* 0x000fe200078e0211 */
        /* <DEDUP_REMOVED lines=165> */
.L_x_2010:
[----:B------:R-:W-:Y:S01]  /*2a90*/  BAR.SYNC.DEFER_BLOCKING 0xe, 0x100 ;  /* 0x0384000000007b1d */ /* 0x000fe20000010000 */
[----:B01----:R-:W-:Y:S01]  /*2aa0*/  IMAD.U32 R0, RZ, RZ, UR36 ;  /* 0x00000024ff007e24 */ /* 0x003fe2000f8e00ff */
[----:B------:R-:W-:Y:S01]  /*2ab0*/  UIADD3 UR36, UR36, 0x1, URZ ;  /* 0x0000000124247890 */ /* 0x000fe2000fffe03f */
[----:B------:R-:W-:Y:S02]  /*2ac0*/  PLOP3.LUT P0, PT, PT, PT, PT, 0x8, 0x0 ;  /* 0x000000000000781c */ /* 0x000fe40003f0e170 */
[----:B------:R-:W-:Y:S01]  /*2ad0*/  IMAD R0, R0, 0x40, R17 ;  /* 0x0000004000007824 */ /* 0x000fe200078e0211 */
        /* <DEDUP_REMOVED lines=139> */
.L_x_2002:
        /* <DEDUP_REMOVED lines=25> */
.L_x_2013:
[----:B------:R-:W-:-:S13]  /*3520*/  ISETP.NE.AND P0, PT, R7, 0x1, PT ;  /* 0x000000010700780c */ /* 0x000fda0003f05270 */
[----:B------:R-:W0:Y:S02]  /*3530*/  @P0 LDC.64 R4, c[0x0][0xae0] ;  /* 0x0002b800ff040b82 */ /* 0x000e240000000a00 */
[----:B0-----:R-:W-:-:S05]  /*3540*/  @P0 IMAD.HI.U32 R4, R3, R4, RZ ;  /* 0x0000000403040227 */ /* 0x001fca00078e00ff */
[----:B------:R-:W-:-:S07]  /*3550*/  @P0 SHF.R.U32.HI R3, RZ, R5, R4 ;  /* 0x00000005ff030219 */ /* 0x000fce0000011604 */
.L_x_2014:
[----:B------:R-:W-:-:S05]  /*3560*/  IMAD R3, R3, R7, R7 ;  /* 0x0000000703037224 */ /* 0x000fca00078e0207 */
[----:B------:R-:W-:-:S07]  /*3570*/  VIMNMX R0, R0, R3, PT ;  /* 0x0000000300007248 */ /* 0x000fce0003fe0100 */
.L_x_2012:
[----:B------:R-:W0:Y:S01]  /*3580*/  @P1 LDC R5, c[0x0][0x44c] ;  /* 0x00011300ff051b82 */ /* 0x000e220000000800 */
[----:B------:R-:W-:Y:S01]  /*3590*/  VIADD R0, R0, 0x3f ;  /* 0x0000003f00007836 */ /* 0x000fe20000000000 */
[----:B------:R-:W-:Y:S01]  /*35a0*/  UIMAD UR40, UR38, UR40, -UR4 ;  /* 0x00000028262872a4 */ /* 0x000fe2000f8e0a04 */
[----:B------:R-:W-:Y:S02]  /*35b0*/  IMAD.MOV.U32 R4, RZ, RZ, R18 ;  /* 0x000000ffff047224 */ /* 0x000fe400078e0012 */
[----:B------:R-:W-:Y:S01]  /*35c0*/  ULDC UR4, c[0x0][0xad4] ;  /* 0x0002b50000047ab9 */ /* 0x000fe20000000800 */
[----:B------:R-:W-:Y:S02]  /*35d0*/  SHF.R.S32.HI R3, RZ, 0x1f, R0 ;  /* 0x0000001fff037819 */ /* 0x000fe40000011400 */
[----:B------:R-:W1:Y:S02]  /*35e0*/  @P1 LDC R6, c[0x0][0x450] ;  /* 0x00011400ff061b82 */ /* 0x000e640000000800 */
[----:B------:R-:W-:-:S04]  /*35f0*/  LEA.HI R3, R3, R0, RZ, 0x6 ;  /* 0x0000000003037211 */ /* 0x000fc800078f30ff */
[----:B------:R-:W-:-:S04]  /*3600*/  SHF.R.S32.HI R3, RZ, 0x6, R3 ;  /* 0x00000006ff037819 */ /* 0x000fc80000011403 */
[----:B------:R-:W-:Y:S01]  /*3610*/  VIMNMX R168, R3, UR5, PT ;  /* 0x0000000503a87c48 */ /* 0x000fe2000bfe0100 */
[----:B0-----:R-:W-:-:S05]  /*3620*/  @P1 IMAD.HI.U32 R5, R18, R5, RZ ;  /* 0x0000000512051227 */ /* 0x001fca00078e00ff */
[----:B-1----:R-:W-:-:S05]  /*3630*/  @P1 SHF.R.U32.HI R4, RZ, R6, R5 ;  /* 0x00000006ff041219 */ /* 0x002fca0000011605 */
[----:B------:R-:W-:-:S04]  /*3640*/  VIADD R0, R4, UR40 ;  /* 0x0000002804007c36 */ /* 0x000fc80008000000 */
        /* <DEDUP_REMOVED lines=11> */
.L_x_2016:
[----:B------:R-:W-:-:S13]  /*3700*/  ISETP.NE.AND P0, PT, R7, 0x1, PT ;  /* 0x000000010700780c */ /* 0x000fda0003f05270 */
[----:B------:R-:W0:Y:S02]  /*3710*/  @P0 LDC.64 R4, c[0x0][0xae0] ;  /* 0x0002b800ff040b82 */ /* 0x000e240000000a00 */
[----:B0-----:R-:W-:-:S05]  /*3720*/  @P0 IMAD.HI.U32 R4, R0, R4, RZ ;  /* 0x0000000400040227 */ /* 0x001fca00078e00ff */
[----:B------:R-:W-:-:S07]  /*3730*/  @P0 SHF.R.U32.HI R0, RZ, R5, R4 ;  /* 0x00000005ff000219 */ /* 0x000fce0000011604 */
.L_x_2017:
[----:B------:R-:W-:-:S05]  /*3740*/  IMAD R0, R0, R7, RZ ;  /* 0x0000000700007224 */ /* 0x000fca00078e02ff */
[----:B------:R-:W-:-:S07]  /*3750*/  VIMNMX R3, R3, R0, !PT ;  /* 0x0000000003037248 */ /* 0x000fce0007fe0100 */
.L_x_2015:
        /* <DEDUP_REMOVED lines=106> */
.L_x_2018:
[----:B------:R-:W-:Y:S02]  /*3e00*/  LEA.HI R0, R219, R219, RZ, 0x1 ;  /* 0x000000dbdb007211 */ /* 0x000fe400078f08ff */
[----:B------:R-:W-:Y:S02]  /*3e10*/  ISETP.NE.AND P0, PT, R187, 0x3, PT ;  /* 0x00000003bb00780c */ /* 0x000fe40003f05270 */
[----:B------:R-:W-:-:S05]  /*3e20*/  LOP3.LUT R0, R0, 0xfffffffe, RZ, 0xc0, !PT ;  /* 0xfffffffe00007812 */ /* 0x000fca00078ec0ff */
[----:B------:R-:W-:-:S05]  /*3e30*/  IMAD.IADD R0, R219, 0x1, -R0 ;  /* 0x00000001db007824 */ /* 0x000fca00078e0a00 */
[----:B------:R-:W-:-:S04]  /*3e40*/  SHF.L.U32 R4, R0, 0x1f, RZ ;  /* 0x0000001f00047819 */ /* 0x000fc800000006ff */
[----:B------:R-:W0:Y:S02]  /*3e50*/  SYNCS.PHASECHK.TRANS64.TRYWAIT P1, [UR37+0x38800], R4 ;  /* 0x03880004ff0075a7 */ /* 0x000e240008020165 */
[----:B0-----:R-:W-:Y:S05]  /*3e60*/  @!P1 BRA `(.L_x_2019) ;  /* 0x0000016000a09947 */ /* 0x001fea0003800000 */
.L_x_2231:
[----:B------:R-:W-:Y:S05]  /*3e70*/  @!P0 BRA `(.L_x_2020) ;  /* 0x0000000000048947 */ /* 0x000fea0003800000 */
[----:B------:R-:W-:Y:S01]  /*3e80*/  BPT.TRAP 0x1 ;  /* 0x000000040000795c */ /* 0x000fe20000300000 */
.L_x_2020:
[----:B0-----:R-:W-:Y:S01]  /*3e90*/  IMAD.U32 R3, RZ, RZ, UR36 ;  /* 0x00000024ff037e24 */ /* 0x001fe2000f8e00ff */
[----:B------:R-:W-:-:S04]  /*3ea0*/  SHF.L.U32 R6, R2, 0x1f, RZ ;  /* 0x0000001f02067819 */ /* 0x000fc800000006ff */
[----:B------:R-:W-:-:S04]  /*3eb0*/  LEA R3, R3, UR37, 0x3 ;  /* 0x0000002503037c11 */ /* 0x000fc8000f8e18ff */
[----:B------:R0:W1:Y:S01]  /*3ec0*/  SYNCS.PHASECHK.TRANS64.TRYWAIT P1, [R3+URZ+0x38830], R6 ;  /* 0x03883006030075a7 */ /* 0x000062000802017f */
[----:B------:R-:W-:Y:S05]  /*3ed0*/  @!P0 BRA `(.L_x_2021) ;  /* 0x0000000000048947 */ /* 0x000fea0003800000 */
[----:B------:R-:W-:Y:S01]  /*3ee0*/  BPT.TRAP 0x1 ;  /* 0x000000040000795c */ /* 0x000fe20000300000 */
.L_x_2021:
[----:B-1----:R-:W-:Y:S05]  /*3ef0*/  @P1 BRA `(.L_x_2022) ;  /* 0x0000000000081947 */ /* 0x002fea0003800000 */
[----:B------:R-:W1:Y:S02]  /*3f00*/  SYNCS.PHASECHK.TRANS64.TRYWAIT P1, [R3+URZ+0x38830], R6 ;  /* 0x03883006030075a7 */ /* 0x000e64000802017f */
[----:B-1----:R-:W-:Y:S05]  /*3f10*/  @!P1 BRA `(.L_x_2023) ;  /* 0x00000160008c9947 */ /* 0x002fea0003800000 */
.L_x_2022:
[----:B------:R-:W-:-:S04]  /*3f20*/  UIADD3 UR4, UR37, 0x22400, URZ ;  /* 0x0002240025047890 */ /* 0x000fc8000fffe03f */
[----:B------:R-:W-:-:S04]  /*3f30*/  USHF.R.U32.HI UR4, URZ, 0x4, UR4 ;  /* 0x000000043f047899 */ /* 0x000fc80008011604 */
[----:B------:R-:W-:-:S06]  /*3f40*/  ULOP3.LUT UR4, UR4, 0x3fff, URZ, 0xc0, !UPT ;  /* 0x00003fff04047892 */ /* 0x000fcc000f8ec03f */
[----:B------:R-:W-:Y:S01]  /*3f50*/  IMAD.U32 R0, RZ, RZ, UR4 ;  /* 0x00000004ff007e24 */ /* 0x000fe2000f8e00ff */
        /* <DEDUP_REMOVED lines=34> */
[----:B------:R-:W2:Y:S02]  /*4180*/  SYNCS.PHASECHK.TRANS64.TRYWAIT P1, [UR37+0x38810], R4 ;  /* 0x03881004ff0075a7 */ /* 0x000ea40008020165 */
[----:B--2---:R-:W-:Y:S05]  /*4190*/  @!P1 BRA `(.L_x_2024) ;  /* 0x0000016000009947 */ /* 0x004fea0003800000 */
.L_x_2232:
[----:B------:R-:W-:Y:S05]  /*41a0*/  @!P0 BRA `(.L_x_2025) ;  /* 0x0000000000048947 */ /* 0x000fea0003800000 */
[----:B------:R-:W-:Y:S01]  /*41b0*/  BPT.TRAP 0x1 ;  /* 0x000000040000795c */ /* 0x000fe20000300000 */
.L_x_2025:
[----:B------:R3:W4:Y:S01]  /*41c0*/  SYNCS.PHASECHK.TRANS64.TRYWAIT P1, [R3+URZ+0x38850], R6 ;  /* 0x03885006030075a7 */ /* 0x000722000802017f */
[----:B------:R-:W-:Y:S05]  /*41d0*/  @!P0 BRA `(.L_x_2026) ;  /* 0x0000000000048947 */ /* 0x000fea0003800000 */
[----:B------:R-:W-:Y:S01]  /*41e0*/  BPT.TRAP 0x1 ;  /* 0x000000040000795c */ /* 0x000fe20000300000 */
.L_x_2026:
[----:B----4-:R-:W-:Y:S05]  /*41f0*/  @P1 BRA `(.L_x_2027) ;  /* 0x0000000000081947 */ /* 0x010fea0003800000 */
[----:B------:R-:W4:Y:S02]  /*4200*/  SYNCS.PHASECHK.TRANS64.TRYWAIT P1, [R3+URZ+0x38850], R6 ;  /* 0x03885006030075a7 */ /* 0x000f24000802017f */
[----:B----4-:R-:W-:Y:S05]  /*4210*/  @!P1 BRA `(.L_x_2028) ;  /* 0x0000015c00f89947 */ /* 0x010fea0003800000 */
.L_x_2027:
[----:B------:R-:W-:Y:S01]  /*4220*/  UIADD3 UR4, UR37, 0x400, URZ ;  /* 0x0000040025047890 */ /* 0x000fe2000fffe03f */
[----:B------:R-:W-:Y:S01]  /*4230*/  WARPGROUP.ARRIVE ;  /* 0x00000000000079c5 */ /* 0x000fe20000000000 */
[----:B------:R-:W-:-:S05]  /*4240*/  UIADD3 UR5, UR37, 0x26400, URZ ;  /* 0x0002640025057890 */ /* 0x000fca000fffe03f */
[----:B--2---:R-:W2:Y:S01]  /*4250*/  S2R R4, SR_TID.X ;  /* 0x0000000000047919 */ /* 0x004ea20000002100 */
[----:B------:R-:W-:Y:S01]  /*4260*/  USHF.R.U32.HI UR4, URZ, 0x4, UR4 ;  /* 0x000000043f047899 */ /* 0x000fe20008011604 */
[----:B------:R-:W5:Y:S01]  /*4270*/  LDC R8, c[0x0][0x2f0] ;  /* 0x0000bc00ff087b82 */ /* 0x000f620000000800 */
[----:B------:R-:W-:Y:S01]  /*4280*/  USHF.R.U32.HI UR5, URZ, 0x4, UR5 ;  /* 0x000000043f057899 */ /* 0x000fe20008011605 */
[----:B------:R-:W0:Y:S01]  /*4290*/  S2R R5, SR_TID.X ;  /* 0x0000000000057919 */ /* 0x000e220000002100 */
[----:B------:R-:W-:Y:S01]  /*42a0*/  ULOP3.LUT UR4, UR4, 0x3fff, URZ, 0xc0, !UPT ;  /* 0x00003fff04047892 */ /* 0x000fe2000f8ec03f */
[----:B------:R-:W-:Y:S01]  /*42b0*/  IMAD.MOV.U32 R7, RZ, RZ, -0x40 ;  /* 0xffffffc0ff077424 */ /* 0x000fe200078e00ff */
[----:B------:R-:W-:Y:S01]  /*42c0*/  ULOP3.LUT UR5, UR5, 0x3fff, URZ, 0xc0, !UPT ;  /* 0x00003fff05057892 */ /* 0x000fe2000f8ec03f */
[C---:B------:R-:W-:Y:S01]  /*42d0*/  LEA R11, R168.reuse, 0xffffffc0, 0x6 ;  /* 0xffffffc0a80b7811 */ /* 0x040fe200078e30ff */
[----:B------:R-:W-:Y:S01]  /*42e0*/  ULOP3.LUT UR4, UR4, 0x10000, URZ, 0xfc, !UPT ;  /* 0x0001000004047892 */ /* 0x000fe2000f8efc3f */
[----:B------:R-:W5:Y:S01]  /*42f0*/  LDC R9, c[0x0][0x288] ;  /* 0x0000a200ff097b82 */ /* 0x000f620000000800 */
[----:B------:R-:W-:Y:S01]  /*4300*/  ULOP3.LUT UR6, UR5, 0x10000, URZ, 0xfc, !UPT ;  /* 0x0001000005067892 */ /* 0x000fe2000f8efc3f */
[----:B------:R-:W-:Y:S01]  /*4310*/  IMAD R7, R168, R7, 0x41 ;  /* 0x00000041a8077424 */ /* 0x000fe200078e0207 */
[----:B------:R-:W-:Y:S01]  /*4320*/  ULEA UR26, UR36, UR4, 0xc ;  /* 0x00000004241a7291 */ /* 0x000fe2000f8e603f */
[----:B------:R-:W-:Y:S01]  /*4330*/  UMOV UR25, 0x40000040 ;  /* 0x4000004000197882 */ /* 0x000fe20000000000 */
[----:B------:R-:W-:Y:S01]  /*4340*/  UMOV UR27, 0x40000040 ;  /* 0x40000040001b7882 */ /* 0x000fe20000000000 */
[----:B------:R-:W-:Y:S01]  /*4350*/  UIADD3 UR28, UR6, 0x2, URZ ;  /* 0x00000002061c7890 */ /* 0x000fe2000fffe03f */
[----:B------:R-:W-:Y:S01]  /*4360*/  VIADD R15, R7, 0xffffffff ;  /* 0xffffffff070f7836 */ /* 0x000fe20000000000 */
[----:B------:R-:W-:Y:S01]  /*4370*/  UMOV UR24, UR6 ;  /* 0x0000000600187c82 */ /* 0x000fe20008000000 */
[----:B------:R-:W-:-:S03]  /*4380*/  UIADD3 UR30, UR26, 0x2, URZ ;  /* 0x000000021a1e7890 */ /* 0x000fc6000fffe03f */
[----:B------:R-:W-:Y:S01]  /*4390*/  HGMMA.64x64x16.F32 R24, gdesc[UR24], R24, gsb0 ;  /* 0x00e00000181879f0 */ /* 0x000fe20008000818 */
[----:B------:R-:W-:Y:S01]  /*43a0*/  UMOV UR29, 0x40000040 ;  /* 0x40000040001d7882 */ /* 0x000fe20000000000 */
[----:B------:R-:W-:Y:S01]  /*43b0*/  UMOV UR31, 0x40000040 ;  /* 0x40000040001f7882 */ /* 0x000fe20000000000 */
[----:B------:R-:W-:Y:S02]  /*43c0*/  UIADD3 UR11, UR6, 0x800, URZ ;  /* 0x00000800060b7890 */ /* 0x000fe4000fffe03f */
[----:B------:R-:W-:Y:S01]  /*43d0*/  UIADD3 UR14, UR26, 0x800, URZ ;  /* 0x000008001a0e7890 */ /* 0x000fe2000fffe03f */
[----:B--2---:R-:W-:Y:S02]  /*43e0*/  SHF.R.U32.HI R4, RZ, 0x7, R4 ;  /* 0x00000007ff047819 */ /* 0x004fe40000011604 */
[----:B0-----:R-:W-:-:S04]  /*43f0*/  LOP3.LUT R5, R5, 0x7f, RZ, 0xc0, !PT ;  /* 0x0000007f05057812 */ /* 0x001fc800078ec0ff */
[----:B------:R-:W0:Y:S01]  /*4400*/  SHFL.IDX PT, R4, R4, RZ, 0x1f ;  /* 0x00001fff04047589 */ /* 0x000e2200000e0000 */
[----:B------:R-:W-:Y:S02]  /*4410*/  ISETP.NE.AND P1, PT, R5, RZ, PT ;  /* 0x000000ff0500720c */ /* 0x000fe40003f25270 */
[----:B0-----:R-:W-:Y:S01]  /*4420*/  R2UR UR5, R4 ;  /* 0x00000000040572ca */ /* 0x001fe200000e0000 */
[----:B------:R-:W-:-:S04]  /*4430*/  IMAD.IADD R4, R188, 0x1, R18 ;  /* 0x00000001bc047824 */ /* 0x000fc800078e0212 */
[----:B-1-34-:R-:W-:-:S08]  /*4440*/  IMAD.MOV.U32 R6, RZ, RZ, R4 ;  /* 0x000000ffff067224 */ /* 0x01afd000078e0004 */
        /* <DEDUP_REMOVED lines=236> */
[----:B------:R-:W-:Y:S01]  /*5310*/  ULDC.64 UR10, c[0x0][0xad8] ;  /* 0x0002b600000a7ab9 */ /* 0x000fe20000000a00 */
[----:B------:R-:W-:Y:S02]  /*5320*/  USEL UR5, UR5, 0x3e, UP0 ;  /* 0x0000003e05057887 */ /* 0x000fe40008000000 */
[----:B------:R-:W-:-:S02]  /*5330*/  UISETP.GE.AND UP1, UPT, UR11, 0x1, UPT ;  /* 0x000000010b00788c */ /* 0x000fc4000bf26270 */
        /* <DEDUP_REMOVED lines=9> */
[----:B------:R-:W-:Y:S01]  /*53d0*/  ULDC UR26, c[0x0][0xad4] ;  /* 0x0002b500001a7ab9 */ /* 0x000fe20000000800 */
[----:B------:R-:W-:-:S06]  /*53e0*/  UISETP.NE.AND UP0, UPT, UR5, 0x1, UPT ;  /* 0x000000010500788c */ /* 0x000fcc000bf05270 */
[----:B------:R-:W-:Y:S02]  /*53f0*/  PLOP3.LUT P2, PT, PT, PT, UP0, 0x80, 0x0 ;  /* 0x000000000000781c */ /* 0x000fe40003f4f008 */
[----:B------:R-:W-:-:S03]  /*5400*/  PLOP3.LUT P3, PT, PT, PT, UP0, 0x80, 0x0 ;  /* 0x000000000000781c */ /* 0x000fc60003f6f008 */
[----:B------:R-:W-:-:S08]  /*5410*/  @UP0 ULDC UR5, c[0x0][0x44c] ;  /* 0x0001130000050ab9 */ /* 0x000fd00000000800 */
[----:B------:R-:W-:Y:S01]  /*5420*/  @P2 IMAD.HI.U32 R5, R4, UR5, RZ ;  /* 0x0000000504052c27 */ /* 0x000fe2000f8e00ff */
[----:B------:R-:W-:Y:S01]  /*5430*/  @UP0 ULDC UR5, c[0x0][0x450] ;  /* 0x0001140000050ab9 */ /* 0x000fe20000000800 */
[----:B------:R-:W-:Y:S02]  /*5440*/  PLOP3.LUT P2, PT, PT, PT, UP1, 0x40, 0x0 ;  /* 0x000000000000781c */ /* 0x000fe40003f4e818 */
[----:B------:R-:W-:Y:S01]  /*5450*/  @!P1 VIADD R4, R3, 0x38840 ;  /* 0x0003884003049836 */ /* 0x000fe20000000000 */
[----:B------:R-:W-:Y:S01]  /*5460*/  @P3 SHF.R.U32.HI R6, RZ, UR5, R5 ;  /* 0x00000005ff063c19 */ /* 0x000fe20008011605 */
[----:B------:R-:W-:Y:S01]  /*5470*/  ULOP3.LUT UR5, URZ, UR26, URZ, 0x33, !UPT ;  /* 0x0000001a3f057292 */ /* 0x000fe2000f8e333f */
[----:B-----5:R-:W-:Y:S02]  /*5480*/  IMAD R5, R8, UR38, -R11 ;  /* 0x0000002608057c24 */ /* 0x020fe4000f8e0a0b */
[----:B------:R-:W-:Y:S01]  /*5490*/  @!P1 PRMT R4, RZ, 0x654, R4 ;  /* 0x00000654ff049816 */ /* 0x000fe20000000004 */
[----:B------:R-:W0:Y:S01]  /*54a0*/  SHFL.IDX PT, R21, R6, RZ, 0x1c1f ;  /* 0x001c1fff06157589 */ /* 0x000e2200000e0000 */
[----:B------:R-:W-:Y:S01]  /*54b0*/  IMAD.IADD R12, R5, 0x1, -R16 ;  /* 0x00000001050c7824 */ /* 0x000fe200078e0a10 */
[----:B------:R-:W-:-:S02]  /*54c0*/  WARPGROUP.DEPBAR.LE gsb0, 0x0 ;  /* 0x00008000000079c5 */ /* 0x000fc40000010000 */
[----:B------:R-:W-:-:S06]  /*54d0*/  WARPGROUP.ARRIVE ;  /* 0x00000000000079c5 */ /* 0x000fcc0000000000 */
[----:B------:R-:W-:Y:S03]  /*54e0*/  HGMMA.64x64x16.F32 R24, gdesc[UR28], R24, gsb0 ;  /* 0x00e000001c1879f0 */ /* 0x000fe60008000818 */
[----:B------:R-:W-:Y:S02]  /*54f0*/  WARPGROUP.DEPBAR.LE gsb0, 0x0 ;  /* 0x00008000000079c5 */ /* 0x000fe40000010000 */
[----:B------:R1:W-:Y:S02]  /*5500*/  @!P1 SYNCS.ARRIVE.TRANS64.RED.A1T0 RZ, [R4+URZ], RZ ;  /* 0x000000ff04ff99a7 */ /* 0x0003e4000810043f */
[----:B-1----:R-:W-:-:S05]  /*5510*/  IMAD R4, R8, UR38, R7 ;  /* 0x0000002608047c24 */ /* 0x002fca000f8e0207 */
[----:B------:R-:W-:-:S05]  /*5520*/  IADD3 R4, R4, -R9, -R16 ;  /* 0x8000000904047210 */ /* 0x000fca0007ffe810 */
[C---:B------:R-:W-:Y:S02]  /*5530*/  VIADD R13, R4.reuse, UR10 ;  /* 0x0000000a040d7c36 */ /* 0x040fe40008000000 */
[----:B------:R-:W-:-:S03]  /*5540*/  VIADD R14, R4, UR5 ;  /* 0x00000005040e7c36 */ /* 0x000fc60008000000 */
[----:B0-----:R-:W-:Y:S01]  /*5550*/  VIADDMNMX R4, R21, R13, R12, PT ;  /* 0x0000000d15047246 */ /* 0x001fe2000380010c */
[----:B------:R-:W-:Y:S01]  /*5560*/  IMAD.IADD R5, R14, 0x1, R21 ;  /* 0x000000010e057824 */ /* 0x000fe200078e0215 */
[----:B------:R-:W-:Y:S06]  /*5570*/  @P2 BRA `(.L_x_2029) ;  /* 0x00000000005c2947 */ /* 0x000fec0003800000 */
[----:B------:R-:W-:Y:S01]  /*5580*/  IMAD R10, R8, UR38, R21 ;  /* 0x00000026080a7c24 */ /* 0x000fe2000f8e0215 */
[----:B------:R-:W-:Y:S03]  /*5590*/  BSSY B0, `(.L_x_2030) ;  /* 0x0000011000007945 */ /* 0x000fe60003800000 */
[----:B------:R-:W-:-:S05]  /*55a0*/  IMAD.IADD R10, R10, 0x1, -R9 ;  /* 0x000000010a0a7824 */ /* 0x000fca00078e0a09 */
[----:B------:R-:W-:-:S13]  /*55b0*/  ISETP.GT.AND P2, PT, R10, -0x1, PT ;  /* 0xffffffff0a00780c */ /* 0x000fda0003f44270 */
[----:B------:R-:W-:Y:S05]  /*55c0*/  @P2 BRA `(.L_x_2031) ;  /* 0x0000000000202947 */ /* 0x000fea0003800000 */
[----:B------:R-:W-:Y:S01]  /*55d0*/  UISETP.NE.AND UP2, UPT, UR11, 0x1, UPT ;  /* 0x000000010b00788c */ /* 0x000fe2000bf45270 */
[----:B------:R-:W-:-:S05]  /*55e0*/  LOP3.LUT R10, RZ, R10, RZ, 0x33, !PT ;  /* 0x0000000aff0a7212 */ /* 0x000fca00078e33ff */
[----:B------:R-:W-:-:S05]  /*55f0*/  PLOP3.LUT P2, PT, PT, PT, UP2, 0x80, 0x0 ;  /* 0x000000000000781c */ /* 0x000fca0003f4f028 */
[----:B------:R-:W-:-:S08]  /*5600*/  @UP2 ULDC.64 UR14, c[0x0][0xae0] ;  /* 0x0002b800000e2ab9 */ /* 0x000fd00000000a00 */
[----:B------:R-:W-:-:S05]  /*5610*/  @P2 IMAD.HI.U32 R7, R10, UR14, RZ ;  /* 0x0000000e0a072c27 */ /* 0x000fca000f8e00ff */
[----:B------:R-:W-:-:S04]  /*5620*/  @P2 SHF.R.U32.HI R10, RZ, UR15, R7 ;  /* 0x0000000fff0a2c19 */ /* 0x000fc80008011607 */
[----:B------:R-:W-:Y:S01]  /*5630*/  LOP3.LUT R10, RZ, R10, RZ, 0x33, !PT ;  /* 0x0000000aff0a7212 */ /* 0x000fe200078e33ff */
[----:B------:R-:W-:Y:S06]  /*5640*/  BRA `(.L_x_2032) ;  /* 0x0000000000147947 */ /* 0x000fec0003800000 */
.L_x_2031:
[----:B------:R-:W-:-:S06]  /*5650*/  UISETP.NE.AND UP2, UPT, UR11, 0x1, UPT ;  /* 0x000000010b00788c */ /* 0x000fcc000bf45270 */
[----:B------:R-:W-:-:S05]  /*5660*/  PLOP3.LUT P2, PT, PT, PT, UP2, 0x80, 0x0 ;  /* 0x000000000000781c */ /* 0x000fca0003f4f028 */
[----:B------:R-:W-:-:S08]  /*5670*/  @UP2 ULDC.64 UR14, c[0x0][0xae0] ;  /* 0x0002b800000e2ab9 */ /* 0x000fd00000000a00 */
[----:B------:R-:W-:-:S05]  /*5680*/  @P2 IMAD.HI.U32 R7, R10, UR14, RZ ;  /* 0x0000000e0a072c27 */ /* 0x000fca000f8e00ff */
[----:B------:R-:W-:-:S07]  /*5690*/  @P2 SHF.R.U32.HI R10, RZ, UR15, R7 ;  /* 0x0000000fff0a2c19 */ /* 0x000fce0008011607 */
.L_x_2032:
[----:B------:R-:W-:Y:S05]  /*56a0*/  BSYNC B0 ;  /* 0x0000000000007941 */ /* 0x000fea0003800000 */
.L_x_2030:
[----:B------:R-:W-:-:S04]  /*56b0*/  IMAD R7, R10, UR11, -R11 ;  /* 0x0000000b0a077c24 */ /* 0x000fc8000f8e0a0b */
[----:B------:R-:W-:-:S05]  /*56c0*/  IMAD.IADD R7, R7, 0x1, -R16 ;  /* 0x0000000107077824 */ /* 0x000fca00078e0a10 */
[----:B------:R-:W-:Y:S02]  /*56d0*/  VIMNMX R5, R5, R7, !PT ;  /* 0x0000000705057248 */ /* 0x000fe40007fe0100 */
[----:B------:R-:W-:-:S07]  /*56e0*/  VIADDMNMX R4, R7, UR11, R4, PT ;  /* 0x0000000b07047c46 */ /* 0x000fce000b800104 */
.L_x_2029:
[C---:B------:R-:W-:Y:S02]  /*56f0*/  ISETP.GE.AND P2, PT, R15.reuse, 0x2, PT ;  /* 0x000000020f00780c */ /* 0x040fe40003f46270 */
[----:B------:R-:W-:Y:S02]  /*5700*/  ISETP.GE.AND P6, PT, R15, 0xa, PT ;  /* 0x0000000a0f00780c */ /* 0x000fe40003fc6270 */
[----:B------:R-:W-:Y:S02]  /*5710*/  ISETP.GT.AND P4, PT, R5, 0x1, !P2 ;  /* 0x000000010500780c */ /* 0x000fe40005784270 */
[----:B------:R-:W-:Y:S02]  /*5720*/  ISETP.GE.AND P3, PT, R15, 0x9, PT ;  /* 0x000000090f00780c */ /* 0x000fe40003f66270 */
[----:B------:R-:W-:Y:S02]  /*5730*/  ISETP.LT.OR P4, PT, R4, 0x2, P4 ;  /* 0x000000020400780c */ /* 0x000fe40002781670 */
[----:B------:R-:W-:-:S02]  /*5740*/  P2R R21, PR, RZ, 0x40 ;  /* 0x00000040ff157803 */ /* 0x000fc40000000000 */
[----:B------:R-:W-:Y:S02]  /*5750*/  FSEL R20, R25, -INF , !P4 ;  /* 0xff80000019147808 */ /* 0x000fe40006000000 */
[C---:B------:R-:W-:Y:S02]  /*5760*/  ISETP.GT.AND P4, PT, R5.reuse, 0x9, !P6 ;  /* 0x000000090500780c */ /* 0x040fe40007784270 */
[----:B------:R-:W-:Y:S02]  /*5770*/  ISETP.GT.AND P5, PT, R5, 0x8, !P3 ;  /* 0x000000080500780c */ /* 0x000fe40005fa4270 */
[----:B------:R-:W-:Y:S02]  /*5780*/  ISETP.LT.OR P4, PT, R4, 0xa, P4 ;  /* 0x0000000a0400780c */ /* 0x000fe40002781670 */
[----:B------:R-:W-:Y:S02]  /*5790*/  ISETP.GE.AND P6, PT, R15, 0x11, PT ;  /* 0x000000110f00780c */ /* 0x000fe40003fc6270 */
[----:B------:R-:W-:-:S02]  /*57a0*/  FSEL R56, R29, -INF , !P4 ;  /* 0xff8000001d387808 */ /* 0x000fc40006000000 */
[----:B------:R-:W-:Y:S02]  /*57b0*/  ISETP.LT.OR P5, PT, R4, 0x9, P5 ;  /* 0x000000090400780c */ /* 0x000fe40002fa1670 */
[----:B------:R-:W-:Y:S02]  /*57c0*/  ISETP.GT.AND P4, PT, R5, 0x10, !P6 ;  /* 0x000000100500780c */ /* 0x000fe40007784270 */
[----:B------:R-:W-:Y:S02]  /*57d0*/  FSEL R28, R28, -INF , !P5 ;  /* 0xff8000001c1c7808 */ /* 0x000fe40006800000 */
[----:B------:R-:W-:Y:S02]  /*57e0*/  ISETP.LT.OR P4, PT, R4, 0x11, P4 ;  /* 0x000000110400780c */ /* 0x000fe40002781670 */
[----:B------:R-:W-:Y:S02]  /*57f0*/  ISETP.GE.AND P5, PT, R15, 0x12, PT ;  /* 0x000000120f00780c */ /* 0x000fe40003fa6270 */
[----:B------:R-:W-:-:S02]  /*5800*/  FSEL R32, R32, -INF , !P4 ;  /* 0xff80000020207808 */ /* 0x000fc40006000000 */
[----:B------:R-:W-:Y:S02]  /*5810*/  ISETP.GT.AND P4, PT, R5, 0x11, !P5 ;  /* 0x000000110500780c */ /* 0x000fe40006f84270 */
[----:B------:R-:W-:Y:S02]  /*5820*/  P2R R29, PR, RZ, 0x20 ;  /* 0x00000020ff1d7803 */ /* 0x000fe40000000000 */
[----:B------:R-:W-:Y:S02]  /*5830*/  ISETP.LT.OR P4, PT, R4, 0x12, P4 ;  /* 0x000000120400780c */ /* 0x000fe40002781670 */
[----:B------:R-:W-:Y:S02]  /*5840*/  ISETP.GE.AND P5, PT, R15, 0x19, PT ;  /* 0x000000190f00780c */ /* 0x000fe40003fa6270 */
[----:B------:R-:W-:Y:S02]  /*5850*/  FSEL R58, R33, -INF , !P4 ;  /* 0xff800000213a7808 */ /* 0x000fe40006000000 */
[----:B------:R-:W-:-:S02]  /*5860*/  ISETP.GT.AND P4, PT, R5, 0x18, !P5 ;  /* 0x000000180500780c */ /* 0x000fc40006f84270 */
[----:B------:R-:W-:Y:S02]  /*5870*/  P2R R33, PR, RZ, 0x20 ;  /* 0x00000020ff217803 */ /* 0x000fe40000000000 */
[----:B------:R-:W-:Y:S02]  /*5880*/  ISETP.LT.OR P4, PT, R4, 0x19, P4 ;  /* 0x000000190400780c */ /* 0x000fe40002781670 */
[----:B------:R-:W-:Y:S02]  /*5890*/  ISETP.GE.AND P5, PT, R15, 0x1a, PT ;  /* 0x0000001a0f00780c */ /* 0x000fe40003fa6270 */
[----:B------:R-:W-:Y:S02]  /*58a0*/  FSEL R36, R36, -INF , !P4 ;  /* 0xff80000024247808 */ /* 0x000fe40006000000 */
[----:B------:R-:W-:Y:S02]  /*58b0*/  ISETP.GT.AND P4, PT, R5, 0x19, !P5 ;  /* 0x000000190500780c */ /* 0x000fe40006f84270 */
[----:B------:R-:W-:-:S02]  /*58c0*/  P2R R57, PR, RZ, 0x20 ;  /* 0x00000020ff397803 */ /* 0x000fc40000000000 */
[C---:B------:R-:W-:Y:S02]  /*58d0*/  ISETP.LT.OR P4, PT, R4.reuse, 0x1a, P4 ;  /* 0x0000001a0400780c */ /* 0x040fe40002781670 */
[----:B------:R-:W-:Y:S02]  /*58e0*/  ISETP.GE.AND P5, PT, R15, 0x21, PT ;  /* 0x000000210f00780c */ /* 0x000fe40003fa6270 */
[----:B------:R-:W-:Y:S02]  /*58f0*/  FSEL R60, R37, -INF , !P4 ;  /* 0xff800000253c7808 */ /* 0x000fe40006000000 */
[----:B------:R-:W-:Y:S02]  /*5900*/  ISETP.GT.AND P4, PT, R5, 0x20, !P5 ;  /* 0x000000200500780c */ /* 0x000fe40006f84270 */
[----:B------:R-:W-:Y:S02]  /*5910*/  P2R R37, PR, RZ, 0x20 ;  /* 0x00000020ff257803 */ /* 0x000fe40000000000 */
[----:B------:R-:W-:-:S02]  /*5920*/  ISETP.LT.OR P4, PT, R4, 0x21, P4 ;  /* 0x000000210400780c */ /* 0x000fc40002781670 */
[----:B------:R-:W-:Y:S02]  /*5930*/  ISETP.GE.AND P5, PT, R15, 0x22, PT ;  /* 0x000000220f00780c */ /* 0x000fe40003fa6270 */
[----:B------:R-:W-:Y:S02]  /*5940*/  FSEL R40, R40, -INF , !P4 ;  /* 0xff80000028287808 */ /* 0x000fe40006000000 */
[----:B------:R-:W-:Y:S02]  /*5950*/  ISETP.GT.AND P4, PT, R5, 0x21, !P5 ;  /* 0x000000210500780c */ /* 0x000fe40006f84270 */
[----:B------:R-:W-:Y:S02]  /*5960*/  P2R R59, PR, RZ, 0x20 ;  /* 0x00000020ff3b7803 */ /* 0x000fe40000000000 */
[----:B------:R-:W-:Y:S02]  /*5970*/  ISETP.LT.OR P4, PT, R4, 0x22, P4 ;  /* 0x000000220400780c */ /* 0x000fe40002781670 */
[----:B------:R-:W-:-:S02]  /*5980*/  ISETP.GE.AND P5, PT, R15, 0x29, PT ;  /* 0x000000290f00780c */ /* 0x000fc40003fa6270 */
[----:B------:R-:W-:Y:S02]  /*5990*/  FSEL R62, R41, -INF , !P4 ;  /* 0xff800000293e7808 */ /* 0x000fe40006000000 */
[----:B------:R-:W-:Y:S02]  /*59a0*/  ISETP.GT.AND P4, PT, R5, 0x28, !P5 ;  /* 0x000000280500780c */ /* 0x000fe40006f84270 */
[----:B------:R-:W-:Y:S02]  /*59b0*/  P2R R41, PR, RZ, 0x20 ;  /* 0x00000020ff297803 */ /* 0x000fe40000000000 */
        /* <DEDUP_REMOVED lines=11> */
[----:B------:R-:W-:Y:S02]  /*5a70*/  P2R R25, PR, RZ, 0x40 ;  /* 0x00000040ff197803 */ /* 0x000fe40000000000 */
[----:B------:R-:W-:Y:S02]  /*5a80*/  FSEL R48, R48, -INF , !P4 ;  /* 0xff80000030307808 */ /* 0x000fe40006000000 */
[----:B------:R-:W-:-:S04]  /*5a90*/  ISETP.GE.AND P4, PT, R15, 0x32, PT ;  /* 0x000000320f00780c */ /* 0x000fc80003f86270 */
[----:B------:R-:W-:-:S04]  /*5aa0*/  ISETP.GT.AND P5, PT, R5, 0x31, !P4 ;  /* 0x000000310500780c */ /* 0x000fc800067a4270 */
[----:B------:R-:W-:-:S04]  /*5ab0*/  ISETP.LT.OR P5, PT, R4, 0x32, P5 ;  /* 0x000000320400780c */ /* 0x000fc80002fa1670 */
[----:B------:R-:W-:Y:S02]  /*5ac0*/  FSEL R66, R49, -INF , !P5 ;  /* 0xff80000031427808 */ /* 0x000fe40006800000 */
[----:B------:R-:W-:-:S04]  /*5ad0*/  ISETP.GE.AND P5, PT, R15, 0x39, PT ;  /* 0x000000390f00780c */ /* 0x000fc80003fa6270 */
[----:B------:R-:W-:-:S04]  /*5ae0*/  ISETP.GT.AND P6, PT, R5, 0x38, !P5 ;  /* 0x000000380500780c */ /* 0x000fc80006fc4270 */
[----:B------:R-:W-:-:S04]  /*5af0*/  ISETP.LT.OR P6, PT, R4, 0x39, P6 ;  /* 0x000000390400780c */ /* 0x000fc800037c1670 */
[----:B------:R-:W-:Y:S02]  /*5b00*/  FSEL R52, R52, -INF , !P6 ;  /* 0xff80000034347808 */ /* 0x000fe40007000000 */
[----:B------:R-:W-:-:S04]  /*5b10*/  ISETP.GE.AND P6, PT, R15, 0x1, PT ;  /* 0x000000010f00780c */ /* 0x000fc80003fc6270 */
[----:B------:R-:W-:Y:S02]  /*5b20*/  P2R R10, PR, RZ, 0x40 ;  /* 0x00000040ff0a7803 */ /* 0x000fe40000000000 */
[----:B------:R-:W-:-:S04]  /*5b30*/  ISETP.GT.AND P6, PT, R5, RZ, !P6 ;  /* 0x000000ff0500720c */ /* 0x000fc800077c4270 */
[----:B------:R-:W-:-:S04]  /*5b40*/  ISETP.LT.OR P6, PT, R4, 0x1, P6 ;  /* 0x000000010400780c */ /* 0x000fc800037c1670 */
[----:B------:R-:W-:Y:S02]  /*5b50*/  FSEL R24, R24, -INF , !P6 ;  /* 0xff80000018187808 */ /* 0x000fe40007000000 */
[----:B------:R-:W-:-:S04]  /*5b60*/  ISETP.GE.AND P6, PT, R15, 0x3a, PT ;  /* 0x0000003a0f00780c */ /* 0x000fc80003fc6270 */
[----:B------:R-:W-:Y:S02]  /*5b70*/  P2R R15, PR, RZ, 0x40 ;  /* 0x00000040ff0f7803 */ /* 0x000fe40000000000 */
[----:B------:R-:W-:Y:S02]  /*5b80*/  ISETP.GT.AND P6, PT, R5, 0x39, !P6 ;  /* 0x000000390500780c */ /* 0x000fe400077c4270 */
[----:B------:R-:W0:Y:S02]  /*5b90*/  SHFL.IDX PT, R5, R6, 0x1, 0x1c1f ;  /* 0x003c1f0006057f89 */ /* 0x000e2400000e0000 */
[----:B------:R-:W-:-:S04]  /*5ba0*/  ISETP.LT.OR P6, PT, R4, 0x3a, P6 ;  /* 0x0000003a0400780c */ /* 0x000fc800037c1670 */
[----:B------:R-:W-:Y:S02]  /*5bb0*/  FSEL R68, R53, -INF , !P6 ;  /* 0xff80000035447808 */ /* 0x000fe40007000000 */
[----:B------:R-:W-:Y:S02]  /*5bc0*/  PLOP3.LUT P6, PT, PT, PT, UP1, 0x40, 0x0 ;  /* 0x000000000000781c */ /* 0x000fe40003fce818 */
[----:B0-----:R-:W-:Y:S01]  /*5bd0*/  VIADDMNMX R7, R5, R13, R12, PT ;  /* 0x0000000d05077246 */ /* 0x001fe2000380010c */
[----:B------:R-:W-:-:S10]  /*5be0*/  IMAD.IADD R4, R14, 0x1, R5 ;  /* 0x000000010e047824 */ /* 0x000fd400078e0205 */
[----:B------:R-:W-:Y:S05]  /*5bf0*/  @P6 BRA `(.L_x_2033) ;  /* 0x0000000000646947 */ /* 0x000fea0003800000 */
        /* <DEDUP_REMOVED lines=9> */
[----:B------:R-:W-:Y:S01]  /*5c90*/  @P6 IMAD.HI.U32 R5, R6, UR14, RZ ;  /* 0x0000000e06056c27 */ /* 0x000fe2000f8e00ff */
[----:B------:R-:W-:-:S13]  /*5ca0*/  PLOP3.LUT P6, PT, PT, PT, UP2, 0x80, 0x0 ;  /* 0x000000000000781c */ /* 0x000fda0003fcf028 */
[----:B------:R-:W-:-:S04]  /*5cb0*/  @P6 SHF.R.U32.HI R6, RZ, UR15, R5 ;  /* 0x0000000fff066c19 */ /* 0x000fc80008011605 */
[----:B------:R-:W-:Y:S01]  /*5cc0*/  LOP3.LUT R6, RZ, R6, RZ, 0x33, !PT ;  /* 0x00000006ff067212 */ /* 0x000fe200078e33ff */
[----:B------:R-:W-:Y:S06]  /*5cd0*/  BRA `(.L_x_2036) ;  /* 0x0000000000187947 */ /* 0x000fec0003800000 */
.L_x_2035:
[----:B------:R-:W-:-:S06]  /*5ce0*/  UISETP.NE.AND UP2, UPT, UR11, 0x1, UPT ;  /* 0x000000010b00788c */ /* 0x000fcc000bf45270 */
[----:B------:R-:W-:-:S05]  /*5cf0*/  PLOP3.LUT P6, PT, PT, PT, UP2, 0x80, 0x0 ;  /* 0x000000000000781c */ /* 0x000fca0003fcf028 */
[----:B------:R-:W-:-:S08]  /*5d00*/  @UP2 ULDC.64 UR14, c[0x0][0xae0] ;  /* 0x0002b800000e2ab9 */ /* 0x000fd00000000a00 */
[----:B------:R-:W-:Y:S01]  /*5d10*/  @P6 IMAD.HI.U32 R5, R6, UR14, RZ ;  /* 0x0000000e06056c27 */ /* 0x000fe2000f8e00ff */
[----:B------:R-:W-:-:S13]  /*5d20*/  PLOP3.LUT P6, PT, PT, PT, UP2, 0x80, 0x0 ;  /* 0x000000000000781c */ /* 0x000fda0003fcf028 */
[----:B------:R-:W-:-:S07]  /*5d30*/  @P6 SHF.R.U32.HI R6, RZ, UR15, R5 ;  /* 0x0000000fff066c19 */ /* 0x000fce0008011605 */
.L_x_2036:
[----:B------:R-:W-:Y:S05]  /*5d40*/  BSYNC B0 ;  /* 0x0000000000007941 */ /* 0x000fea0003800000 */
.L_x_2034:
[----:B------:R-:W-:-:S04]  /*5d50*/  IMAD R5, R6, UR11, -R11 ;  /* 0x0000000b06057c24 */ /* 0x000fc8000f8e0a0b */
[----:B------:R-:W-:-:S05]  /*5d60*/  IMAD.IADD R5, R5, 0x1, -R16 ;  /* 0x0000000105057824 */ /* 0x000fca00078e0a10 */
[----:B------:R-:W-:Y:S02]  /*5d70*/  VIMNMX R4, R4, R5, !PT ;  /* 0x0000000504047248 */ /* 0x000fe40007fe0100 */
[----:B------:R-:W-:-:S07]  /*5d80*/  VIADDMNMX R7, R5, UR11, R7, PT ;  /* 0x0000000b05077c46 */ /* 0x000fce000b800107 */
.L_x_2033:
[----:B------:R-:W-:Y:S01]  /*5d90*/  ISETP.GT.AND P2, PT, R4, 0x1, !P2 ;  /* 0x000000010400780c */ /* 0x000fe20005744270 */
[----:B------:R-:W-:Y:S01]  /*5da0*/  ULDC UR19, c[0x0][0xa80] ;  /* 0x0002a00000137ab9 */ /* 0x000fe20000000800 */
[----:B------:R-:W-:Y:S01]  /*5db0*/  FMNMX.FTZ R5, R24, R20, !PT ;  /* 0x0000001418057209 */ /* 0x000fe20007810000 */
[----:B------:R-:W-:Y:S01]  /*5dc0*/  ULEA UR14, UR36, UR39, 0xc ;  /* 0x00000027240e7291 */ /* 0x000fe2000f8e603f */
[----:B------:R-:W-:Y:S01]  /*5dd0*/  ISETP.LT.OR P2, PT, R7, 0x2, P2 ;  /* 0x000000020700780c */ /* 0x000fe20001741670 */
[----:B------:R-:W-:Y:S01]  /*5de0*/  UMOV UR15, 0x40000040 ;  /* 0x40000040000f7882 */ /* 0x000fe20000000000 */
[----:B------:R-:W-:Y:S01]  /*5df0*/  FMNMX.FTZ R5, R28, R5, !PT ;  /* 0x000000051c057209 */ /* 0x000fe20007810000 */
[----:B------:R-:W-:Y:S01]  /*5e00*/  UIADD3 UR18, UR14, 0x80, URZ ;  /* 0x000000800e127890 */ /* 0x000fe2000fffe03f */
[----:B------:R-:W-:Y:S01]  /*5e10*/  FSEL R27, R27, -INF , !P2 ;  /* 0xff8000001b1b7808 */ /* 0x000fe20005000000 */
[----:B------:R-:W-:Y:S01]  /*5e20*/  UMOV UR23, 0x40000040 ;  /* 0x4000004000177882 */ /* 0x000fe20000000000 */
[----:B------:R-:W-:Y:S01]  /*5e30*/  ISETP.NE.AND P2, PT, R21, RZ, PT ;  /* 0x000000ff1500720c */ /* 0x000fe20003f45270 */
[----:B------:R-:W-:Y:S01]  /*5e40*/  @UP0 ULDC UR7, c[0x0][0x450] ;  /* 0x0001140000070ab9 */ /* 0x000fe20000000800 */
[----:B------:R-:W-:Y:S01]  /*5e50*/  FMNMX.FTZ R5, R56, R5, !PT ;  /* 0x0000000538057209 */ /* 0x000fe20007810000 */
[----:B------:R-:W-:Y:S01]  /*5e60*/  @!P1 VIADD R3, R3, 0x38860 ;  /* 0x0003886003039836 */ /* 0x000fe20000000000 */
[----:B------:R-:W-:Y:S01]  /*5e70*/  ISETP.GT.AND P2, PT, R4, 0x9, !P2 ;  /* 0x000000090400780c */ /* 0x000fe20005744270 */
[----:B------:R-:W-:Y:S01]  /*5e80*/  UMOV UR22, UR18 ;  /* 0x0000001200167c82 */ /* 0x000fe20008000000 */
[----:B------:R-:W-:Y:S01]  /*5e90*/  FMNMX.FTZ R5, R32, R5, !PT ;  /* 0x0000000520057209 */ /* 0x000fe20007810000 */
[----:B------:R-:W-:Y:S01]  /*5ea0*/  UIADD3 UR18, UR14, 0x100, URZ ;  /* 0x000001000e127890 */ /* 0x000fe2000fffe03f */
[----:B------:R-:W-:-:S02]  /*5eb0*/  ISETP.LT.OR P2, PT, R7, 0xa, P2 ;  /* 0x0000000a0700780c */ /* 0x000fc40001741670 */
[----:B------:R-:W-:Y:S02]  /*5ec0*/  FMNMX.FTZ R5, R58, R5, !PT ;  /* 0x000000053a057209 */ /* 0x000fe40007810000 */
[----:B------:R-:W-:Y:S02]  /*5ed0*/  FSEL R31, R31, -INF , !P2 ;  /* 0xff8000001f1f7808 */ /* 0x000fe40005000000 */
[----:B------:R-:W-:Y:S02]  /*5ee0*/  ISETP.NE.AND P2, PT, R25, RZ, PT ;  /* 0x000000ff1900720c */ /* 0x000fe40003f45270 */
[----:B------:R-:W-:Y:S02]  /*5ef0*/  FMNMX.FTZ R5, R36, R5, !PT ;  /* 0x0000000524057209 */ /* 0x000fe40007810000 */
[----:B------:R-:W-:Y:S02]  /*5f00*/  ISETP.GT.AND P2, PT, R4, 0x10, !P2 ;  /* 0x000000100400780c */ /* 0x000fe40005744270 */
[----:B------:R-:W-:-:S02]  /*5f10*/  FMNMX.FTZ R5, R60, R5, !PT ;  /* 0x000000053c057209 */ /* 0x000fc40007810000 */
[----:B------:R-:W-:Y:S02]  /*5f20*/  ISETP.LT.OR P2, PT, R7, 0x11, P2 ;  /* 0x000000110700780c */ /* 0x000fe40001741670 */
[----:B------:R-:W-:Y:S02]  /*5f30*/  FMNMX.FTZ R5, R40, R5, !PT ;  /* 0x0000000528057209 */ /* 0x000fe40007810000 */
[----:B------:R-:W-:Y:S02]  /*5f40*/  FSEL R34, R34, -INF , !P2 ;  /* 0xff80000022227808 */ /* 0x000fe40005000000 */
[----:B------:R-:W-:Y:S02]  /*5f50*/  ISETP.NE.AND P2, PT, R29, RZ, PT ;  /* 0x000000ff1d00720c */ /* 0x000fe40003f45270 */
[----:B------:R-:W-:Y:S02]  /*5f60*/  FMNMX.FTZ R5, R62, R5, !PT ;  /* 0x000000053e057209 */ /* 0x000fe40007810000 */
[----:B------:R-:W-:-:S02]  /*5f70*/  ISETP.GT.AND P2, PT, R4, 0x11, !P2 ;  /* 0x000000110400780c */ /* 0x000fc40005744270 */
[----:B------:R-:W-:Y:S02]  /*5f80*/  FMNMX.FTZ R5, R44, R5, !PT ;  /* 0x000000052c057209 */ /* 0x000fe40007810000 */
[----:B------:R-:W-:Y:S02]  /*5f90*/  ISETP.LT.OR P2, PT, R7, 0x12, P2 ;  /* 0x000000120700780c */ /* 0x000fe40001741670 */
[----:B------:R-:W-:Y:S02]  /*5fa0*/  FMNMX.FTZ R5, R64, R5, !PT ;  /* 0x0000000540057209 */ /* 0x000fe40007810000 */
[----:B------:R-:W-:Y:S02]  /*5fb0*/  FSEL R35, R35, -INF , !P2 ;  /* 0xff80000023237808 */ /* 0x000fe40005000000 */
[----:B------:R-:W-:Y:S02]  /*5fc0*/  ISETP.NE.AND P2, PT, R33, RZ, PT ;  /* 0x000000ff2100720c */ /* 0x000fe40003f45270 */
[----:B------:R-:W-:-:S02]  /*5fd0*/  FMNMX.FTZ R5, R48, R5, !PT ;  /* 0x0000000530057209 */ /* 0x000fc40007810000 */
[----:B------:R-:W-:Y:S02]  /*5fe0*/  ISETP.GT.AND P2, PT, R4, 0x18, !P2 ;  /* 0x000000180400780c */ /* 0x000fe40005744270 */
[----:B------:R-:W-:Y:S02]  /*5ff0*/  FMNMX.FTZ R5, R66, R5, !PT ;  /* 0x0000000542057209 */ /* 0x000fe40007810000 */
[----:B------:R-:W-:Y:S02]  /*6000*/  ISETP.LT.OR P2, PT, R7, 0x19, P2 ;  /* 0x000000190700780c */ /* 0x000fe40001741670 */
[----:B------:R-:W-:Y:S02]  /*6010*/  ISETP.GT.AND P3, PT, R4, 0x8, !P3 ;  /* 0x000000080400780c */ /* 0x000fe40005f64270 */
[----:B------:R-:W-:Y:S02]  /*6020*/  FSEL R38, R38, -INF , !P2 ;  /* 0xff80000026267808 */ /* 0x000fe40005000000 */
[----:B------:R-:W-:-:S02]  /*6030*/  ISETP.NE.AND P2, PT, R57, RZ, PT ;  /* 0x000000ff3900720c */ /* 0x000fc40003f45270 */
[----:B------:R-:W-:Y:S01]  /*6040*/  FMNMX.FTZ R5, R52, R5, !PT ;  /* 0x0000000534057209 */ /* 0x000fe20007810000 */
[----:B------:R-:W-:Y:S01]  /*6050*/  BAR.SYNC.DEFER_BLOCKING 0xf, 0x100 ;  /* 0x03c4000000007b1d */ /* 0x000fe20000010000 */
[----:B------:R-:W-:Y:S02]  /*6060*/  ISETP.GT.AND P2, PT, R4, 0x19, !P2 ;  /* 0x000000190400780c */ /* 0x000fe40005744270 */
[----:B------:R-:W-:Y:S02]  /*6070*/  ISETP.NE.AND P6, PT, R10, RZ, PT ;  /* 0x000000ff0a00720c */ /* 0x000fe40003fc5270 */
[C---:B------:R-:W-:Y:S02]  /*6080*/  ISETP.LT.OR P2, PT, R7.reuse, 0x1a, P2 ;  /* 0x0000001a0700780c */ /* 0x040fe40001741670 */
[----:B------:R-:W-:Y:S02]  /*6090*/  ISETP.LT.OR P3, PT, R7, 0x9, P3 ;  /* 0x000000090700780c */ /* 0x000fe40001f61670 */
[----:B------:R-:W-:-:S02]  /*60a0*/  FSEL R39, R39, -INF , !P2 ;  /* 0xff80000027277808 */ /* 0x000fc40005000000 */
[----:B------:R-:W-:Y:S02]  /*60b0*/  ISETP.NE.AND P2, PT, R37, RZ, PT ;  /* 0x000000ff2500720c */ /* 0x000fe40003f45270 */
[----:B------:R-:W-:Y:S02]  /*60c0*/  FMNMX.FTZ R10, R68, R5, !PT ;  /* 0x00000005440a7209 */ /* 0x000fe40007810000 */
[----:B------:R-:W-:Y:S02]  /*60d0*/  ISETP.GT.AND P2, PT, R4, 0x20, !P2 ;  /* 0x000000200400780c */ /* 0x000fe40005744270 */
[----:B------:R-:W-:Y:S01]  /*60e0*/  FSEL R30, R30, -INF , !P3 ;  /* 0xff8000001e1e7808 */ /* 0x000fe20005800000 */
[----:B------:R-:W0:Y:S01]  /*60f0*/  SHFL.BFLY PT, R5, R10, 0x2, 0x1f ;  /* 0x0c401f000a057f89 */ /* 0x000e2200000e0000 */
[----:B------:R-:W-:Y:S02]  /*6100*/  ISETP.LT.OR P2, PT, R7, 0x21, P2 ;  /* 0x000000210700780c */ /* 0x000fe40001741670 */
[----:B------:R-:W-:-:S02]  /*6110*/  ISETP.NE.AND P3, PT, R41, RZ, PT ;  /* 0x000000ff2900720c */ /* 0x000fc40003f65270 */
[----:B------:R-:W-:Y:S02]  /*6120*/  FSEL R42, R42, -INF , !P2 ;  /* 0xff8000002a2a7808 */ /* 0x000fe40005000000 */
[----:B------:R-:W-:Y:S02]  /*6130*/  ISETP.NE.AND P2, PT, R59, RZ, PT ;  /* 0x000000ff3b00720c */ /* 0x000fe40003f45270 */
[C---:B------:R-:W-:Y:S02]  /*6140*/  ISETP.GT.AND P4, PT, R4.reuse, 0x31, !P4 ;  /* 0x000000310400780c */ /* 0x040fe40006784270 */
[C---:B------:R-:W-:Y:S02]  /*6150*/  ISETP.GT.AND P2, PT, R4.reuse, 0x21, !P2 ;  /* 0x000000210400780c */ /* 0x040fe40005744270 */
[----:B------:R-:W-:Y:S02]  /*6160*/  ISETP.GT.AND P5, PT, R4, 0x38, !P5 ;  /* 0x000000380400780c */ /* 0x000fe40006fa4270 */
[----:B------:R-:W-:-:S02]  /*6170*/  ISETP.LT.OR P2, PT, R7, 0x22, P2 ;  /* 0x000000220700780c */ /* 0x000fc40001741670 */
[----:B------:R-:W-:Y:S02]  /*6180*/  ISETP.LT.OR P4, PT, R7, 0x32, P4 ;  /* 0x000000320700780c */ /* 0x000fe40002781670 */
[----:B------:R-:W-:Y:S02]  /*6190*/  FSEL R43, R43, -INF , !P2 ;  /* 0xff8000002b2b7808 */ /* 0x000fe40005000000 */
[----:B------:R-:W-:Y:S02]  /*61a0*/  ISETP.GT.AND P2, PT, R4, 0x28, !P3 ;  /* 0x000000280400780c */ /* 0x000fe40005f44270 */
[----:B------:R-:W-:Y:S02]  /*61b0*/  ISETP.NE.AND P3, PT, R45, RZ, PT ;  /* 0x000000ff2d00720c */ /* 0x000fe40003f65270 */
[----:B------:R-:W-:Y:S02]  /*61c0*/  ISETP.LT.OR P2, PT, R7, 0x29, P2 ;  /* 0x000000290700780c */ /* 0x000fe40001741670 */
[----:B0-----:R-:W-:-:S02]  /*61d0*/  FMNMX.FTZ R12, R10, R5, !PT ;  /* 0x000000050a0c7209 */ /* 0x001fc40007810000 */
[----:B------:R-:W-:Y:S02]  /*61e0*/  FSEL R46, R46, -INF , !P2 ;  /* 0xff8000002e2e7808 */ /* 0x000fe40005000000 */
[C---:B------:R-:W-:Y:S01]  /*61f0*/  ISETP.GT.AND P2, PT, R4.reuse, RZ, !P6 ;  /* 0x000000ff0400720c */ /* 0x040fe20007744270 */
[----:B------:R-:W0:Y:S01]  /*6200*/  SHFL.BFLY PT, R13, R12, 0x1, 0x1f ;  /* 0x0c201f000c0d7f89 */ /* 0x000e2200000e0000 */
[----:B------:R-:W-:Y:S02]  /*6210*/  ISETP.GT.AND P3, PT, R4, 0x30, !P3 ;  /* 0x000000300400780c */ /* 0x000fe40005f64270 */
[C---:B------:R-:W-:Y:S02]  /*6220*/  ISETP.LT.OR P2, PT, R7.reuse, 0x1, P2 ;  /* 0x000000010700780c */ /* 0x040fe40001741670 */
[----:B------:R-:W-:Y:S02]  /*6230*/  ISETP.LT.OR P3, PT, R7, 0x31, P3 ;  /* 0x000000310700780c */ /* 0x000fe40001f61670 */
[----:B------:R-:W-:-:S02]  /*6240*/  FSEL R26, R26, -INF , !P2 ;  /* 0xff8000001a1a7808 */ /* 0x000fc40005000000 */
[----:B------:R-:W-:Y:S02]  /*6250*/  ISETP.NE.AND P2, PT, R61, RZ, PT ;  /* 0x000000ff3d00720c */ /* 0x000fe40003f45270 */
[----:B------:R-:W-:Y:S02]  /*6260*/  FMNMX.FTZ R5, R26, R27, !PT ;  /* 0x0000001b1a057209 */ /* 0x000fe40007810000 */
[----:B------:R-:W-:Y:S02]  /*6270*/  ISETP.GT.AND P2, PT, R4, 0x29, !P2 ;  /* 0x000000290400780c */ /* 0x000fe40005744270 */
[----:B------:R-:W-:Y:S02]  /*6280*/  FMNMX.FTZ R6, R30, R5, !PT ;  /* 0x000000051e067209 */ /* 0x000fe40007810000 */
[----:B------:R-:W-:Y:S02]  /*6290*/  ISETP.LT.OR P2, PT, R7, 0x2a, P2 ;  /* 0x0000002a0700780c */ /* 0x000fe40001741670 */
[----:B------:R-:W-:-:S02]  /*62a0*/  FMNMX.FTZ R5, R31, R6, !PT ;  /* 0x000000061f057209 */ /* 0x000fc40007810000 */
[----:B------:R-:W-:Y:S02]  /*62b0*/  FSEL R47, R47, -INF , !P2 ;  /* 0xff8000002f2f7808 */ /* 0x000fe40005000000 */
[----:B------:R-:W-:Y:S02]  /*62c0*/  FMNMX.FTZ R6, R34, R5, !PT ;  /* 0x0000000522067209 */ /* 0x000fe40007810000 */
[----:B0-----:R-:W-:Y:S02]  /*62d0*/  FMNMX.FTZ R5, R12, R13, !PT ;  /* 0x0000000d0c057209 */ /* 0x001fe40007810000 */
[----:B------:R-:W-:Y:S02]  /*62e0*/  FMNMX.FTZ R11, R35, R6, !PT ;  /* 0x00000006230b7209 */ /* 0x000fe40007810000 */
[C---:B------:R-:W-:Y:S01]  /*62f0*/  FSETP.NEU.FTZ.AND P2, PT, R5.reuse, -INF , PT ;  /* 0xff8000000500780b */ /* 0x040fe20003f5d000 */
[----:B------:R-:W-:Y:S01]  /*6300*/  FMUL.FTZ R10, R5, UR19 ;  /* 0x00000013050a7c20 */ /* 0x000fe20008410000 */
[----:B------:R-:W-:-:S02]  /*6310*/  FMNMX.FTZ R6, R38, R11, !PT ;  /* 0x0000000b26067209 */ /* 0x000fc40007810000 */
[----:B------:R-:W-:Y:S02]  /*6320*/  ISETP.NE.AND P6, PT, R15, RZ, PT ;  /* 0x000000ff0f00720c */ /* 0x000fe40003fc5270 */
[----:B------:R-:W-:Y:S02]  /*6330*/  FMNMX.FTZ R11, R39, R6, !PT ;  /* 0x00000006270b7209 */ /* 0x000fe40007810000 */
[----:B------:R-:W-:Y:S02]  /*6340*/  FSEL R50, R50, -INF , !P3 ;  /* 0xff80000032327808 */ /* 0x000fe40005800000 */
[----:B------:R-:W-:Y:S02]  /*6350*/  FMNMX.FTZ R6, R42, R11, !PT ;  /* 0x0000000b2a067209 */ /* 0x000fe40007810000 */
[----:B------:R-:W-:Y:S02]  /*6360*/  FSEL R25, R10, RZ, P2 ;  /* 0x000000ff0a197208 */ /* 0x000fe40001000000 */
[----:B------:R-:W-:-:S02]  /*6370*/  FMNMX.FTZ R11, R43, R6, !PT ;  /* 0x000000062b0b7209 */ /* 0x000fc40007810000 */
[----:B------:R-:W-:Y:S01]  /*6380*/  ISETP.GT.AND P2, PT, R4, 0x39, !P6 ;  /* 0x000000390400780c */ /* 0x000fe20007744270 */
[--C-:B------:R-:W-:Y:S01]  /*6390*/  FFMA.FTZ R4, R24, UR19, -R25.reuse ;  /* 0x0000001318047c23 */ /* 0x100fe20008010819 */
[----:B------:R-:W-:Y:S01]  /*63a0*/  FMNMX.FTZ R6, R46, R11, !PT ;  /* 0x0000000b2e067209 */ /* 0x000fe20007810000 */
[--C-:B------:R-:W-:Y:S01]  /*63b0*/  FFMA.FTZ R12, R20, UR19, -R25.reuse ;  /* 0x00000013140c7c23 */ /* 0x100fe20008010819 */
        /* <DEDUP_REMOVED lines=8> */
[----:B------:R-:W-:Y:S01]  /*6440*/  ISETP.LT.OR P2, PT, R7, 0x3a, P2 ;  /* 0x0000003a0700780c */ /* 0x000fe20001741670 */
[----:B------:R0:W-:Y:S01]  /*6450*/  MUFU.EX2 R11, R12 ;  /* 0x0000000c000b7308 */ /* 0x0001e20000000800 */
[----:B------:R-:W-:Y:S01]  /*6460*/  FSEL R54, R54, -INF , !P5 ;  /* 0xff80000036367808 */ /* 0x000fe20006800000 */
[--C-:B------:R-:W-:Y:S01]  /*6470*/  FFMA.FTZ R20, R44, UR19, -R25.reuse ;  /* 0x000000132c147c23 */ /* 0x100fe20008010819 */
[----:B------:R-:W-:Y:S01]  /*6480*/  FMNMX.FTZ R7, R51, R6, !PT ;  /* 0x0000000633077209 */ /* 0x000fe20007810000 */
[--C-:B------:R-:W-:Y:S01]  /*6490*/  FFMA.FTZ R6, R28, UR19, -R25.reuse ;  /* 0x000000131c067c23 */ /* 0x100fe20008010819 */
[----:B------:R-:W-:Y:S01]  /*64a0*/  FSEL R55, R55, -INF , !P2 ;  /* 0xff80000037377808 */ /* 0x000fe20005000000 */
[--C-:B------:R-:W-:Y:S01]  /*64b0*/  FFMA.FTZ R171, R64, UR19, -R25.reuse ;  /* 0x0000001340ab7c23 */ /* 0x100fe20008010819 */
[----:B------:R-:W-:Y:S01]  /*64c0*/  FMNMX.FTZ R10, R54, R7, !PT ;  /* 0x00000007360a7209 */ /* 0x000fe20007810000 */
[--C-:B------:R-:W-:Y:S01]  /*64d0*/  FFMA.FTZ R170, R48, UR19, -R25.reuse ;  /* 0x0000001330aa7c23 */ /* 0x100fe20008010819 */
[--C-:B0-----:R-:W-:Y:S01]  /*64e0*/  FFMA.FTZ R12, R36, UR19, -R25.reuse ;  /* 0x00000013240c7c23 */ /* 0x101fe20008010819 */
[--C-:B------:R-:W-:Y:S01]  /*64f0*/  FFMA.FTZ R173, R66, UR19, -R25.reuse ;  /* 0x0000001342ad7c23 */ /* 0x100fe20008010819 */
[----:B------:R-:W-:Y:S01]  /*6500*/  FMNMX.FTZ R7, R55, R10, !PT ;  /* 0x0000000a37077209 */ /* 0x000fe20007810000 */
[--C-:B------:R-:W-:Y:S01]  /*6510*/  FFMA.FTZ R10, R32, UR19, -R25.reuse ;  /* 0x00000013200a7c23 */ /* 0x100fe20008010819 */
[--C-:B------:R-:W-:Y:S01]  /*6520*/  FFMA.FTZ R172, R52, UR19, -R25.reuse ;  /* 0x0000001334ac7c23 */ /* 0x100fe20008010819 */
[--C-:B------:R-:W-:Y:S01]  /*6530*/  FFMA.FTZ R175, R68, UR19, -R25.reuse ;  /* 0x0000001344af7c23 */ /* 0x100fe20008010819 */
[----:B------:R-:W-:Y:S01]  /*6540*/  FFMA.FTZ R28, R40, UR19, -R25 ;  /* 0x00000013281c7c23 */ /* 0x000fe20008010819 */
[----:B------:R-:W0:Y:S01]  /*6550*/  SHFL.BFLY PT, R14, R7, 0x2, 0x1f ;  /* 0x0c401f00070e7f89 */ /* 0x000e2200000e0000 */
[----:B------:R-:W1:Y:S01]  /*6560*/  MUFU.EX2 R4, R4 ;  /* 0x0000000400047308 */ /* 0x000e620000000800 */
[----:B------:R-:W-:-:S02]  /*6570*/  R2UR UR5, R18 ;  /* 0x00000000120572ca */ /* 0x000fc400000e0000 */
[----:B------:R-:W-:-:S05]  /*6580*/  @!P1 PRMT R3, RZ, 0x654, R3 ;  /* 0x00000654ff039816 */ /* 0x000fca0000000003 */
[----:B------:R-:W-:Y:S08]  /*6590*/  MUFU.EX2 R6, R6 ;  /* 0x0000000600067308 */ /* 0x000ff00000000800 */
[----:B------:R-:W2:Y:S01]  /*65a0*/  MUFU.EX2 R13, R13 ;  /* 0x0000000d000d7308 */ /* 0x000ea20000000800 */
[----:B-1----:R-:W-:Y:S01]  /*65b0*/  F2FP.F16.F32.PACK_AB R152, R11, R4 ;  /* 0x000000040b98723e */ /* 0x002fe200000000ff */
[----:B------:R-:W-:Y:S01]  /*65c0*/  FADD.FTZ R11, R4, R11 ;  /* 0x0000000b040b7221 */ /* 0x000fe20000010000 */
[----:B0-----:R-:W-:-:S05]  /*65d0*/  FMNMX.FTZ R24, R7, R14, !PT ;  /* 0x0000000e07187209 */ /* 0x001fca0007810000 */
[----:B------:R-:W-:Y:S01]  /*65e0*/  MUFU.EX2 R10, R10 ;  /* 0x0000000a000a7308 */ /* 0x000fe20000000800 */
[----:B------:R-:W0:Y:S07]  /*65f0*/  SHFL.BFLY PT, R7, R24, 0x1, 0x1f ;  /* 0x0c201f0018077f89 */ /* 0x000e2e00000e0000 */
[----:B------:R-:W1:Y:S01]  /*6600*/  MUFU.EX2 R15, R15 ;  /* 0x0000000f000f7308 */ /* 0x000e620000000800 */
[----:B--2---:R-:W-:Y:S01]  /*6610*/  F2FP.F16.F32.PACK_AB R154, R13, R6 ;  /* 0x000000060d9a723e */ /* 0x004fe200000000ff */
[----:B------:R-:W-:-:S04]  /*6620*/  FADD.FTZ R6, R6, R11 ;  /* 0x0000000b06067221 */ /* 0x000fc80000010000 */
[----:B------:R-:W-:Y:S01]  /*6630*/  FADD.FTZ R13, R13, R6 ;  /* 0x000000060d0d7221 */ /* 0x000fe20000010000 */
[----:B------:R-:W-:Y:S01]  /*6640*/  VIADD R6, R168, 0xfffffffe ;  /* 0xfffffffea8067836 */ /* 0x000fe20000000000 */
[----:B------:R-:W-:Y:S08]  /*6650*/  MUFU.EX2 R12, R12 ;  /* 0x0000000c000c7308 */ /* 0x000ff00000000800 */
[----:B------:R-:W2:Y:S01]  /*6660*/  MUFU.EX2 R21, R21 ;  /* 0x0000001500157308 */ /* 0x000ea20000000800 */
[----:B-1----:R-:W-:Y:S01]  /*6670*/  F2FP.F16.F32.PACK_AB R156, R15, R10 ;  /* 0x0000000a0f9c723e */ /* 0x002fe200000000ff */
[----:B------:R-:W-:Y:S01]  /*6680*/  FADD.FTZ R10, R10, R13 ;  /* 0x0000000d0a0a7221 */ /* 0x000fe20000010000 */
[----:B0-----:R-:W-:-:S03]  /*6690*/  FMNMX.FTZ R7, R24, R7, !PT ;  /* 0x0000000718077209 */ /* 0x001fc60007810000 */
[----:B------:R-:W-:Y:S01]  /*66a0*/  FADD.FTZ R15, R15, R10 ;  /* 0x0000000a0f0f7221 */ /* 0x000fe20000010000 */
[C---:B------:R-:W-:Y:S01]  /*66b0*/  FSETP.NEU.FTZ.AND P2, PT, R7.reuse, -INF , PT ;  /* 0xff8000000700780b */ /* 0x040fe20003f5d000 */
[----:B------:R-:W-:Y:S01]  /*66c0*/  FMUL.FTZ R24, R7, UR19 ;  /* 0x0000001307187c20 */ /* 0x000fe20008410000 */
[----:B------:R-:W-:Y:S04]  /*66d0*/  MUFU.EX2 R14, R28 ;  /* 0x0000001c000e7308 */ /* 0x000fe80000000800 */
[----:B------:R-:W-:Y:S02]  /*66e0*/  FSEL R24, R24, RZ, P2 ;  /* 0x000000ff18187208 */ /* 0x000fe40001000000 */
[----:B------:R-:W-:Y:S02]  /*66f0*/  PLOP3.LUT P2, PT, PT, PT, UP1, 0x40, 0x0 ;  /* 0x000000000000781c */ /* 0x000fe40003f4e818 */
[----:B------:R-:W0:Y:S01]  /*6700*/  MUFU.EX2 R169, R169 ;  /* 0x000000a900a97308 */ /* 0x000e220000000800 */
        /* <DEDUP_REMOVED lines=16> */
[----:B------:R-:W-:Y:S01]  /*6810*/  MUFU.EX2 R174, R174 ;  /* 0x000000ae00ae7308 */ /* 0x000fe20000000800 */
[----:B--2---:R-:W-:Y:S01]  /*6820*/  F2FP.F16.F32.PACK_AB R158, R21, R12 ;  /* 0x0000000c159e723e */ /* 0x004fe200000000ff */
[----:B------:R-:W-:Y:S01]  /*6830*/  FADD.FTZ R12, R12, R15 ;  /* 0x0000000f0c0c7221 */ /* 0x000fe20000010000 */
[----:B0-----:R-:W-:-:S03]  /*6840*/  F2FP.F16.F32.PACK_AB R160, R169, R14 ;  /* 0x0000000ea9a0723e */ /* 0x001fc600000000ff */
[----:B------:R-:W-:Y:S02]  /*6850*/  FADD.FTZ R21, R21, R12 ;  /* 0x0000000c15157221 */ /* 0x000fe40000010000 */
[----:B------:R-:W0:Y:S02]  /*6860*/  MUFU.EX2 R177, R177 ;  /* 0x000000b100b17308 */ /* 0x000e240000000800 */
[----:B------:R-:W-:-:S04]  /*6870*/  FADD.FTZ R14, R14, R21 ;  /* 0x000000150e0e7221 */ /* 0x000fc80000010000 */
[----:B------:R-:W-:Y:S02]  /*6880*/  FADD.FTZ R169, R169, R14 ;  /* 0x0000000ea9a97221 */ /* 0x000fe40000010000 */
[----:B------:R-:W-:Y:S08]  /*6890*/  MUFU.EX2 R176, R176 ;  /* 0x000000b000b07308 */ /* 0x000ff00000000800 */
[----:B------:R-:W1:Y:S01]  /*68a0*/  MUFU.EX2 R179, R179 ;  /* 0x000000b300b37308 */ /* 0x000e620000000800 */
[----:B0-----:R-:W-:Y:S01]  /*68b0*/  F2FP.F16.F32.PACK_AB R153, R177, R174 ;  /* 0x000000aeb199723e */ /* 0x001fe200000000ff */
[----:B------:R-:W-:-:S06]  /*68c0*/  FADD.FTZ R177, R174, R177 ;  /* 0x000000b1aeb17221 */ /* 0x000fcc0000010000 */
[----:B------:R-:W-:Y:S08]  /*68d0*/  MUFU.EX2 R178, R178 ;  /* 0x000000b200b27308 */ /* 0x000ff00000000800 */
[----:B------:R-:W0:Y:S01]  /*68e0*/  MUFU.EX2 R181, R181 ;  /* 0x000000b500b57308 */ /* 0x000e220000000800 */
[----:B-1----:R-:W-:Y:S01]  /*68f0*/  F2FP.F16.F32.PACK_AB R155, R179, R176 ;  /* 0x000000b0b39b723e */ /* 0x002fe200000000ff */
[----:B------:R-:W-:-:S04]  /*6900*/  FADD.FTZ R176, R176, R177 ;  /* 0x000000b1b0b07221 */ /* 0x000fc80000010000 */
[----:B------:R1:W-:Y:S01]  /*6910*/  STSM.16.M88.4 [R22+0x36400], R152 ;  /* 0x0364009816007844 */ /* 0x0003e20000000200 */
[----:B------:R-:W-:Y:S01]  /*6920*/  FADD.FTZ R179, R179, R176 ;  /* 0x000000b0b3b37221 */ /* 0x000fe20000010000 */
[----:B------:R-:W-:Y:S08]  /*6930*/  MUFU.EX2 R180, R180 ;  /* 0x000000b400b47308 */ /* 0x000ff00000000800 */
[----:B------:R-:W2:Y:S01]  /*6940*/  MUFU.EX2 R183, R183 ;  /* 0x000000b700b77308 */ /* 0x000ea20000000800 */
[----:B0-----:R-:W-:Y:S01]  /*6950*/  F2FP.F16.F32.PACK_AB R157, R181, R178 ;  /* 0x000000b2b59d723e */ /* 0x001fe200000000ff */
[----:B------:R-:W-:-:S04]  /*6960*/  FADD.FTZ R178, R178, R179 ;  /* 0x000000b3b2b27221 */ /* 0x000fc80000010000 */
[----:B------:R-:W-:Y:S02]  /*6970*/  FADD.FTZ R181, R181, R178 ;  /* 0x000000b2b5b57221 */ /* 0x000fe40000010000 */
[----:B------:R-:W-:Y:S08]  /*6980*/  MUFU.EX2 R20, R20 ;  /* 0x0000001400147308 */ /* 0x000ff00000000800 */
[----:B------:R-:W0:Y:S01]  /*6990*/  MUFU.EX2 R171, R171 ;  /* 0x000000ab00ab7308 */ /* 0x000e220000000800 */
[----:B--2---:R-:W-:Y:S01]  /*69a0*/  F2FP.F16.F32.PACK_AB R159, R183, R180 ;  /* 0x000000b4b79f723e */ /* 0x004fe200000000ff */
[----:B------:R-:W-:-:S04]  /*69b0*/  FADD.FTZ R180, R180, R181 ;  /* 0x000000b5b4b47221 */ /* 0x000fc80000010000 */
[----:B------:R1:W-:Y:S01]  /*69c0*/  STSM.16.M88.4 [R23], R156 ;  /* 0x0000009c17007844 */ /* 0x0003e20000000200 */
        /* <DEDUP_REMOVED lines=10> */
[----:B------:R-:W-:Y:S02]  /*6a70*/  FADD.FTZ R197, R197, R182 ;  /* 0x000000b6c5c57221 */ /* 0x000fe40000010000 */
[----:B------:R-:W-:Y:S08]  /*6a80*/  MUFU.EX2 R170, R170 ;  /* 0x000000aa00aa7308 */ /* 0x000ff00000000800 */
[----:B------:R-:W2:Y:S01]  /*6a90*/  MUFU.EX2 R173, R173 ;  /* 0x000000ad00ad7308 */ /* 0x000ea20000000800 */
[----:B0-----:R-:W-:Y:S01]  /*6aa0*/  F2FP.F16.F32.PACK_AB R163, R199, R198 ;  /* 0x000000c6c7a3723e */ /* 0x001fe200000000ff */
[----:B------:R-:W-:-:S04]  /*6ab0*/  FADD.FTZ R198, R198, R197 ;  /* 0x000000c5c6c67221 */ /* 0x000fc80000010000 */
[----:B------:R1:W-:Y:S01]  /*6ac0*/  STSM.16.M88.4 [R185], R160 ;  /* 0x000000a0b9007844 */ /* 0x0003e20000000200 */
[----:B------:R-:W-:Y:S01]  /*6ad0*/  FADD.FTZ R199, R199, R198 ;  /* 0x000000c6c7c77221 */ /* 0x000fe20000010000 */
        /* <DEDUP_REMOVED lines=8> */
[----:B------:R-:W-:-:S06]  /*6b60*/  FADD.FTZ R172, R172, R173 ;  /* 0x000000adacac7221 */ /* 0x000fcc0000010000 */
[----:B------:R-:W0:Y:S08]  /*6b70*/  MUFU.EX2 R202, R202 ;  /* 0x000000ca00ca7308 */ /* 0x000e300000000800 */
[----:B------:R-:W3:Y:S01]  /*6b80*/  MUFU.EX2 R203, R203 ;  /* 0x000000cb00cb7308 */ /* 0x000ee20000000800 */
[----:B--2---:R-:W-:Y:S01]  /*6b90*/  F2FP.F16.F32.PACK_AB R165, R201, R200 ;  /* 0x000000c8c9a5723e */ /* 0x004fe200000000ff */
[----:B------:R-:W-:-:S04]  /*6ba0*/  FADD.FTZ R200, R200, R199 ;  /* 0x000000c7c8c87221 */ /* 0x000fc80000010000 */
[----:B------:R-:W-:-:S04]  /*6bb0*/  FADD.FTZ R201, R201, R200 ;  /* 0x000000c8c9c97221 */ /* 0x000fc80000010000 */
[----:B0-----:R-:W-:Y:S01]  /*6bc0*/  FADD.FTZ R4, R202, R201 ;  /* 0x000000c9ca047221 */ /* 0x001fe20000010000 */
[----:B---3--:R-:W-:-:S03]  /*6bd0*/  F2FP.F16.F32.PACK_AB R167, R203, R202 ;  /* 0x000000cacba7723e */ /* 0x008fc600000000ff */
[----:B------:R-:W-:Y:S02]  /*6be0*/  FADD.FTZ R4, R203, R4 ;  /* 0x00000004cb047221 */ /* 0x000fe40000010000 */
[----:B------:R1:W-:Y:S01]  /*6bf0*/  STSM.16.M88.4 [R184], R164 ;  /* 0x000000a4b8007844 */ /* 0x0003e20000000200 */
[----:B------:R-:W-:-:S06]  /*6c00*/  WARPGROUP.ARRIVE ;  /* 0x00000000000079c5 */ /* 0x000fcc0000000000 */
[----:B------:R-:W-:Y:S01]  /*6c10*/  HGMMA.64x256x16.F32 R24, R152, gdesc[UR12].tnspB, RZ, !UPT, gsb0 ;  /* 0x43e0000c98187df0 */ /* 0x000fe2000c0008ff */
[----:B------:R-:W-:Y:S01]  /*6c20*/  UIADD3 UR14, UR14, 0x180, URZ ;  /* 0x000001800e0e7890 */ /* 0x000fe2000fffe03f */
[----:B------:R-:W-:Y:S01]  /*6c30*/  UMOV UR15, 0x40000040 ;  /* 0x40000040000f7882 */ /* 0x000fe20000000000 */
[----:B------:R-:W-:Y:S02]  /*6c40*/  WARPGROUP.DEPBAR.LE gsb0, 0x0 ;  /* 0x00008000000079c5 */ /* 0x000fe40000010000 */
[----:B------:R-:W-:-:S15]  /*6c50*/  WARPGROUP.ARRIVE ;  /* 0x00000000000079c5 */ /* 0x000fde0000000000 */
[----:B------:R-:W-:-:S08]  /*6c60*/  NOP ;  /* 0x0000000000007918 */ /* 0x000fd00000000000 */
        /* <DEDUP_REMOVED lines=8> */
[----:B------:R-:W-:-:S15]  /*6cf0*/  WARPGROUP.ARRIVE ;  /* 0x00000000000079c5 */ /* 0x000fde0000000000 */
[----:B------:R-:W-:-:S08]  /*6d00*/  NOP ;  /* 0x0000000000007918 */ /* 0x000fd00000000000 */
[----:B------:R-:W-:Y:S01]  /*6d10*/  HGMMA.64x256x16.F32 R24, R164, gdesc[UR12].tnspB, R24, gsb0 ;  /* 0x43e0000ca4187df0 */ /* 0x000fe20008000818 */
[----:B------:R-:W-:Y:S02]  /*6d20*/  @UP0 ULDC UR14, c[0x0][0x44c] ;  /* 0x00011300000e0ab9 */ /* 0x000fe40000000800 */
[----:B------:R-:W-:-:S04]  /*6d30*/  UIMAD.WIDE.U32 UR14, UR5, UR14, URZ ;  /* 0x0000000e050e72a5 */ /* 0x000fc8000f8e003f */
[----:B------:R-:W-:-:S04]  /*6d40*/  @UP0 USHF.R.U32.HI UR5, URZ, UR7, UR15 ;  /* 0x000000073f050299 */ /* 0x000fc8000801160f */
[----:B------:R-:W-:-:S04]  /*6d50*/  UIADD3 UR40, UR40, UR5, URZ ;  /* 0x0000000528287290 */ /* 0x000fc8000fffe03f */
[----:B------:R-:W-:Y:S01]  /*6d60*/  UIADD3 UR10, UR40, UR10, URZ ;  /* 0x0000000a280a7290 */ /* 0x000fe2000fffe03f */
[----:B------:R-:W-:Y:S02]  /*6d70*/  WARPGROUP.DEPBAR.LE gsb0, 0x0 ;  /* 0x00008000000079c5 */ /* 0x000fe40000010000 */
[----:B------:R0:W-:Y:S06]  /*6d80*/  MEMBAR.ALL.CTA ;  /* 0x0000000000007992 */ /* 0x0001ec0000008000 */
[----:B0-----:R-:W0:Y:S02]  /*6d90*/  FENCE.VIEW.ASYNC.S ;  /* 0x00000000000073c6 */ /* 0x001e240000000000 */
[----:B0-----:R-:W-:Y:S01]  /*6da0*/  NOP ;  /* 0x0000000000007918 */ /* 0x001fe20000000000 */
[----:B------:R-:W-:Y:S06]  /*6db0*/  BAR.ARV 0xe, 0x100 ;  /* 0x0384000000007b1d */ /* 0x000fec0000002000 */
[----:B------:R0:W-:Y:S02]  /*6dc0*/  @!P1 SYNCS.ARRIVE.TRANS64.RED.A1T0 RZ, [R3+URZ], RZ ;  /* 0x000000ff03ff99a7 */ /* 0x0001e4000810043f */
[----:B0-----:R-:W-:Y:S01]  /*6dd0*/  FADD.FTZ R3, R175, R172 ;  /* 0x000000acaf037221 */ /* 0x001fe20000010000 */
[----:B-1----:R-:W-:Y:S06]  /*6de0*/  @P2 BRA `(.L_x_2037) ;  /* 0x0000000000442947 */ /* 0x002fec0003800000 */
        /* <DEDUP_REMOVED lines=10> */
.L_x_2038:
[----:B------:R-:W-:-:S11]  /*6e90*/  UISETP.NE.AND UP2, UPT, UR11, 0x1, UPT ;  /* 0x000000010b00788c */ /* 0x000fd6000bf45270 */
[----:B------:R-:W-:Y:S02]  /*6ea0*/  @UP2 ULDC.64 UR22, c[0x0][0xae0] ;  /* 0x0002b80000162ab9 */ /* 0x000fe40000000a00 */
[----:B------:R-:W-:-:S04]  /*6eb0*/  UIMAD.WIDE.U32 UR14, UR5, UR22, URZ ;  /* 0x00000016050e72a5 */ /* 0x000fc8000f8e003f */
[----:B------:R-:W-:-:S12]  /*6ec0*/  @UP2 USHF.R.U32.HI UR5, URZ, UR23, UR15 ;  /* 0x000000173f052299 */ /* 0x000fd8000801160f */
.L_x_2039:
[----:B------:R-:W-:-:S04]  /*6ed0*/  UIMAD UR5, UR5, UR11, UR11 ;  /* 0x0000000b050572a4 */ /* 0x000fc8000f8e020b */
[----:B------:R-:W-:-:S04]  /*6ee0*/  UISETP.LT.AND UP2, UPT, UR10, UR5, UPT ;  /* 0x000000050a00728c */ /* 0x000fc8000bf41270 */
[----:B------:R-:W-:-:S12]  /*6ef0*/  USEL UR10, UR10, UR5, UP2 ;  /* 0x000000050a0a7287 */ /* 0x000fd80009000000 */
.L_x_2037:
[----:B------:R-:W-:Y:S01]  /*6f00*/  R2UR UR32, R189 ;  /* 0x00000000bd2072ca */ /* 0x000fe200000e0000 */
[----:B------:R-:W-:-:S04]  /*6f10*/  USHF.R.S32.HI UR5, URZ, 0x1f, UR10 ;  /* 0x0000001f3f057899 */ /* 0x000fc8000801140a */
[----:B------:R-:W-:-:S04]  /*6f20*/  ULEA.HI UR5, UR5, UR10, URZ, 0x6 ;  /* 0x0000000a05057291 */ /* 0x000fc8000f8f303f */
[----:B------:R-:W-:-:S04]  /*6f30*/  USHF.R.S32.HI UR5, URZ, 0x6, UR5 ;  /* 0x000000063f057899 */ /* 0x000fc80008011405 */
[----:B------:R-:W-:-:S04]  /*6f40*/  UISETP.LT.AND UP2, UPT, UR32, UR5, UPT ;  /* 0x000000052000728c */ /* 0x000fc8000bf41270 */
[----:B------:R-:W-:-:S06]  /*6f50*/  USEL UR32, UR32, UR5, !UP2 ;  /* 0x0000000520207287 */ /* 0x000fcc000d000000 */
[----:B------:R-:W-:-:S13]  /*6f60*/  ISETP.GE.AND P2, PT, R6, UR32, PT ;  /* 0x0000002006007c0c */ /* 0x000fda000bf46270 */
[----:B------:R-:W-:Y:S05]  /*6f70*/  @!P2 BRA `(.L_x_2040) ;  /* 0x000000340004a947 */ /* 0x000fea0003800000 */
.L_x_2057:
[----:B------:R-:W-:-:S04]  /*6f80*/  UIADD3 UR7, UR36, 0x1, URZ ;  /* 0x0000000124077890 */ /* 0x000fc8000fffe03f */
[----:B------:R-:W-:-:S04]  /*6f90*/  UISETP.NE.AND UP2, UPT, UR7, 0x2, UPT ;  /* 0x000000020700788c */ /* 0x000fc8000bf45270 */
[----:B------:R-:W-:Y:S02]  /*6fa0*/  USEL UR5, URZ, 0x1, UP2 ;  /* 0x000000013f057887 */ /* 0x000fe40009000000 */
[----:B------:R-:W-:-:S04]  /*6fb0*/  USEL UR7, UR7, URZ, UP2 ;  /* 0x0000003f07077287 */ /* 0x000fc80009000000 */
[----:B------:R-:W-:Y:S01]  /*6fc0*/  LOP3.LUT R2, R2, UR5, RZ, 0x3c, !PT ;  /* 0x0000000502027c12 */ /* 0x000fe2000f8e3cff */
[----:B0-----:R-:W-:Y:S07]  /*6fd0*/  @!P0 BRA `(.L_x_2041) ;  /* 0x0000000000048947 */ /* 0x001fee0003800000 */
[----:B------:R-:W-:Y:S01]  /*6fe0*/  BPT.TRAP 0x1 ;  /* 0x000000040000795c */ /* 0x000fe20000300000 */
.L_x_2041:
[----:B------:R-:W-:Y:S01]  /*6ff0*/  ULEA UR5, UR7, UR37, 0x3 ;  /* 0x0000002507057291 */ /* 0x000fe2000f8e183f */
[----:B------:R-:W-:-:S08]  /*7000*/  SHF.L.U32 R8, R2, 0x1f, RZ ;  /* 0x0000001f02087819 */ /* 0x000fd000000006ff */
[----:B------:R0:W1:Y:S01]  /*7010*/  SYNCS.PHASECHK.TRANS64.TRYWAIT P2, [UR5+0x38830], R8 ;  /* 0x03883008ff0075a7 */ /* 0x0000620008040145 */
[----:B------:R-:W-:Y:S05]  /*7020*/  @!P0 BRA `(.L_x_2042) ;  /* 0x0000000000048947 */ /* 0x000fea0003800000 */
[----:B------:R-:W-:Y:S01]  /*7030*/  BPT.TRAP 0x1 ;  /* 0x000000040000795c */ /* 0x000fe20000300000 */
.L_x_2042:
[----:B-1----:R-:W-:Y:S05]  /*7040*/  @P2 BRA `(.L_x_2043) ;  /* 0x0000000000082947 */ /* 0x002fea0003800000 */
[----:B------:R-:W1:Y:S02]  /*7050*/  SYNCS.PHASECHK.TRANS64.TRYWAIT P2, [UR5+0x38830], R8 ;  /* 0x03883008ff0075a7 */ /* 0x000e640008040145 */
[----:B-1----:R-:W-:Y:S05]  /*7060*/  @!P2 BRA `(.L_x_2044) ;  /* 0x000001300078a947 */ /* 0x002fea0003800000 */
.L_x_2043:
[----:B------:R-:W-:Y:S01]  /*7070*/  R2UR UR10, R0 ;  /* 0x00000000000a72ca */ /* 0x000fe200000e0000 */
[----:B------:R-:W-:Y:S01]  /*7080*/  WARPGROUP.ARRIVE ;  /* 0x00000000000079c5 */ /* 0x000fe20000000000 */
        /* <DEDUP_REMOVED lines=21> */
.L_x_2045:
[----:B------:R2:W3:Y:S01]  /*71e0*/  SYNCS.PHASECHK.TRANS64.TRYWAIT P2, [UR5+0x38850], R8 ;  /* 0x03885008ff0075a7 */ /* 0x0004e20008040145 */
[----:B------:R-:W-:Y:S05]  /*71f0*/  @!P0 BRA `(.L_x_2046) ;  /* 0x0000000000048947 */ /* 0x000fea0003800000 */
[----:B------:R-:W-:Y:S01]  /*7200*/  BPT.TRAP 0x1 ;  /* 0x000000040000795c */ /* 0x000fe20000300000 */
.L_x_2046:
[----:B---3--:R-:W-:Y:S05]  /*7210*/  @P2 BRA `(.L_x_2047) ;  /* 0x0000000000082947 */ /* 0x008fea0003800000 */
[----:B------:R-:W3:Y:S02]  /*7220*/  SYNCS.PHASECHK.TRANS64.TRYWAIT P2, [UR5+0x38850], R8 ;  /* 0x03885008ff0075a7 */ /* 0x000ee40008040145 */
[----:B---3--:R-:W-:Y:S05]  /*7230*/  @!P2 BRA `(.L_x_2048) ;  /* 0x00000130001ca947 */ /* 0x008fea0003800000 */
.L_x_2047:
[----:B------:R-:W-:Y:S01]  /*7240*/  ULEA UR26, UR7, UR4, 0xc ;  /* 0x00000004071a7291 */ /* 0x000fe2000f8e603f */
[----:B------:R-:W-:Y:S01]  /*7250*/  WARPGROUP.ARRIVE ;  /* 0x00000000000079c5 */ /* 0x000fe20000000000 */
[----:B------:R-:W-:Y:S01]  /*7260*/  UMOV UR27, 0x40000040 ;  /* 0x40000040001b7882 */ /* 0x000fe20000000000 */
[----:B------:R-:W-:-:S04]  /*7270*/  UIADD3 UR28, UR6, 0x2, URZ ;  /* 0x00000002061c7890 */ /* 0x000fc8000fffe03f */
[----:B-1----:R-:W1:Y:S01]  /*7280*/  S2R R9, SR_TID.X ;  /* 0x0000000000097919 */ /* 0x002e620000002100 */
[----:B------:R-:W-:Y:S01]  /*7290*/  UIADD3 UR30, UR26, 0x2, URZ ;  /* 0x000000021a1e7890 */ /* 0x000fe2000fffe03f */
[----:B------:R-:W-:Y:S01]  /*72a0*/  PLOP3.LUT P2, PT, PT, PT, UP0, 0x80, 0x0 ;  /* 0x000000000000781c */ /* 0x000fe20003f4f008 */
[----:B------:R-:W-:Y:S01]  /*72b0*/  UMOV UR29, 0x40000040 ;  /* 0x40000040001d7882 */ /* 0x000fe20000000000 */
[----:B------:R-:W-:Y:S01]  /*72c0*/  UMOV UR31, 0x40000040 ;  /* 0x40000040001f7882 */ /* 0x000fe20000000000 */
[----:B------:R-:W-:Y:S01]  /*72d0*/  HGMMA.64x64x16.F32 R152, gdesc[UR24], R152, gsb0 ;  /* 0x00e00000189879f0 */ /* 0x000fe20008000898 */
[----:B------:R-:W-:Y:S01]  /*72e0*/  UIADD3 UR18, UR6, 0x800, URZ ;  /* 0x0000080006127890 */ /* 0x000fe2000fffe03f */
[----:B------:R-:W-:Y:S01]  /*72f0*/  PLOP3.LUT P3, PT, PT, PT, UP0, 0x80, 0x0 ;  /* 0x000000000000781c */ /* 0x000fe20003f6f008 */
[----:B------:R-:W-:Y:S01]  /*7300*/  UIADD3 UR15, UR26, 0x800, URZ ;  /* 0x000008001a0f7890 */ /* 0x000fe2000fffe03f */
[----:B------:R-:W-:Y:S02]  /*7310*/  IMAD.IADD R197, R188, 0x1, R18 ;  /* 0x00000001bcc57824 */ /* 0x000fe400078e0212 */
[----:B------:R-:W-:-:S02]  /*7320*/  IMAD.U32 R12, RZ, RZ, UR5 ;  /* 0x00000005ff0c7e24 */ /* 0x000fc4000f8e00ff */
[----:B------:R-:W-:-:S05]  /*7330*/  IMAD.SHL.U32 R13, R6, 0x40, RZ ;  /* 0x00000040060d7824 */ /* 0x000fca00078e00ff */
[----:B------:R-:W-:Y:S02]  /*7340*/  IADD3 R11, -R16, 0x1, -R13 ;  /* 0x00000001100b7810 */ /* 0x000fe40007ffe90d */
[----:B-1----:R-:W-:-:S05]  /*7350*/  SHF.R.U32.HI R9, RZ, 0x7, R9 ;  /* 0x00000007ff097819 */ /* 0x002fca0000011609 */
[----:B0-2---:R0:W1:Y:S02]  /*7360*/  SHFL.IDX PT, R8, R9, RZ, 0x1f ;  /* 0x00001fff09087589 */ /* 0x00506400000e0000 */
[----:B0-----:R-:W0:Y:S01]  /*7370*/  LDC R9, c[0x0][0x288] ;  /* 0x0000a200ff097b82 */ /* 0x001e220000000800 */
[----:B-1----:R-:W-:-:S07]  /*7380*/  R2UR UR10, R8 ;  /* 0x00000000080a72ca */ /* 0x002fce00000e0000 */
[----:B------:R-:W1:Y:S06]  /*7390*/  LDC R8, c[0x0][0x2f0] ;  /* 0x0000bc00ff087b82 */ /* 0x000e6c0000000800 */
[----:B------:R-:W-:-:S03]  /*73a0*/  UISETP.GT.AND UP2, UPT, UR10, 0x7f, UPT ;  /* 0x0000007f0a00788c */ /* 0x000fc6000bf44270 */
[----:B------:R-:W-:Y:S01]  /*73b0*/  UMOV UR10, 0x4 ;  /* 0x00000004000a7882 */ /* 0x000fe20000000000 */
[----:B------:R-:W-:Y:S02]  /*73c0*/  USEL UR14, URZ, 0x2, !UP2 ;  /* 0x000000023f0e7887 */ /* 0x000fe4000d000000 */
[----:B------:R-:W-:Y:S01]  /*73d0*/  USEL UR11, UR10, 0x2, UP2 ;  /* 0x000000020a0b7887 */ /* 0x000fe20009000000 */
[----:B------:R-:W-:Y:S02]  /*73e0*/  WARPGROUP.DEPBAR.LE gsb0, 0x0 ;  /* 0x00008000000079c5 */ /* 0x000fe40000010000 */
[----:B------:R-:W-:Y:S01]  /*73f0*/  WARPGROUP.ARRIVE ;  /* 0x00000000000079c5 */ /* 0x000fe20000000000 */
[----:B------:R-:W-:-:S05]  /*7400*/  USEL UR10, UR10, 0x6, !UP2 ;  /* 0x000000060a0a7887 */ /* 0x000fca000d000000 */
        /* <DEDUP_REMOVED lines=238> */
[----:B------:R-:W-:Y:S01]  /*82f0*/  @UP0 ULDC UR10, c[0x0][0x44c] ;  /* 0x00011300000a0ab9 */ /* 0x000fe20000000800 */
[----:B------:R-:W-:Y:S01]  /*8300*/  ULDC UR26, c[0x0][0xad4] ;  /* 0x0002b500001a7ab9 */ /* 0x000fe20000000800 */
[----:B------:R-:W-:Y:S01]  /*8310*/  @P2 IMAD.HI.U32 R10, R197, UR10, RZ ;  /* 0x0000000ac50a2c27 */ /* 0x000fe2000f8e00ff */
[----:B------:R-:W-:Y:S01]  /*8320*/  @UP0 ULDC UR10, c[0x0][0x450] ;  /* 0x00011400000a0ab9 */ /* 0x000fe20000000800 */
[----:B------:R-:W-:Y:S01]  /*8330*/  PLOP3.LUT P2, PT, PT, PT, UP1, 0x40, 0x0 ;  /* 0x000000000000781c */ /* 0x000fe20003f4e818 */
[----:B------:R-:W-:-:S02]  /*8340*/  ULOP3.LUT UR5, URZ, UR26, URZ, 0x33, !UPT ;  /* 0x0000001a3f057292 */ /* 0x000fc4000f8e333f */
[----:B------:R-:W-:Y:S01]  /*8350*/  @P3 SHF.R.U32.HI R197, RZ, UR10, R10 ;  /* 0x0000000affc53c19 */ /* 0x000fe2000801160a */
[----:B------:R-:W-:Y:S01]  /*8360*/  @!P1 VIADD R10, R12, 0x38840 ;  /* 0x000388400c0a9836 */ /* 0x000fe20000000000 */
[----:B------:R-:W-:-:S03]  /*8370*/  ULDC UR10, c[0x0][0xad8] ;  /* 0x0002b600000a7ab9 */ /* 0x000fc60000000800 */
[----:B------:R-:W2:Y:S01]  /*8380*/  SHFL.IDX PT, R199, R197, RZ, 0x1c1f ;  /* 0x001c1fffc5c77589 */ /* 0x000ea200000e0000 */
[----:B------:R-:W-:Y:S01]  /*8390*/  @!P1 PRMT R10, RZ, 0x654, R10 ;  /* 0x00000654ff0a9816 */ /* 0x000fe2000000000a */
[----:B------:R-:W-:Y:S02]  /*83a0*/  WARPGROUP.DEPBAR.LE gsb0, 0x0 ;  /* 0x00008000000079c5 */ /* 0x000fe40000010000 */
[----:B------:R-:W-:-:S06]  /*83b0*/  WARPGROUP.ARRIVE ;  /* 0x00000000000079c5 */ /* 0x000fcc0000000000 */
[----:B------:R-:W-:Y:S03]  /*83c0*/  HGMMA.64x64x16.F32 R152, gdesc[UR28], R152, gsb0 ;  /* 0x00e000001c9879f0 */ /* 0x000fe60008000898 */
[----:B------:R-:W-:Y:S02]  /*83d0*/  WARPGROUP.DEPBAR.LE gsb0, 0x0 ;  /* 0x00008000000079c5 */ /* 0x000fe40000010000 */
[----:B------:R1:W-:Y:S02]  /*83e0*/  @!P1 SYNCS.ARRIVE.TRANS64.RED.A1T0 RZ, [R10+URZ], RZ ;  /* 0x000000ff0aff99a7 */ /* 0x0003e4000810043f */
[----:B-1----:R-:W-:-:S04]  /*83f0*/  IMAD R10, R8, UR38, R11 ;  /* 0x00000026080a7c24 */ /* 0x002fc8000f8e020b */
[----:B0-----:R-:W-:-:S04]  /*8400*/  IMAD.IADD R10, R10, 0x1, -R9 ;  /* 0x000000010a0a7824 */ /* 0x001fc800078e0a09 */
[C---:B------:R-:W-:Y:S02]  /*8410*/  VIADD R14, R10.reuse, UR10 ;  /* 0x0000000a0a0e7c36 */ /* 0x040fe40008000000 */
[----:B------:R-:W-:Y:S01]  /*8420*/  VIADD R15, R10, UR5 ;  /* 0x000000050a0f7c36 */ /* 0x000fe20008000000 */
[----:B------:R-:W-:Y:S01]  /*8430*/  ULDC UR5, c[0x0][0xadc] ;  /* 0x0002b70000057ab9 */ /* 0x000fe20000000800 */
[C---:B--2---:R-:W-:Y:S02]  /*8440*/  IMAD.IADD R21, R199.reuse, 0x1, R14 ;  /* 0x00000001c7157824 */ /* 0x044fe400078e020e */
[----:B------:R-:W-:Y:S01]  /*8450*/  IMAD.IADD R20, R199, 0x1, R15 ;  /* 0x00000001c7147824 */ /* 0x000fe200078e020f */
[----:B------:R-:W-:Y:S06]  /*8460*/  @P2 BRA `(.L_x_2049) ;  /* 0x00000000005c2947 */ /* 0x000fec0003800000 */
[----:B------:R-:W-:Y:S01]  /*8470*/  IMAD R10, R8, UR38, R199 ;  /* 0x00000026080a7c24 */ /* 0x000fe2000f8e02c7 */
[----:B------:R-:W-:Y:S03]  /*8480*/  BSSY B0, `(.L_x_2050) ;  /* 0x0000011000007945 */ /* 0x000fe60003800000 */
[----:B------:R-:W-:-:S05]  /*8490*/  IMAD.IADD R198, R10, 0x1, -R9 ;  /* 0x000000010ac67824 */ /* 0x000fca00078e0a09 */
        /* <DEDUP_REMOVED lines=10> */
.L_x_2051:
[----:B------:R-:W-:-:S05]  /*8540*/  IMAD.U32 R200, RZ, RZ, UR5 ;  /* 0x00000005ffc87e24 */ /* 0x000fca000f8e00ff */
[----:B------:R-:W-:-:S13]  /*8550*/  ISETP.NE.AND P2, PT, R200, 0x1, PT ;  /* 0x00000001c800780c */ /* 0x000fda0003f45270 */
[----:B------:R-:W0:Y:S02]  /*8560*/  @P2 LDC.64 R10, c[0x0][0xae0] ;  /* 0x0002b800ff0a2b82 */ /* 0x000e240000000a00 */
[----:B0-----:R-:W-:-:S05]  /*8570*/  @P2 IMAD.HI.U32 R10, R198, R10, RZ ;  /* 0x0000000ac60a2227 */ /* 0x001fca00078e00ff */
[----:B------:R-:W-:-:S07]  /*8580*/  @P2 SHF.R.U32.HI R198, RZ, R11, R10 ;  /* 0x0000000bffc62219 */ /* 0x000fce000001160a */
.L_x_2052:
[----:B------:R-:W-:Y:S05]  /*8590*/  BSYNC B0 ;  /* 0x0000000000007941 */ /* 0x000fea0003800000 */
.L_x_2050:
[----:B------:R-:W-:-:S04]  /*85a0*/  IMAD R11, R198, R200, -R13 ;  /* 0x000000c8c60b7224 */ /* 0x000fc800078e0a0d */
[----:B------:R-:W-:-:S05]  /*85b0*/  IMAD.IADD R11, R11, 0x1, -R16 ;  /* 0x000000010b0b7824 */ /* 0x000fca00078e0a10 */
[----:B------:R-:W-:Y:S02]  /*85c0*/  VIADDMNMX R21, R11, R200, R21, PT ;  /* 0x000000c80b157246 */ /* 0x000fe40003800115 */
[----:B------:R-:W-:-:S07]  /*85d0*/  VIMNMX R20, R20, R11, !PT ;  /* 0x0000000b14147248 */ /* 0x000fce0007fe0100 */
.L_x_2049:
[----:B------:R-:W-:Y:S01]  /*85e0*/  ISETP.GT.AND P2, PT, R6, -0x1, PT ;  /* 0xffffffff0600780c */ /* 0x000fe20003f44270 */
[----:B------:R-:W0:Y:S03]  /*85f0*/  SHFL.IDX PT, R197, R197, 0x1, 0x1c1f ;  /* 0x003c1f00c5c57f89 */ /* 0x000e2600000e0000 */
[C---:B------:R-:W-:Y:S02]  /*8600*/  ISETP.GT.AND P5, PT, R20.reuse, RZ, P2 ;  /* 0x000000ff1400720c */ /* 0x040fe400017a4270 */
[C---:B------:R-:W-:Y:S02]  /*8610*/  ISETP.GT.AND P4, PT, R20.reuse, 0x1, P2 ;  /* 0x000000011400780c */ /* 0x040fe40001784270 */
[----:B------:R-:W-:Y:S02]  /*8620*/  ISETP.LT.OR P5, PT, R21, 0x1, P5 ;  /* 0x000000011500780c */ /* 0x000fe40002fa1670 */
[----:B------:R-:W-:-:S02]  /*8630*/  ISETP.GT.AND P6, PT, R20, 0x8, P2 ;  /* 0x000000081400780c */ /* 0x000fc400017c4270 */
[----:B------:R-:W-:Y:S02]  /*8640*/  FSEL R152, R152, -INF , !P5 ;  /* 0xff80000098987808 */ /* 0x000fe40006800000 */
[C---:B------:R-:W-:Y:S02]  /*8650*/  ISETP.GT.AND P5, PT, R20.reuse, 0x10, P2 ;  /* 0x000000101400780c */ /* 0x040fe400017a4270 */
[----:B------:R-:W-:Y:S02]  /*8660*/  ISETP.GT.AND P3, PT, R20, 0x9, P2 ;  /* 0x000000091400780c */ /* 0x000fe40001764270 */
[C---:B------:R-:W-:Y:S02]  /*8670*/  ISETP.LT.OR P5, PT, R21.reuse, 0x11, P5 ;  /* 0x000000111500780c */ /* 0x040fe40002fa1670 */
[----:B------:R-:W-:Y:S02]  /*8680*/  ISETP.LT.OR P4, PT, R21, 0x2, P4 ;  /* 0x000000021500780c */ /* 0x000fe40002781670 */
[----:B------:R-:W-:-:S02]  /*8690*/  FSEL R160, R160, -INF , !P5 ;  /* 0xff800000a0a07808 */ /* 0x000fc40006800000 */
[----:B------:R-:W-:Y:S01]  /*86a0*/  ISETP.GT.AND P5, PT, R20, 0x20, P2 ;  /* 0x000000201400780c */ /* 0x000fe200017a4270 */
[----:B0-----:R-:W-:Y:S01]  /*86b0*/  IMAD.IADD R15, R15, 0x1, R197 ;  /* 0x000000010f0f7824 */ /* 0x001fe200078e02c5 */
[C---:B------:R-:W-:Y:S02]  /*86c0*/  ISETP.LT.OR P6, PT, R21.reuse, 0x9, P6 ;  /* 0x000000091500780c */ /* 0x040fe400037c1670 */
[C---:B------:R-:W-:Y:S02]  /*86d0*/  ISETP.LT.OR P3, PT, R21.reuse, 0xa, P3 ;  /* 0x0000000a1500780c */ /* 0x040fe40001f61670 */
[----:B------:R-:W-:Y:S02]  /*86e0*/  ISETP.LT.OR P5, PT, R21, 0x21, P5 ;  /* 0x000000211500780c */ /* 0x000fe40002fa1670 */
[----:B------:R-:W-:Y:S02]  /*86f0*/  FSEL R153, R153, -INF , !P4 ;  /* 0xff80000099997808 */ /* 0x000fe40006000000 */
[----:B------:R-:W-:-:S02]  /*8700*/  FSEL R156, R156, -INF , !P6 ;  /* 0xff8000009c9c7808 */ /* 0x000fc40007000000 */
[----:B------:R-:W-:Y:S02]  /*8710*/  FSEL R157, R157, -INF , !P3 ;  /* 0xff8000009d9d7808 */ /* 0x000fe40005800000 */
[C---:B------:R-:W-:Y:S02]  /*8720*/  ISETP.GT.AND P4, PT, R20.reuse, 0x11, P2 ;  /* 0x000000111400780c */ /* 0x040fe40001784270 */
[C---:B------:R-:W-:Y:S02]  /*8730*/  ISETP.GT.AND P6, PT, R20.reuse, 0x18, P2 ;  /* 0x000000181400780c */ /* 0x040fe400017c4270 */
[----:B------:R-:W-:Y:S02]  /*8740*/  ISETP.GT.AND P3, PT, R20, 0x19, P2 ;  /* 0x000000191400780c */ /* 0x000fe40001764270 */
[----:B------:R-:W-:Y:S02]  /*8750*/  FSEL R168, R168, -INF , !P5 ;  /* 0xff800000a8a87808 */ /* 0x000fe40006800000 */
[----:B------:R-:W-:-:S02]  /*8760*/  ISETP.GT.AND P5, PT, R20, 0x30, P2 ;  /* 0x000000301400780c */ /* 0x000fc400017a4270 */
[C---:B------:R-:W-:Y:S02]  /*8770*/  ISETP.LT.OR P4, PT, R21.reuse, 0x12, P4 ;  /* 0x000000121500780c */ /* 0x040fe40002781670 */
        /* <DEDUP_REMOVED lines=10> */
[----:B------:R-:W-:-:S02]  /*8820*/  PLOP3.LUT P5, PT, PT, PT, UP1, 0x40, 0x0 ;  /* 0x000000000000781c */ /* 0x000fc40003fae818 */
[C---:B------:R-:W-:Y:S02]  /*8830*/  ISETP.LT.OR P4, PT, R21.reuse, 0x22, P4 ;  /* 0x000000221500780c */ /* 0x040fe40002781670 */
[C---:B------:R-:W-:Y:S02]  /*8840*/  ISETP.LT.OR P6, PT, R21.reuse, 0x29, P6 ;  /* 0x000000291500780c */ /* 0x040fe400037c1670 */
[----:B------:R-:W-:Y:S02]  /*8850*/  ISETP.LT.OR P3, PT, R21, 0x2a, P3 ;  /* 0x0000002a1500780c */ /* 0x000fe40001f61670 */
[----:B------:R-:W-:Y:S02]  /*8860*/  FSEL R169, R169, -INF , !P4 ;  /* 0xff800000a9a97808 */ /* 0x000fe40006000000 */
[----:B------:R-:W-:Y:S02]  /*8870*/  FSEL R172, R172, -INF , !P6 ;  /* 0xff800000acac7808 */ /* 0x000fe40007000000 */
[----:B------:R-:W-:-:S02]  /*8880*/  FSEL R173, R173, -INF , !P3 ;  /* 0xff800000adad7808 */ /* 0x000fc40005800000 */
[C---:B------:R-:W-:Y:S02]  /*8890*/  ISETP.GT.AND P4, PT, R20.reuse, 0x31, P2 ;  /* 0x000000311400780c */ /* 0x040fe40001784270 */
[C---:B------:R-:W-:Y:S02]  /*88a0*/  ISETP.GT.AND P6, PT, R20.reuse, 0x38, P2 ;  /* 0x000000381400780c */ /* 0x040fe400017c4270 */
[----:B------:R-:W-:Y:S01]  /*88b0*/  ISETP.GT.AND P3, PT, R20, 0x39, P2 ;  /* 0x000000391400780c */ /* 0x000fe20001764270 */
[----:B------:R-:W-:Y:S01]  /*88c0*/  IMAD.IADD R20, R14, 0x1, R197 ;  /* 0x000000010e147824 */ /* 0x000fe200078e02c5 */
[C---:B------:R-:W-:Y:S02]  /*88d0*/  ISETP.LT.OR P4, PT, R21.reuse, 0x32, P4 ;  /* 0x000000321500780c */ /* 0x040fe40002781670 */
[C---:B------:R-:W-:Y:S02]  /*88e0*/  ISETP.LT.OR P6, PT, R21.reuse, 0x39, P6 ;  /* 0x000000391500780c */ /* 0x040fe400037c1670 */
[----:B------:R-:W-:-:S02]  /*88f0*/  ISETP.LT.OR P3, PT, R21, 0x3a, P3 ;  /* 0x0000003a1500780c */ /* 0x000fc40001f61670 */
[----:B------:R-:W-:Y:S02]  /*8900*/  FSEL R177, R177, -INF , !P4 ;  /* 0xff800000b1b17808 */ /* 0x000fe40006000000 */
[----:B------:R-:W-:Y:S02]  /*8910*/  FSEL R180, R180, -INF , !P6 ;  /* 0xff800000b4b47808 */ /* 0x000fe40007000000 */
[----:B------:R-:W-:Y:S01]  /*8920*/  FSEL R181, R181, -INF , !P3 ;  /* 0xff800000b5b57808 */ /* 0x000fe20005800000 */
        /* <DEDUP_REMOVED lines=14> */
.L_x_2055:
[----:B------:R-:W-:-:S05]  /*8a10*/  IMAD.U32 R197, RZ, RZ, UR5 ;  /* 0x00000005ffc57e24 */ /* 0x000fca000f8e00ff */
[----:B------:R-:W-:-:S13]  /*8a20*/  ISETP.NE.AND P3, PT, R197, 0x1, PT ;  /* 0x00000001c500780c */ /* 0x000fda0003f65270 */
[----:B------:R-:W0:Y:S02]  /*8a30*/  @P3 LDC.64 R10, c[0x0][0xae0] ;  /* 0x0002b800ff0a3b82 */ /* 0x000e240000000a00 */
[----:B0-----:R-:W-:-:S05]  /*8a40*/  @P3 IMAD.HI.U32 R10, R14, R10, RZ ;  /* 0x0000000a0e0a3227 */ /* 0x001fca00078e00ff */
[----:B------:R-:W-:-:S07]  /*8a50*/  @P3 SHF.R.U32.HI R14, RZ, R11, R10 ;  /* 0x0000000bff0e3219 */ /* 0x000fce000001160a */
.L_x_2056:
[----:B------:R-:W-:Y:S05]  /*8a60*/  BSYNC B0 ;  /* 0x0000000000007941 */ /* 0x000fea0003800000 */
.L_x_2054:
[----:B------:R-:W-:-:S04]  /*8a70*/  IMAD R13, R14, R197, -R13 ;  /* 0x000000c50e0d7224 */ /* 0x000fc800078e0a0d */
[----:B------:R-:W-:-:S05]  /*8a80*/  IMAD.IADD R13, R13, 0x1, -R16 ;  /* 0x000000010d0d7824 */ /* 0x000fca00078e0a10 */
[----:B------:R-:W-:Y:S02]  /*8a90*/  VIADDMNMX R20, R13, R197, R20, PT ;  /* 0x000000c50d147246 */ /* 0x000fe40003800114 */
[----:B------:R-:W-:-:S07]  /*8aa0*/  VIMNMX R15, R15, R13, !PT ;  /* 0x0000000d0f0f7248 */ /* 0x000fce0007fe0100 */
.L_x_2053:
[----:B------:R-:W-:Y:S01]  /*8ab0*/  FMNMX.FTZ R10, R152, R5, !PT ;  /* 0x00000005980a7209 */ /* 0x000fe20007810000 */
[----:B------:R-:W-:Y:S01]  /*8ac0*/  ULDC UR19, c[0x0][0xa80] ;  /* 0x0002a00000137ab9 */ /* 0x000fe20000000800 */
[----:B------:R-:W-:Y:S01]  /*8ad0*/  ISETP.GT.AND P4, PT, R15, RZ, P2 ;  /* 0x000000ff0f00720c */ /* 0x000fe20001784270 */
[----:B------:R-:W-:Y:S01]  /*8ae0*/  ULEA UR10, UR7, UR39, 0xc ;  /* 0x00000027070a7291 */ /* 0x000fe2000f8e603f */
[----:B------:R-:W-:Y:S01]  /*8af0*/  FMNMX.FTZ R11, R153, R10, !PT ;  /* 0x0000000a990b7209 */ /* 0x000fe20007810000 */
[----:B------:R-:W-:Y:S01]  /*8b00*/  UMOV UR11, 0x40000040 ;  /* 0x40000040000b7882 */ /* 0x000fe20000000000 */
[----:B------:R-:W-:Y:S01]  /*8b10*/  ISETP.GT.AND P3, PT, R15, 0x1, P2 ;  /* 0x000000010f00780c */ /* 0x000fe20001764270 */
[----:B------:R-:W-:Y:S01]  /*8b20*/  UIADD3 UR14, UR10, 0x80, URZ ;  /* 0x000000800a0e7890 */ /* 0x000fe2000fffe03f */
[----:B------:R-:W-:Y:S01]  /*8b30*/  FMNMX.FTZ R10, R156, R11, !PT ;  /* 0x0000000b9c0a7209 */ /* 0x000fe20007810000 */
[----:B------:R-:W-:Y:S01]  /*8b40*/  UMOV UR15, 0x40000040 ;  /* 0x40000040000f7882 */ /* 0x000fe20000000000 */
[----:B------:R-:W-:Y:S01]  /*8b50*/  ISETP.LT.OR P4, PT, R20, 0x1, P4 ;  /* 0x000000011400780c */ /* 0x000fe20002781670 */
[----:B------:R-:W-:Y:S01]  /*8b60*/  @!P1 VIADD R12, R12, 0x38860 ;  /* 0x000388600c0c9836 */ /* 0x000fe20000000000 */
        /* <DEDUP_REMOVED lines=9> */
[----:B------:R-:W-:Y:S02]  /*8c00*/  ISETP.LT.OR P5, PT, R20, 0x9, P5 ;  /* 0x000000091400780c */ /* 0x000fe40002fa1670 */
[----:B------:R-:W-:Y:S02]  /*8c10*/  FMNMX.FTZ R10, R168, R11, !PT ;  /* 0x0000000ba80a7209 */ /* 0x000fe40007810000 */
[----:B------:R-:W-:Y:S02]  /*8c20*/  FSEL R155, R155, -INF , !P3 ;  /* 0xff8000009b9b7808 */ /* 0x000fe40005800000 */
[----:B------:R-:W-:-:S02]  /*8c30*/  FMNMX.FTZ R11, R169, R10, !PT ;  /* 0x0000000aa90b7209 */ /* 0x000fc40007810000 */
[----:B------:R-:W-:Y:S02]  /*8c40*/  FMNMX.FTZ R14, R154, R7, !PT ;  /* 0x000000079a0e7209 */ /* 0x000fe40007810000 */
[----:B------:R-:W-:Y:S02]  /*8c50*/  FMNMX.FTZ R10, R172, R11, !PT ;  /* 0x0000000bac0a7209 */ /* 0x000fe40007810000 */
[----:B------:R-:W-:Y:S02]  /*8c60*/  ISETP.GT.AND P3, PT, R15, 0x10, P2 ;  /* 0x000000100f00780c */ /* 0x000fe40001764270 */
[----:B------:R-:W-:Y:S02]  /*8c70*/  FMNMX.FTZ R11, R173, R10, !PT ;  /* 0x0000000aad0b7209 */ /* 0x000fe40007810000 */
[----:B------:R-:W-:Y:S02]  /*8c80*/  ISETP.LT.OR P6, PT, R20, 0xa, P6 ;  /* 0x0000000a1400780c */ /* 0x000fe400037c1670 */
[----:B------:R-:W-:-:S02]  /*8c90*/  FMNMX.FTZ R10, R176, R11, !PT ;  /* 0x0000000bb00a7209 */ /* 0x000fc40007810000 */
[----:B------:R-:W-:Y:S02]  /*8ca0*/  FSEL R158, R158, -INF , !P5 ;  /* 0xff8000009e9e7808 */ /* 0x000fe40006800000 */
[----:B------:R-:W-:Y:S02]  /*8cb0*/  FMNMX.FTZ R11, R177, R10, !PT ;  /* 0x0000000ab10b7209 */ /* 0x000fe40007810000 */
[----:B------:R-:W-:Y:S02]  /*8cc0*/  ISETP.GT.AND P5, PT, R15, 0x11, P2 ;  /* 0x000000110f00780c */ /* 0x000fe400017a4270 */
[----:B------:R-:W-:Y:S02]  /*8cd0*/  FMNMX.FTZ R10, R180, R11, !PT ;  /* 0x0000000bb40a7209 */ /* 0x000fe40007810000 */
[----:B------:R-:W-:Y:S02]  /*8ce0*/  FSEL R159, R159, -INF , !P6 ;  /* 0xff8000009f9f7808 */ /* 0x000fe40007000000 */
[----:B------:R-:W-:-:S02]  /*8cf0*/  FMNMX.FTZ R11, R181, R10, !PT ;  /* 0x0000000ab50b7209 */ /* 0x000fc40007810000 */
[C---:B------:R-:W-:Y:S02]  /*8d00*/  ISETP.LT.OR P3, PT, R20.reuse, 0x11, P3 ;  /* 0x000000111400780c */ /* 0x040fe40001f61670 */
[C---:B------:R-:W-:Y:S01]  /*8d10*/  ISETP.GT.AND P6, PT, R15.reuse, 0x18, P2 ;  /* 0x000000180f00780c */ /* 0x040fe200017c4270 */
[----:B------:R-:W0:Y:S01]  /*8d20*/  SHFL.BFLY PT, R10, R11, 0x2, 0x1f ;  /* 0x0c401f000b0a7f89 */ /* 0x000e2200000e0000 */
[----:B------:R-:W-:Y:S02]  /*8d30*/  ISETP.LT.OR P5, PT, R20, 0x12, P5 ;  /* 0x000000121400780c */ /* 0x000fe40002fa1670 */
[----:B------:R-:W-:Y:S02]  /*8d40*/  FSEL R162, R162, -INF , !P3 ;  /* 0xff800000a2a27808 */ /* 0x000fe40005800000 */
[----:B------:R-:W-:Y:S02]  /*8d50*/  ISETP.GT.AND P4, PT, R15, 0x19, P2 ;  /* 0x000000190f00780c */ /* 0x000fe40001784270 */
[----:B------:R-:W-:-:S02]  /*8d60*/  ISETP.LT.OR P6, PT, R20, 0x19, P6 ;  /* 0x000000191400780c */ /* 0x000fc400037c1670 */
[----:B------:R-:W-:Y:S02]  /*8d70*/  FSEL R163, R163, -INF , !P5 ;  /* 0xff800000a3a37808 */ /* 0x000fe40006800000 */
[C---:B------:R-:W-:Y:S02]  /*8d80*/  ISETP.GT.AND P3, PT, R15.reuse, 0x20, P2 ;  /* 0x000000200f00780c */ /* 0x040fe40001764270 */
[----:B------:R-:W-:Y:S02]  /*8d90*/  FSEL R166, R166, -INF , !P6 ;  /* 0xff800000a6a67808 */ /* 0x000fe40007000000 */
[C---:B------:R-:W-:Y:S02]  /*8da0*/  ISETP.LT.OR P4, PT, R20.reuse, 0x1a, P4 ;  /* 0x0000001a1400780c */ /* 0x040fe40002781670 */
[----:B------:R-:W-:Y:S02]  /*8db0*/  ISETP.LT.OR P3, PT, R20, 0x21, P3 ;  /* 0x000000211400780c */ /* 0x000fe40001f61670 */
[----:B------:R-:W-:-:S02]  /*8dc0*/  ISETP.GT.AND P5, PT, R15, 0x21, P2 ;  /* 0x000000210f00780c */ /* 0x000fc400017a4270 */
[----:B------:R-:W-:Y:S02]  /*8dd0*/  FSEL R167, R167, -INF , !P4 ;  /* 0xff800000a7a77808 */ /* 0x000fe40006000000 */
[----:B------:R-:W-:Y:S02]  /*8de0*/  FSEL R21, R170, -INF , !P3 ;  /* 0xff800000aa157808 */ /* 0x000fe40005800000 */
[----:B0-----:R-:W-:Y:S02]  /*8df0*/  FMNMX.FTZ R13, R11, R10, !PT ;  /* 0x0000000a0b0d7209 */ /* 0x001fe40007810000 */
[----:B------:R-:W-:Y:S02]  /*8e00*/  FMNMX.FTZ R11, R155, R14, !PT ;  /* 0x0000000e9b0b7209 */ /* 0x000fe40007810000 */
[----:B------:R-:W-:Y:S01]  /*8e10*/  ISETP.GT.AND P6, PT, R15, 0x28, P2 ;  /* 0x000000280f00780c */ /* 0x000fe200017c4270 */
[----:B------:R-:W0:Y:S01]  /*8e20*/  SHFL.BFLY PT, R10, R13, 0x1, 0x1f ;  /* 0x0c201f000d0a7f89 */ /* 0x000e2200000e0000 */
[----:B------:R-:W-:-:S02]  /*8e30*/  FMNMX.FTZ R14, R158, R11, !PT ;  /* 0x0000000b9e0e7209 */ /* 0x000fc40007810000 */
[----:B------:R-:W-:Y:S02]  /*8e40*/  ISETP.LT.OR P5, PT, R20, 0x22, P5 ;  /* 0x000000221400780c */ /* 0x000fe40002fa1670 */
[----:B------:R-:W-:Y:S02]  /*8e50*/  FMNMX.FTZ R11, R159, R14, !PT ;  /* 0x0000000e9f0b7209 */ /* 0x000fe40007810000 */
[----:B------:R-:W-:Y:S02]  /*8e60*/  ISETP.GT.AND P3, PT, R15, 0x29, P2 ;  /* 0x000000290f00780c */ /* 0x000fe40001764270 */
[----:B------:R-:W-:Y:S02]  /*8e70*/  FMNMX.FTZ R14, R162, R11, !PT ;  /* 0x0000000ba20e7209 */ /* 0x000fe40007810000 */
[----:B------:R-:W-:Y:S02]  /*8e80*/  FSEL R197, R171, -INF , !P5 ;  /* 0xff800000abc57808 */ /* 0x000fe40006800000 */
[----:B------:R-:W-:-:S02]  /*8e90*/  FMNMX.FTZ R11, R163, R14, !PT ;  /* 0x0000000ea30b7209 */ /* 0x000fc40007810000 */
[----:B------:R-:W-:Y:S02]  /*8ea0*/  ISETP.LT.OR P6, PT, R20, 0x29, P6 ;  /* 0x000000291400780c */ /* 0x000fe400037c1670 */
[----:B------:R-:W-:Y:S02]  /*8eb0*/  FMNMX.FTZ R14, R166, R11, !PT ;  /* 0x0000000ba60e7209 */ /* 0x000fe40007810000 */
[----:B------:R-:W-:Y:S02]  /*8ec0*/  ISETP.GT.AND P5, PT, R15, 0x30, P2 ;  /* 0x000000300f00780c */ /* 0x000fe400017a4270 */
[----:B------:R-:W-:Y:S02]  /*8ed0*/  FMNMX.FTZ R170, R167, R14, !PT ;  /* 0x0000000ea7aa7209 */ /* 0x000fe40007810000 */
[----:B------:R-:W-:Y:S02]  /*8ee0*/  ISETP.LT.OR P3, PT, R20, 0x2a, P3 ;  /* 0x0000002a1400780c */ /* 0x000fe40001f61670 */
[----:B0-----:R-:W-:-:S02]  /*8ef0*/  FMNMX.FTZ R10, R13, R10, !PT ;  /* 0x0000000a0d0a7209 */ /* 0x001fc40007810000 */
[----:B------:R-:W-:Y:S02]  /*8f00*/  FMNMX.FTZ R170, R21, R170, !PT ;  /* 0x000000aa15aa7209 */ /* 0x000fe40007810000 */
[C---:B------:R-:W-:Y:S01]  /*8f10*/  FSETP.NEU.FTZ.AND P4, PT, R10.reuse, -INF , PT ;  /* 0xff8000000a00780b */ /* 0x040fe20003f9d000 */
[----:B------:R-:W-:Y:S01]  /*8f20*/  FMUL.FTZ R198, R10, UR19 ;  /* 0x000000130ac67c20 */ /* 0x000fe20008410000 */
[----:B------:R-:W-:Y:S02]  /*8f30*/  FMNMX.FTZ R13, R197, R170, !PT ;  /* 0x000000aac50d7209 */ /* 0x000fe40007810000 */
[----:B------:R-:W-:Y:S02]  /*8f40*/  FSEL R199, R175, -INF , !P3 ;  /* 0xff800000afc77808 */ /* 0x000fe40005800000 */
[----:B------:R-:W-:Y:S02]  /*8f50*/  FSEL R198, R198, RZ, P4 ;  /* 0x000000ffc6c67208 */ /* 0x000fe40002000000 */
[----:B------:R-:W-:-:S02]  /*8f60*/  ISETP.LT.OR P5, PT, R20, 0x31, P5 ;  /* 0x000000311400780c */ /* 0x000fc40002fa1670 */
[----:B------:R-:W-:Y:S01]  /*8f70*/  ISETP.GT.AND P3, PT, R15, 0x38, P2 ;  /* 0x000000380f00780c */ /* 0x000fe20001764270 */
[--C-:B------:R-:W-:Y:S01]  /*8f80*/  FFMA.FTZ R171, R152, UR19, -R198.reuse ;  /* 0x0000001398ab7c23 */ /* 0x100fe200080108c6 */
[----:B------:R-:W-:Y:S01]  /*8f90*/  FSEL R152, R174, -INF , !P6 ;  /* 0xff800000ae987808 */ /* 0x000fe20007000000 */
[--C-:B------:R-:W-:Y:S01]  /*8fa0*/  FFMA.FTZ R11, R153, UR19, -R198.reuse ;  /* 0x00000013990b7c23 */ /* 0x100fe200080108c6 */
[----:B------:R-:W-:Y:S01]  /*8fb0*/  ISETP.GT.AND P6, PT, R15, 0x31, P2 ;  /* 0x000000310f00780c */ /* 0x000fe200017c4270 */
[----:B------:R0:W-:Y:S01]  /*8fc0*/  MUFU.EX2 R14, R171 ;  /* 0x000000ab000e7308 */ /* 0x0001e20000000800 */
[----:B------:R-:W-:Y:S01]  /*8fd0*/  FMNMX.FTZ R170, R152, R13, !PT ;  /* 0x0000000d98aa7209 */ /* 0x000fe20007810000 */
[--C-:B------:R-:W-:Y:S01]  /*8fe0*/  FFMA.FTZ R13, R156, UR19, -R198.reuse ;  /* 0x000000139c0d7c23 */ /* 0x100fe200080108c6 */
[----:B------:R-:W-:Y:S01]  /*8ff0*/  ISETP.LT.OR P6, PT, R20, 0x32, P6 ;  /* 0x000000321400780c */ /* 0x000fe200037c1670 */
[--C-:B------:R-:W-:Y:S01]  /*9000*/  FFMA.FTZ R175, R176, UR19, -R198.reuse ;  /* 0x00000013b0af7c23 */ /* 0x100fe200080108c6 */
[----:B------:R-:W-:Y:S01]  /*9010*/  FSEL R153, R178, -INF , !P5 ;  /* 0xff800000b2997808 */ /* 0x000fe20006800000 */
[--C-:B------:R-:W-:Y:S01]  /*9020*/  FFMA.FTZ R176, R177, UR19, -R198.reuse ;  /* 0x00000013b1b07c23 */ /* 0x100fe200080108c6 */
[----:B------:R-:W-:Y:S01]  /*9030*/  FMNMX.FTZ R170, R199, R170, !PT ;  /* 0x000000aac7aa7209 */ /* 0x000fe20007810000 */
[--C-:B------:R-:W-:Y:S01]  /*9040*/  FFMA.FTZ R177, R180, UR19, -R198.reuse ;  /* 0x00000013b4b17c23 */ /* 0x100fe200080108c6 */
[----:B------:R-:W-:Y:S01]  /*9050*/  ISETP.GT.AND P2, PT, R15, 0x39, P2 ;  /* 0x000000390f00780c */ /* 0x000fe20001744270 */
[--C-:B0-----:R-:W-:Y:S01]  /*9060*/  FFMA.FTZ R171, R164, UR19, -R198.reuse ;  /* 0x00000013a4ab7c23 */ /* 0x101fe200080108c6 */
[----:B------:R-:W-:Y:S01]  /*9070*/  ISETP.LT.OR P3, PT, R20, 0x39, P3 ;  /* 0x000000391400780c */ /* 0x000fe20001f61670 */
[--C-:B------:R-:W-:Y:S01]  /*9080*/  FFMA.FTZ R174, R165, UR19, -R198.reuse ;  /* 0x00000013a5ae7c23 */ /* 0x100fe200080108c6 */
[----:B------:R-:W-:Y:S01]  /*9090*/  FSEL R156, R179, -INF , !P6 ;  /* 0xff800000b39c7808 */ /* 0x000fe20007000000 */
[--C-:B------:R-:W-:Y:S01]  /*90a0*/  FFMA.FTZ R168, R168, UR19, -R198.reuse ;  /* 0x00000013a8a87c23 */ /* 0x100fe200080108c6 */
        /* <DEDUP_REMOVED lines=12> */
[----:B------:R-:W-:Y:S01]  /*9170*/  FSEL R164, R10, RZ, P4 ;  /* 0x000000ff0aa47208 */ /* 0x000fe20002000000 */
[----:B------:R-:W-:Y:S01]  /*9180*/  MUFU.EX2 R11, R11 ;  /* 0x0000000b000b7308 */ /* 0x000fe20000000800 */
[----:B------:R-:W-:Y:S01]  /*9190*/  FMNMX.FTZ R157, R183, R170, !PT ;  /* 0x000000aab79d7209 */ /* 0x000fe20007810000 */
[----:B------:R-:W-:Y:S01]  /*91a0*/  FFMA.FTZ R170, R161, UR19, -R198 ;  /* 0x00000013a1aa7c23 */ /* 0x000fe200080108c6 */
[----:B------:R-:W-:Y:S01]  /*91b0*/  @!P1 PRMT R12, RZ, 0x654, R12 ;  /* 0x00000654ff0c9816 */ /* 0x000fe2000000000c */
[----:B------:R-:W-:-:S02]  /*91c0*/  FADD.FTZ R164, -R164, R5 ;  /* 0x00000005a4a47221 */ /* 0x000fc40000010100 */
[----:B------:R-:W0:Y:S02]  /*91d0*/  SHFL.BFLY PT, R160, R157, 0x2, 0x1f ;  /* 0x0c401f009da07f89 */ /* 0x000e2400000e0000 */
[----:B------:R-:W-:Y:S01]  /*91e0*/  FMUL.FTZ R5, R164, UR19 ;  /* 0x00000013a4057c20 */ /* 0x000fe20008410000 */
[----:B------:R-:W-:Y:S01]  /*91f0*/  IMAD.U32 R164, RZ, RZ, UR36 ;  /* 0x00000024ffa47e24 */ /* 0x000fe2000f8e00ff */
[----:B------:R-:W-:Y:S01]  /*9200*/  MUFU.EX2 R13, R13 ;  /* 0x0000000d000d7308 */ /* 0x000fe20000000800 */
[----:B------:R-:W-:-:S07]  /*9210*/  UMOV UR36, UR7 ;  /* 0x0000000700247c82 */ /* 0x000fce0008000000 */
[----:B------:R-:W1:Y:S08]  /*9220*/  MUFU.EX2 R5, R5 ;  /* 0x0000000500057308 */ /* 0x000e700000000800 */
[----:B------:R-:W2:Y:S01]  /*9230*/  MUFU.EX2 R20, R20 ;  /* 0x0000001400147308 */ /* 0x000ea20000000800 */
[----:B0-----:R-:W-:-:S07]  /*9240*/  FMNMX.FTZ R160, R157, R160, !PT ;  /* 0x000000a09da07209 */ /* 0x001fce0007810000 */
[----:B------:R-:W-:Y:S01]  /*9250*/  MUFU.EX2 R15, R15 ;  /* 0x0000000f000f7308 */ /* 0x000fe20000000800 */
[----:B------:R-:W0:Y:S01]  /*9260*/  SHFL.BFLY PT, R157, R160, 0x1, 0x1f ;  /* 0x0c201f00a09d7f89 */ /* 0x000e2200000e0000 */
[-C--:B-1----:R-:W-:Y:S01]  /*9270*/  FMUL.FTZ R24, R24, R5.reuse ;  /* 0x0000000518187220 */ /* 0x082fe20000410000 */
        /* <DEDUP_REMOVED lines=22> */
[----:B0-----:R-:W-:Y:S01]  /*93e0*/  FMNMX.FTZ R178, R160, R157, !PT ;  /* 0x0000009da0b27209 */ /* 0x001fe20007810000 */
[----:B------:R-:W-:-:S02]  /*93f0*/  IMAD.MOV R157, RZ, RZ, -R19 ;  /* 0x000000ffff9d7224 */ /* 0x000fc400078e0a13 */
[-C--:B------:R-:W-:Y:S01]  /*9400*/  FMUL.FTZ R64, R64, R5.reuse ;  /* 0x0000000540407220 */ /* 0x080fe20000410000 */
[----:B------:R-:W-:Y:S01]  /*9410*/  FMUL.FTZ R65, R65, R5 ;  /* 0x0000000541417220 */ /* 0x000fe20000410000 */
[C---:B------:R-:W-:Y:S01]  /*9420*/  FSETP.NEU.FTZ.AND P3, PT, R178.reuse, -INF , PT ;  /* 0xff800000b200780b */ /* 0x040fe20003f7d000 */
[----:B------:R-:W-:Y:S01]  /*9430*/  FMUL.FTZ R160, R178, UR19 ;  /* 0x00000013b2a07c20 */ /* 0x000fe20008410000 */
[----:B------:R-:W-:Y:S01]  /*9440*/  ISETP.NE.AND P2, PT, R16, R157, PT ;  /* 0x0000009d1000720c */ /* 0x000fe20003f45270 */
[----:B------:R-:W-:Y:S01]  /*9450*/  MUFU.EX2 R168, R168 ;  /* 0x000000a800a87308 */ /* 0x000fe20000000800 */
[-C--:B------:R-:W-:Y:S01]  /*9460*/  FMUL.FTZ R68, R68, R5.reuse ;  /* 0x0000000544447220 */ /* 0x080fe20000410000 */
[-C--:B------:R-:W-:Y:S01]  /*9470*/  FMUL.FTZ R69, R69, R5.reuse ;  /* 0x0000000545457220 */ /* 0x080fe20000410000 */
[----:B------:R-:W-:Y:S01]  /*9480*/  FSEL R160, R160, RZ, P3 ;  /* 0x000000ffa0a07208 */ /* 0x000fe20001800000 */
[-C--:B------:R-:W-:Y:S01]  /*9490*/  FMUL.FTZ R72, R72, R5.reuse ;  /* 0x0000000548487220 */ /* 0x080fe20000410000 */
[-C--:B------:R-:W-:Y:S01]  /*94a0*/  FMUL.FTZ R73, R73, R5.reuse ;  /* 0x0000000549497220 */ /* 0x080fe20000410000 */
[-C--:B------:R-:W-:Y:S01]  /*94b0*/  FMUL.FTZ R76, R76, R5.reuse ;  /* 0x000000054c4c7220 */ /* 0x080fe20000410000 */
[----:B------:R-:W-:Y:S01]  /*94c0*/  FMUL.FTZ R77, R77, R5 ;  /* 0x000000054d4d7220 */ /* 0x000fe20000410000 */
[--C-:B------:R-:W-:Y:S01]  /*94d0*/  FFMA.FTZ R179, R154, UR19, -R160.reuse ;  /* 0x000000139ab37c23 */ /* 0x100fe200080108a0 */
[----:B------:R-:W-:Y:S01]  /*94e0*/  FSEL R154, R178, RZ, P3 ;  /* 0x000000ffb29a7208 */ /* 0x000fe20001800000 */
[--C-:B------:R-:W-:Y:S01]  /*94f0*/  FFMA.FTZ R182, R155, UR19, -R160.reuse ;  /* 0x000000139bb67c23 */ /* 0x100fe200080108a0 */
[----:B------:R-:W-:Y:S01]  /*9500*/  FFMA.FTZ R202, R159, UR19, -R160 ;  /* 0x000000139fca7c23 */ /* 0x000fe200080108a0 */
[----:B------:R-:W-:-:S02]  /*9510*/  @!P2 IMAD R155, R164, 0x40, R17 ;  /* 0x00000040a49ba824 */ /* 0x000fc400078e0211 */
[--C-:B------:R-:W-:Y:S01]  /*9520*/  FFMA.FTZ R181, R166, UR19, -R160.reuse ;  /* 0x00000013a6b57c23 */ /* 0x100fe200080108a0 */
[----:B------:R-:W-:Y:S01]  /*9530*/  FADD.FTZ R154, -R154, R7 ;  /* 0x000000079a9a7221 */ /* 0x000fe20000010100 */
[--C-:B------:R-:W-:Y:S01]  /*9540*/  FFMA.FTZ R204, R167, UR19, -R160.reuse ;  /* 0x00000013a7cc7c23 */ /* 0x100fe200080108a0 */
[--C-:B------:R-:W-:Y:S01]  /*9550*/  FFMA.FTZ R206, R197, UR19, -R160.reuse ;  /* 0x00000013c5ce7c23 */ /* 0x100fe200080108a0 */
[----:B------:R-:W-:Y:S01]  /*9560*/  @!P2 LEA R155, R155, UR37, 0x2 ;  /* 0x000000259b9bac11 */ /* 0x000fe2000f8e10ff */
[----:B------:R-:W-:Y:S01]  /*9570*/  FMUL.FTZ R154, R154, UR19 ;  /* 0x000000139a9a7c20 */ /* 0x000fe20008410000 */
[--C-:B------:R-:W-:Y:S01]  /*9580*/  FFMA.FTZ R158, R158, UR19, -R160.reuse ;  /* 0x000000139e9e7c23 */ /* 0x100fe200080108a0 */
[--C-:B------:R-:W-:Y:S01]  /*9590*/  FFMA.FTZ R197, R152, UR19, -R160.reuse ;  /* 0x0000001398c57c23 */ /* 0x100fe200080108a0 */
[--C-:B------:R-:W-:Y:S01]  /*95a0*/  FFMA.FTZ R208, R199, UR19, -R160.reuse ;  /* 0x00000013c7d07c23 */ /* 0x100fe200080108a0 */
[----:B------:R2:W0:Y:S01]  /*95b0*/  MUFU.EX2 R198, R154 ;  /* 0x0000009a00c67308 */ /* 0x0004220000000800 */
[--C-:B------:R-:W-:Y:S01]  /*95c0*/  FFMA.FTZ R162, R162, UR19, -R160.reuse ;  /* 0x00000013a2a27c23 */ /* 0x100fe200080108a0 */
[--C-:B------:R-:W-:Y:S01]  /*95d0*/  FFMA.FTZ R163, R163, UR19, -R160.reuse ;  /* 0x00000013a3a37c23 */ /* 0x100fe200080108a0 */
[--C-:B------:R-:W-:Y:S01]  /*95e0*/  FFMA.FTZ R199, R153, UR19, -R160.reuse ;  /* 0x0000001399c77c23 */ /* 0x100fe200080108a0 */
[--C-:B------:R-:W-:Y:S01]  /*95f0*/  FFMA.FTZ R210, R156, UR19, -R160.reuse ;  /* 0x000000139cd27c23 */ /* 0x100fe200080108a0 */
[--C-:B------:R-:W-:Y:S01]  /*9600*/  FFMA.FTZ R201, R200, UR19, -R160.reuse ;  /* 0x00000013c8c97c23 */ /* 0x100fe200080108a0 */
[--C-:B------:R-:W-:Y:S01]  /*9610*/  FFMA.FTZ R212, R183, UR19, -R160.reuse ;  /* 0x00000013b7d47c23 */ /* 0x100fe200080108a0 */
[----:B------:R-:W-:Y:S01]  /*9620*/  @!P2 STS [R155+0x38400], R5 ;  /* 0x038400059b00a388 */ /* 0x000fe20000000800 */
[----:B------:R-:W-:Y:S01]  /*9630*/  FFMA.FTZ R157, R21, UR19, -R160 ;  /* 0x00000013159d7c23 */ /* 0x000fe200080108a0 */
[----:B------:R-:W-:Y:S01]  /*9640*/  MUFU.EX2 R179, R179 ;  /* 0x000000b300b37308 */ /* 0x000fe20000000800 */
[----:B------:R-:W-:Y:S01]  /*9650*/  F2FP.F16.F32.PACK_AB R152, R11, R14 ;  /* 0x0000000e0b98723e */ /* 0x000fe200000000ff */
[----:B------:R-:W-:Y:S01]  /*9660*/  FMUL.FTZ R80, R80, R5 ;  /* 0x0000000550507220 */ /* 0x000fe20000410000 */
[----:B--2---:R-:W-:Y:S01]  /*9670*/  F2FP.F16.F32.PACK_AB R154, R20, R13 ;  /* 0x0000000d149a723e */ /* 0x004fe200000000ff */
[----:B------:R-:W-:Y:S01]  /*9680*/  FMUL.FTZ R81, R81, R5 ;  /* 0x0000000551517220 */ /* 0x000fe20000410000 */
[----:B-1----:R-:W-:Y:S01]  /*9690*/  F2FP.F16.F32.PACK_AB R156, R170, R15 ;  /* 0x0000000faa9c723e */ /* 0x002fe200000000ff */
[-C--:B------:R-:W-:Y:S01]  /*96a0*/  FMUL.FTZ R84, R84, R5.reuse ;  /* 0x0000000554547220 */ /* 0x080fe20000410000 */
[-C--:B------:R-:W-:Y:S01]  /*96b0*/  FMUL.FTZ R85, R85, R5.reuse ;  /* 0x0000000555557220 */ /* 0x080fe20000410000 */
[----:B0-----:R0:W-:Y:S01]  /*96c0*/  @!P2 STS [R155+0x38420], R198 ;  /* 0x038420c69b00a388 */ /* 0x0011e20000000800 */
        /* <DEDUP_REMOVED lines=19> */
[----:B--2---:R-:W-:Y:S01]  /*9800*/  F2FP.F16.F32.PACK_AB R158, R174, R171 ;  /* 0x000000abae9e723e */ /* 0x004fe200000000ff */
        /* <DEDUP_REMOVED lines=13> */
[----:B0-----:R-:W-:Y:S01]  /*98e0*/  F2FP.F16.F32.PACK_AB R155, R202, R7 ;  /* 0x00000007ca9b723e */ /* 0x001fe200000000ff */
[----:B------:R-:W-:Y:S01]  /*98f0*/  BAR.SYNC.DEFER_BLOCKING 0xf, 0x100 ;  /* 0x03c4000000007b1d */ /* 0x000fe20000010000 */
[-C--:B------:R-:W-:Y:S01]  /*9900*/  FMUL.FTZ R140, R140, R5.reuse ;  /* 0x000000058c8c7220 */ /* 0x080fe20000410000 */
[-C--:B------:R-:W-:Y:S01]  /*9910*/  FMUL.FTZ R141, R141, R5.reuse ;  /* 0x000000058d8d7220 */ /* 0x080fe20000410000 */
[-C--:B------:R-:W-:Y:S01]  /*9920*/  FMUL.FTZ R144, R144, R5.reuse ;  /* 0x0000000590907220 */ /* 0x080fe20000410000 */
[-C--:B------:R-:W-:Y:S01]  /*9930*/  FMUL.FTZ R145, R145, R5.reuse ;  /* 0x0000000591917220 */ /* 0x080fe20000410000 */
[-C--:B------:R-:W-:Y:S01]  /*9940*/  FMUL.FTZ R148, R148, R5.reuse ;  /* 0x0000000594947220 */ /* 0x080fe20000410000 */
[----:B------:R-:W-:Y:S01]  /*9950*/  MUFU.EX2 R181, R181 ;  /* 0x000000b500b57308 */ /* 0x000fe20000000800 */
[----:B------:R-:W-:Y:S01]  /*9960*/  FMUL.FTZ R149, R149, R5 ;  /* 0x0000000595957220 */ /* 0x000fe20000410000 */
        /* <DEDUP_REMOVED lines=47> */
[----:B-1----:R-:W-:Y:S01]  /*9c60*/  F2FP.F16.F32.PACK_AB R157, R200, R21 ;  /* 0x00000015c89d723e */ /* 0x002fe200000000ff */
[----:B------:R-:W-:Y:S01]  /*9c70*/  FMUL.FTZ R103, R103, R198 ;  /* 0x000000c667677220 */ /* 0x000fe20000410000 */
[----:B0-----:R-:W-:Y:S01]  /*9c80*/  F2FP.F16.F32.PACK_AB R162, R173, R172 ;  /* 0x000000acada2723e */ /* 0x001fe200000000ff */
        /* <DEDUP_REMOVED lines=30> */
[----:B------:R0:W-:Y:S01]  /*9e70*/  STSM.16.M88.4 [R22+0x36400], R152 ;  /* 0x0364009816007844 */ /* 0x0001e20000000200 */
[----:B------:R-:W-:Y:S01]  /*9e80*/  FFMA.FTZ R14, R5, R3, R14 ;  /* 0x00000003050e7223 */ /* 0x000fe2000001000e */
[----:B------:R-:W-:Y:S01]  /*9e90*/  FFMA.FTZ R179, R198, R4, R179 ;  /* 0x00000004c6b37223 */ /* 0x000fe200000100b3 */
[----:B------:R-:W-:Y:S01]  /*9ea0*/  ISETP.GT.AND P2, PT, R6, UR32, PT ;  /* 0x0000002006007c0c */ /* 0x000fe2000bf44270 */
[----:B------:R0:W-:Y:S01]  /*9eb0*/  STSM.16.M88.4 [R23], R156 ;  /* 0x0000009c17007844 */ /* 0x0001e20000000200 */
[----:B------:R-:W-:Y:S01]  /*9ec0*/  FADD.FTZ R14, R11, R14 ;  /* 0x0000000e0b0e7221 */ /* 0x000fe20000010000 */
[----:B------:R-:W-:Y:S01]  /*9ed0*/  MUFU.EX2 R177, R177 ;  /* 0x000000b100b17308 */ /* 0x000fe20000000800 */
[----:B------:R-:W-:Y:S01]  /*9ee0*/  FADD.FTZ R182, R182, R179 ;  /* 0x000000b3b6b67221 */ /* 0x000fe20000010000 */
[----:B------:R0:W-:Y:S01]  /*9ef0*/  STSM.16.M88.4 [R185], R160 ;  /* 0x000000a0b9007844 */ /* 0x0001e20000000200 */
[----:B------:R-:W-:Y:S01]  /*9f00*/  FADD.FTZ R13, R13, R14 ;  /* 0x0000000e0d0d7221 */ /* 0x000fe20000010000 */
[----:B------:R-:W-:-:S02]  /*9f10*/  VIADD R6, R6, 0xffffffff ;  /* 0xffffffff06067836 */ /* 0x000fc40000000000 */
[----:B------:R-:W-:Y:S01]  /*9f20*/  FADD.FTZ R7, R7, R182 ;  /* 0x000000b607077221 */ /* 0x000fe20000010000 */
[----:B------:R-:W-:Y:S02]  /*9f30*/  IMAD.MOV.U32 R5, RZ, RZ, R10 ;  /* 0x000000ffff057224 */ /* 0x000fe400078e000a */
[----:B------:R-:W-:Y:S01]  /*9f40*/  FADD.FTZ R20, R20, R13 ;  /* 0x0000000d14147221 */ /* 0x000fe20000010000 */
[----:B------:R-:W2:Y:S01]  /*9f50*/  MUFU.EX2 R180, R180 ;  /* 0x000000b400b47308 */ /* 0x000ea20000000800 */
[----:B-1----:R-:W-:Y:S01]  /*9f60*/  F2FP.F16.F32.PACK_AB R164, R176, R175 ;  /* 0x000000afb0a4723e */ /* 0x002fe200000000ff */
[----:B------:R-:W-:Y:S01]  /*9f70*/  FADD.FTZ R202, R202, R7 ;  /* 0x00000007caca7221 */ /* 0x000fe20000010000 */
[----:B------:R-:W-:Y:S01]  /*9f80*/  FADD.FTZ R15, R15, R20 ;  /* 0x000000140f0f7221 */ /* 0x000fe20000010000 */
[----:B------:R-:W-:Y:S02]  /*9f90*/  IMAD.MOV.U32 R7, RZ, RZ, R178 ;  /* 0x000000ffff077224 */ /* 0x000fe400078e00b2 */
[----:B------:R-:W-:Y:S01]  /*9fa0*/  FADD.FTZ R21, R21, R202 ;  /* 0x000000ca15157221 */ /* 0x000fe20000010000 */
[----:B------:R-:W-:Y:S01]  /*9fb0*/  FADD.FTZ R170, R170, R15 ;  /* 0x0000000faaaa7221 */ /* 0x000fe20000010000 */
[----:B------:R-:W-:Y:S02]  /*9fc0*/  MUFU.EX2 R199, R199 ;  /* 0x000000c700c77308 */ /* 0x000fe40000000800 */
        /* <DEDUP_REMOVED lines=15> */
[----:B------:R-:W2:Y:S01]  /*a0c0*/  MUFU.EX2 R212, R212 ;  /* 0x000000d400d47308 */ /* 0x000ea20000000800 */
[----:B-1----:R-:W-:Y:S01]  /*a0d0*/  F2FP.F16.F32.PACK_AB R165, R210, R199 ;  /* 0x000000c7d2a5723e */ /* 0x002fe200000000ff */
[----:B------:R-:W-:Y:S01]  /*a0e0*/  FADD.FTZ R208, R208, R197 ;  /* 0x000000c5d0d07221 */ /* 0x000fe20000010000 */
[----:B------:R-:W-:-:S03]  /*a0f0*/  FADD.FTZ R175, R175, R172 ;  /* 0x000000acafaf7221 */ /* 0x000fc60000010000 */
[----:B------:R-:W-:Y:S01]  /*a100*/  FADD.FTZ R199, R199, R208 ;  /* 0x000000d0c7c77221 */ /* 0x000fe20000010000 */
[----:B------:R-:W-:-:S03]  /*a110*/  FADD.FTZ R176, R176, R175 ;  /* 0x000000afb0b07221 */ /* 0x000fc60000010000 */
[----:B------:R-:W-:Y:S01]  /*a120*/  FADD.FTZ R210, R210, R199 ;  /* 0x000000c7d2d27221 */ /* 0x000fe20000010000 */
[----:B------:R-:W-:-:S04]  /*a130*/  FADD.FTZ R3, R177, R176 ;  /* 0x000000b0b1037221 */ /* 0x000fc80000010000 */
[----:B------:R-:W-:Y:S01]  /*a140*/  FADD.FTZ R3, R180, R3 ;  /* 0x00000003b4037221 */ /* 0x000fe20000010000 */
[----:B--2---:R-:W-:Y:S01]  /*a150*/  F2FP.F16.F32.PACK_AB R167, R212, R201 ;  /* 0x000000c9d4a7723e */ /* 0x004fe200000000ff */
[----:B------:R-:W-:-:S04]  /*a160*/  FADD.FTZ R201, R201, R210 ;  /* 0x000000d2c9c97221 */ /* 0x000fc80000010000 */
        /* <DEDUP_REMOVED lines=31> */
[----:B------:R-:W-:Y:S01]  /*a360*/  IMAD.MOV.U32 R7, RZ, RZ, R178 ;  /* 0x000000ffff077224 */ /* 0x000fe200078e00b2 */
[----:B------:R-:W-:Y:S01]  /*a370*/  UMOV UR36, UR7 ;  /* 0x0000000700247c82 */ /* 0x000fe20008000000 */
[----:B------:R-:W-:-:S07]  /*a380*/  IMAD.MOV.U32 R5, RZ, RZ, R10 ;  /* 0x000000ffff057224 */ /* 0x000fce00078e000a */
.L_x_2040:
[----:B------:R-:W1:Y:S01]  /*a390*/  LDC R10, c[0x0][0x448] ;  /* 0x00011200ff0a7b82 */ /* 0x000e620000000800 */
[----:B------:R-:W-:-:S05]  /*a3a0*/  IADD3 R13, -R9, 0x1, RZ ;  /* 0x00000001090d7810 */ /* 0x000fca0007ffe1ff */
[----:B------:R-:W-:Y:S02]  /*a3b0*/  IMAD R8, R8, UR38, R13 ;  /* 0x0000002608087c24 */ /* 0x000fe4000f8e020d */
[----:B------:R-:W2:Y:S01]  /*a3c0*/  LDC R14, c[0x0][0xadc] ;  /* 0x0002b700ff0e7b82 */ /* 0x000ea20000000800 */
[----:B-1----:R-:W-:Y:S01]  /*a3d0*/  ISETP.NE.AND P5, PT, R10, 0x1, PT ;  /* 0x000000010a00780c */ /* 0x002fe20003fa5270 */
[----:B------:R-:W-:-:S04]  /*a3e0*/  VIADD R10, R18, 0x3f ;  /* 0x0000003f120a7836 */ /* 0x000fc80000000000 */
[----:B------:R-:W-:Y:S01]  /*a3f0*/  IMAD.MOV.U32 R9, RZ, RZ, R10 ;  /* 0x000000ffff097224 */ /* 0x000fe200078e000a */
[----:B--2---:R-:W-:-:S07]  /*a400*/  ISETP.GE.AND P6, PT, R14, 0x1, PT ;  /* 0x000000010e00780c */ /* 0x004fce0003fc6270 */
[----:B------:R-:W1:Y:S08]  /*a410*/  @P5 LDC R11, c[0x0][0x44c] ;  /* 0x00011300ff0b5b82 */ /* 0x000e700000000800 */
[----:B0-----:R-:W0:Y:S01]  /*a420*/  @P5 LDC R12, c[0x0][0x450] ;  /* 0x00011400ff0c5b82 */ /* 0x001e220000000800 */
[----:B-1----:R-:W-:-:S05]  /*a430*/  @P5 IMAD.HI.U32 R11, R10, R11, RZ ;  /* 0x0000000b0a0b5227 */ /* 0x002fca00078e00ff */
[----:B0-----:R-:W-:-:S05]  /*a440*/  @P5 SHF.R.U32.HI R9, RZ, R12, R11 ;  /* 0x0000000cff095219 */ /* 0x001fca000001160b */
[----:B------:R-:W-:-:S04]  /*a450*/  IMAD.IADD R9, R8, 0x1, R9 ;  /* 0x0000000108097824 */ /* 0x000fc800078e0209 */
        /* <DEDUP_REMOVED lines=11> */
.L_x_2059:
[----:B------:R-:W-:-:S13]  /*a510*/  ISETP.NE.AND P2, PT, R14, 0x1, PT ;  /* 0x000000010e00780c */ /* 0x000fda0003f45270 */
[----:B------:R-:W0:Y:S02]  /*a520*/  @P2 LDC.64 R10, c[0x0][0xae0] ;  /* 0x0002b800ff0a2b82 */ /* 0x000e240000000a00 */
[----:B0-----:R-:W-:-:S05]  /*a530*/  @P2 IMAD.HI.U32 R10, R9, R10, RZ ;  /* 0x0000000a090a2227 */ /* 0x001fca00078e00ff */
[----:B------:R-:W-:-:S07]  /*a540*/  @P2 SHF.R.U32.HI R9, RZ, R11, R10 ;  /* 0x0000000bff092219 */ /* 0x000fce000001160a */
.L_x_2060:
[----:B------:R-:W-:-:S05]  /*a550*/  IMAD R9, R9, R14, RZ ;  /* 0x0000000e09097224 */ /* 0x000fca00078e02ff */
[----:B------:R-:W-:-:S07]  /*a560*/  VIMNMX R8, R8, R9, !PT ;  /* 0x0000000908087248 */ /* 0x000fce0007fe0100 */
.L_x_2058:
[----:B------:R-:W-:-:S05]  /*a570*/  VIADD R8, R8, 0x3f ;  /* 0x0000003f08087836 */ /* 0x000fca0000000000 */
[----:B------:R-:W-:-:S04]  /*a580*/  SHF.R.S32.HI R9, RZ, 0x1f, R8 ;  /* 0x0000001fff097819 */ /* 0x000fc80000011408 */
[----:B------:R-:W-:-:S04]  /*a590*/  LEA.HI R9, R9, R8, RZ, 0x6 ;  /* 0x0000000809097211 */ /* 0x000fc800078f30ff */
[----:B------:R-:W-:-:S04]  /*a5a0*/  SHF.R.S32.HI R8, RZ, 0x6, R9 ;  /* 0x00000006ff087819 */ /* 0x000fc80000011409 */
[----:B------:R-:W-:-:S04]  /*a5b0*/  VIMNMX R9, R189, R8, !PT ;  /* 0x00000008bd097248 */ /* 0x000fc80007fe0100 */
[----:B------:R-:W-:-:S13]  /*a5c0*/  ISETP.GE.AND P2, PT, R6, R9, PT ;  /* 0x000000090600720c */ /* 0x000fda0003f46270 */
[----:B------:R-:W-:Y:S05]  /*a5d0*/  @!P2 BRA `(.L_x_2061) ;  /* 0x000000280048a947 */ /* 0x000fea0003800000 */
[----:B------:R-:W-:Y:S01]  /*a5e0*/  IMAD.MOV.U32 R197, RZ, RZ, R7 ;  /* 0x000000ffffc57224 */ /* 0x000fe200078e0007 */
[----:B------:R-:W-:Y:S01]  /*a5f0*/  UMOV UR7, UR36 ;  /* 0x0000002400077c82 */ /* 0x000fe20008000000 */
[----:B------:R-:W-:Y:S02]  /*a600*/  IMAD.MOV.U32 R10, RZ, RZ, R5 ;  /* 0x000000ffff0a7224 */ /* 0x000fe400078e0005 */
[----:B------:R-:W-:-:S07]  /*a610*/  IMAD.MOV.U32 R8, RZ, RZ, R6 ;  /* 0x000000ffff087224 */ /* 0x000fce00078e0006 */
.L_x_2070:
[----:B------:R-:W-:Y:S01]  /*a620*/  UIADD3 UR36, UR7, 0x1, URZ ;  /* 0x0000000107247890 */ /* 0x000fe2000fffe03f */
[----:B------:R-:W-:Y:S02]  /*a630*/  IMAD.MOV.U32 R6, RZ, RZ, R8 ;  /* 0x000000ffff067224 */ /* 0x000fe400078e0008 */
[----:B------:R-:W-:Y:S01]  /*a640*/  VIADD R8, R8, 0xffffffff ;  /* 0xffffffff08087836 */ /* 0x000fe20000000000 */
[----:B------:R-:W-:Y:S02]  /*a650*/  UISETP.NE.AND UP0, UPT, UR36, 0x2, UPT ;  /* 0x000000022400788c */ /* 0x000fe4000bf05270 */
[----:B------:R-:W-:Y:S02]  /*a660*/  ISETP.GT.AND P2, PT, R6, R9, PT ;  /* 0x000000090600720c */ /* 0x000fe40003f44270 */
[----:B------:R-:W-:Y:S02]  /*a670*/  USEL UR5, URZ, 0x1, UP0 ;  /* 0x000000013f057887 */ /* 0x000fe40008000000 */
[----:B------:R-:W-:-:S04]  /*a680*/  USEL UR36, UR36, URZ, UP0 ;  /* 0x0000003f24247287 */ /* 0x000fc80008000000 */
[----:B------:R-:W-:Y:S01]  /*a690*/  LOP3.LUT R2, R2, UR5, RZ, 0x3c, !PT ;  /* 0x0000000502027c12 */ /* 0x000fe2000f8e3cff */
[----:B0-----:R-:W-:Y:S07]  /*a6a0*/  @!P0 BRA `(.L_x_2062) ;  /* 0x0000000000048947 */ /* 0x001fee0003800000 */
[----:B------:R-:W-:Y:S01]  /*a6b0*/  BPT.TRAP 0x1 ;  /* 0x000000040000795c */ /* 0x000fe20000300000 */
.L_x_2062:
[----:B------:R-:W-:Y:S01]  /*a6c0*/  ULEA UR5, UR36, UR37, 0x3 ;  /* 0x0000002524057291 */ /* 0x000fe2000f8e183f */
[----:B------:R-:W-:-:S08]  /*a6d0*/  SHF.L.U32 R5, R2, 0x1f, RZ ;  /* 0x0000001f02057819 */ /* 0x000fd000000006ff */
[----:B------:R0:W1:Y:S01]  /*a6e0*/  SYNCS.PHASECHK.TRANS64.TRYWAIT P3, [UR5+0x38830], R5 ;  /* 0x03883005ff0075a7 */ /* 0x0000620008060145 */
[----:B------:R-:W-:Y:S05]  /*a6f0*/  @!P0 BRA `(.L_x_2063) ;  /* 0x0000000000048947 */ /* 0x000fea0003800000 */
[----:B------:R-:W-:Y:S01]  /*a700*/  BPT.TRAP 0x1 ;  /* 0x000000040000795c */ /* 0x000fe20000300000 */
.L_x_2063:
[----:B-1----:R-:W-:Y:S05]  /*a710*/  @P3 BRA `(.L_x_2064) ;  /* 0x0000000000083947 */ /* 0x002fea0003800000 */
[----:B------:R-:W1:Y:S02]  /*a720*/  SYNCS.PHASECHK.TRANS64.TRYWAIT P3, [UR5+0x38830], R5 ;  /* 0x03883005ff0075a7 */ /* 0x000e640008060145 */
[----:B-1----:R-:W-:Y:S05]  /*a730*/  @!P3 BRA `(.L_x_2065) ;  /* 0x000000f800f4b947 */ /* 0x002fea0003800000 */
.L_x_2064:
        /* <DEDUP_REMOVED lines=23> */
.L_x_2066:
[----:B------:R2:W3:Y:S01]  /*a8b0*/  SYNCS.PHASECHK.TRANS64.TRYWAIT P3, [UR5+0x38850], R5 ;  /* 0x03885005ff0075a7 */ /* 0x0004e20008060145 */
[----:B------:R-:W-:Y:S05]  /*a8c0*/  @!P0 BRA `(.L_x_2067) ;  /* 0x0000000000048947 */ /* 0x000fea0003800000 */
[----:B------:R-:W-:Y:S01]  /*a8d0*/  BPT.TRAP 0x1 ;  /* 0x000000040000795c */ /* 0x000fe20000300000 */
.L_x_2067:
[----:B---3--:R-:W-:Y:S05]  /*a8e0*/  @P3 BRA `(.L_x_2068) ;  /* 0x0000000000083947 */ /* 0x008fea0003800000 */
[----:B------:R-:W3:Y:S02]  /*a8f0*/  SYNCS.PHASECHK.TRANS64.TRYWAIT P3, [UR5+0x38850], R5 ;  /* 0x03885005ff0075a7 */ /* 0x000ee40008060145 */
[----:B---3--:R-:W-:Y:S05]  /*a900*/  @!P3 BRA `(.L_x_2069) ;  /* 0x000000f80098b947 */ /* 0x008fea0003800000 */
.L_x_2068:
[----:B------:R-:W-:Y:S01]  /*a910*/  ULEA UR26, UR36, UR4, 0xc ;  /* 0x00000004241a7291 */ /* 0x000fe2000f8e603f */
[----:B------:R-:W-:Y:S01]  /*a920*/  WARPGROUP.ARRIVE ;  /* 0x00000000000079c5 */ /* 0x000fe20000000000 */
[----:B------:R-:W-:Y:S01]  /*a930*/  UMOV UR27, 0x40000040 ;  /* 0x40000040001b7882 */ /* 0x000fe20000000000 */
[----:B------:R-:W-:-:S04]  /*a940*/  UIADD3 UR28, UR6, 0x2, URZ ;  /* 0x00000002061c7890 */ /* 0x000fc8000fffe03f */
[----:B-1----:R-:W1:Y:S01]  /*a950*/  S2R R6, SR_TID.X ;  /* 0x0000000000067919 */ /* 0x002e620000002100 */
[----:B------:R-:W-:Y:S01]  /*a960*/  UIADD3 UR30, UR26, 0x2, URZ ;  /* 0x000000021a1e7890 */ /* 0x000fe2000fffe03f */
[----:B------:R-:W-:Y:S01]  /*a970*/  UMOV UR29, 0x40000040 ;  /* 0x40000040001d7882 */ /* 0x000fe20000000000 */
[----:B------:R-:W-:Y:S01]  /*a980*/  UMOV UR31, 0x40000040 ;  /* 0x40000040001f7882 */ /* 0x000fe20000000000 */
[----:B------:R-:W-:Y:S01]  /*a990*/  HGMMA.64x64x16.F32 R152, gdesc[UR24], R152, gsb0 ;  /* 0x00e00000189879f0 */ /* 0x000fe20008000898 */
[----:B------:R-:W-:Y:S02]  /*a9a0*/  UIADD3 UR15, UR6, 0x800, URZ ;  /* 0x00000800060f7890 */ /* 0x000fe4000fffe03f */
[----:B------:R-:W-:Y:S01]  /*a9b0*/  UIADD3 UR18, UR26, 0x800, URZ ;  /* 0x000008001a127890 */ /* 0x000fe2000fffe03f */
[----:B------:R-:W-:Y:S01]  /*a9c0*/  ULDC UR19, c[0x0][0xa80] ;  /* 0x0002a00000137ab9 */ /* 0x000fe20000000800 */
[----:B-1----:R-:W-:-:S05]  /*a9d0*/  SHF.R.U32.HI R6, RZ, 0x7, R6 ;  /* 0x00000007ff067819 */ /* 0x002fca0000011606 */
[----:B0-2---:R-:W0:Y:S02]  /*a9e0*/  SHFL.IDX PT, R5, R6, RZ, 0x1f ;  /* 0x00001fff06057589 */ /* 0x005e2400000e0000 */
[----:B0-----:R-:W-:-:S13]  /*a9f0*/  R2UR UR10, R5 ;  /* 0x00000000050a72ca */ /* 0x001fda00000e0000 */
        /* <DEDUP_REMOVED lines=278> */
[----:B------:R-:W-:-:S03]  /*bb60*/  FMNMX.FTZ R7, R163, R6, !PT ;  /* 0x00000006a3077209 */ /* 0x000fc60007810000 */
[C---:B------:R-:W-:Y:S01]  /*bb70*/  FADD.FTZ R10, -R5.reuse, R10 ;  /* 0x0000000a050a7221 */ /* 0x040fe20000010100 */
[----:B------:R-:W-:Y:S01]  /*bb80*/  FMNMX.FTZ R6, R166, R7, !PT ;  /* 0x00000007a6067209 */ /* 0x000fe20007810000 */
[----:B------:R-:W-:Y:S02]  /*bb90*/  FMUL.FTZ R198, R5, UR19 ;  /* 0x0000001305c67c20 */ /* 0x000fe40008410000 */
[----:B------:R-:W-:Y:S01]  /*bba0*/  FMUL.FTZ R13, R10, UR19 ;  /* 0x000000130a0d7c20 */ /* 0x000fe20008410000 */
[----:B------:R-:W-:Y:S01]  /*bbb0*/  FMNMX.FTZ R7, R167, R6, !PT ;  /* 0x00000006a7077209 */ /* 0x000fe20007810000 */
[--C-:B------:R-:W-:Y:S01]  /*bbc0*/  FFMA.FTZ R11, R152, UR19, -R198.reuse ;  /* 0x00000013980b7c23 */ /* 0x100fe200080108c6 */
[--C-:B------:R-:W-:Y:S01]  /*bbd0*/  FFMA.FTZ R153, R153, UR19, -R198.reuse ;  /* 0x0000001399997c23 */ /* 0x100fe200080108c6 */
[----:B------:R0:W1:Y:S01]  /*bbe0*/  MUFU.EX2 R6, R13 ;  /* 0x0000000d00067308 */ /* 0x0000620000000800 */
        /* <DEDUP_REMOVED lines=9> */
[--C-:B0-----:R-:W-:Y:S01]  /*bc80*/  FFMA.FTZ R13, R157, UR19, -R198.reuse ;  /* 0x000000139d0d7c23 */ /* 0x101fe200080108c6 */
[--C-:B------:R-:W-:Y:S01]  /*bc90*/  FFMA.FTZ R172, R172, UR19, -R198.reuse ;  /* 0x00000013acac7c23 */ /* 0x100fe200080108c6 */
[--C-:B------:R-:W-:Y:S01]  /*bca0*/  FFMA.FTZ R173, R173, UR19, -R198.reuse ;  /* 0x00000013adad7c23 */ /* 0x100fe200080108c6 */
[----:B------:R-:W-:Y:S01]  /*bcb0*/  FMNMX.FTZ R7, R175, R10, !PT ;  /* 0x0000000aaf077209 */ /* 0x000fe20007810000 */
[--C-:B------:R-:W-:Y:S01]  /*bcc0*/  FFMA.FTZ R176, R176, UR19, -R198.reuse ;  /* 0x00000013b0b07c23 */ /* 0x100fe200080108c6 */
[----:B------:R0:W-:Y:S01]  /*bcd0*/  MUFU.EX2 R10, R153 ;  /* 0x00000099000a7308 */ /* 0x0001e20000000800 */
[--C-:B------:R-:W-:Y:S01]  /*bce0*/  FFMA.FTZ R177, R177, UR19, -R198.reuse ;  /* 0x00000013b1b17c23 */ /* 0x100fe200080108c6 */
[----:B------:R-:W-:Y:S01]  /*bcf0*/  FMNMX.FTZ R12, R178, R7, !PT ;  /* 0x00000007b20c7209 */ /* 0x000fe20007810000 */
[--C-:B------:R-:W-:Y:S01]  /*bd00*/  FFMA.FTZ R180, R180, UR19, -R198.reuse ;  /* 0x00000013b4b47c23 */ /* 0x100fe200080108c6 */
[-C--:B-1----:R-:W-:Y:S01]  /*bd10*/  FMUL.FTZ R24, R24, R6.reuse ;  /* 0x0000000618187220 */ /* 0x082fe20000410000 */
[----:B------:R-:W-:Y:S01]  /*bd20*/  FMUL.FTZ R25, R25, R6 ;  /* 0x0000000619197220 */ /* 0x000fe20000410000 */
[----:B------:R-:W-:Y:S01]  /*bd30*/  FMNMX.FTZ R7, R179, R12, !PT ;  /* 0x0000000cb3077209 */ /* 0x000fe20007810000 */
[-C--:B------:R-:W-:Y:S01]  /*bd40*/  FMUL.FTZ R28, R28, R6.reuse ;  /* 0x000000061c1c7220 */ /* 0x080fe20000410000 */
[----:B------:R-:W-:Y:S01]  /*bd50*/  MUFU.EX2 R11, R11 ;  /* 0x0000000b000b7308 */ /* 0x000fe20000000800 */
[--C-:B0-----:R-:W-:Y:S01]  /*bd60*/  FFMA.FTZ R153, R181, UR19, -R198.reuse ;  /* 0x00000013b5997c23 */ /* 0x101fe200080108c6 */
[----:B------:R-:W-:Y:S01]  /*bd70*/  FMNMX.FTZ R14, R182, R7, !PT ;  /* 0x00000007b60e7209 */ /* 0x000fe20007810000 */
[-C--:B------:R-:W-:Y:S01]  /*bd80*/  FMUL.FTZ R29, R29, R6.reuse ;  /* 0x000000061d1d7220 */ /* 0x080fe20000410000 */
[-C--:B------:R-:W-:Y:S01]  /*bd90*/  FMUL.FTZ R32, R32, R6.reuse ;  /* 0x0000000620207220 */ /* 0x080fe20000410000 */
[----:B------:R-:W-:Y:S01]  /*bda0*/  FMUL.FTZ R33, R33, R6 ;  /* 0x0000000621217220 */ /* 0x000fe20000410000 */
[----:B------:R-:W-:Y:S01]  /*bdb0*/  FMNMX.FTZ R7, R183, R14, !PT ;  /* 0x0000000eb7077209 */ /* 0x000fe20007810000 */
        /* <DEDUP_REMOVED lines=27> */
[----:B------:R-:W-:Y:S01]  /*bf70*/  FMUL.FTZ R77, R77, R6 ;  /* 0x000000064d4d7220 */ /* 0x000fe20000410000 */
[----:B0-----:R-:W-:Y:S01]  /*bf80*/  FMNMX.FTZ R152, R7, R152, !PT ;  /* 0x0000009807987209 */ /* 0x001fe20007810000 */
[-C--:B------:R-:W-:Y:S01]  /*bf90*/  FMUL.FTZ R80, R80, R6.reuse ;  /* 0x0000000650507220 */ /* 0x080fe20000410000 */
[-C--:B------:R-:W-:Y:S01]  /*bfa0*/  FMUL.FTZ R81, R81, R6.reuse ;  /* 0x0000000651517220 */ /* 0x080fe20000410000 */
[-C--:B------:R-:W-:Y:S01]  /*bfb0*/  FMUL.FTZ R84, R84, R6.reuse ;  /* 0x0000000654547220 */ /* 0x080fe20000410000 */
[-C--:B------:R-:W-:Y:S01]  /*bfc0*/  FMUL.FTZ R85, R85, R6.reuse ;  /* 0x0000000655557220 */ /* 0x080fe20000410000 */
[----:B------:R-:W0:Y:S01]  /*bfd0*/  SHFL.BFLY PT, R7, R152, 0x1, 0x1f ;  /* 0x0c201f0098077f89 */ /* 0x000e2200000e0000 */
        /* <DEDUP_REMOVED lines=23> */
[----:B0-----:R-:W-:Y:S01]  /*c150*/  FMNMX.FTZ R7, R152, R7, !PT ;  /* 0x0000000798077209 */ /* 0x001fe20007810000 */
[----:B------:R-:W-:Y:S01]  /*c160*/  MUFU.EX2 R169, R169 ;  /* 0x000000a900a97308 */ /* 0x000fe20000000800 */
[-C--:B------:R-:W-:Y:S01]  /*c170*/  FMUL.FTZ R125, R125, R6.reuse ;  /* 0x000000067d7d7220 */ /* 0x080fe20000410000 */
[-C--:B------:R-:W-:Y:S01]  /*c180*/  FMUL.FTZ R128, R128, R6.reuse ;  /* 0x0000000680807220 */ /* 0x080fe20000410000 */
[-C--:B------:R-:W-:Y:S01]  /*c190*/  FMUL.FTZ R129, R129, R6.reuse ;  /* 0x0000000681817220 */ /* 0x080fe20000410000 */
[----:B------:R-:W-:Y:S01]  /*c1a0*/  FADD.FTZ R152, -R7, R197 ;  /* 0x000000c507987221 */ /* 0x000fe20000010100 */
[-C--:B------:R-:W-:Y:S01]  /*c1b0*/  FMUL.FTZ R132, R132, R6.reuse ;  /* 0x0000000684847220 */ /* 0x080fe20000410000 */
[-C--:B------:R-:W-:Y:S01]  /*c1c0*/  FMUL.FTZ R133, R133, R6.reuse ;  /* 0x0000000685857220 */ /* 0x080fe20000410000 */
[-C--:B------:R-:W-:Y:S01]  /*c1d0*/  FMUL.FTZ R136, R136, R6.reuse ;  /* 0x0000000688887220 */ /* 0x080fe20000410000 */
[----:B------:R0:W-:Y:S01]  /*c1e0*/  MUFU.EX2 R197, R153 ;  /* 0x0000009900c57308 */ /* 0x0001e20000000800 */
[----:B------:R-:W-:Y:S01]  /*c1f0*/  FMUL.FTZ R181, R152, UR19 ;  /* 0x0000001398b57c20 */ /* 0x000fe20008410000 */
[----:B------:R-:W-:Y:S01]  /*c200*/  FMUL.FTZ R152, R7, UR19 ;  /* 0x0000001307987c20 */ /* 0x000fe20008410000 */
[-C--:B------:R-:W-:Y:S01]  /*c210*/  FMUL.FTZ R137, R137, R6.reuse ;  /* 0x0000000689897220 */ /* 0x080fe20000410000 */
[-C--:B------:R-:W-:Y:S01]  /*c220*/  FMUL.FTZ R140, R140, R6.reuse ;  /* 0x000000068c8c7220 */ /* 0x080fe20000410000 */
[----:B------:R-:W-:Y:S01]  /*c230*/  FMUL.FTZ R141, R141, R6 ;  /* 0x000000068d8d7220 */ /* 0x000fe20000410000 */
[--C-:B------:R-:W-:Y:S01]  /*c240*/  FFMA.FTZ R198, R154, UR19, -R152.reuse ;  /* 0x000000139ac67c23 */ /* 0x100fe20008010898 */
[----:B------:R-:W-:Y:S01]  /*c250*/  FFMA.FTZ R207, R179, UR19, -R152 ;  /* 0x00000013b3cf7c23 */ /* 0x000fe20008010898 */
[----:B------:R-:W1:Y:S01]  /*c260*/  MUFU.EX2 R181, R181 ;  /* 0x000000b500b57308 */ /* 0x000e620000000800 */
[----:B0-----:R-:W-:-:S02]  /*c270*/  IMAD.MOV R153, RZ, RZ, -R19 ;  /* 0x000000ffff997224 */ /* 0x001fc400078e0a13 */
[--C-:B------:R-:W-:Y:S01]  /*c280*/  FFMA.FTZ R199, R155, UR19, -R152.reuse ;  /* 0x000000139bc77c23 */ /* 0x100fe20008010898 */
[----:B------:R-:W-:Y:S02]  /*c290*/  IMAD.U32 R179, RZ, RZ, UR5 ;  /* 0x00000005ffb37e24 */ /* 0x000fe4000f8e00ff */
[--C-:B------:R-:W-:Y:S01]  /*c2a0*/  FFMA.FTZ R200, R158, UR19, -R152.reuse ;  /* 0x000000139ec87c23 */ /* 0x100fe20008010898 */
[----:B------:R-:W-:Y:S01]  /*c2b0*/  IMAD.U32 R154, RZ, RZ, UR7 ;  /* 0x00000007ff9a7e24 */ /* 0x000fe2000f8e00ff */
[----:B------:R-:W-:Y:S01]  /*c2c0*/  ISETP.NE.AND P3, PT, R16, R153, PT ;  /* 0x000000991000720c */ /* 0x000fe20003f65270 */
[----:B------:R-:W-:Y:S02]  /*c2d0*/  @!P1 VIADD R153, R179, 0x38840 ;  /* 0x00038840b3999836 */ /* 0x000fe40000000000 */
[--C-:B------:R-:W-:Y:S01]  /*c2e0*/  FFMA.FTZ R201, R159, UR19, -R152.reuse ;  /* 0x000000139fc97c23 */ /* 0x100fe20008010898 */
[--C-:B------:R-:W-:Y:S01]  /*c2f0*/  FFMA.FTZ R202, R162, UR19, -R152.reuse ;  /* 0x00000013a2ca7c23 */ /* 0x100fe20008010898 */
[--C-:B------:R-:W-:Y:S01]  /*c300*/  FFMA.FTZ R203, R163, UR19, -R152.reuse ;  /* 0x00000013a3cb7c23 */ /* 0x100fe20008010898 */
[--C-:B------:R-:W-:Y:S01]  /*c310*/  FFMA.FTZ R204, R166, UR19, -R152.reuse ;  /* 0x00000013a6cc7c23 */ /* 0x100fe20008010898 */
[----:B------:R-:W-:Y:S01]  /*c320*/  @!P1 PRMT R153, RZ, 0x654, R153 ;  /* 0x00000654ff999816 */ /* 0x000fe20000000099 */
[--C-:B------:R-:W-:Y:S01]  /*c330*/  FFMA.FTZ R205, R167, UR19, -R152.reuse ;  /* 0x00000013a7cd7c23 */ /* 0x100fe20008010898 */
[--C-:B------:R-:W-:Y:S01]  /*c340*/  FFMA.FTZ R170, R170, UR19, -R152.reuse ;  /* 0x00000013aaaa7c23 */ /* 0x100fe20008010898 */
[--C-:B------:R-:W-:Y:S01]  /*c350*/  FFMA.FTZ R171, R171, UR19, -R152.reuse ;  /* 0x00000013abab7c23 */ /* 0x100fe20008010898 */
[--C-:B------:R-:W-:Y:S01]  /*c360*/  FFMA.FTZ R174, R174, UR19, -R152.reuse ;  /* 0x00000013aeae7c23 */ /* 0x100fe20008010898 */
[----:B------:R-:W-:Y:S01]  /*c370*/  FFMA.FTZ R175, R175, UR19, -R152 ;  /* 0x00000013afaf7c23 */ /* 0x000fe20008010898 */
[----:B------:R0:W-:Y:S01]  /*c380*/  @!P1 SYNCS.ARRIVE.TRANS64.RED.A1T0 RZ, [R153+URZ], RZ ;  /* 0x000000ff99ff99a7 */ /* 0x0001e2000810043f */
[----:B------:R-:W-:-:S02]  /*c390*/  @!P3 IMAD R154, R154, 0x40, R17 ;  /* 0x000000409a9ab824 */ /* 0x000fc400078e0211 */
[--C-:B------:R-:W-:Y:S01]  /*c3a0*/  FFMA.FTZ R178, R178, UR19, -R152.reuse ;  /* 0x00000013b2b27c23 */ /* 0x100fe20008010898 */
[--C-:B------:R-:W-:Y:S01]  /*c3b0*/  FFMA.FTZ R182, R182, UR19, -R152.reuse ;  /* 0x00000013b6b67c23 */ /* 0x100fe20008010898 */
[----:B------:R-:W-:Y:S01]  /*c3c0*/  FFMA.FTZ R183, R183, UR19, -R152 ;  /* 0x00000013b7b77c23 */ /* 0x000fe20008010898 */
[----:B------:R-:W-:Y:S01]  /*c3d0*/  MUFU.EX2 R198, R198 ;  /* 0x000000c600c67308 */ /* 0x000fe20000000800 */
[----:B------:R-:W-:Y:S01]  /*c3e0*/  @!P3 LEA R154, R154, UR37, 0x2 ;  /* 0x000000259a9abc11 */ /* 0x000fe2000f8e10ff */
[----:B-1----:R-:W-:Y:S01]  /*c3f0*/  FMUL.FTZ R26, R26, R181 ;  /* 0x000000b51a1a7220 */ /* 0x002fe20000410000 */
[----:B------:R-:W-:Y:S01]  /*c400*/  F2FP.F16.F32.PACK_AB R152, R10, R11 ;  /* 0x0000000b0a98723e */ /* 0x000fe200000000ff */
[-C--:B------:R-:W-:Y:S01]  /*c410*/  FMUL.FTZ R27, R27, R181.reuse ;  /* 0x000000b51b1b7220 */ /* 0x080fe20000410000 */
[----:B------:R-:W-:Y:S01]  /*c420*/  F2FP.F16.F32.PACK_AB R158, R21, R20 ;  /* 0x00000014159e723e */ /* 0x000fe200000000ff */
[----:B------:R-:W-:Y:S01]  /*c430*/  @!P3 STS [R154+0x38400], R6 ;  /* 0x038400069a00b388 */ /* 0x000fe20000000800 */
[----:B------:R-:W-:Y:S01]  /*c440*/  F2FP.F16.F32.PACK_AB R160, R169, R168 ;  /* 0x000000a8a9a0723e */ /* 0x000fe200000000ff */
[----:B------:R-:W0:Y:S01]  /*c450*/  MUFU.EX2 R199, R199 ;  /* 0x000000c700c77308 */ /* 0x000e220000000800 */
[-C--:B------:R-:W-:Y:S01]  /*c460*/  FMUL.FTZ R30, R30, R181.reuse ;  /* 0x000000b51e1e7220 */ /* 0x080fe20000410000 */
[----:B------:R1:W-:Y:S01]  /*c470*/  @!P3 STS [R154+0x38420], R181 ;  /* 0x038420b59a00b388 */ /* 0x0003e20000000800 */
        /* <DEDUP_REMOVED lines=9> */
[----:B-1----:R-:W-:Y:S01]  /*c510*/  F2FP.F16.F32.PACK_AB R154, R13, R12 ;  /* 0x0000000c0d9a723e */ /* 0x002fe200000000ff */
        /* <DEDUP_REMOVED lines=72> */
[----:B------:R0:W-:Y:S01]  /*c9a0*/  STSM.16.M88.4 [R22+0x36400], R152 ;  /* 0x0364009816007844 */ /* 0x0001e20000000200 */
[----:B------:R-:W-:Y:S01]  /*c9b0*/  FFMA.FTZ R3, R6, R3, R11 ;  /* 0x0000000306037223 */ /* 0x000fe2000001000b */
[----:B------:R-:W-:Y:S01]  /*c9c0*/  FFMA.FTZ R4, R181, R4, R198 ;  /* 0x00000004b5047223 */ /* 0x000fe200000100c6 */
[----:B------:R-:W-:Y:S01]  /*c9d0*/  MUFU.EX2 R174, R174 ;  /* 0x000000ae00ae7308 */ /* 0x000fe20000000800 */
[----:B------:R0:W-:Y:S01]  /*c9e0*/  STSM.16.M88.4 [R23], R156 ;  /* 0x0000009c17007844 */ /* 0x0001e20000000200 */
[----:B------:R-:W-:Y:S01]  /*c9f0*/  FADD.FTZ R3, R10, R3 ;  /* 0x000000030a037221 */ /* 0x000fe20000010000 */
[----:B------:R-:W-:Y:S01]  /*ca00*/  FADD.FTZ R199, R199, R4 ;  /* 0x00000004c7c77221 */ /* 0x000fe20000010000 */
[----:B------:R-:W-:Y:S01]  /*ca10*/  @!P1 VIADD R179, R179, 0x38860 ;  /* 0x00038860b3b39836 */ /* 0x000fe20000000000 */
[----:B------:R-:W-:Y:S01]  /*ca20*/  UMOV UR7, UR36 ;  /* 0x0000002400077c82 */ /* 0x000fe20008000000 */
[----:B------:R-:W-:Y:S01]  /*ca30*/  FADD.FTZ R12, R12, R3 ;  /* 0x000000030c0c7221 */ /* 0x000fe20000010000 */
[----:B------:R-:W-:Y:S01]  /*ca40*/  FADD.FTZ R200, R200, R199 ;  /* 0x000000c7c8c87221 */ /* 0x000fe20000010000 */
[----:B------:R-:W2:Y:S01]  /*ca50*/  MUFU.EX2 R175, R175 ;  /* 0x000000af00af7308 */ /* 0x000ea20000000800 */
[----:B-1----:R-:W-:Y:S01]  /*ca60*/  F2FP.F16.F32.PACK_AB R161, R171, R170 ;  /* 0x000000aaaba1723e */ /* 0x002fe200000000ff */
[----:B------:R-:W-:Y:S01]  /*ca70*/  FADD.FTZ R13, R13, R12 ;  /* 0x0000000c0d0d7221 */ /* 0x000fe20000010000 */
[----:B------:R-:W-:Y:S01]  /*ca80*/  FADD.FTZ R201, R201, R200 ;  /* 0x000000c8c9c97221 */ /* 0x000fe20000010000 */
[----:B------:R-:W-:Y:S01]  /*ca90*/  @!P1 PRMT R179, RZ, 0x654, R179 ;  /* 0x00000654ffb39816 */ /* 0x000fe200000000b3 */
[----:B------:R-:W-:-:S02]  /*caa0*/  IMAD.MOV.U32 R10, RZ, RZ, R5 ;  /* 0x000000ffff0a7224 */ /* 0x000fc400078e0005 */
        /* <DEDUP_REMOVED lines=25> */
[----:B--2---:R-:W-:Y:S02]  /*cc40*/  F2FP.F16.F32.PACK_AB R166, R197, R180 ;  /* 0x000000b4c5a6723e */ /* 0x004fe400000000ff */
[----:B------:R-:W-:-:S04]  /*cc50*/  FADD.FTZ R177, R177, R176 ;  /* 0x000000b0b1b17221 */ /* 0x000fc80000010000 */
[----:B------:R-:W-:Y:S01]  /*cc60*/  FADD.FTZ R180, R180, R177 ;  /* 0x000000b1b4b47221 */ /* 0x000fe20000010000 */
[----:B------:R-:W2:Y:S03]  /*cc70*/  MUFU.EX2 R182, R182 ;  /* 0x000000b600b67308 */ /* 0x000ea60000000800 */
[----:B------:R-:W-:Y:S01]  /*cc80*/  FADD.FTZ R3, R197, R180 ;  /* 0x000000b4c5037221 */ /* 0x000fe20000010000 */
[----:B------:R-:W-:-:S04]  /*cc90*/  IMAD.MOV.U32 R197, RZ, RZ, R7 ;  /* 0x000000ffffc57224 */ /* 0x000fc800078e0007 */
[----:B------:R-:W3:Y:S01]  /*cca0*/  MUFU.EX2 R183, R183 ;  /* 0x000000b700b77308 */ /* 0x000ee20000000800 */
[----:B-1----:R-:W-:Y:S01]  /*ccb0*/  F2FP.F16.F32.PACK_AB R165, R207, R178 ;  /* 0x000000b2cfa5723e */ /* 0x002fe200000000ff */
[----:B------:R-:W-:-:S04]  /*ccc0*/  FADD.FTZ R178, R178, R175 ;  /* 0x000000afb2b27221 */ /* 0x000fc80000010000 */
[----:B------:R-:W-:-:S04]  /*ccd0*/  FADD.FTZ R207, R207, R178 ;  /* 0x000000b2cfcf7221 */ /* 0x000fc80000010000 */
[----:B--2---:R-:W-:Y:S01]  /*cce0*/  FADD.FTZ R4, R182, R207 ;  /* 0x000000cfb6047221 */ /* 0x004fe20000010000 */
[----:B---3--:R-:W-:-:S03]  /*ccf0*/  F2FP.F16.F32.PACK_AB R167, R183, R182 ;  /* 0x000000b6b7a7723e */ /* 0x008fc600000000ff */
[----:B------:R-:W-:Y:S02]  /*cd00*/  FADD.FTZ R4, R183, R4 ;  /* 0x00000004b7047221 */ /* 0x000fe40000010000 */
[----:B------:R0:W-:Y:S01]  /*cd10*/  STSM.16.M88.4 [R184], R164 ;  /* 0x000000a4b8007844 */ /* 0x0001e20000000200 */
[----:B------:R-:W-:-:S06]  /*cd20*/  WARPGROUP.ARRIVE ;  /* 0x00000000000079c5 */ /* 0x000fcc0000000000 */
        /* <DEDUP_REMOVED lines=28> */
[----:B------:R-:W-:-:S07]  /*cef0*/  IMAD.MOV.U32 R6, RZ, RZ, R8 ;  /* 0x000000ffff067224 */ /* 0x000fce00078e0008 */
.L_x_2061:
[----:B------:R-:W-:-:S13]  /*cf00*/  ISETP.GE.AND P2, PT, R6, R189, PT ;  /* 0x000000bd0600720c */ /* 0x000fda0003f46270 */
[----:B------:R-:W-:Y:S05]  /*cf10*/  @!P2 BRA `(.L_x_2071) ;  /* 0x0000003000f4a947 */ /* 0x000fea0003800000 */
[----:B------:R-:W-:Y:S01]  /*cf20*/  IMAD.MOV.U32 R12, RZ, RZ, R7 ;  /* 0x000000ffff0c7224 */ /* 0x000fe200078e0007 */
[----:B------:R-:W-:Y:S01]  /*cf30*/  UMOV UR7, UR36 ;  /* 0x0000002400077c82 */ /* 0x000fe20008000000 */
[----:B------:R-:W-:-:S07]  /*cf40*/  IMAD.MOV.U32 R11, RZ, RZ, R5 ;  /* 0x000000ffff0b7224 */ /* 0x000fce00078e0005 */
.L_x_2088:
[----:B------:R-:W-:-:S04]  /*cf50*/  UIADD3 UR36, UR7, 0x1, URZ ;  /* 0x0000000107247890 */ /* 0x000fc8000fffe03f */
[----:B------:R-:W-:-:S04]  /*cf60*/  UISETP.NE.AND UP0, UPT, UR36, 0x2, UPT ;  /* 0x000000022400788c */ /* 0x000fc8000bf05270 */
[----:B------:R-:W-:Y:S02]  /*cf70*/  USEL UR5, URZ, 0x1, UP0 ;  /* 0x000000013f057887 */ /* 0x000fe40008000000 */
[----:B------:R-:W-:-:S04]  /*cf80*/  USEL UR36, UR36, URZ, UP0 ;  /* 0x0000003f24247287 */ /* 0x000fc80008000000 */
[----:B------:R-:W-:Y:S01]  /*cf90*/  LOP3.LUT R2, R2, UR5, RZ, 0x3c, !PT ;  /* 0x0000000502027c12 */ /* 0x000fe2000f8e3cff */
[----:B--2---:R-:W-:Y:S07]  /*cfa0*/  @!P0 BRA `(.L_x_2072) ;  /* 0x0000000000048947 */ /* 0x004fee0003800000 */
[----:B------:R-:W-:Y:S01]  /*cfb0*/  BPT.TRAP 0x1 ;  /* 0x000000040000795c */ /* 0x000fe20000300000 */
.L_x_2072:
[----:B------:R-:W-:Y:S01]  /*cfc0*/  ULEA UR5, UR36, UR37, 0x3 ;  /* 0x0000002524057291 */ /* 0x000fe2000f8e183f */
[----:B------:R-:W-:-:S08]  /*cfd0*/  SHF.L.U32 R5, R2, 0x1f, RZ ;  /* 0x0000001f02057819 */ /* 0x000fd000000006ff */
[----:B------:R1:W2:Y:S01]  /*cfe0*/  SYNCS.PHASECHK.TRANS64.TRYWAIT P2, [UR5+0x38830], R5 ;  /* 0x03883005ff0075a7 */ /* 0x0002a20008040145 */
[----:B------:R-:W-:Y:S05]  /*cff0*/  @!P0 BRA `(.L_x_2073) ;  /* 0x0000000000048947 */ /* 0x000fea0003800000 */
[----:B------:R-:W-:Y:S01]  /*d000*/  BPT.TRAP 0x1 ;  /* 0x000000040000795c */ /* 0x000fe20000300000 */
.L_x_2073:
[----:B--2---:R-:W-:Y:S05]  /*d010*/  @P2 BRA `(.L_x_2074) ;  /* 0x0000000000082947 */ /* 0x004fea0003800000 */
[----:B------:R-:W2:Y:S02]  /*d020*/  SYNCS.PHASECHK.TRANS64.TRYWAIT P2, [UR5+0x38830], R5 ;  /* 0x03883005ff0075a7 */ /* 0x000ea40008040145 */
[----:B--2---:R-:W-:Y:S05]  /*d030*/  @!P2 BRA `(.L_x_2075) ;  /* 0x000000d000e4a947 */ /* 0x004fea0003800000 */
.L_x_2074:
[----:B------:R-:W-:Y:S01]  /*d040*/  R2UR UR10, R0 ;  /* 0x00000000000a72ca */ /* 0x000fe200000e0000 */
[----:B0-----:R-:W-:Y:S01]  /*d050*/  WARPGROUP.ARRIVE ;  /* 0x00000000000079c5 */ /* 0x001fe20000000000 */
        /* <DEDUP_REMOVED lines=21> */
.L_x_2076:
[----:B------:R0:W3:Y:S01]  /*d1b0*/  SYNCS.PHASECHK.TRANS64.TRYWAIT P2, [UR5+0x38850], R5 ;  /* 0x03885005ff0075a7 */ /* 0x0000e20008040145 */
[----:B------:R-:W-:Y:S05]  /*d1c0*/  @!P0 BRA `(.L_x_2077) ;  /* 0x0000000000048947 */ /* 0x000fea0003800000 */
[----:B------:R-:W-:Y:S01]  /*d1d0*/  BPT.TRAP 0x1 ;  /* 0x000000040000795c */ /* 0x000fe20000300000 */
.L_x_2077:
[----:B---3--:R-:W-:Y:S05]  /*d1e0*/  @P2 BRA `(.L_x_2078) ;  /* 0x0000000000082947 */ /* 0x008fea0003800000 */
[----:B------:R-:W3:Y:S02]  /*d1f0*/  SYNCS.PHASECHK.TRANS64.TRYWAIT P2, [UR5+0x38850], R5 ;  /* 0x03885005ff0075a7 */ /* 0x000ee40008040145 */
[----:B---3--:R-:W-:Y:S05]  /*d200*/  @!P2 BRA `(.L_x_2079) ;  /* 0x000000d00088a947 */ /* 0x008fea0003800000 */
.L_x_2078:
[----:B------:R-:W-:Y:S01]  /*d210*/  ULEA UR26, UR36, UR4, 0xc ;  /* 0x00000004241a7291 */ /* 0x000fe2000f8e603f */
[----:B------:R-:W-:Y:S01]  /*d220*/  WARPGROUP.ARRIVE ;  /* 0x00000000000079c5 */ /* 0x000fe20000000000 */
[----:B------:R-:W-:Y:S01]  /*d230*/  UMOV UR27, 0x40000040 ;  /* 0x40000040001b7882 */ /* 0x000fe20000000000 */
[----:B------:R-:W-:-:S04]  /*d240*/  UIADD3 UR28, UR6, 0x2, URZ ;  /* 0x00000002061c7890 */ /* 0x000fc8000fffe03f */
[----:B------:R-:W3:Y:S01]  /*d250*/  S2R R7, SR_TID.X ;  /* 0x0000000000077919 */ /* 0x000ee20000002100 */
[----:B------:R-:W-:Y:S01]  /*d260*/  UIADD3 UR30, UR26, 0x2, URZ ;  /* 0x000000021a1e7890 */ /* 0x000fe2000fffe03f */
[----:B--2---:R-:W2:Y:S01]  /*d270*/  @P5 LDC R8, c[0x0][0x44c] ;  /* 0x00011300ff085b82 */ /* 0x004ea20000000800 */
[----:B------:R-:W-:Y:S01]  /*d280*/  UMOV UR29, 0x40000040 ;  /* 0x40000040001d7882 */ /* 0x000fe20000000000 */
[----:B------:R-:W-:Y:S01]  /*d290*/  UMOV UR31, 0x40000040 ;  /* 0x40000040001f7882 */ /* 0x000fe20000000000 */
[----:B------:R-:W-:Y:S01]  /*d2a0*/  HGMMA.64x64x16.F32 R152, gdesc[UR24], R152, gsb0 ;  /* 0x00e00000189879f0 */ /* 0x000fe20008000898 */
[----:B------:R-:W-:Y:S01]  /*d2b0*/  UIADD3 UR15, UR6, 0x800, URZ ;  /* 0x00000800060f7890 */ /* 0x000fe2000fffe03f */
[----:B------:R-:W-:Y:S01]  /*d2c0*/  IMAD.IADD R13, R188, 0x1, R18 ;  /* 0x00000001bc0d7824 */ /* 0x000fe200078e0212 */
[----:B------:R-:W-:Y:S01]  /*d2d0*/  UIADD3 UR18, UR26, 0x800, URZ ;  /* 0x000008001a127890 */ /* 0x000fe2000fffe03f */
[----:B------:R-:W-:Y:S01]  /*d2e0*/  IMAD.U32 R10, RZ, RZ, UR5 ;  /* 0x00000005ff0a7e24 */ /* 0x000fe2000f8e00ff */
[----:B------:R-:W-:-:S02]  /*d2f0*/  ULDC UR5, c[0x0][0xad4] ;  /* 0x0002b50000057ab9 */ /* 0x000fc40000000800 */
[----:B------:R-:W-:Y:S01]  /*d300*/  ULOP3.LUT UR5, URZ, UR5, URZ, 0x33, !UPT ;  /* 0x000000053f057292 */ /* 0x000fe2000f8e333f */
[----:B--2---:R-:W-:Y:S01]  /*d310*/  @P5 IMAD.HI.U32 R8, R13, R8, RZ ;  /* 0x000000080d085227 */ /* 0x004fe200078e00ff */
[----:B---3--:R-:W-:-:S05]  /*d320*/  SHF.R.U32.HI R7, RZ, 0x7, R7 ;  /* 0x00000007ff077819 */ /* 0x008fca0000011607 */
[----:B01----:R0:W1:Y:S02]  /*d330*/  SHFL.IDX PT, R5, R7, RZ, 0x1f ;  /* 0x00001fff07057589 */ /* 0x00306400000e0000 */
[----:B0-----:R-:W0:Y:S01]  /*d340*/  LDC R7, c[0x0][0x2f0] ;  /* 0x0000bc00ff077b82 */ /* 0x001e220000000800 */
[----:B-1----:R-:W-:-:S07]  /*d350*/  R2UR UR10, R5 ;  /* 0x00000000050a72ca */ /* 0x002fce00000e0000 */
[----:B------:R-:W1:Y:S06]  /*d360*/  @P5 LDC R5, c[0x0][0x450] ;  /* 0x00011400ff055b82 */ /* 0x000e6c0000000800 */
[----:B------:R-:W-:-:S03]  /*d370*/  UISETP.GT.AND UP0, UPT, UR10, 0x7f, UPT ;  /* 0x0000007f0a00788c */ /* 0x000fc6000bf04270 */
[----:B------:R-:W-:Y:S01]  /*d380*/  UMOV UR10, 0x4 ;  /* 0x00000004000a7882 */ /* 0x000fe20000000000 */
[----:B------:R-:W-:Y:S02]  /*d390*/  USEL UR14, URZ, 0x2, !UP0 ;  /* 0x000000023f0e7887 */ /* 0x000fe4000c000000 */
[----:B------:R-:W-:Y:S01]  /*d3a0*/  USEL UR11, UR10, 0x2, UP0 ;  /* 0x000000020a0b7887 */ /* 0x000fe20008000000 */
[----:B------:R-:W-:Y:S02]  /*d3b0*/  WARPGROUP.DEPBAR.LE gsb0, 0x0 ;  /* 0x00008000000079c5 */ /* 0x000fe40000010000 */
[----:B------:R-:W-:Y:S01]  /*d3c0*/  WARPGROUP.ARRIVE ;  /* 0x00000000000079c5 */ /* 0x000fe20000000000 */
[----:B------:R-:W-:Y:S01]  /*d3d0*/  USEL UR10, UR10, 0x6, !UP0 ;  /* 0x000000060a0a7887 */ /* 0x000fe2000c000000 */
[----:B-1----:R-:W-:Y:S01]  /*d3e0*/  @P5 SHF.R.U32.HI R13, RZ, R5, R8 ;  /* 0x00000005ff0d5219 */ /* 0x002fe20000011608 */
[----:B------:R-:W-:-:S03]  /*d3f0*/  IMAD.SHL.U32 R5, R6, 0x40, RZ ;  /* 0x0000004006057824 */ /* 0x000fc600078e00ff */
[----:B------:R-:W-:Y:S01]  /*d400*/  HGMMA.64x64x16.F32 R152, gdesc[UR28], R152, gsb0 ;  /* 0x00e000001c9879f0 */ /* 0x000fe20008000898 */
[----:B------:R-:W-:Y:S01]  /*d410*/  UIADD3 UR28, UR6, 0x4, URZ ;  /* 0x00000004061c7890 */ /* 0x000fe2000fffe03f */
[----:B------:R-:W-:Y:S01]  /*d420*/  @!P1 VIADD R8, R10, 0x38840 ;  /* 0x000388400a089836 */ /* 0x000fe20000000000 */
[----:B------:R-:W-:Y:S01]  /*d430*/  UIADD3 UR30, UR26, 0x4, URZ ;  /* 0x000000041a1e7890 */ /* 0x000fe2000fffe03f */
[----:B------:R-:W1:Y:S01]  /*d440*/  SHFL.IDX PT, R198, R13, RZ, 0x1c1f ;  /* 0x001c1fff0dc67589 */ /* 0x000e6200000e0000 */
[----:B------:R-:W-:Y:S01]  /*d450*/  UMOV UR29, 0x40000040 ;  /* 0x40000040001d7882 */ /* 0x000fe20000000000 */
[----:B------:R-:W-:Y:S01]  /*d460*/  UMOV UR31, 0x40000040 ;  /* 0x40000040001f7882 */ /* 0x000fe20000000000 */
[----:B------:R-:W-:Y:S02]  /*d470*/  IADD3 R14, -R16, 0x1, -R5 ;  /* 0x00000001100e7810 */ /* 0x000fe40007ffe905 */
[----:B------:R-:W-:-:S03]  /*d480*/  @!P1 PRMT R8, RZ, 0x654, R8 ;  /* 0x00000654ff089816 */ /* 0x000fc60000000008 */
[----:B0-----:R-:W-:Y:S01]  /*d490*/  IMAD R14, R7, UR38, R14 ;  /* 0x00000026070e7c24 */ /* 0x001fe2000f8e020e */
        /* <DEDUP_REMOVED lines=235> */
[----:B------:R-:W-:-:S04]  /*e350*/  VIADD R15, R14, -UR10 ;  /* 0x8000000a0e0f7c36 */ /* 0x000fc80008000000 */
[C---:B------:R-:W-:Y:S02]  /*e360*/  VIADD R14, R15.reuse, UR11 ;  /* 0x0000000b0f0e7c36 */ /* 0x040fe40008000000 */
[----:B------:R-:W-:Y:S01]  /*e370*/  VIADD R15, R15, UR5 ;  /* 0x000000050f0f7c36 */ /* 0x000fe20008000000 */
[----:B------:R-:W-:Y:S01]  /*e380*/  ULDC UR5, c[0x0][0xadc] ;  /* 0x0002b70000057ab9 */ /* 0x000fe20000000800 */
[--C-:B-1----:R-:W-:Y:S02]  /*e390*/  IMAD.IADD R20, R14, 0x1, R198.reuse ;  /* 0x000000010e147824 */ /* 0x102fe400078e02c6 */
[----:B------:R-:W-:Y:S01]  /*e3a0*/  IMAD.IADD R21, R15, 0x1, R198 ;  /* 0x000000010f157824 */ /* 0x000fe200078e02c6 */
        /* <DEDUP_REMOVED lines=19> */
.L_x_2082:
[----:B------:R-:W-:-:S05]  /*e4e0*/  IMAD.U32 R198, RZ, RZ, UR5 ;  /* 0x00000005ffc67e24 */ /* 0x000fca000f8e00ff */
[----:B------:R-:W-:-:S13]  /*e4f0*/  ISETP.NE.AND P2, PT, R198, 0x1, PT ;  /* 0x00000001c600780c */ /* 0x000fda0003f45270 */
[----:B------:R-:W0:Y:S02]  /*e500*/  @P2 LDC.64 R8, c[0x0][0xae0] ;  /* 0x0002b800ff082b82 */ /* 0x000e240000000a00 */
[----:B0-----:R-:W-:-:S05]  /*e510*/  @P2 IMAD.HI.U32 R8, R197, R8, RZ ;  /* 0x00000008c5082227 */ /* 0x001fca00078e00ff */
[----:B------:R-:W-:-:S07]  /*e520*/  @P2 SHF.R.U32.HI R197, RZ, R9, R8 ;  /* 0x00000009ffc52219 */ /* 0x000fce0000011608 */
.L_x_2083:
[----:B------:R-:W-:Y:S05]  /*e530*/  BSYNC B0 ;  /* 0x0000000000007941 */ /* 0x000fea0003800000 */
.L_x_2081:
[----:B------:R-:W-:-:S04]  /*e540*/  IMAD R197, R197, R198, -R5 ;  /* 0x000000c6c5c57224 */ /* 0x000fc800078e0a05 */
[----:B------:R-:W-:-:S05]  /*e550*/  IMAD.IADD R197, R197, 0x1, -R16 ;  /* 0x00000001c5c57824 */ /* 0x000fca00078e0a10 */
[----:B------:R-:W-:Y:S02]  /*e560*/  VIADDMNMX R20, R197, R198, R20, PT ;  /* 0x000000c6c5147246 */ /* 0x000fe40003800114 */
[----:B------:R-:W-:-:S07]  /*e570*/  VIMNMX R21, R21, R197, !PT ;  /* 0x000000c515157248 */ /* 0x000fce0007fe0100 */
.L_x_2080:
[----:B------:R-:W-:Y:S01]  /*e580*/  ISETP.GT.AND P2, PT, R6, -0x1, PT ;  /* 0xffffffff0600780c */ /* 0x000fe20003f44270 */
[----:B0-----:R-:W0:Y:S03]  /*e590*/  SHFL.IDX PT, R8, R13, 0x1, 0x1c1f ;  /* 0x003c1f000d087f89 */ /* 0x001e2600000e0000 */
[C---:B------:R-:W-:Y:S02]  /*e5a0*/  ISETP.GT.AND P4, PT, R21.reuse, RZ, P2 ;  /* 0x000000ff1500720c */ /* 0x040fe40001784270 */
[----:B------:R-:W-:Y:S02]  /*e5b0*/  ISETP.GT.AND P3, PT, R21, 0x1, P2 ;  /* 0x000000011500780c */ /* 0x000fe40001764270 */
[C---:B------:R-:W-:Y:S02]  /*e5c0*/  ISETP.LT.OR P4, PT, R20.reuse, 0x1, P4 ;  /* 0x000000011400780c */ /* 0x040fe40002781670 */
[----:B------:R-:W-:-:S02]  /*e5d0*/  ISETP.LT.OR P3, PT, R20, 0x2, P3 ;  /* 0x000000021400780c */ /* 0x000fc40001f61670 */
[----:B------:R-:W-:Y:S02]  /*e5e0*/  FSEL R152, R152, -INF , !P4 ;  /* 0xff80000098987808 */ /* 0x000fe40006000000 */
[----:B------:R-:W-:Y:S02]  /*e5f0*/  FSEL R153, R153, -INF , !P3 ;  /* 0xff80000099997808 */ /* 0x000fe40005800000 */
[C---:B------:R-:W-:Y:S02]  /*e600*/  ISETP.GT.AND P4, PT, R21.reuse, 0x8, P2 ;  /* 0x000000081500780c */ /* 0x040fe40001784270 */
[----:B------:R-:W-:Y:S02]  /*e610*/  ISETP.GT.AND P3, PT, R21, 0x9, P2 ;  /* 0x000000091500780c */ /* 0x000fe40001764270 */
[C---:B------:R-:W-:Y:S02]  /*e620*/  ISETP.LT.OR P4, PT, R20.reuse, 0x9, P4 ;  /* 0x000000091400780c */ /* 0x040fe40002781670 */
[----:B------:R-:W-:-:S02]  /*e630*/  ISETP.LT.OR P3, PT, R20, 0xa, P3 ;  /* 0x0000000a1400780c */ /* 0x000fc40001f61670 */
[----:B------:R-:W-:Y:S01]  /*e640*/  FSEL R156, R156, -INF , !P4 ;  /* 0xff8000009c9c7808 */ /* 0x000fe20006000000 */
[--C-:B0-----:R-:W-:Y:S01]  /*e650*/  IMAD.IADD R14, R14, 0x1, R8.reuse ;  /* 0x000000010e0e7824 */ /* 0x101fe200078e0208 */
[----:B------:R-:W-:Y:S01]  /*e660*/  FSEL R157, R157, -INF , !P3 ;  /* 0xff8000009d9d7808 */ /* 0x000fe20005800000 */
[----:B------:R-:W-:Y:S01]  /*e670*/  IMAD.IADD R15, R15, 0x1, R8 ;  /* 0x000000010f0f7824 */ /* 0x000fe200078e0208 */
[C---:B------:R-:W-:Y:S02]  /*e680*/  ISETP.GT.AND P4, PT, R21.reuse, 0x10, P2 ;  /* 0x000000101500780c */ /* 0x040fe40001784270 */
        /* <DEDUP_REMOVED lines=49> */
.L_x_2086:
[----:B------:R-:W-:-:S05]  /*e9a0*/  IMAD.U32 R20, RZ, RZ, UR5 ;  /* 0x00000005ff147e24 */ /* 0x000fca000f8e00ff */
[----:B------:R-:W-:-:S13]  /*e9b0*/  ISETP.NE.AND P3, PT, R20, 0x1, PT ;  /* 0x000000011400780c */ /* 0x000fda0003f65270 */
[----:B------:R-:W0:Y:S02]  /*e9c0*/  @P3 LDC.64 R8, c[0x0][0xae0] ;  /* 0x0002b800ff083b82 */ /* 0x000e240000000a00 */
[----:B0-----:R-:W-:-:S05]  /*e9d0*/  @P3 IMAD.HI.U32 R8, R7, R8, RZ ;  /* 0x0000000807083227 */ /* 0x001fca00078e00ff */
[----:B------:R-:W-:-:S07]  /*e9e0*/  @P3 SHF.R.U32.HI R7, RZ, R9, R8 ;  /* 0x00000009ff073219 */ /* 0x000fce0000011608 */
.L_x_2087:
[----:B------:R-:W-:Y:S05]  /*e9f0*/  BSYNC B0 ;  /* 0x0000000000007941 */ /* 0x000fea0003800000 */
.L_x_2085:
[----:B------:R-:W-:-:S04]  /*ea00*/  IMAD R5, R7, R20, -R5 ;  /* 0x0000001407057224 */ /* 0x000fc800078e0a05 */
[----:B------:R-:W-:-:S05]  /*ea10*/  IMAD.IADD R5, R5, 0x1, -R16 ;  /* 0x0000000105057824 */ /* 0x000fca00078e0a10 */
[----:B------:R-:W-:Y:S02]  /*ea20*/  VIADDMNMX R14, R5, R20, R14, PT ;  /* 0x00000014050e7246 */ /* 0x000fe4000380010e */
[----:B------:R-:W-:-:S07]  /*ea30*/  VIMNMX R15, R15, R5, !PT ;  /* 0x000000050f0f7248 */ /* 0x000fce0007fe0100 */
.L_x_2084:
[----:B------:R-:W-:Y:S01]  /*ea40*/  FMNMX.FTZ R8, R152, R11, !PT ;  /* 0x0000000b98087209 */ /* 0x000fe20007810000 */
[----:B------:R-:W-:Y:S01]  /*ea50*/  ULDC UR19, c[0x0][0xa80] ;  /* 0x0002a00000137ab9 */ /* 0x000fe20000000800 */
[----:B------:R-:W-:Y:S01]  /*ea60*/  ISETP.GT.AND P4, PT, R15, 0x1, P2 ;  /* 0x000000010f00780c */ /* 0x000fe20001784270 */
[----:B------:R-:W-:Y:S01]  /*ea70*/  ULEA UR10, UR36, UR39, 0xc ;  /* 0x00000027240a7291 */ /* 0x000fe2000f8e603f */
[----:B------:R-:W-:Y:S01]  /*ea80*/  FMNMX.FTZ R5, R153, R8, !PT ;  /* 0x0000000899057209 */ /* 0x000fe20007810000 */
[----:B------:R-:W-:Y:S01]  /*ea90*/  UMOV UR11, 0x40000040 ;  /* 0x40000040000b7882 */ /* 0x000fe20000000000 */
[----:B------:R-:W-:Y:S01]  /*eaa0*/  ISETP.LT.OR P4, PT, R14, 0x2, P4 ;  /* 0x000000020e00780c */ /* 0x000fe20002781670 */
[----:B------:R-:W-:Y:S01]  /*eab0*/  UIADD3 UR14, UR10, 0x80, URZ ;  /* 0x000000800a0e7890 */ /* 0x000fe2000fffe03f */
[----:B------:R-:W-:Y:S01]  /*eac0*/  FMNMX.FTZ R8, R156, R5, !PT ;  /* 0x000000059c087209 */ /* 0x000fe20007810000 */
[----:B------:R-:W-:Y:S01]  /*ead0*/  UMOV UR15, 0x40000040 ;  /* 0x40000040000f7882 */ /* 0x000fe20000000000 */
[----:B------:R-:W-:Y:S01]  /*eae0*/  FSEL R155, R155, -INF , !P4 ;  /* 0xff8000009b9b7808 */ /* 0x000fe20006000000 */
[----:B------:R-:W-:Y:S01]  /*eaf0*/  @!P1 VIADD R10, R10, 0x38860 ;  /* 0x000388600a0a9836 */ /* 0x000fe20000000000 */
[----:B------:R-:W-:-:S02]  /*eb00*/  FMNMX.FTZ R5, R157, R8, !PT ;  /* 0x000000089d057209 */ /* 0x000fc40007810000 */
[C---:B------:R-:W-:Y:S02]  /*eb10*/  ISETP.GT.AND P4, PT, R15.reuse, 0x9, P2 ;  /* 0x000000090f00780c */ /* 0x040fe40001784270 */
        /* <DEDUP_REMOVED lines=8> */
[----:B------:R-:W-:Y:S02]  /*eba0*/  FMNMX.FTZ R8, R168, R5, !PT ;  /* 0x00000005a8087209 */ /* 0x000fe40007810000 */
[----:B------:R-:W-:Y:S02]  /*ebb0*/  ISETP.GT.AND P4, PT, R15, 0x11, P2 ;  /* 0x000000110f00780c */ /* 0x000fe40001784270 */
[----:B------:R-:W-:-:S02]  /*ebc0*/  FMNMX.FTZ R5, R169, R8, !PT ;  /* 0x00000008a9057209 */ /* 0x000fc40007810000 */
[----:B------:R-:W-:Y:S02]  /*ebd0*/  FSEL R158, R158, -INF , !P3 ;  /* 0xff8000009e9e7808 */ /* 0x000fe40005800000 */
        /* <DEDUP_REMOVED lines=9> */
[----:B------:R-:W-:Y:S02]  /*ec70*/  ISETP.GT.AND P4, PT, R15, RZ, P2 ;  /* 0x000000ff0f00720c */ /* 0x000fe40001784270 */
[----:B------:R-:W-:-:S02]  /*ec80*/  FMNMX.FTZ R8, R181, R8, !PT ;  /* 0x00000008b5087209 */ /* 0x000fc40007810000 */
[----:B------:R-:W-:Y:S02]  /*ec90*/  FSEL R162, R162, -INF , !P3 ;  /* 0xff800000a2a27808 */ /* 0x000fe40005800000 */
[----:B------:R-:W-:Y:S01]  /*eca0*/  ISETP.GT.AND P3, PT, R15, 0x18, P2 ;  /* 0x000000180f00780c */ /* 0x000fe20001764270 */
[----:B------:R-:W0:Y:S01]  /*ecb0*/  SHFL.BFLY PT, R5, R8, 0x2, 0x1f ;  /* 0x0c401f0008057f89 */ /* 0x000e2200000e0000 */
        /* <DEDUP_REMOVED lines=9> */
[----:B------:R-:W-:-:S02]  /*ed50*/  ISETP.GT.AND P3, PT, R15, 0x21, P2 ;  /* 0x000000210f00780c */ /* 0x000fc40001764270 */
[----:B------:R-:W-:Y:S02]  /*ed60*/  FSEL R170, R170, -INF , !P4 ;  /* 0xff800000aaaa7808 */ /* 0x000fe40006000000 */
[----:B------:R-:W-:Y:S02]  /*ed70*/  ISETP.LT.OR P3, PT, R14, 0x22, P3 ;  /* 0x000000220e00780c */ /* 0x000fe40001f61670 */
[----:B0-----:R-:W-:Y:S02]  /*ed80*/  FMNMX.FTZ R5, R8, R5, !PT ;  /* 0x0000000508057209 */ /* 0x001fe40007810000 */
[----:B------:R-:W-:Y:S02]  /*ed90*/  FMNMX.FTZ R8, R197, R12, !PT ;  /* 0x0000000cc5087209 */ /* 0x000fe40007810000 */
[----:B------:R-:W-:Y:S01]  /*eda0*/  ISETP.GT.AND P4, PT, R15, 0x28, P2 ;  /* 0x000000280f00780c */ /* 0x000fe20001784270 */
[----:B------:R-:W0:Y:S01]  /*edb0*/  SHFL.BFLY PT, R20, R5, 0x1, 0x1f ;  /* 0x0c201f0005147f89 */ /* 0x000e2200000e0000 */
        /* <DEDUP_REMOVED lines=11> */
[----:B------:R-:W-:Y:S02]  /*ee70*/  FSEL R198, R175, -INF , !P3 ;  /* 0xff800000afc67808 */ /* 0x000fe40005800000 */
[----:B0-----:R-:W-:-:S02]  /*ee80*/  FMNMX.FTZ R5, R5, R20, !PT ;  /* 0x0000001405057209 */ /* 0x001fc40007810000 */
[----:B------:R-:W-:Y:S02]  /*ee90*/  ISETP.GT.AND P3, PT, R15, 0x30, P2 ;  /* 0x000000300f00780c */ /* 0x000fe40001764270 */
[C---:B------:R-:W-:Y:S01]  /*eea0*/  FSETP.NEU.FTZ.AND P4, PT, R5.reuse, -INF , PT ;  /* 0xff8000000500780b */ /* 0x040fe20003f9d000 */
[----:B------:R-:W-:Y:S01]  /*eeb0*/  FMUL.FTZ R7, R5, UR19 ;  /* 0x0000001305077c20 */ /* 0x000fe20008410000 */
[----:B------:R-:W-:Y:S02]  /*eec0*/  FMNMX.FTZ R9, R167, R8, !PT ;  /* 0x00000008a7097209 */ /* 0x000fe40007810000 */
[----:B------:R-:W-:Y:S02]  /*eed0*/  ISETP.LT.OR P3, PT, R14, 0x31, P3 ;  /* 0x000000310e00780c */ /* 0x000fe40001f61670 */
[----:B------:R-:W-:Y:S02]  /*eee0*/  FSEL R7, R7, RZ, P4 ;  /* 0x000000ff07077208 */ /* 0x000fe40002000000 */
[----:B------:R-:W-:-:S02]  /*eef0*/  FMNMX.FTZ R20, R170, R9, !PT ;  /* 0x00000009aa147209 */ /* 0x000fc40007810000 */
[----:B------:R-:W-:Y:S01]  /*ef00*/  @!P1 PRMT R10, RZ, 0x654, R10 ;  /* 0x00000654ff0a9816 */ /* 0x000fe2000000000a */
        /* <DEDUP_REMOVED lines=13> */
[----:B------:R-:W-:Y:S01]  /*efe0*/  ISETP.GT.AND P3, PT, R15, 0x38, P2 ;  /* 0x000000380f00780c */ /* 0x000fe20001764270 */
[--C-:B------:R-:W-:Y:S01]  /*eff0*/  FFMA.FTZ R169, R169, UR19, -R7.reuse ;  /* 0x00000013a9a97c23 */ /* 0x100fe20008010807 */
[----:B0-----:R-:W-:Y:S01]  /*f000*/  FMNMX.FTZ R21, R198, R13, !PT ;  /* 0x0000000dc6157209 */ /* 0x001fe20007810000 */
[--C-:B------:R-:W-:Y:S01]  /*f010*/  FFMA.FTZ R172, R172, UR19, -R7.reuse ;  /* 0x00000013acac7c23 */ /* 0x100fe20008010807 */
[----:B------:R-:W-:Y:S01]  /*f020*/  ISETP.GT.AND P2, PT, R15, 0x39, P2 ;  /* 0x000000390f00780c */ /* 0x000fe20001744270 */
[----:B------:R0:W-:Y:S01]  /*f030*/  MUFU.EX2 R13, R174 ;  /* 0x000000ae000d7308 */ /* 0x0001e20000000800 */
[----:B------:R-:W-:Y:S01]  /*f040*/  ISETP.LT.OR P3, PT, R14, 0x39, P3 ;  /* 0x000000390e00780c */ /* 0x000fe20001f61670 */
        /* <DEDUP_REMOVED lines=8> */
[--C-:B0-----:R-:W-:Y:S01]  /*f0d0*/  FFMA.FTZ R174, R165, UR19, -R7.reuse ;  /* 0x00000013a5ae7c23 */ /* 0x101fe20008010807 */
[----:B------:R-:W-:Y:S01]  /*f0e0*/  FSEL R183, R183, -INF , !P2 ;  /* 0xff800000b7b77808 */ /* 0x000fe20005000000 */
[--C-:B------:R-:W-:Y:S01]  /*f0f0*/  FFMA.FTZ R178, R181, UR19, -R7.reuse ;  /* 0x00000013b5b27c23 */ /* 0x100fe20008010807 */
[----:B------:R-:W-:Y:S01]  /*f100*/  FMNMX.FTZ R20, R182, R15, !PT ;  /* 0x0000000fb6147209 */ /* 0x000fe20007810000 */
[--C-:B------:R-:W-:Y:S01]  /*f110*/  FFMA.FTZ R15, R160, UR19, -R7.reuse ;  /* 0x00000013a00f7c23 */ /* 0x100fe20008010807 */
[----:B------:R-:W-:Y:S01]  /*f120*/  FSEL R160, R5, RZ, P4 ;  /* 0x000000ff05a07208 */ /* 0x000fe20002000000 */
[----:B------:R-:W-:Y:S01]  /*f130*/  MUFU.EX2 R9, R9 ;  /* 0x0000000900097308 */ /* 0x000fe20000000800 */
[----:B------:R-:W-:Y:S01]  /*f140*/  FMNMX.FTZ R156, R183, R20, !PT ;  /* 0x00000014b79c7209 */ /* 0x000fe20007810000 */
[----:B------:R-:W-:-:S02]  /*f150*/  FFMA.FTZ R20, R161, UR19, -R7 ;  /* 0x00000013a1147c23 */ /* 0x000fc40008010807 */
[----:B------:R-:W-:Y:S02]  /*f160*/  FADD.FTZ R160, -R160, R11 ;  /* 0x0000000ba0a07221 */ /* 0x000fe40000010100 */
[----:B------:R-:W0:Y:S02]  /*f170*/  SHFL.BFLY PT, R157, R156, 0x2, 0x1f ;  /* 0x0c401f009c9d7f89 */ /* 0x000e2400000e0000 */
[----:B------:R-:W-:Y:S01]  /*f180*/  FMUL.FTZ R11, R160, UR19 ;  /* 0x00000013a00b7c20 */ /* 0x000fe20008410000 */
[----:B------:R-:W-:Y:S08]  /*f190*/  MUFU.EX2 R14, R14 ;  /* 0x0000000e000e7308 */ /* 0x000ff00000000800 */
[----:B------:R-:W1:Y:S08]  /*f1a0*/  MUFU.EX2 R11, R11 ;  /* 0x0000000b000b7308 */ /* 0x000e700000000800 */
[----:B------:R-:W-:Y:S01]  /*f1b0*/  MUFU.EX2 R15, R15 ;  /* 0x0000000f000f7308 */ /* 0x000fe20000000800 */
[----:B0-----:R-:W-:-:S07]  /*f1c0*/  FMNMX.FTZ R157, R156, R157, !PT ;  /* 0x0000009d9c9d7209 */ /* 0x001fce0007810000 */
[----:B------:R-:W0:Y:S01]  /*f1d0*/  MUFU.EX2 R20, R20 ;  /* 0x0000001400147308 */ /* 0x000e220000000800 */
[-C--:B-1----:R-:W-:Y:S01]  /*f1e0*/  FMUL.FTZ R24, R24, R11.reuse ;  /* 0x0000000b18187220 */ /* 0x082fe20000410000 */
[----:B------:R-:W1:Y:S01]  /*f1f0*/  SHFL.BFLY PT, R156, R157, 0x1, 0x1f ;  /* 0x0c201f009d9c7f89 */ /* 0x000e6200000e0000 */
        /* <DEDUP_REMOVED lines=22> */
[----:B------:R-:W-:Y:S01]  /*f360*/  FMUL.FTZ R64, R64, R11 ;  /* 0x0000000b40407220 */ /* 0x000fe20000410000 */
[----:B-1----:R-:W-:Y:S01]  /*f370*/  FMNMX.FTZ R7, R157, R156, !PT ;  /* 0x0000009c9d077209 */ /* 0x002fe20007810000 */
[----:B------:R-:W-:-:S02]  /*f380*/  IMAD.MOV R157, RZ, RZ, -R19 ;  /* 0x000000ffff9d7224 */ /* 0x000fc400078e0a13 */
[-C--:B------:R-:W-:Y:S01]  /*f390*/  FMUL.FTZ R65, R65, R11.reuse ;  /* 0x0000000b41417220 */ /* 0x080fe20000410000 */
[----:B------:R-:W-:Y:S01]  /*f3a0*/  FMUL.FTZ R68, R68, R11 ;  /* 0x0000000b44447220 */ /* 0x000fe20000410000 */
[C---:B------:R-:W-:Y:S01]  /*f3b0*/  FSETP.NEU.FTZ.AND P2, PT, R7.reuse, -INF , PT ;  /* 0xff8000000700780b */ /* 0x040fe20003f5d000 */
[----:B------:R-:W-:Y:S01]  /*f3c0*/  FMUL.FTZ R156, R7, UR19 ;  /* 0x00000013079c7c20 */ /* 0x000fe20008410000 */
[----:B------:R-:W-:Y:S01]  /*f3d0*/  ISETP.NE.AND P3, PT, R16, R157, PT ;  /* 0x0000009d1000720c */ /* 0x000fe20003f65270 */
[----:B------:R-:W1:Y:S01]  /*f3e0*/  MUFU.EX2 R169, R169 ;  /* 0x000000a900a97308 */ /* 0x000e620000000800 */
[-C--:B------:R-:W-:Y:S01]  /*f3f0*/  FMUL.FTZ R69, R69, R11.reuse ;  /* 0x0000000b45457220 */ /* 0x080fe20000410000 */
[-C--:B------:R-:W-:Y:S01]  /*f400*/  FMUL.FTZ R72, R72, R11.reuse ;  /* 0x0000000b48487220 */ /* 0x080fe20000410000 */
[----:B------:R-:W-:Y:S01]  /*f410*/  FSEL R160, R156, RZ, P2 ;  /* 0x000000ff9ca07208 */ /* 0x000fe20001000000 */
[----:B------:R-:W-:Y:S02]  /*f420*/  IMAD.U32 R156, RZ, RZ, UR7 ;  /* 0x00000007ff9c7e24 */ /* 0x000fe4000f8e00ff */
        /* <DEDUP_REMOVED lines=8> */
[----:B------:R-:W-:Y:S01]  /*f4b0*/  FFMA.FTZ R158, R158, UR19, -R160 ;  /* 0x000000139e9e7c23 */ /* 0x000fe200080108a0 */
        /* <DEDUP_REMOVED lines=8> */
[----:B------:R-:W2:Y:S01]  /*f540*/  MUFU.EX2 R200, R155 ;  /* 0x0000009b00c87308 */ /* 0x000ea20000000800 */
        /* <DEDUP_REMOVED lines=11> */
[----:B------:R-:W-:Y:S01]  /*f600*/  F2FP.F16.F32.PACK_AB R154, R14, R13 ;  /* 0x0000000d0e9a723e */ /* 0x000fe200000000ff */
[----:B------:R-:W-:Y:S01]  /*f610*/  FMUL.FTZ R81, R81, R11 ;  /* 0x0000000b51517220 */ /* 0x000fe20000410000 */
[----:B0-----:R-:W-:Y:S01]  /*f620*/  F2FP.F16.F32.PACK_AB R156, R20, R15 ;  /* 0x0000000f149c723e */ /* 0x001fe200000000ff */
[-C--:B------:R-:W-:Y:S01]  /*f630*/  FMUL.FTZ R84, R84, R11.reuse ;  /* 0x0000000b54547220 */ /* 0x080fe20000410000 */
[----:B-1----:R-:W-:Y:S01]  /*f640*/  F2FP.F16.F32.PACK_AB R160, R169, R168 ;  /* 0x000000a8a9a0723e */ /* 0x002fe200000000ff */
[----:B--2---:R0:W-:Y:S01]  /*f650*/  @!P3 STS [R157+0x38420], R200 ;  /* 0x038420c89d00b388 */ /* 0x0041e20000000800 */
        /* <DEDUP_REMOVED lines=16> */
[----:B------:R-:W3:Y:S01]  /*f760*/  MUFU.EX2 R181, R181 ;  /* 0x000000b500b57308 */ /* 0x000ee20000000800 */
        /* <DEDUP_REMOVED lines=16> */
[----:B---3--:R-:W-:Y:S01]  /*f870*/  F2FP.F16.F32.PACK_AB R155, R181, R12 ;  /* 0x0000000cb59b723e */ /* 0x008fe200000000ff */
        /* <DEDUP_REMOVED lines=88> */
[----:B------:R2:W-:Y:S01]  /*fe00*/  STSM.16.M88.4 [R22+0x36400], R152 ;  /* 0x0364009816007844 */ /* 0x0005e20000000200 */
[----:B------:R-:W-:Y:S01]  /*fe10*/  FFMA.FTZ R8, R11, R3, R8 ;  /* 0x000000030b087223 */ /* 0x000fe20000010008 */
[----:B------:R-:W-:Y:S01]  /*fe20*/  FFMA.FTZ R179, R200, R4, R179 ;  /* 0x00000004c8b37223 */ /* 0x000fe200000100b3 */
[----:B------:R-:W-:Y:S01]  /*fe30*/  ISETP.GT.AND P2, PT, R6, R189, PT ;  /* 0x000000bd0600720c */ /* 0x000fe20003f44270 */
[----:B------:R2:W-:Y:S01]  /*fe40*/  STSM.16.M88.4 [R23], R156 ;  /* 0x0000009c17007844 */ /* 0x0005e20000000200 */
[----:B------:R-:W-:Y:S01]  /*fe50*/  FADD.FTZ R8, R9, R8 ;  /* 0x0000000809087221 */ /* 0x000fe20000010000 */
[----:B------:R-:W0:Y:S01]  /*fe60*/  MUFU.EX2 R178, R178 ;  /* 0x000000b200b27308 */ /* 0x000e220000000800 */
[----:B-1----:R-:W-:Y:S01]  /*fe70*/  F2FP.F16.F32.PACK_AB R164, R176, R175 ;  /* 0x000000afb0a4723e */ /* 0x002fe200000000ff */
[----:B------:R2:W-:Y:S01]  /*fe80*/  STSM.16.M88.4 [R185], R160 ;  /* 0x000000a0b9007844 */ /* 0x0005e20000000200 */
[----:B------:R-:W-:Y:S01]  /*fe90*/  FADD.FTZ R179, R180, R179 ;  /* 0x000000b3b4b37221 */ /* 0x000fe20000010000 */
[----:B------:R-:W-:Y:S01]  /*fea0*/  FADD.FTZ R13, R13, R8 ;  /* 0x000000080d0d7221 */ /* 0x000fe20000010000 */
[----:B------:R-:W-:Y:S01]  /*feb0*/  UMOV UR7, UR36 ;  /* 0x0000002400077c82 */ /* 0x000fe20008000000 */
[----:B------:R-:W-:-:S02]  /*fec0*/  VIADD R6, R6, 0xffffffff ;  /* 0xffffffff06067836 */ /* 0x000fc40000000000 */
[----:B------:R-:W-:Y:S01]  /*fed0*/  FADD.FTZ R12, R12, R179 ;  /* 0x000000b30c0c7221 */ /* 0x000fe20000010000 */
[----:B------:R-:W-:Y:S01]  /*fee0*/  MUFU.EX2 R201, R201 ;  /* 0x000000c900c97308 */ /* 0x000fe20000000800 */
[----:B------:R-:W-:Y:S01]  /*fef0*/  FADD.FTZ R14, R14, R13 ;  /* 0x0000000d0e0e7221 */ /* 0x000fe20000010000 */
[----:B------:R-:W-:Y:S02]  /*ff00*/  IMAD.MOV.U32 R11, RZ, RZ, R5 ;  /* 0x000000ffff0b7224 */ /* 0x000fe400078e0005 */
[----:B------:R-:W-:Y:S01]  /*ff10*/  FADD.FTZ R181, R181, R12 ;  /* 0x0000000cb5b57221 */ /* 0x000fe20000010000 */
[----:B------:R-:W-:Y:S02]  /*ff20*/  IMAD.MOV.U32 R12, RZ, RZ, R7 ;  /* 0x000000ffff0c7224 */ /* 0x000fe400078e0007 */
[----:B------:R-:W-:Y:S01]  /*ff30*/  FADD.FTZ R15, R15, R14 ;  /* 0x0000000e0f0f7221 */ /* 0x000fe20000010000 */
[----:B------:R-:W-:Y:S01]  /*ff40*/  FADD.FTZ R170, R170, R181 ;  /* 0x000000b5aaaa7221 */ /* 0x000fe20000010000 */
[----:B------:R-:W1:Y:S01]  /*ff50*/  MUFU.EX2 R204, R204 ;  /* 0x000000cc00cc7308 */ /* 0x000e620000000800 */
        /* <DEDUP_REMOVED lines=11> */
[----:B-1----:R-:W-:Y:S01]  /*10010*/  F2FP.F16.F32.PACK_AB R165, R204, R201 ;  /* 0x000000c9cca5723e */ /* 0x002fe200000000ff */
[----:B------:R-:W-:Y:S01]  /*10020*/  FADD.FTZ R169, R169, R168 ;  /* 0x000000a8a9a97221 */ /* 0x000fe20000010000 */
[----:B------:R-:W-:-:S03]  /*10030*/  FADD.FTZ R198, R198, R197 ;  /* 0x000000c5c6c67221 */ /* 0x000fc60000010000 */
[----:B------:R-:W-:Y:S01]  /*10040*/  FADD.FTZ R172, R172, R169 ;  /* 0x000000a9acac7221 */ /* 0x000fe20000010000 */
[----:B------:R-:W-:-:S03]  /*10050*/  FADD.FTZ R199, R199, R198 ;  /* 0x000000c6c7c77221 */ /* 0x000fc60000010000 */
[----:B------:R-:W-:Y:S01]  /*10060*/  FADD.FTZ R172, R173, R172 ;  /* 0x000000acadac7221 */ /* 0x000fe20000010000 */
[----:B------:R-:W-:-:S03]  /*10070*/  FADD.FTZ R202, R202, R199 ;  /* 0x000000c7caca7221 */ /* 0x000fc60000010000 */
[----:B------:R-:W-:Y:S01]  /*10080*/  FADD.FTZ R175, R175, R172 ;  /* 0x000000acafaf7221 */ /* 0x000fe20000010000 */
[----:B------:R-:W-:Y:S01]  /*10090*/  FADD.FTZ R201, R201, R202 ;  /* 0x000000cac9c97221 */ /* 0x000fe20000010000 */
[----:B0-----:R-:W-:Y:S02]  /*100a0*/  F2FP.F16.F32.PACK_AB R167, R206, R203 ;  /* 0x000000cbcea7723e */ /* 0x001fe400000000ff */
[----:B------:R-:W-:Y:S01]  /*100b0*/  FADD.FTZ R176, R176, R175 ;  /* 0x000000afb0b07221 */ /* 0x000fe20000010000 */
[----:B------:R-:W-:Y:S02]  /*100c0*/  FADD.FTZ R204, R204, R201 ;  /* 0x000000c9cccc7221 */ /* 0x000fe40000010000 */
[----:B------:R2:W-:Y:S01]  /*100d0*/  STSM.16.M88.4 [R184], R164 ;  /* 0x000000a4b8007844 */ /* 0x0005e20000000200 */
[----:B------:R-:W-:Y:S01]  /*100e0*/  WARPGROUP.ARRIVE ;  /* 0x00000000000079c5 */ /* 0x000fe20000000000 */
[----:B------:R-:W-:Y:S01]  /*100f0*/  FADD.FTZ R3, R177, R176 ;  /* 0x000000b0b1037221 */ /* 0x000fe20000010000 */
[----:B------:R-:W-:-:S03]  /*10100*/  FADD.FTZ R203, R203, R204 ;  /* 0x000000cccbcb7221 */ /* 0x000fc60000010000 */
[----:B------:R-:W-:Y:S01]  /*10110*/  FADD.FTZ R3, R178, R3 ;  /* 0x00000003b2037221 */ /* 0x000fe20000010000 */
[----:B------:R-:W-:Y:S01]  /*10120*/  HGMMA.64x256x16.F32 R24, R152, gdesc[UR8].tnspB, R24, gsb0 ;  /* 0x43e0000898187df0 */ /* 0x000fe20008000818 */
[----:B------:R-:W-:Y:S01]  /*10130*/  UMOV UR11, 0x40000040 ;  /* 0x40000040000b7882 */ /* 0x000fe20000000000 */
[----:B------:R-:W-:Y:S01]  /*10140*/  FADD.FTZ R4, R206, R203 ;  /* 0x000000cbce047221 */ /* 0x000fe20000010000 */
        /* <DEDUP_REMOVED lines=26> */
.L_x_2071:
[----:B------:R-:W1:Y:S01]  /*102f0*/  SHFL.BFLY PT, R0, R3, 0x2, 0x1f ;  /* 0x0c401f0003007f89 */ /* 0x000e6200000e0000 */
[----:B------:R-:W-:Y:S02]  /*10300*/  IMAD.MOV R15, RZ, RZ, -R19 ;  /* 0x000000ffff0f7224 */ /* 0x000fe400078e0a13 */
[----:B--2---:R-:W-:Y:S01]  /*10310*/  IMAD.U32 R10, RZ, RZ, UR19 ;  /* 0x00000013ff0a7e24 */ /* 0x004fe2000f8e00ff */
[----:B------:R-:W2:Y:S01]  /*10320*/  SHFL.BFLY PT, R9, R4, 0x2, 0x1f ;  /* 0x0c401f0004097f89 */ /* 0x000ea200000e0000 */
[----:B------:R-:W-:Y:S01]  /*10330*/  VIADD R219, R219, 0x1 ;  /* 0x00000001dbdb7836 */ /* 0x000fe20000000000 */
[----:B------:R-:W-:Y:S08]  /*10340*/  BAR.ARV 0x8, 0x100 ;  /* 0x0204000000007b1d */ /* 0x000ff00000002000 */
[----:B------:R-:W-:Y:S01]  /*10350*/  BAR.SYNC.DEFER_BLOCKING 0xf, 0x100 ;  /* 0x03c4000000007b1d */ /* 0x000fe20000010000 */
[----:B------:R-:W-:Y:S01]  /*10360*/  ISETP.NE.AND P0, PT, R16, R15, PT ;  /* 0x0000000f1000720c */ /* 0x000fe20003f05270 */
[----:B-1----:R-:W-:Y:S01]  /*10370*/  FADD.FTZ R0, R0, R3 ;  /* 0x0000000300007221 */ /* 0x002fe20000010000 */
[----:B------:R-:W-:-:S02]  /*10380*/  IMAD.MOV.U32 R3, RZ, RZ, -0x800000 ;  /* 0xff800000ff037424 */ /* 0x000fc400078e00ff */
[----:B--2---:R-:W-:Y:S02]  /*10390*/  FADD.FTZ R6, R9, R4 ;  /* 0x0000000409067221 */ /* 0x004fe40000010000 */
[----:B------:R-:W1:Y:S01]  /*103a0*/  SHFL.BFLY PT, R11, R0, 0x1, 0x1f ;  /* 0x0c201f00000b7f89 */ /* 0x000e6200000e0000 */
[----:B------:R-:W-:Y:S02]  /*103b0*/  IMAD.MOV.U32 R9, RZ, RZ, RZ ;  /* 0x000000ffff097224 */ /* 0x000fe400078e00ff */
[----:B------:R-:W-:Y:S01]  /*103c0*/  IMAD.MOV.U32 R4, RZ, RZ, RZ ;  /* 0x000000ffff047224 */ /* 0x000fe200078e00ff */
[----:B------:R-:W2:Y:S01]  /*103d0*/  SHFL.BFLY PT, R13, R6, 0x1, 0x1f ;  /* 0x0c201f00060d7f89 */ /* 0x000ea200000e0000 */
[----:B-1----:R-:W-:Y:S01]  /*103e0*/  FADD.FTZ R11, R0, R11 ;  /* 0x0000000b000b7221 */ /* 0x002fe20000010000 */
[----:B------:R-:W-:Y:S01]  /*103f0*/  IMAD.U32 R0, RZ, RZ, UR36 ;  /* 0x00000024ff007e24 */ /* 0x000fe2000f8e00ff */
[----:B------:R-:W-:Y:S01]  /*10400*/  UIADD3 UR36, UR36, 0x1, URZ ;  /* 0x0000000124247890 */ /* 0x000fe2000fffe03f */
[----:B--2---:R-:W-:-:S02]  /*10410*/  FADD.FTZ R8, R6, R13 ;  /* 0x0000000d06087221 */ /* 0x004fc40000010000 */
[----:B------:R-:W-:Y:S01]  /*10420*/  FSETP.NE.FTZ.AND P1, PT, R11, RZ, PT ;  /* 0x000000ff0b00720b */ /* 0x000fe20003f35000 */
[----:B------:R-:W-:Y:S01]  /*10430*/  @!P0 IMAD R0, R0, 0x40, R17 ;  /* 0x0000004000008824 */ /* 0x000fe200078e0211 */
[----:B------:R-:W-:Y:S01]  /*10440*/  UISETP.NE.AND UP0, UPT, UR36, 0x2, UPT ;  /* 0x000000022400788c */ /* 0x000fe2000bf05270 */
[----:B------:R-:W-:Y:S01]  /*10450*/  IMAD.U32 R13, RZ, RZ, UR19 ;  /* 0x00000013ff0d7e24 */ /* 0x000fe2000f8e00ff */
[----:B------:R-:W-:Y:S02]  /*10460*/  FSETP.NE.FTZ.AND P2, PT, R8, RZ, PT ;  /* 0x000000ff0800720b */ /* 0x000fe40003f55000 */
[----:B------:R-:W-:Y:S01]  /*10470*/  @!P0 LEA R12, R0, UR37, 0x2 ;  /* 0x00000025000c8c11 */ /* 0x000fe2000f8e10ff */
[----:B------:R-:W-:Y:S01]  /*10480*/  USEL UR4, URZ, 0x1, UP0 ;  /* 0x000000013f047887 */ /* 0x000fe20008000000 */
[----:B------:R-:W-:Y:S01]  /*10490*/  IMAD.MOV.U32 R0, RZ, RZ, -0x800000 ;  /* 0xff800000ff007424 */ /* 0x000fe200078e00ff */
[----:B------:R-:W-:-:S04]  /*104a0*/  USEL UR36, UR36, URZ, UP0 ;  /* 0x0000003f24247287 */ /* 0x000fc80008000000 */
[----:B------:R-:W1:Y:S01]  /*104b0*/  @P1 MUFU.RCP R9, R11 ;  /* 0x0000000b00091308 */ /* 0x000e620000001000 */
[----:B------:R-:W-:Y:S01]  /*104c0*/  @P1 FMUL.FTZ R10, R10, 0.69314718246459960938 ;  /* 0x3f3172180a0a1820 */ /* 0x000fe20000410000 */
[----:B------:R-:W-:-:S06]  /*104d0*/  LOP3.LUT R2, R2, UR4, RZ, 0x3c, !PT ;  /* 0x0000000402027c12 */ /* 0x000fcc000f8e3cff */
[----:B------:R-:W2:Y:S08]  /*104e0*/  @P2 MUFU.RCP R4, R8 ;  /* 0x0000000800042308 */ /* 0x000eb00000001000 */
[----:B------:R-:W3:Y:S01]  /*104f0*/  @P1 MUFU.LG2 R11, R11 ;  /* 0x0000000b000b1308 */ /* 0x000ee20000000c00 */
[----:B-1----:R-:W-:Y:S01]  /*10500*/  @!P0 STS [R12+0x38400], R9 ;  /* 0x038400090c008388 */ /* 0x002fe20000000800 */
[-C--:B------:R-:W-:Y:S01]  /*10510*/  FMUL.FTZ R207, R24, R9.reuse ;  /* 0x0000000918cf7220 */ /* 0x080fe20000410000 */
        /* <DEDUP_REMOVED lines=65> */
[----:B--2---:R-:W-:Y:S01]  /*10930*/  @P2 FMUL.FTZ R12, R13, 0.69314718246459960938 ;  /* 0x3f3172180d0c2820 */ /* 0x004fe20000410000 */
[----:B---3--:R-:W-:Y:S01]  /*10940*/  @P1 FMUL.FTZ R11, R11, 0.69314718246459960938 ;  /* 0x3f3172180b0b1820 */ /* 0x008fe20000410000 */
[----:B-1----:R-:W-:Y:S01]  /*10950*/  @P2 FMUL.FTZ R9, R8, 0.69314718246459960938 ;  /* 0x3f31721808092820 */ /* 0x002fe20000410000 */
        /* <DEDUP_REMOVED lines=68> */
.L_x_2009:
[----:B------:R-:W0:Y:S08]  /*10da0*/  S2UR UR4, SR_CgaCtaId ;  /* 0x00000000000479c3 */ /* 0x000e300000008800 */
[----:B------:R-:W-:Y:S06]  /*10db0*/  BAR.SYNC.DEFER_BLOCKING 0x5, 0x180 ;  /* 0x0146000000007b1d */ /* 0x000fec0000010000 */
[----:B------:R-:W-:Y:S01]  /*10dc0*/  UMOV UR37, 0x400 ;  /* 0x0000040000257882 */ /* 0x000fe20000000000 */
[----:B------:R-:W-:Y:S01]  /*10dd0*/  BSSY B0, `(.L_x_2089) ;  /* 0x000029e000007945 */ /* 0x000fe20003800000 */
[----:B0-----:R-:W-:-:S09]  /*10de0*/  ULEA UR37, UR4, UR37, 0x18 ;  /* 0x0000002504257291 */ /* 0x001fd2000f8ec03f */
[----:B------:R-:W0:Y:S01]  /*10df0*/  LDS R167, [UR37+0x388d0] ;  /* 0x0388d025ffa77984 */ /* 0x000e220008000800 */
[----:B------:R-:W-:Y:S06]  /*10e00*/  BAR.ARV 0x4, 0x180 ;  /* 0x0106000000007b1d */ /* 0x000fec0000002000 */
[----:B------:R-:W-:Y:S05]  /*10e10*/  @P0 BRA `(.L_x_2090) ;  /* 0x0000001c00800947 */ /* 0x000fea0003800000 */
[----:B------:R-:W1:Y:S01]  /*10e20*/  S2UR UR6, SR_SWINHI ;  /* 0x00000000000679c3 */ /* 0x000e620000002f00 */
[----:B------:R-:W-:-:S07]  /*10e30*/  IMAD R7, R218, 0x40, R186 ;  /* 0x00000040da077824 */ /* 0x000fce00078e02ba */
[----:B------:R-:W-:Y:S01]  /*10e40*/  BAR.SYNC.DEFER_BLOCKING 0x1, 0x100 ;  /* 0x0044000000007b1d */ /* 0x000fe20000010000 */
        /* <DEDUP_REMOVED lines=10> */
[----:B------:R-:W-:Y:S01]  /*10ef0*/  F2FP.F16.F32.PACK_AB R129, R160, R159 ;  /* 0x0000009fa081723e */ /* 0x000fe200000000ff */
[----:B------:R-:W-:Y:S01]  /*10f00*/  UMOV UR4, UR37 ;  /* 0x0000002500047c82 */ /* 0x000fe20008000000 */
[----:B-1----:R-:W-:Y:S01]  /*10f10*/  UMOV UR5, UR6 ;  /* 0x0000000600057c82 */ /* 0x002fe20008000000 */
[----:B------:R-:W-:Y:S01]  /*10f20*/  F2FP.F16.F32.PACK_AB R136, R137, R136 ;  /* 0x000000888988723e */ /* 0x000fe200000000ff */
[----:B------:R-:W-:Y:S01]  /*10f30*/  IMAD.U32 R80, RZ, RZ, UR4 ;  /* 0x00000004ff507e24 */ /* 0x000fe2000f8e00ff */
[----:B------:R-:W-:Y:S01]  /*10f40*/  F2FP.F16.F32.PACK_AB R144, R145, R144 ;  /* 0x000000909190723e */ /* 0x000fe200000000ff */
[----:B------:R-:W-:Y:S01]  /*10f50*/  IMAD.U32 R81, RZ, RZ, UR5 ;  /* 0x00000005ff517e24 */ /* 0x000fe2000f8e00ff */
[----:B------:R-:W-:-:S02]  /*10f60*/  F2FP.F16.F32.PACK_AB R137, R164, R163 ;  /* 0x000000a3a489723e */ /* 0x000fc400000000ff */
[----:B------:R-:W-:Y:S01]  /*10f70*/  F2FP.F16.F32.PACK_AB R145, R147, R146 ;  /* 0x000000929391723e */ /* 0x000fe200000000ff */
[--C-:B------:R-:W-:Y:S01]  /*10f80*/  IMAD.WIDE R4, R225, 0x2, R80.reuse ;  /* 0x00000002e1047825 */ /* 0x100fe200078e0250 */
[----:B------:R-:W-:Y:S02]  /*10f90*/  F2FP.F16.F32.PACK_AB R146, R149, R148 ;  /* 0x000000949592723e */ /* 0x000fe400000000ff */
[----:B------:R-:W-:Y:S01]  /*10fa0*/  F2FP.F16.F32.PACK_AB R147, R151, R150 ;  /* 0x000000969793723e */ /* 0x000fe200000000ff */
[----:B------:R-:W-:Y:S01]  /*10fb0*/  IMAD.WIDE R80, R7, 0x2, R80 ;  /* 0x0000000207507825 */ /* 0x000fe200078e0250 */
[C---:B------:R-:W-:Y:S02]  /*10fc0*/  IADD3 R49, P1, R4.reuse, 0x20, RZ ;  /* 0x0000002004317810 */ /* 0x040fe40007f3e0ff */
[C---:B------:R-:W-:Y:S02]  /*10fd0*/  IADD3 R53, P0, R4.reuse, 0x40, RZ ;  /* 0x0000004004357810 */ /* 0x040fe40007f1e0ff */
[----:B------:R-:W-:Y:S01]  /*10fe0*/  LOP3.LUT R8, R49, 0x380, RZ, 0xc0, !PT ;  /* 0x0000038031087812 */ /* 0x000fe200078ec0ff */
[--C-:B------:R-:W-:Y:S01]  /*10ff0*/  IMAD.X R131, RZ, RZ, R5.reuse, P1 ;  /* 0x000000ffff837224 */ /* 0x100fe200008e0605 */
[----:B------:R-:W-:Y:S01]  /*11000*/  IADD3 R61, P3, R4, 0x2000, RZ ;  /* 0x00002000043d7810 */ /* 0x000fe20007f7e0ff */
[----:B------:R-:W-:Y:S01]  /*11010*/  IMAD.X R135, RZ, RZ, R5, P0 ;  /* 0x000000ffff877224 */ /* 0x000fe200000e0605 */
[----:B------:R-:W-:-:S02]  /*11020*/  SHF.R.U64 R8, R8, 0x3, RZ ;  /* 0x0000000308087819 */ /* 0x000fc400000012ff */
[----:B------:R-:W-:Y:S01]  /*11030*/  IADD3 R24, P1, R4, 0x4000, RZ ;  /* 0x0000400004187810 */ /* 0x000fe20007f3e0ff */
[--C-:B------:R-:W-:Y:S01]  /*11040*/  IMAD.X R9, RZ, RZ, R5.reuse, P3 ;  /* 0x000000ffff097224 */ /* 0x100fe200018e0605 */
[----:B------:R-:W-:Y:S02]  /*11050*/  LOP3.LUT R130, R8, R49, RZ, 0x3c, !PT ;  /* 0x0000003108827212 */ /* 0x000fe400078e3cff */
[----:B------:R-:W-:Y:S01]  /*11060*/  LOP3.LUT R8, R53, 0x380, RZ, 0xc0, !PT ;  /* 0x0000038035087812 */ /* 0x000fe200078ec0ff */
[--C-:B------:R-:W-:Y:S01]  /*11070*/  IMAD.X R25, RZ, RZ, R5.reuse, P1 ;  /* 0x000000ffff197224 */ /* 0x100fe200008e0605 */
[----:B------:R-:W-:Y:S02]  /*11080*/  IADD3 R48, P6, R4, 0x2020, RZ ;  /* 0x0000202004307810 */ /* 0x000fe40007fde0ff */
[----:B------:R-:W-:Y:S02]  /*11090*/  SHF.R.U64 R8, R8, 0x3, RZ ;  /* 0x0000000308087819 */ /* 0x000fe400000012ff */
[----:B------:R-:W-:Y:S01]  /*110a0*/  LOP3.LUT R44, R61, 0x380, RZ, 0xc0, !PT ;  /* 0x000003803d2c7812 */ /* 0x000fe200078ec0ff */
[----:B------:R-:W-:Y:S01]  /*110b0*/  IMAD.X R11, RZ, RZ, R5, P6 ;  /* 0x000000ffff0b7224 */ /* 0x000fe200030e0605 */
[----:B------:R-:W-:-:S02]  /*110c0*/  IADD3 R12, P5, R4, 0x2040, RZ ;  /* 0x00002040040c7810 */ /* 0x000fc40007fbe0ff */
[----:B------:R-:W-:Y:S02]  /*110d0*/  LOP3.LUT R134, R8, R53, RZ, 0x3c, !PT ;  /* 0x0000003508867212 */ /* 0x000fe400078e3cff */
[----:B------:R-:W-:Y:S01]  /*110e0*/  LOP3.LUT R53, R24, 0x380, RZ, 0xc0, !PT ;  /* 0x0000038018357812 */ /* 0x000fe200078ec0ff */
[--C-:B------:R-:W-:Y:S01]  /*110f0*/  IMAD.X R13, RZ, RZ, R5.reuse, P5 ;  /* 0x000000ffff0d7224 */ /* 0x100fe200028e0605 */
[----:B------:R-:W-:Y:S02]  /*11100*/  IADD3 R57, P4, R4, 0x60, RZ ;  /* 0x0000006004397810 */ /* 0x000fe40007f9e0ff */
[----:B------:R-:W-:Y:S02]  /*11110*/  SHF.R.U64 R44, R44, 0x3, RZ ;  /* 0x000000032c2c7819 */ /* 0x000fe400000012ff */
[C---:B------:R-:W-:Y:S01]  /*11120*/  LOP3.LUT R45, R4.reuse, 0x380, RZ, 0xc0, !PT ;  /* 0x00000380042d7812 */ /* 0x040fe200078ec0ff */
[----:B------:R-:W-:Y:S01]  /*11130*/  IMAD.X R139, RZ, RZ, R5, P4 ;  /* 0x000000ffff8b7224 */ /* 0x000fe200020e0605 */
[----:B------:R-:W-:-:S02]  /*11140*/  IADD3 R41, P6, R4, 0x6000, RZ ;  /* 0x0000600004297810 */ /* 0x000fc40007fde0ff */
[C---:B------:R-:W-:Y:S02]  /*11150*/  IADD3 R14, P2, R4.reuse, 0x2060, RZ ;  /* 0x00002060040e7810 */ /* 0x040fe40007f5e0ff */
[----:B------:R-:W-:Y:S01]  /*11160*/  SHF.R.U64 R53, R53, 0x3, RZ ;  /* 0x0000000335357819 */ /* 0x000fe200000012ff */
[--C-:B------:R-:W-:Y:S01]  /*11170*/  IMAD.X R115, RZ, RZ, R5.reuse, P6 ;  /* 0x000000ffff737224 */ /* 0x100fe200030e0605 */
[C---:B------:R-:W-:Y:S01]  /*11180*/  IADD3 R36, P3, R4.reuse, 0x4060, RZ ;  /* 0x0000406004247810 */ /* 0x040fe20007f7e0ff */
[--C-:B------:R-:W-:Y:S01]  /*11190*/  IMAD.X R15, RZ, RZ, R5.reuse, P2 ;  /* 0x000000ffff0f7224 */ /* 0x100fe200010e0605 */
[----:B------:R-:W-:Y:S02]  /*111a0*/  IADD3 R40, P5, R4, 0x6020, RZ ;  /* 0x0000602004287810 */ /* 0x000fe40007fbe0ff */
[----:B------:R-:W-:Y:S01]  /*111b0*/  LOP3.LUT R8, R44, R61, RZ, 0x3c, !PT ;  /* 0x0000003d2c087212 */ /* 0x000fe200078e3cff */
[--C-:B------:R-:W-:Y:S01]  /*111c0*/  IMAD.X R37, RZ, RZ, R5.reuse, P3 ;  /* 0x000000ffff257224 */ /* 0x100fe200018e0605 */
[----:B------:R-:W-:Y:S01]  /*111d0*/  IADD3 R32, P4, R4, 0x4040, RZ ;  /* 0x0000404004207810 */ /* 0x000fe20007f9e0ff */
[----:B------:R-:W-:Y:S01]  /*111e0*/  IMAD.X R119, RZ, RZ, R5, P5 ;  /* 0x000000ffff777224 */ /* 0x000fe200028e0605 */
[----:B------:R-:W-:-:S02]  /*111f0*/  SHF.R.U64 R45, R45, 0x3, RZ ;  /* 0x000000032d2d7819 */ /* 0x000fc400000012ff */
[----:B------:R-:W-:Y:S01]  /*11200*/  LOP3.LUT R44, R41, 0x380, RZ, 0xc0, !PT ;  /* 0x00000380292c7812 */ /* 0x000fe200078ec0ff */
[--C-:B------:R-:W-:Y:S01]  /*11210*/  IMAD.X R33, RZ, RZ, R5.reuse, P4 ;  /* 0x000000ffff217224 */ /* 0x100fe200020e0605 */
[----:B------:R-:W-:Y:S02]  /*11220*/  LOP3.LUT R24, R53, R24, RZ, 0x3c, !PT ;  /* 0x0000001835187212 */ /* 0x000fe400078e3cff */
[----:B------:R-:W-:Y:S02]  /*11230*/  LOP3.LUT R53, R40, 0x380, RZ, 0xc0, !PT ;  /* 0x0000038028357812 */ /* 0x000fe400078ec0ff */
[C---:B------:R-:W-:Y:S02]  /*11240*/  IADD3 R28, P0, R4.reuse, 0x4020, RZ ;  /* 0x00004020041c7810 */ /* 0x040fe40007f1e0ff */
[C---:B------:R-:W-:Y:S02]  /*11250*/  IADD3 R20, P2, R4.reuse, 0x6040, RZ ;  /* 0x0000604004147810 */ /* 0x040fe40007f5e0ff */
[----:B------:R-:W-:Y:S01]  /*11260*/  IADD3 R7, P1, R4, 0x6060, RZ ;  /* 0x0000606004077810 */ /* 0x000fe20007f3e0ff */
[--C-:B------:R-:W-:Y:S01]  /*11270*/  IMAD.X R29, RZ, RZ, R5.reuse, P0 ;  /* 0x000000ffff1d7224 */ /* 0x100fe200000e0605 */
[----:B------:R-:W-:Y:S01]  /*11280*/  LOP3.LUT R4, R45, R4, RZ, 0x3c, !PT ;  /* 0x000000042d047212 */ /* 0x000fe200078e3cff */
[--C-:B------:R-:W-:Y:S01]  /*11290*/  IMAD.X R123, RZ, RZ, R5.reuse, P2 ;  /* 0x000000ffff7b7224 */ /* 0x100fe200010e0605 */
[----:B------:R-:W-:Y:S01]  /*112a0*/  LOP3.LUT R10, R57, 0x380, RZ, 0xc0, !PT ;  /* 0x00000380390a7812 */ /* 0x000fe200078ec0ff */
[----:B------:R-:W-:Y:S01]  /*112b0*/  IMAD.X R127, RZ, RZ, R5, P1 ;  /* 0x000000ffff7f7224 */ /* 0x000fe200008e0605 */
[----:B------:R-:W-:-:S02]  /*112c0*/  SHF.R.U64 R44, R44, 0x3, RZ ;  /* 0x000000032c2c7819 */ /* 0x000fc400000012ff */
[----:B------:R-:W-:Y:S02]  /*112d0*/  IADD3 R69, P3, R80, 0x2000, RZ ;  /* 0x0000200050457810 */ /* 0x000fe40007f7e0ff */
[----:B------:R-:W-:Y:S02]  /*112e0*/  LOP3.LUT R45, R48, 0x380, RZ, 0xc0, !PT ;  /* 0x00000380302d7812 */ /* 0x000fe400078ec0ff */
[----:B------:R-:W-:Y:S02]  /*112f0*/  SHF.R.U64 R53, R53, 0x3, RZ ;  /* 0x0000000335357819 */ /* 0x000fe400000012ff */
[----:B------:R-:W-:Y:S02]  /*11300*/  IADD3 R65, P4, R80, 0x3000, RZ ;  /* 0x0000300050417810 */ /* 0x000fe40007f9e0ff */
[----:B------:R-:W-:Y:S02]  /*11310*/  SHF.R.U64 R10, R10, 0x3, RZ ;  /* 0x000000030a0a7819 */ /* 0x000fe400000012ff */
[----:B------:R-:W-:-:S02]  /*11320*/  LOP3.LUT R114, R44, R41, RZ, 0x3c, !PT ;  /* 0x000000292c727212 */ /* 0x000fc400078e3cff */
[----:B------:R-:W-:Y:S02]  /*11330*/  LOP3.LUT R68, R69, 0x380, RZ, 0xc0, !PT ;  /* 0x0000038045447812 */ /* 0x000fe400078ec0ff */
[----:B------:R-:W-:Y:S02]  /*11340*/  SHF.R.U64 R45, R45, 0x3, RZ ;  /* 0x000000032d2d7819 */ /* 0x000fe400000012ff */
[----:B------:R-:W-:Y:S02]  /*11350*/  LOP3.LUT R41, R20, 0x380, RZ, 0xc0, !PT ;  /* 0x0000038014297812 */ /* 0x000fe400078ec0ff */
[----:B------:R-:W-:Y:S02]  /*11360*/  LOP3.LUT R118, R53, R40, RZ, 0x3c, !PT ;  /* 0x0000002835767212 */ /* 0x000fe400078e3cff */
[----:B------:R-:W-:Y:S02]  /*11370*/  LOP3.LUT R64, R65, 0x380, RZ, 0xc0, !PT ;  /* 0x0000038041407812 */ /* 0x000fe400078ec0ff */
[----:B------:R-:W-:-:S02]  /*11380*/  LOP3.LUT R40, R7, 0x380, RZ, 0xc0, !PT ;  /* 0x0000038007287812 */ /* 0x000fc400078ec0ff */
[----:B------:R-:W-:Y:S02]  /*11390*/  LOP3.LUT R138, R10, R57, RZ, 0x3c, !PT ;  /* 0x000000390a8a7212 */ /* 0x000fe400078e3cff */
[----:B------:R-:W-:Y:S02]  /*113a0*/  SHF.R.U64 R68, R68, 0x3, RZ ;  /* 0x0000000344447819 */ /* 0x000fe400000012ff */
[----:B------:R-:W-:Y:S02]  /*113b0*/  LOP3.LUT R10, R45, R48, RZ, 0x3c, !PT ;  /* 0x000000302d0a7212 */ /* 0x000fe400078e3cff */
[----:B------:R-:W-:Y:S02]  /*113c0*/  SHF.R.U64 R41, R41, 0x3, RZ ;  /* 0x0000000329297819 */ /* 0x000fe400000012ff */
[----:B------:R-:W-:Y:S02]  /*113d0*/  LOP3.LUT R45, R12, 0x380, RZ, 0xc0, !PT ;  /* 0x000003800c2d7812 */ /* 0x000fe400078ec0ff */
[----:B------:R-:W-:-:S02]  /*113e0*/  LOP3.LUT R49, R14, 0x380, RZ, 0xc0, !PT ;  /* 0x000003800e317812 */ /* 0x000fc400078ec0ff */
[----:B------:R-:W-:Y:S02]  /*113f0*/  SHF.R.U64 R64, R64, 0x3, RZ ;  /* 0x0000000340407819 */ /* 0x000fe400000012ff */
[----:B------:R-:W-:Y:S02]  /*11400*/  SHF.R.U64 R40, R40, 0x3, RZ ;  /* 0x0000000328287819 */ /* 0x000fe400000012ff */
[----:B------:R-:W-:Y:S01]  /*11410*/  LOP3.LUT R68, R68, R69, RZ, 0x3c, !PT ;  /* 0x0000004544447212 */ /* 0x000fe200078e3cff */
[----:B------:R-:W-:Y:S01]  /*11420*/  IMAD.X R69, RZ, RZ, R81, P3 ;  /* 0x000000ffff457224 */ /* 0x000fe200018e0651 */
[----:B------:R-:W-:Y:S02]  /*11430*/  LOP3.LUT R122, R41, R20, RZ, 0x3c, !PT ;  /* 0x00000014297a7212 */ /* 0x000fe400078e3cff */
[----:B------:R-:W-:Y:S02]  /*11440*/  SHF.R.U64 R45, R45, 0x3, RZ ;  /* 0x000000032d2d7819 */ /* 0x000fe400000012ff */
[----:B------:R-:W-:-:S02]  /*11450*/  SHF.R.U64 R49, R49, 0x3, RZ ;  /* 0x0000000331317819 */ /* 0x000fc400000012ff */
[----:B------:R-:W-:Y:S02]  /*11460*/  IADD3 R73, P2, R80, 0x1000, RZ ;  /* 0x0000100050497810 */ /* 0x000fe40007f5e0ff */
[----:B------:R-:W-:Y:S01]  /*11470*/  LOP3.LUT R64, R64, R65, RZ, 0x3c, !PT ;  /* 0x0000004140407212 */ /* 0x000fe200078e3cff */
[----:B------:R-:W-:Y:S01]  /*11480*/  IMAD.X R65, RZ, RZ, R81, P4 ;  /* 0x000000ffff417224 */ /* 0x000fe200020e0651 */
[----:B------:R-:W-:Y:S02]  /*11490*/  IADD3 R41, P3, R80, 0x9000, RZ ;  /* 0x0000900050297810 */ /* 0x000fe40007f7e0ff */
[----:B------:R-:W-:Y:S02]  /*114a0*/  LOP3.LUT R126, R40, R7, RZ, 0x3c, !PT ;  /* 0x00000007287e7212 */ /* 0x000fe400078e3cff */
[----:B------:R-:W-:Y:S02]  /*114b0*/  IADD3 R7, P4, R80, 0xa000, RZ ;  /* 0x0000a00050077810 */ /* 0x000fe40007f9e0ff */
[----:B------:R-:W-:-:S02]  /*114c0*/  LOP3.LUT R12, R45, R12, RZ, 0x3c, !PT ;  /* 0x0000000c2d0c7212 */ /* 0x000fc400078e3cff */
[----:B------:R-:W-:Y:S02]  /*114d0*/  LOP3.LUT R14, R49, R14, RZ, 0x3c, !PT ;  /* 0x0000000e310e7212 */ /* 0x000fe400078e3cff */
[----:B------:R-:W-:Y:S02]  /*114e0*/  LOP3.LUT R72, R73, 0x380, RZ, 0xc0, !PT ;  /* 0x0000038049487812 */ /* 0x000fe400078ec0ff */
[----:B------:R-:W-:Y:S02]  /*114f0*/  LOP3.LUT R40, R41, 0x380, RZ, 0xc0, !PT ;  /* 0x0000038029287812 */ /* 0x000fe400078ec0ff */
[----:B------:R-:W-:Y:S02]  /*11500*/  LOP3.LUT R57, R28, 0x380, RZ, 0xc0, !PT ;  /* 0x000003801c397812 */ /* 0x000fe400078ec0ff */
[----:B------:R-:W-:Y:S02]  /*11510*/  LOP3.LUT R45, R32, 0x380, RZ, 0xc0, !PT ;  /* 0x00000380202d7812 */ /* 0x000fe400078ec0ff */
[----:B------:R-:W-:-:S02]  /*11520*/  LOP3.LUT R49, R36, 0x380, RZ, 0xc0, !PT ;  /* 0x0000038024317812 */ /* 0x000fc400078ec0ff */
[----:B------:R-:W-:Y:S02]  /*11530*/  LOP3.LUT R20, R7, 0x380, RZ, 0xc0, !PT ;  /* 0x0000038007147812 */ /* 0x000fe400078ec0ff */
[----:B------:R-:W-:Y:S02]  /*11540*/  SHF.R.U64 R72, R72, 0x3, RZ ;  /* 0x0000000348487819 */ /* 0x000fe400000012ff */
[----:B------:R-:W-:Y:S02]  /*11550*/  SHF.R.U64 R40, R40, 0x3, RZ ;  /* 0x0000000328287819 */ /* 0x000fe400000012ff */
[----:B------:R-:W-:Y:S02]  /*11560*/  SHF.R.U64 R57, R57, 0x3, RZ ;  /* 0x0000000339397819 */ /* 0x000fe400000012ff */
[----:B------:R-:W-:Y:S02]  /*11570*/  SHF.R.U64 R45, R45, 0x3, RZ ;  /* 0x000000032d2d7819 */ /* 0x000fe400000012ff */
[----:B------:R-:W-:-:S02]  /*11580*/  SHF.R.U64 R49, R49, 0x3, RZ ;  /* 0x0000000331317819 */ /* 0x000fc400000012ff */
[----:B------:R-:W-:Y:S02]  /*11590*/  SHF.R.U64 R20, R20, 0x3, RZ ;  /* 0x0000000314147819 */ /* 0x000fe400000012ff */
[----:B------:R-:W-:Y:S01]  /*115a0*/  LOP3.LUT R72, R72, R73, RZ, 0x3c, !PT ;  /* 0x0000004948487212 */ /* 0x000fe200078e3cff */
[----:B------:R-:W-:Y:S01]  /*115b0*/  IMAD.X R73, RZ, RZ, R81, P2 ;  /* 0x000000ffff497224 */ /* 0x000fe200010e0651 */
[----:B------:R-:W-:Y:S02]  /*115c0*/  LOP3.LUT R40, R40, R41, RZ, 0x3c, !PT ;  /* 0x0000002928287212 */ /* 0x000fe400078e3cff */
[----:B------:R-:W-:Y:S02]  /*115d0*/  LOP3.LUT R28, R57, R28, RZ, 0x3c, !PT ;  /* 0x0000001c391c7212 */ /* 0x000fe400078e3cff */
[----:B------:R-:W-:Y:S02]  /*115e0*/  LOP3.LUT R32, R45, R32, RZ, 0x3c, !PT ;  /* 0x000000202d207212 */ /* 0x000fe400078e3cff */
[----:B------:R-:W-:-:S02]  /*115f0*/  LOP3.LUT R36, R49, R36, RZ, 0x3c, !PT ;  /* 0x0000002431247212 */ /* 0x000fc400078e3cff */
[----:B------:R-:W-:Y:S02]  /*11600*/  MOV R41, R4 ;  /* 0x0000000400297202 */ /* 0x000fe40000000f00 */
[C---:B------:R-:W-:Y:S02]  /*11610*/  IADD3 R61, P5, R80.reuse, 0x4000, RZ ;  /* 0x00004000503d7810 */ /* 0x040fe40007fbe0ff */
[C---:B------:R-:W-:Y:S02]  /*11620*/  IADD3 R57, P6, R80.reuse, 0x5000, RZ ;  /* 0x0000500050397810 */ /* 0x040fe40007fde0ff */
[C---:B------:R-:W-:Y:S02]  /*11630*/  IADD3 R53, P0, R80.reuse, 0x6000, RZ ;  /* 0x0000600050357810 */ /* 0x040fe40007f1e0ff */
[C---:B------:R-:W-:Y:S02]  /*11640*/  IADD3 R49, P1, R80.reuse, 0x7000, RZ ;  /* 0x0000700050317810 */ /* 0x040fe40007f3e0ff */
[----:B------:R-:W-:-:S02]  /*11650*/  IADD3 R45, P2, R80, 0x8000, RZ ;  /* 0x00008000502d7810 */ /* 0x000fc40007f5e0ff */
[----:B------:R-:W-:Y:S02]  /*11660*/  LOP3.LUT R20, R20, R7, RZ, 0x3c, !PT ;  /* 0x0000000714147212 */ /* 0x000fe400078e3cff */
[----:B------:R-:W-:Y:S02]  /*11670*/  F2FP.F16.F32.PACK_AB R4, R21, R207 ;  /* 0x000000cf1504723e */ /* 0x000fe400000000ff */
[----:B------:R-:W-:Y:S01]  /*11680*/  F2FP.F16.F32.PACK_AB R5, R27, R26 ;  /* 0x0000001a1b05723e */ /* 0x000fe200000000ff */
[----:B------:R-:W1:Y:S01]  /*11690*/  SHFL.IDX PT, R21, R220, RZ, 0x1f ;  /* 0x00001fffdc157589 */ /* 0x000e6200000e0000 */
[----:B------:R-:W-:Y:S02]  /*116a0*/  F2FP.F16.F32.PACK_AB R7, R31, R30 ;  /* 0x0000001e1f07723e */ /* 0x000fe400000000ff */
[----:B------:R-:W-:Y:S02]  /*116b0*/  LOP3.LUT R60, R61, 0x380, RZ, 0xc0, !PT ;  /* 0x000003803d3c7812 */ /* 0x000fe400078ec0ff */
[----:B------:R-:W-:Y:S01]  /*116c0*/  LOP3.LUT R56, R57, 0x380, RZ, 0xc0, !PT ;  /* 0x0000038039387812 */ /* 0x000fe200078ec0ff */
[----:B------:R2:W-:Y:S01]  /*116d0*/  STSM.16.M88.4 [R41], R4 ;  /* 0x0000000429007844 */ /* 0x0005e20000000200 */
[----:B------:R-:W-:-:S02]  /*116e0*/  LOP3.LUT R52, R53, 0x380, RZ, 0xc0, !PT ;  /* 0x0000038035347812 */ /* 0x000fc400078ec0ff */
[----:B------:R-:W-:Y:S02]  /*116f0*/  LOP3.LUT R48, R49, 0x380, RZ, 0xc0, !PT ;  /* 0x0000038031307812 */ /* 0x000fe400078ec0ff */
[----:B------:R-:W-:Y:S02]  /*11700*/  LOP3.LUT R44, R45, 0x380, RZ, 0xc0, !PT ;  /* 0x000003802d2c7812 */ /* 0x000fe400078ec0ff */
[----:B------:R-:W-:Y:S02]  /*11710*/  SHF.R.U64 R60, R60, 0x3, RZ ;  /* 0x000000033c3c7819 */ /* 0x000fe400000012ff */
[----:B------:R-:W-:Y:S02]  /*11720*/  SHF.R.U64 R56, R56, 0x3, RZ ;  /* 0x0000000338387819 */ /* 0x000fe400000012ff */
[----:B------:R-:W-:Y:S02]  /*11730*/  SHF.R.U64 R52, R52, 0x3, RZ ;  /* 0x0000000334347819 */ /* 0x000fe400000012ff */
[----:B------:R-:W-:-:S02]  /*11740*/  SHF.R.U64 R48, R48, 0x3, RZ ;  /* 0x0000000330307819 */ /* 0x000fc400000012ff */
[----:B------:R-:W-:Y:S01]  /*11750*/  SHF.R.U64 R44, R44, 0x3, RZ ;  /* 0x000000032c2c7819 */ /* 0x000fe200000012ff */
[--C-:B--2---:R-:W-:Y:S01]  /*11760*/  IMAD.X R41, RZ, RZ, R81.reuse, P3 ;  /* 0x000000ffff297224 */ /* 0x104fe200018e0651 */
[----:B------:R-:W-:Y:S02]  /*11770*/  LOP3.LUT R5, R80, 0x380, RZ, 0xc0, !PT ;  /* 0x0000038050057812 */ /* 0x000fe400078ec0ff */
[----:B------:R-:W-:Y:S01]  /*11780*/  LOP3.LUT R60, R60, R61, RZ, 0x3c, !PT ;  /* 0x0000003d3c3c7212 */ /* 0x000fe200078e3cff */
        /* <DEDUP_REMOVED lines=10> */
[----:B------:R-:W-:-:S02]  /*11830*/  IADD3 R77, P5, R80, 0xb000, RZ ;  /* 0x0000b000504d7810 */ /* 0x000fc40007fbe0ff */
[C---:B------:R-:W-:Y:S02]  /*11840*/  IADD3 R97, P6, R80.reuse, 0xc000, RZ ;  /* 0x0000c00050617810 */ /* 0x040fe40007fde0ff */
[C---:B------:R-:W-:Y:S02]  /*11850*/  IADD3 R93, P0, R80.reuse, 0xd000, RZ ;  /* 0x0000d000505d7810 */ /* 0x040fe40007f1e0ff */
[C---:B------:R-:W-:Y:S02]  /*11860*/  IADD3 R89, P1, R80.reuse, 0xe000, RZ ;  /* 0x0000e00050597810 */ /* 0x040fe40007f3e0ff */
[----:B------:R-:W-:Y:S02]  /*11870*/  IADD3 R85, P2, R80, 0xf000, RZ ;  /* 0x0000f00050557810 */ /* 0x000fe40007f5e0ff */
[----:B------:R-:W-:Y:S02]  /*11880*/  LOP3.LUT R80, R5, R80, RZ, 0x3c, !PT ;  /* 0x0000005005507212 */ /* 0x000fe400078e3cff */
[----:B------:R-:W-:-:S02]  /*11890*/  MOV R168, R130 ;  /* 0x0000008200a87202 */ /* 0x000fc40000000f00 */
[----:B------:R-:W-:Y:S02]  /*118a0*/  MOV R223, R8 ;  /* 0x0000000800df7202 */ /* 0x000fe40000000f00 */
[----:B------:R-:W-:Y:S02]  /*118b0*/  MOV R224, R10 ;  /* 0x0000000a00e07202 */ /* 0x000fe40000000f00 */
[----:B------:R-:W-:Y:S02]  /*118c0*/  F2FP.F16.F32.PACK_AB R4, R214, R216 ;  /* 0x000000d8d604723e */ /* 0x000fe400000000ff */
[----:B------:R-:W-:Y:S02]  /*118d0*/  F2FP.F16.F32.PACK_AB R5, R35, R34 ;  /* 0x000000222305723e */ /* 0x000fe400000000ff */
[----:B------:R-:W-:Y:S02]  /*118e0*/  F2FP.F16.F32.PACK_AB R6, R212, R215 ;  /* 0x000000d7d406723e */ /* 0x000fe400000000ff */
[----:B------:R-:W-:-:S02]  /*118f0*/  F2FP.F16.F32.PACK_AB R7, R39, R38 ;  /* 0x000000262707723e */ /* 0x000fc400000000ff */
[----:B------:R-:W-:Y:S02]  /*11900*/  MOV R204, R134 ;  /* 0x0000008600cc7202 */ /* 0x000fe40000000f00 */
[----:B------:R-:W-:Y:S01]  /*11910*/  MOV R207, R138 ;  /* 0x0000008a00cf7202 */ /* 0x000fe20000000f00 */
[----:B------:R2:W-:Y:S01]  /*11920*/  STSM.16.M88.4 [R168], R4 ;  /* 0x00000004a8007844 */ /* 0x0005e20000000200 */
[----:B------:R-:W-:Y:S02]  /*11930*/  MOV R130, R12 ;  /* 0x0000000c00827202 */ /* 0x000fe40000000f00 */
[----:B------:R-:W-:Y:S02]  /*11940*/  MOV R131, R14 ;  /* 0x0000000e00837202 */ /* 0x000fe40000000f00 */
[----:B------:R-:W-:Y:S02]  /*11950*/  F2FP.F16.F32.PACK_AB R8, R210, R213 ;  /* 0x000000d5d208723e */ /* 0x000fe400000000ff */
[----:B------:R-:W-:-:S02]  /*11960*/  F2FP.F16.F32.PACK_AB R9, R43, R42 ;  /* 0x0000002a2b09723e */ /* 0x000fc400000000ff */
[----:B------:R-:W-:Y:S02]  /*11970*/  F2FP.F16.F32.PACK_AB R10, R208, R211 ;  /* 0x000000d3d00a723e */ /* 0x000fe400000000ff */
[----:B------:R-:W-:Y:S02]  /*11980*/  F2FP.F16.F32.PACK_AB R11, R47, R46 ;  /* 0x0000002e2f0b723e */ /* 0x000fe400000000ff */
[----:B------:R-:W-:Y:S02]  /*11990*/  MOV R138, R24 ;  /* 0x00000018008a7202 */ /* 0x000fe40000000f00 */
[----:B------:R-:W-:Y:S01]  /*119a0*/  F2FP.F16.F32.PACK_AB R12, R205, R209 ;  /* 0x000000d1cd0c723e */ /* 0x000fe200000000ff */
[----:B------:R3:W-:Y:S01]  /*119b0*/  STSM.16.M88.4 [R204], R8 ;  /* 0x00000008cc007844 */ /* 0x0007e20000000200 */
        /* <DEDUP_REMOVED lines=10> */
[----:B------:R-:W-:Y:S01]  /*11a60*/  F2FP.F16.F32.PACK_AB R28, R183, R199 ;  /* 0x000000c7b71c723e */ /* 0x000fe200000000ff */
[----:B------:R-:W-:Y:S01]  /*11a70*/  STSM.16.M88.4 [R223], R24 ;  /* 0x00000018df007844 */ /* 0x000fe20000000200 */
[----:B------:R-:W-:Y:S02]  /*11a80*/  F2FP.F16.F32.PACK_AB R29, R67, R66 ;  /* 0x00000042431d723e */ /* 0x000fe400000000ff */
[----:B------:R-:W-:Y:S02]  /*11a90*/  F2FP.F16.F32.PACK_AB R30, R181, R197 ;  /* 0x000000c5b51e723e */ /* 0x000fe400000000ff */
[----:B------:R-:W-:Y:S02]  /*11aa0*/  F2FP.F16.F32.PACK_AB R31, R71, R70 ;  /* 0x00000046471f723e */ /* 0x000fe400000000ff */
[----:B------:R-:W-:-:S02]  /*11ab0*/  MOV R134, R36 ;  /* 0x0000002400867202 */ /* 0x000fc40000000f00 */
[----:B------:R-:W-:Y:S01]  /*11ac0*/  F2FP.F16.F32.PACK_AB R32, R179, R182 ;  /* 0x000000b6b320723e */ /* 0x000fe200000000ff */
[----:B------:R-:W-:Y:S01]  /*11ad0*/  STSM.16.M88.4 [R224], R28 ;  /* 0x0000001ce0007844 */ /* 0x000fe20000000200 */
[----:B------:R-:W-:Y:S02]  /*11ae0*/  F2FP.F16.F32.PACK_AB R33, R75, R74 ;  /* 0x0000004a4b21723e */ /* 0x000fe400000000ff */
[----:B------:R-:W-:Y:S02]  /*11af0*/  F2FP.F16.F32.PACK_AB R34, R177, R180 ;  /* 0x000000b4b122723e */ /* 0x000fe400000000ff */
[----:B------:R-:W-:Y:S02]  /*11b00*/  F2FP.F16.F32.PACK_AB R35, R79, R78 ;  /* 0x0000004e4f23723e */ /* 0x000fe400000000ff */
[----:B------:R-:W-:Y:S02]  /*11b10*/  F2FP.F16.F32.PACK_AB R36, R175, R178 ;  /* 0x000000b2af24723e */ /* 0x000fe400000000ff */
[----:B------:R-:W-:Y:S01]  /*11b20*/  F2FP.F16.F32.PACK_AB R37, R83, R82 ;  /* 0x000000525325723e */ /* 0x000fe200000000ff */
[----:B------:R4:W-:Y:S01]  /*11b30*/  STSM.16.M88.4 [R130], R32 ;  /* 0x0000002082007844 */ /* 0x0009e20000000200 */
[----:B------:R-:W-:-:S02]  /*11b40*/  F2FP.F16.F32.PACK_AB R38, R173, R176 ;  /* 0x000000b0ad26723e */ /* 0x000fc400000000ff */
[----:B------:R-:W-:Y:S02]  /*11b50*/  F2FP.F16.F32.PACK_AB R39, R87, R86 ;  /* 0x000000565727723e */ /* 0x000fe400000000ff */
[----:B--2---:R-:W-:Y:S02]  /*11b60*/  F2FP.F16.F32.PACK_AB R4, R171, R174 ;  /* 0x000000aeab04723e */ /* 0x004fe400000000ff */
[----:B------:R-:W-:Y:S01]  /*11b70*/  F2FP.F16.F32.PACK_AB R5, R91, R90 ;  /* 0x0000005a5b05723e */ /* 0x000fe200000000ff */
[----:B------:R2:W-:Y:S01]  /*11b80*/  STSM.16.M88.4 [R131], R36 ;  /* 0x0000002483007844 */ /* 0x0005e20000000200 */
[----:B------:R-:W-:Y:S02]  /*11b90*/  F2FP.F16.F32.PACK_AB R6, R169, R172 ;  /* 0x000000aca906723e */ /* 0x000fe400000000ff */
[----:B------:R-:W-:Y:S02]  /*11ba0*/  F2FP.F16.F32.PACK_AB R7, R95, R94 ;  /* 0x0000005e5f07723e */ /* 0x000fe400000000ff */
[----:B---3--:R-:W-:-:S02]  /*11bb0*/  F2FP.F16.F32.PACK_AB R8, R165, R170 ;  /* 0x000000aaa508723e */ /* 0x008fc400000000ff */
[----:B------:R-:W-:Y:S01]  /*11bc0*/  F2FP.F16.F32.PACK_AB R9, R99, R98 ;  /* 0x000000626309723e */ /* 0x000fe200000000ff */
[----:B------:R3:W-:Y:S01]  /*11bd0*/  STSM.16.M88.4 [R138], R4 ;  /* 0x000000048a007844 */ /* 0x0007e20000000200 */
[----:B------:R-:W-:Y:S02]  /*11be0*/  F2FP.F16.F32.PACK_AB R10, R101, R166 ;  /* 0x000000a6650a723e */ /* 0x000fe400000000ff */
[----:B------:R-:W-:Y:S02]  /*11bf0*/  F2FP.F16.F32.PACK_AB R11, R103, R102 ;  /* 0x00000066670b723e */ /* 0x000fe400000000ff */
[----:B-1----:R-:W-:Y:S01]  /*11c00*/  ISETP.NE.AND P3, PT, R21, RZ, PT ;  /* 0x000000ff1500720c */ /* 0x002fe20003f65270 */
[----:B------:R-:W-:Y:S01]  /*11c10*/  IMAD.X R21, RZ, RZ, R81, P4 ;  /* 0x000000ffff157224 */ /* 0x000fe200020e0651 */
[----:B------:R-:W-:Y:S01]  /*11c20*/  MOV R135, R114 ;  /* 0x0000007200877202 */ /* 0x000fe20000000f00 */
[----:B------:R1:W-:Y:S01]  /*11c30*/  STSM.16.M88.4 [R139], R8 ;  /* 0x000000088b007844 */ /* 0x0003e20000000200 */
[----:B------:R-:W-:-:S02]  /*11c40*/  MOV R118, R118 ;  /* 0x0000007600767202 */ /* 0x000fc40000000f00 */
[----:B------:R-:W-:Y:S01]  /*11c50*/  MOV R119, R122 ;  /* 0x0000007a00777202 */ /* 0x000fe20000000f00 */
[----:B------:R0:W-:Y:S01]  /*11c60*/  STSM.16.M88.4 [R189], R104 ;  /* 0x00000068bd007844 */ /* 0x0001e20000000200 */
[----:B------:R-:W-:Y:S02]  /*11c70*/  F2FP.F16.F32.PACK_AB R114, R117, R116 ;  /* 0x000000747572723e */ /* 0x000fe400000000ff */
[----:B------:R-:W-:Y:S02]  /*11c80*/  F2FP.F16.F32.PACK_AB R115, R154, R153 ;  /* 0x000000999a73723e */ /* 0x000fe400000000ff */
[----:B------:R-:W-:Y:S02]  /*11c90*/  F2FP.F16.F32.PACK_AB R122, R125, R124 ;  /* 0x0000007c7d7a723e */ /* 0x000fe400000000ff */
[----:B------:R-:W-:Y:S01]  /*11ca0*/  F2FP.F16.F32.PACK_AB R123, R158, R157 ;  /* 0x0000009d9e7b723e */ /* 0x000fe200000000ff */
[----:B------:R0:W-:Y:S01]  /*11cb0*/  STSM.16.M88.4 [R134], R112 ;  /* 0x0000007086007844 */ /* 0x0001e20000000200 */
[----:B----4-:R-:W-:-:S02]  /*11cc0*/  F2FP.F16.F32.PACK_AB R130, R133, R132 ;  /* 0x000000848582723e */ /* 0x010fc400000000ff */
[----:B--2---:R-:W-:Y:S01]  /*11cd0*/  F2FP.F16.F32.PACK_AB R131, R162, R161 ;  /* 0x000000a1a283723e */ /* 0x004fe200000000ff */
[----:B------:R2:W-:Y:S01]  /*11ce0*/  STSM.16.M88.4 [R135], R120 ;  /* 0x0000007887007844 */ /* 0x0005e20000000200 */
[----:B---3--:R-:W-:Y:S02]  /*11cf0*/  F2FP.F16.F32.PACK_AB R138, R141, R140 ;  /* 0x0000008c8d8a723e */ /* 0x008fe400000000ff */
[----:B-1----:R-:W-:Y:S01]  /*11d00*/  F2FP.F16.F32.PACK_AB R139, R143, R142 ;  /* 0x0000008e8f8b723e */ /* 0x002fe200000000ff */
[----:B------:R2:W-:Y:S01]  /*11d10*/  STSM.16.M88.4 [R118], R128 ;  /* 0x0000008076007844 */ /* 0x0005e20000000200 */
[----:B------:R-:W-:Y:S02]  /*11d20*/  LOP3.LUT R76, R77, 0x380, RZ, 0xc0, !PT ;  /* 0x000003804d4c7812 */ /* 0x000fe400078ec0ff */
[----:B------:R-:W-:Y:S01]  /*11d30*/  LOP3.LUT R96, R97, 0x380, RZ, 0xc0, !PT ;  /* 0x0000038061607812 */ /* 0x000fe200078ec0ff */
[----:B------:R2:W-:Y:S01]  /*11d40*/  STSM.16.M88.4 [R119], R136 ;  /* 0x0000008877007844 */ /* 0x0005e20000000200 */
[----:B------:R-:W-:-:S02]  /*11d50*/  LOP3.LUT R92, R93, 0x380, RZ, 0xc0, !PT ;  /* 0x000003805d5c7812 */ /* 0x000fc400078ec0ff */
[----:B------:R-:W-:Y:S02]  /*11d60*/  LOP3.LUT R88, R89, 0x380, RZ, 0xc0, !PT ;  /* 0x0000038059587812 */ /* 0x000fe400078ec0ff */
[----:B------:R-:W-:Y:S02]  /*11d70*/  LOP3.LUT R84, R85, 0x380, RZ, 0xc0, !PT ;  /* 0x0000038055547812 */ /* 0x000fe400078ec0ff */
[----:B------:R-:W-:Y:S02]  /*11d80*/  MOV R126, R126 ;  /* 0x0000007e007e7202 */ /* 0x000fe40000000f00 */
[----:B------:R-:W-:Y:S02]  /*11d90*/  SHF.R.U64 R76, R76, 0x3, RZ ;  /* 0x000000034c4c7819 */ /* 0x000fe400000012ff */
[----:B------:R-:W-:Y:S01]  /*11da0*/  SHF.R.U64 R96, R96, 0x3, RZ ;  /* 0x0000000360607819 */ /* 0x000fe200000012ff */
[----:B------:R2:W-:Y:S01]  /*11db0*/  STSM.16.M88.4 [R126], R144 ;  /* 0x000000907e007844 */ /* 0x0005e20000000200 */
[----:B------:R-:W-:-:S02]  /*11dc0*/  SHF.R.U64 R92, R92, 0x3, RZ ;  /* 0x000000035c5c7819 */ /* 0x000fc400000012ff */
        /* <DEDUP_REMOVED lines=12> */
[----:B------:R-:W-:-:S02]  /*11e90*/  SHF.R.S32.HI R12, RZ, 0x1f, R191 ;  /* 0x0000001fff0c7819 */ /* 0x000fc400000114bf */
[----:B------:R-:W-:Y:S01]  /*11ea0*/  SHF.R.S32.HI R13, RZ, 0x1f, R190 ;  /* 0x0000001fff0d7819 */ /* 0x000fe200000114be */
[----:B------:R-:W-:Y:S06]  /*11eb0*/  BAR.SYNC.DEFER_BLOCKING 0x1, 0x100 ;  /* 0x0044000000007b1d */ /* 0x000fec0000010000 */
[----:B0-2---:R-:W-:Y:S05]  /*11ec0*/  @P3 BRA `(.L_x_2091) ;  /* 0x0000000000b43947 */ /* 0x005fea0003800000 */
[----:B------:R-:W0:Y:S01]  /*11ed0*/  LDC R10, c[0x0][0xce8] ;  /* 0x00033a00ff0a7b82 */ /* 0x000e220000000800 */
[----:B------:R-:W-:Y:S01]  /*11ee0*/  ULDC.64 UR4, c[0x0][0xc90] ;  /* 0x0003240000047ab9 */ /* 0x000fe20000000a00 */
[----:B------:R-:W-:Y:S02]  /*11ef0*/  IMAD.IADD R8, R188, 0x1, R18 ;  /* 0x00000001bc087824 */ /* 0x000fe400078e0212 */
[----:B------:R-:W-:Y:S02]  /*11f00*/  IMAD R6, R12, UR4, RZ ;  /* 0x000000040c067c24 */ /* 0x000fe4000f8e02ff */
[----:B------:R-:W-:-:S04]  /*11f10*/  IMAD.WIDE.U32 R4, R191, UR4, RZ ;  /* 0x00000004bf047c25 */ /* 0x000fc8000f8e00ff */
[----:B------:R-:W-:Y:S01]  /*11f20*/  IMAD R9, R191, UR5, R6 ;  /* 0x00000005bf097c24 */ /* 0x000fe2000f8e0206 */
[----:B------:R-:W-:Y:S01]  /*11f30*/  ULDC.64 UR4, c[0x0][0xc98] ;  /* 0x0003260000047ab9 */ /* 0x000fe20000000a00 */
[----:B------:R-:W-:Y:S02]  /*11f40*/  IMAD.IADD R15, R17, 0x1, R18 ;  /* 0x00000001110f7824 */ /* 0x000fe400078e0212 */
[----:B------:R-:W-:Y:S02]  /*11f50*/  IMAD.IADD R5, R5, 0x1, R9 ;  /* 0x0000000105057824 */ /* 0x000fe400078e0209 */
[----:B------:R-:W-:Y:S01]  /*11f60*/  IMAD.WIDE.U32 R4, R190, UR4, R4 ;  /* 0x00000004be047c25 */ /* 0x000fe2000f8e0004 */
[----:B0-----:R-:W-:-:S13]  /*11f70*/  ISETP.NE.AND P0, PT, R10, 0x1, PT ;  /* 0x000000010a00780c */ /* 0x001fda0003f05270 */
[----:B------:R-:W0:Y:S08]  /*11f80*/  @P0 LDC R7, c[0x0][0xcec] ;  /* 0x00033b00ff070b82 */ /* 0x000e300000000800 */
[----:B------:R-:W1:Y:S01]  /*11f90*/  @P0 LDC R11, c[0x0][0xcf0] ;  /* 0x00033c00ff0b0b82 */ /* 0x000e620000000800 */
[----:B0-----:R-:W-:-:S04]  /*11fa0*/  @P0 IMAD.HI.U32 R6, R8, R7, RZ ;  /* 0x0000000708060227 */ /* 0x001fc800078e00ff */
[----:B------:R-:W-:Y:S01]  /*11fb0*/  IMAD.MOV.U32 R7, RZ, RZ, R8 ;  /* 0x000000ffff077224 */ /* 0x000fe200078e0008 */
[----:B-1----:R-:W-:Y:S01]  /*11fc0*/  @P0 SHF.R.U32.HI R7, RZ, R11, R6 ;  /* 0x0000000bff070219 */ /* 0x002fe20000011606 */
[----:B------:R-:W-:-:S03]  /*11fd0*/  IMAD R11, R13, UR4, RZ ;  /* 0x000000040d0b7c24 */ /* 0x000fc6000f8e02ff */
[----:B------:R-:W-:Y:S01]  /*11fe0*/  IADD3 R4, P0, R7, R4, RZ ;  /* 0x0000000407047210 */ /* 0x000fe20007f1e0ff */
[----:B------:R-:W-:-:S04]  /*11ff0*/  IMAD.MOV R9, RZ, RZ, -R7 ;  /* 0x000000ffff097224 */ /* 0x000fc800078e0a07 */
[----:B------:R-:W-:Y:S02]  /*12000*/  IMAD R9, R10, R9, R8 ;  /* 0x000000090a097224 */ /* 0x000fe400078e0208 */
[----:B------:R-:W-:Y:S01]  /*12010*/  IMAD R8, R190, UR5, R11 ;  /* 0x00000005be087c24 */ /* 0x000fe2000f8e020b */
[----:B------:R-:W-:Y:S01]  /*12020*/  SHF.R.S32.HI R11, RZ, 0x1f, R7 ;  /* 0x0000001fff0b7819 */ /* 0x000fe20000011407 */
[----:B------:R-:W-:Y:S01]  /*12030*/  ULDC.64 UR4, c[0x0][0xc88] ;  /* 0x0003220000047ab9 */ /* 0x000fe20000000a00 */
[----:B------:R-:W-:Y:S02]  /*12040*/  SHF.R.S32.HI R6, RZ, 0x1f, R9 ;  /* 0x0000001fff067819 */ /* 0x000fe40000011409 */
[----:B------:R-:W-:-:S03]  /*12050*/  IADD3.X R5, R11, R5, R8, P0, !PT ;  /* 0x000000050b057210 */ /* 0x000fc600007fe408 */
[----:B------:R-:W-:Y:S02]  /*12060*/  IMAD R6, R6, UR4, RZ ;  /* 0x0000000406067c24 */ /* 0x000fe4000f8e02ff */
[----:B------:R-:W-:-:S04]  /*12070*/  IMAD.WIDE.U32 R4, R9, UR4, R4 ;  /* 0x0000000409047c25 */ /* 0x000fc8000f8e0004 */
[----:B------:R-:W-:Y:S01]  /*12080*/  IMAD R9, R9, UR5, R6 ;  /* 0x0000000509097c24 */ /* 0x000fe2000f8e0206 */
[----:B------:R-:W-:Y:S02]  /*12090*/  ULDC.64 UR4, c[0x0][0xc50] ;  /* 0x0003140000047ab9 */ /* 0x000fe40000000a00 */
[C---:B------:R-:W-:Y:S01]  /*120a0*/  LEA R11, P0, R4.reuse, UR4, 0x2 ;  /* 0x00000004040b7c11 */ /* 0x040fe2000f8010ff */
[----:B------:R-:W-:Y:S01]  /*120b0*/  IMAD.IADD R5, R5, 0x1, R9 ;  /* 0x0000000105057824 */ /* 0x000fe200078e0209 */
[----:B------:R-:W-:Y:S01]  /*120c0*/  ULDC UR4, c[0x0][0xb88] ;  /* 0x0002e20000047ab9 */ /* 0x000fe20000000800 */
[----:B------:R-:W-:Y:S02]  /*120d0*/  IMAD.MOV R9, RZ, RZ, -R19 ;  /* 0x000000ffff097224 */ /* 0x000fe400078e0a13 */
[----:B------:R-:W-:Y:S01]  /*120e0*/  SHFL.IDX PT, R6, R11, 0x1, 0x1c1f ;  /* 0x003c1f000b067f89 */ /* 0x000fe200000e0000 */
[----:B------:R-:W-:Y:S01]  /*120f0*/  LEA.HI.X R14, R4, UR5, R5, 0x2, P0 ;  /* 0x00000005040e7c11 */ /* 0x000fe200080f1405 */
[----:B------:R-:W-:Y:S01]  /*12100*/  IMAD R8, R10, UR4, RZ ;  /* 0x000000040a087c24 */ /* 0x000fe2000f8e02ff */
[----:B------:R-:W-:Y:S01]  /*12110*/  ISETP.NE.AND P0, PT, R16, R9, PT ;  /* 0x000000091000720c */ /* 0x000fe20003f05270 */
[----:B------:R-:W-:Y:S01]  /*12120*/  SHFL.IDX PT, R4, R11, RZ, 0x1c1f ;  /* 0x001c1fff0b047589 */ /* 0x000fe200000e0000 */
[----:B------:R-:W-:-:S02]  /*12130*/  VIADD R9, R15, 0x8 ;  /* 0x000000080f097836 */ /* 0x000fc40000000000 */
[-C--:B------:R-:W-:Y:S01]  /*12140*/  ISETP.GE.OR P1, PT, R15, R8.reuse, P0 ;  /* 0x000000080f00720c */ /* 0x080fe20000726670 */
[----:B------:R-:W0:Y:S02]  /*12150*/  SHFL.IDX PT, R5, R14, RZ, 0x1c1f ;  /* 0x001c1fff0e057589 */ /* 0x000e2400000e0000 */
[----:B------:R-:W-:Y:S02]  /*12160*/  ISETP.GE.OR P0, PT, R9, R8, P0 ;  /* 0x000000080900720c */ /* 0x000fe40000706670 */
[----:B------:R-:W1:Y:S08]  /*12170*/  SHFL.IDX PT, R7, R14, 0x1, 0x1c1f ;  /* 0x003c1f000e077f89 */ /* 0x000e7000000e0000 */
[----:B0-----:R0:W-:Y:S04]  /*12180*/  @!P1 ST.E desc[UR44][R4.64], R3 ;  /* 0x0000000304009985 */ /* 0x0011e8000c10192c */
[----:B-1----:R0:W-:Y:S02]  /*12190*/  @!P0 ST.E desc[UR44][R6.64], R0 ;  /* 0x0000000006008985 */ /* 0x0021e4000c10192c */
.L_x_2091:
[----:B------:R-:W1:Y:S01]  /*121a0*/  LDC R14, c[0x0][0xce8] ;  /* 0x00033a00ff0e7b82 */ /* 0x000e620000000800 */
[----:B------:R-:W-:Y:S01]  /*121b0*/  ULDC UR8, c[0x0][0xbc8] ;  /* 0x0002f20000087ab9 */ /* 0x000fe20000000800 */
[----:B0-----:R0:W5:Y:S01]  /*121c0*/  LD.E.128 R4, desc[UR44][R20.64] ;  /* 0x0000002c14047980 */ /* 0x001162000c101d00 */
[----:B------:R-:W-:Y:S01]  /*121d0*/  ISETP.GE.AND P0, PT, R196, UR8, PT ;  /* 0x00000008c4007c0c */ /* 0x000fe2000bf06270 */
[----:B------:R-:W-:Y:S01]  /*121e0*/  ULDC.64 UR4, c[0x0][0xbe8] ;  /* 0x0002fa0000047ab9 */ /* 0x000fe20000000a00 */
[----:B------:R-:W-:Y:S01]  /*121f0*/  ISETP.GE.AND P1, PT, R186, UR8, PT ;  /* 0x00000008ba007c0c */ /* 0x000fe2000bf26270 */
[----:B------:R-:W5:Y:S01]  /*12200*/  LD.E.128 R80, desc[UR44][R80.64] ;  /* 0x0000002c50507980 */ /* 0x000f62000c101d00 */
[----:B------:R-:W-:-:S03]  /*12210*/  SEL R3, RZ, 0xffffffff, P0 ;  /* 0xffffffffff037807 */ /* 0x000fc60000000000 */
[----:B------:R-:W5:Y:S01]  /*12220*/  LD.E.128 R72, desc[UR44][R72.64] ;  /* 0x0000002c48487980 */ /* 0x000f62000c101d00 */
[----:B------:R-:W-:Y:S01]  /*12230*/  SEL R0, RZ, 0x1, P1 ;  /* 0x00000001ff007807 */ /* 0x000fe20000800000 */
[----:B------:R-:W-:Y:S01]  /*12240*/  IMAD.SHL.U32 R3, R3, 0x2, RZ ;  /* 0x0000000203037824 */ /* 0x000fe200078e00ff */
[----:B------:R-:W-:Y:S01]  /*12250*/  ULDC.64 UR6, c[0x0][0xb80] ;  /* 0x0002e00000067ab9 */ /* 0x000fe20000000a00 */
[----:B------:R-:W5:Y:S04]  /*12260*/  LD.E.128 R68, desc[UR44][R68.64] ;  /* 0x0000002c44447980 */ /* 0x000f68000c101d00 */
[----:B------:R-:W5:Y:S04]  /*12270*/  LD.E.128 R64, desc[UR44][R64.64] ;  /* 0x0000002c40407980 */ /* 0x000f68000c101d00 */
[----:B------:R-:W5:Y:S01]  /*12280*/  LD.E.128 R60, desc[UR44][R60.64] ;  /* 0x0000002c3c3c7980 */ /* 0x000f62000c101d00 */
[----:B-1----:R-:W-:-:S02]  /*12290*/  ISETP.NE.AND P2, PT, R14, 0x1, PT ;  /* 0x000000010e00780c */ /* 0x002fc40003f45270 */
[----:B------:R-:W-:Y:S01]  /*122a0*/  ISETP.GE.AND P1, PT, R195, UR8, PT ;  /* 0x00000008c3007c0c */ /* 0x000fe2000bf26270 */
[----:B------:R-:W5:Y:S01]  /*122b0*/  LD.E.128 R56, desc[UR44][R56.64] ;  /* 0x0000002c38387980 */ /* 0x000f62000c101d00 */
[----:B------:R-:W-:Y:S02]  /*122c0*/  LOP3.LUT R0, R3, 0x2, R0, 0xe2, !PT ;  /* 0x0000000203007812 */ /* 0x000fe400078ee200 */
[----:B------:R-:W-:Y:S01]  /*122d0*/  SEL R3, RZ, 0xffffffff, P1 ;  /* 0xffffffffff037807 */ /* 0x000fe20000800000 */
[----:B------:R-:W5:Y:S04]  /*122e0*/  LD.E.128 R52, desc[UR44][R52.64] ;  /* 0x0000002c34347980 */ /* 0x000f68000c101d00 */
[----:B------:R-:W5:Y:S02]  /*122f0*/  LD.E.128 R48, desc[UR44][R48.64] ;  /* 0x0000002c30307980 */ /* 0x000f64000c101d00 */
[----:B------:R-:W1:Y:S01]  /*12300*/  @P2 LDC R15, c[0x0][0xcec] ;  /* 0x00033b00ff0f2b82 */ /* 0x000e620000000800 */
[----:B------:R-:W-:Y:S01]  /*12310*/  ISETP.GE.AND P0, PT, R194, UR8, PT ;  /* 0x00000008c2007c0c */ /* 0x000fe2000bf06270 */
[----:B------:R-:W-:Y:S01]  /*12320*/  IMAD.SHL.U32 R25, R3, 0x4, RZ ;  /* 0x0000000403197824 */ /* 0x000fe200078e00ff */
[----:B------:R-:W5:Y:S04]  /*12330*/  LD.E.128 R44, desc[UR44][R44.64] ;  /* 0x0000002c2c2c7980 */ /* 0x000f68000c101d00 */
[----:B------:R-:W5:Y:S01]  /*12340*/  LD.E.128 R40, desc[UR44][R40.64] ;  /* 0x0000002c28287980 */ /* 0x000f62000c101d00 */
[----:B0-----:R-:W0:Y:S01]  /*12350*/  @P2 LDC R21, c[0x0][0xcf0] ;  /* 0x00033c00ff152b82 */ /* 0x001e220000000800 */
[----:B------:R-:W-:Y:S01]  /*12360*/  SEL R3, RZ, 0xffffffff, P0 ;  /* 0xffffffffff037807 */ /* 0x000fe20000000000 */
[----:B------:R-:W-:Y:S01]  /*12370*/  IMAD R8, R12, UR4, RZ ;  /* 0x000000040c087c24 */ /* 0x000fe2000f8e02ff */
[----:B------:R-:W-:Y:S01]  /*12380*/  LOP3.LUT R0, R25, 0x4, R0, 0xe2, !PT ;  /* 0x0000000419007812 */ /* 0x000fe200078ee200 */
[----:B------:R-:W5:Y:S02]  /*12390*/  LD.E.128 R76, desc[UR44][R76.64] ;  /* 0x0000002c4c4c7980 */ /* 0x000f64000c101d00 */
[----:B------:R-:W-:-:S02]  /*123a0*/  IMAD.SHL.U32 R25, R3, 0x8, RZ ;  /* 0x0000000803197824 */ /* 0x000fc400078e00ff */
[----:B------:R-:W-:Y:S01]  /*123b0*/  IMAD R3, R217, 0x20, R218 ;  /* 0x00000020d9037824 */ /* 0x000fe200078e02da */
[----:B------:R-:W5:Y:S01]  /*123c0*/  LD.E.128 R96, desc[UR44][R96.64] ;  /* 0x0000002c60607980 */ /* 0x000f62000c101d00 */
[----:B------:R-:W-:Y:S01]  /*123d0*/  IMAD R11, R191, UR5, R8 ;  /* 0x00000005bf0b7c24 */ /* 0x000fe2000f8e0208 */
[----:B------:R-:W-:Y:S01]  /*123e0*/  ISETP.GE.AND P0, PT, R193, UR8, PT ;  /* 0x00000008c1007c0c */ /* 0x000fe2000bf06270 */
[----:B------:R-:W-:Y:S01]  /*123f0*/  IMAD.WIDE.U32 R8, R191, UR4, RZ ;  /* 0x00000004bf087c25 */ /* 0x000fe2000f8e00ff */
[----:B------:R-:W-:Y:S01]  /*12400*/  LOP3.LUT R10, R25, 0x8, R0, 0xe2, !PT ;  /* 0x00000008190a7812 */ /* 0x000fe200078ee200 */
[----:B------:R-:W-:Y:S01]  /*12410*/  ULDC.64 UR4, c[0x0][0xbf0] ;  /* 0x0002fc0000047ab9 */ /* 0x000fe20000000a00 */
[----:B------:R-:W5:Y:S01]  /*12420*/  LD.E.128 R92, desc[UR44][R92.64] ;  /* 0x0000002c5c5c7980 */ /* 0x000f62000c101d00 */
[----:B------:R-:W-:Y:S02]  /*12430*/  IMAD.IADD R12, R18, 0x1, R3 ;  /* 0x00000001120c7824 */ /* 0x000fe400078e0203 */
[----:B------:R-:W-:Y:S01]  /*12440*/  IMAD.IADD R9, R9, 0x1, R11 ;  /* 0x0000000109097824 */ /* 0x000fe200078e020b */
[----:B------:R-:W-:Y:S01]  /*12450*/  SEL R11, RZ, 0xffffffff, P0 ;  /* 0xffffffffff0b7807 */ /* 0x000fe20000000000 */
[----:B-1----:R-:W-:Y:S01]  /*12460*/  @P2 IMAD.HI.U32 R0, R12, R15, RZ ;  /* 0x0000000f0c002227 */ /* 0x002fe200078e00ff */
[----:B------:R-:W5:Y:S03]  /*12470*/  LD.E.128 R88, desc[UR44][R88.64] ;  /* 0x0000002c58587980 */ /* 0x000f66000c101d00 */
[----:B------:R-:W-:Y:S01]  /*12480*/  IMAD.MOV.U32 R3, RZ, RZ, R12 ;  /* 0x000000ffff037224 */ /* 0x000fe200078e000c */
[----:B0-----:R-:W-:Y:S01]  /*12490*/  @P2 SHF.R.U32.HI R3, RZ, R21, R0 ;  /* 0x00000015ff032219 */ /* 0x001fe20000011600 */
[----:B------:R-:W-:Y:S01]  /*124a0*/  IMAD.SHL.U32 R11, R11, 0x10, RZ ;  /* 0x000000100b0b7824 */ /* 0x000fe200078e00ff */
[----:B------:R-:W5:Y:S01]  /*124b0*/  LD.E.128 R84, desc[UR44][R84.64] ;  /* 0x0000002c54547980 */ /* 0x000f62000c101d00 */
[----:B------:R-:W-:Y:S01]  /*124c0*/  IMAD R13, R13, UR4, RZ ;  /* 0x000000040d0d7c24 */ /* 0x000fe2000f8e02ff */
[----:B------:R-:W-:-:S02]  /*124d0*/  ISETP.GE.AND P0, PT, R192, UR8, PT ;  /* 0x00000008c0007c0c */ /* 0x000fc4000bf06270 */
[----:B------:R-:W-:Y:S01]  /*124e0*/  LOP3.LUT R10, R11, 0x10, R10, 0xe2, !PT ;  /* 0x000000100b0a7812 */ /* 0x000fe200078ee20a */
[C---:B------:R-:W-:Y:S01]  /*124f0*/  IMAD R13, R190.reuse, UR5, R13 ;  /* 0x00000005be0d7c24 */ /* 0x040fe2000f8e020d */
[----:B------:R-:W-:Y:S01]  /*12500*/  @!PT LDS RZ, [RZ] ;  /* 0x00000000fffff984 */ /* 0x000fe20000000800 */
[----:B------:R-:W-:Y:S01]  /*12510*/  @!PT LDS RZ, [RZ] ;  /* 0x00000000fffff984 */ /* 0x000fe20000000800 */
[----:B------:R-:W-:Y:S01]  /*12520*/  @!PT LDS RZ, [RZ] ;  /* 0x00000000fffff984 */ /* 0x000fe20000000800 */
[----:B------:R-:W-:Y:S01]  /*12530*/  @!PT LDS RZ, [RZ] ;  /* 0x00000000fffff984 */ /* 0x000fe20000000800 */
[----:B------:R0:W-:Y:S06]  /*12540*/  MEMBAR.ALL.CTA ;  /* 0x0000000000007992 */ /* 0x0001ec0000008000 */
[----:B0-----:R-:W0:Y:S01]  /*12550*/  FENCE.VIEW.ASYNC.S ;  /* 0x00000000000073c6 */ /* 0x001e220000000000 */
[----:B------:R-:W-:Y:S01]  /*12560*/  IMAD.WIDE.U32 R190, R190, UR4, R8 ;  /* 0x00000004bebe7c25 */ /* 0x000fe2000f8e0008 */
[----:B------:R-:W-:Y:S01]  /*12570*/  SHF.R.S32.HI R8, RZ, 0x1f, R3 ;  /* 0x0000001fff087819 */ /* 0x000fe20000011403 */
[----:B------:R-:W-:-:S02]  /*12580*/  ULDC.64 UR4, c[0x0][0xbe0] ;  /* 0x0002f80000047ab9 */ /* 0x000fc40000000a00 */
[----:B------:R-:W-:Y:S01]  /*12590*/  IMAD.MOV R11, RZ, RZ, -R3 ;  /* 0x000000ffff0b7224 */ /* 0x000fe200078e0a03 */
[----:B------:R-:W-:Y:S01]  /*125a0*/  SEL R0, RZ, 0xffffffff, P0 ;  /* 0xffffffffff007807 */ /* 0x000fe20000000000 */
[----:B------:R-:W-:Y:S02]  /*125b0*/  IMAD R8, R8, UR4, RZ ;  /* 0x0000000408087c24 */ /* 0x000fe4000f8e02ff */
[----:B------:R-:W-:Y:S02]  /*125c0*/  IMAD R11, R14, R11, R12 ;  /* 0x0000000b0e0b7224 */ /* 0x000fe400078e020c */
[----:B------:R-:W-:Y:S02]  /*125d0*/  IMAD.IADD R191, R191, 0x1, R13 ;  /* 0x00000001bfbf7824 */ /* 0x000fe400078e020d */
[----:B------:R-:W-:Y:S01]  /*125e0*/  IMAD.SHL.U32 R15, R0, 0x20, RZ ;  /* 0x00000020000f7824 */ /* 0x000fe200078e00ff */
[----:B------:R-:W-:Y:S01]  /*125f0*/  SHF.R.S32.HI R0, RZ, 0x1f, R11 ;  /* 0x0000001fff007819 */ /* 0x000fe2000001140b */
[----:B------:R-:W-:-:S02]  /*12600*/  IMAD R13, R3, UR5, R8 ;  /* 0x00000005030d7c24 */ /* 0x000fc4000f8e0208 */
[----:B------:R-:W-:Y:S01]  /*12610*/  IMAD.WIDE.U32 R8, R3, UR4, R190 ;  /* 0x0000000403087c25 */ /* 0x000fe2000f8e00be */
[----:B------:R-:W-:Y:S01]  /*12620*/  ULDC.64 UR4, c[0x0][0xbd8] ;  /* 0x0002f60000047ab9 */ /* 0x000fe20000000a00 */
[----:B------:R-:W-:Y:S02]  /*12630*/  ISETP.GE.AND P0, PT, R222, UR8, PT ;  /* 0x00000008de007c0c */ /* 0x000fe4000bf06270 */
[----:B------:R-:W-:Y:S02]  /*12640*/  IMAD R0, R0, UR4, RZ ;  /* 0x0000000400007c24 */ /* 0x000fe4000f8e02ff */
[----:B------:R-:W-:Y:S02]  /*12650*/  IMAD.IADD R9, R9, 0x1, R13 ;  /* 0x0000000109097824 */ /* 0x000fe400078e020d */
[----:B------:R-:W-:Y:S01]  /*12660*/  IMAD R13, R11, UR5, R0 ;  /* 0x000000050b0d7c24 */ /* 0x000fe2000f8e0200 */
[----:B------:R-:W-:Y:S01]  /*12670*/  ULDC UR5, c[0x0][0xb88] ;  /* 0x0002e20000057ab9 */ /* 0x000fe20000000800 */
[----:B------:R-:W-:Y:S01]  /*12680*/  SEL R3, RZ, 0x40, P0 ;  /* 0x00000040ff037807 */ /* 0x000fe20000000000 */
[----:B------:R-:W-:Y:S01]  /*12690*/  IMAD.IADD R27, R218, 0x1, R18 ;  /* 0x00000001da1b7824 */ /* 0x000fe200078e0212 */
[----:B------:R-:W-:Y:S01]  /*126a0*/  ISETP.GE.AND P0, PT, R221, UR8, PT ;  /* 0x00000008dd007c0c */ /* 0x000fe2000bf06270 */
[----:B------:R-:W-:-:S02]  /*126b0*/  IMAD R28, R14, UR5, RZ ;  /* 0x000000050e1c7c24 */ /* 0x000fc4000f8e02ff */
[----:B------:R-:W-:Y:S01]  /*126c0*/  IMAD.WIDE.U32 R8, R11, UR4, R8 ;  /* 0x000000040b087c25 */ /* 0x000fe2000f8e0008 */
[----:B------:R-:W-:Y:S01]  /*126d0*/  UIADD3 UR4, UR37, 0x38820, URZ ;  /* 0x0003882025047890 */ /* 0x000fe2000fffe03f */
[----:B------:R-:W-:Y:S02]  /*126e0*/  SEL R0, RZ, 0x80, P0 ;  /* 0x00000080ff007807 */ /* 0x000fe40000000000 */
[----:B------:R-:W-:Y:S01]  /*126f0*/  ISETP.GE.AND P0, PT, R27, R28, PT ;  /* 0x0000001c1b00720c */ /* 0x000fe20003f06270 */
[----:B------:R-:W-:Y:S01]  /*12700*/  IMAD.IADD R9, R9, 0x1, R13 ;  /* 0x0000000109097824 */ /* 0x000fe200078e020d */
[----:B------:R-:W-:Y:S01]  /*12710*/  UPRMT UR4, URZ, 0x654, UR4 ;  /* 0x000006543f047896 */ /* 0x000fe20008000004 */
[C---:B------:R-:W-:Y:S02]  /*12720*/  LEA R18, P1, R8.reuse, UR6, 0x1 ;  /* 0x0000000608127c11 */ /* 0x040fe4000f8208ff */
[----:B------:R-:W-:Y:S02]  /*12730*/  LOP3.LUT R10, R15, 0x20, R10, 0xe2, !PT ;  /* 0x000000200f0a7812 */ /* 0x000fe400078ee20a */
[----:B------:R-:W-:Y:S01]  /*12740*/  LEA.HI.X R26, R8, UR7, R9, 0x1, P1 ;  /* 0x00000007081a7c11 */ /* 0x000fe200088f0c09 */
[----:B------:R-:W-:Y:S01]  /*12750*/  BSSY B1, `(.L_x_2092) ;  /* 0x0000026000017945 */ /* 0x000fe20003800000 */
[----:B------:R-:W-:-:S02]  /*12760*/  LOP3.LUT R3, R10, R3, RZ, 0xfc, !PT ;  /* 0x000000030a037212 */ /* 0x000fc400078efcff */
[----:B0-----:R-:W-:Y:S01]  /*12770*/  SYNCS.ARRIVE.TRANS64.RED.A1T0 RZ, [UR4], RZ ;  /* 0x000000ffffff79a7 */ /* 0x001fe20008100404 */
[----:B------:R0:W1:Y:S01]  /*12780*/  SHFL.IDX PT, R10, R18, RZ, 0x181f ;  /* 0x00181fff120a7589 */ /* 0x00006200000e0000 */
[----:B------:R-:W-:-:S03]  /*12790*/  LOP3.LUT R0, R3, R0, RZ, 0xfc, !PT ;  /* 0x0000000003007212 */ /* 0x000fc600078efcff */
[----:B------:R0:W2:Y:S01]  /*127a0*/  SHFL.IDX PT, R11, R26, RZ, 0x181f ;  /* 0x00181fff1a0b7589 */ /* 0x0000a200000e0000 */
        /* <DEDUP_REMOVED lines=32> */
.L_x_2093:
[----:B------:R-:W-:Y:S05]  /*129b0*/  BSYNC B1 ;  /* 0x0000000000017941 */ /* 0x000fea0003800000 */
.L_x_2092:
[----:B---3-5:R-:W-:Y:S01]  /*129c0*/  VIADD R4, R27, 0x20 ;  /* 0x000000201b047836 */ /* 0x028fe20000000000 */
[----:B------:R3:W4:Y:S04]  /*129d0*/  SHFL.IDX PT, R7, R26, 0x1, 0x181f ;  /* 0x00381f001a077f89 */ /* 0x00072800000e0000 */
[----:B------:R-:W-:Y:S01]  /*129e0*/  ISETP.GE.AND P0, PT, R4, R28, PT ;  /* 0x0000001c0400720c */ /* 0x000fe20003f06270 */
[----:B------:R3:W0:-:S12]  /*129f0*/  SHFL.IDX PT, R6, R18, 0x1, 0x181f ;  /* 0x00381f0012067f89 */ /* 0x00061800000e0000 */
[----:B---3--:R-:W-:Y:S05]  /*12a00*/  @P0 BRA `(.L_x_2094) ;  /* 0x0000000c00680947 */ /* 0x008fea0003800000 */
[----:B------:R-:W-:Y:S02]  /*12a10*/  ISETP.GE.AND P0, PT, R186, UR8, PT ;  /* 0x00000008ba007c0c */ /* 0x000fe4000bf06270 */
[----:B------:R-:W-:Y:S02]  /*12a20*/  ISETP.GE.AND P5, PT, R196, UR8, PT ;  /* 0x00000008c4007c0c */ /* 0x000fe4000bfa6270 */
[----:B------:R-:W-:Y:S02]  /*12a30*/  ISETP.GE.AND P3, PT, R195, UR8, PT ;  /* 0x00000008c3007c0c */ /* 0x000fe4000bf66270 */
[----:B------:R-:W-:Y:S02]  /*12a40*/  ISETP.GE.AND P2, PT, R194, UR8, PT ;  /* 0x00000008c2007c0c */ /* 0x000fe4000bf46270 */
[----:B------:R-:W-:-:S05]  /*12a50*/  ISETP.GE.AND P1, PT, R193, UR8, PT ;  /* 0x00000008c1007c0c */ /* 0x000fca000bf26270 */
[----:B0---4-:R-:W-:Y:S02]  /*12a60*/  @!P0 IMAD.WIDE R4, R186, 0x2, R6 ;  /* 0x00000002ba048825 */ /* 0x011fe400078e0206 */
        /* <DEDUP_REMOVED lines=11> */
[-C--:B------:R-:W-:Y:S02]  /*12b20*/  @!P0 LEA R14, P3, R192, R6.reuse, 0x1 ;  /* 0x00000006c00e8211 */ /* 0x080fe400078608ff */
[CC--:B0-----:R-:W-:Y:S01]  /*12b30*/  @!P1 LEA R4, P6, R193.reuse, R6.reuse, 0x1 ;  /* 0x00000006c1049211 */ /* 0x0c1fe200078c08ff */
        /* <DEDUP_REMOVED lines=14> */
.L_x_2090:
[----:B------:R-:W1:Y:S01]  /*12c20*/  LDC R14, c[0x0][0xce8] ;  /* 0x00033a00ff0e7b82 */ /* 0x000e620000000800 */
[----:B------:R-:W-:Y:S01]  /*12c30*/  ULDC UR6, c[0x0][0xbc8] ;  /* 0x0002f20000067ab9 */ /* 0x000fe20000000800 */
[----:B------:R-:W-:Y:S01]  /*12c40*/  ISETP.GE.AND P2, PT, R226, 0x40, PT ;  /* 0x00000040e200780c */ /* 0x000fe20003f46270 */
[----:B------:R-:W-:Y:S01]  /*12c50*/  BSSY B1, `(.L_x_2095) ;  /* 0x0000036000017945 */ /* 0x000fe20003800000 */
[----:B------:R-:W-:Y:S02]  /*12c60*/  ISETP.GE.AND P1, PT, R196, UR6, PT ;  /* 0x00000006c4007c0c */ /* 0x000fe4000bf26270 */
[----:B------:R-:W-:Y:S02]  /*12c70*/  ISETP.GE.AND P3, PT, R186, UR6, PT ;  /* 0x00000006ba007c0c */ /* 0x000fe4000bf66270 */
[----:B------:R-:W-:Y:S02]  /*12c80*/  SEL R3, RZ, 0xffffffff, P1 ;  /* 0xffffffffff037807 */ /* 0x000fe40000800000 */
[----:B------:R-:W-:-:S02]  /*12c90*/  SEL R0, RZ, 0x1, P3 ;  /* 0x00000001ff007807 */ /* 0x000fc40001800000 */
[----:B------:R-:W-:Y:S01]  /*12ca0*/  ISETP.GE.AND P1, PT, R195, UR6, PT ;  /* 0x00000006c3007c0c */ /* 0x000fe2000bf26270 */
[----:B------:R-:W-:Y:S01]  /*12cb0*/  IMAD.SHL.U32 R21, R3, 0x2, RZ ;  /* 0x0000000203157824 */ /* 0x000fe200078e00ff */
[----:B------:R-:W-:Y:S01]  /*12cc0*/  SHF.R.S32.HI R10, RZ, 0x1f, R191 ;  /* 0x0000001fff0a7819 */ /* 0x000fe200000114bf */
[----:B------:R-:W-:Y:S01]  /*12cd0*/  IMAD R3, R217, 0x20, R218 ;  /* 0x00000020d9037824 */ /* 0x000fe200078e02da */
[----:B------:R-:W-:Y:S02]  /*12ce0*/  SHF.R.S32.HI R11, RZ, 0x1f, R190 ;  /* 0x0000001fff0b7819 */ /* 0x000fe400000114be */
[----:B------:R-:W-:Y:S01]  /*12cf0*/  LOP3.LUT R21, R21, 0x2, R0, 0xe2, !PT ;  /* 0x0000000215157812 */ /* 0x000fe200078ee200 */
[----:B------:R-:W-:Y:S01]  /*12d00*/  IMAD.IADD R13, R18, 0x1, R3 ;  /* 0x00000001120d7824 */ /* 0x000fe200078e0203 */
[----:B-1----:R-:W-:-:S13]  /*12d10*/  ISETP.NE.AND P0, PT, R14, 0x1, PT ;  /* 0x000000010e00780c */ /* 0x002fda0003f05270 */
[----:B------:R-:W1:Y:S08]  /*12d20*/  @P0 LDC R20, c[0x0][0xcec] ;  /* 0x00033b00ff140b82 */ /* 0x000e700000000800 */
[----:B------:R-:W2:Y:S01]  /*12d30*/  @P0 LDC R15, c[0x0][0xcf0] ;  /* 0x00033c00ff0f0b82 */ /* 0x000ea20000000800 */
[----:B------:R-:W-:Y:S05]  /*12d40*/  @P2 BRA `(.L_x_2096) ;  /* 0x0000000000982947 */ /* 0x000fea0003800000 */
[----:B------:R-:W3:Y:S01]  /*12d50*/  S2R R3, SR_TID.X ;  /* 0x0000000000037919 */ /* 0x000ee20000002100 */
[----:B------:R-:W4:Y:S01]  /*12d60*/  LDC R12, c[0x0][0xce8] ;  /* 0x00033a00ff0c7b82 */ /* 0x000f220000000800 */
[----:B------:R-:W-:Y:S02]  /*12d70*/  ULDC UR4, c[0x0][0xb88] ;  /* 0x0002e20000047ab9 */ /* 0x000fe40000000800 */
[----:B----4-:R-:W-:Y:S01]  /*12d80*/  IMAD R5, R12, UR4, RZ ;  /* 0x000000040c057c24 */ /* 0x010fe2000f8e02ff */
[----:B---3--:R-:W-:-:S04]  /*12d90*/  IADD3 R8, R18, -0x80, R3 ;  /* 0xffffff8012087810 */ /* 0x008fc80007ffe003 */
[----:B------:R-:W-:-:S13]  /*12da0*/  ISETP.GE.AND P2, PT, R8, R5, PT ;  /* 0x000000050800720c */ /* 0x000fda0003f46270 */
[----:B------:R-:W-:Y:S05]  /*12db0*/  @P2 BRA `(.L_x_2096) ;  /* 0x00000000007c2947 */ /* 0x000fea0003800000 */
[----:B------:R-:W-:Y:S01]  /*12dc0*/  ISETP.NE.AND P2, PT, R12, 0x1, PT ;  /* 0x000000010c00780c */ /* 0x000fe20003f45270 */
[----:B------:R-:W-:Y:S01]  /*12dd0*/  ULDC.64 UR4, c[0x0][0xc90] ;  /* 0x0003240000047ab9 */ /* 0x000fe20000000a00 */
[----:B------:R-:W-:Y:S02]  /*12de0*/  IMAD.MOV.U32 R3, RZ, RZ, R8 ;  /* 0x000000ffff037224 */ /* 0x000fe400078e0008 */
[----:B------:R-:W-:-:S04]  /*12df0*/  IMAD R6, R10, UR4, RZ ;  /* 0x000000040a067c24 */ /* 0x000fc8000f8e02ff */
[----:B------:R-:W-:-:S05]  /*12e00*/  IMAD R7, R191, UR5, R6 ;  /* 0x00000005bf077c24 */ /* 0x000fca000f8e0206 */
[----:B------:R-:W3:Y:S08]  /*12e10*/  @P2 LDC R5, c[0x0][0xcec] ;  /* 0x00033b00ff052b82 */ /* 0x000ef00000000800 */
[----:B------:R-:W4:Y:S01]  /*12e20*/  @P2 LDC R9, c[0x0][0xcf0] ;  /* 0x00033c00ff092b82 */ /* 0x000f220000000800 */
[----:B---3--:R-:W-:-:S04]  /*12e30*/  @P2 IMAD.HI.U32 R0, R8, R5, RZ ;  /* 0x0000000508002227 */ /* 0x008fc800078e00ff */
[----:B------:R-:W-:Y:S01]  /*12e40*/  IMAD.WIDE.U32 R4, R191, UR4, RZ ;  /* 0x00000004bf047c25 */ /* 0x000fe2000f8e00ff */
[----:B------:R-:W-:Y:S01]  /*12e50*/  ULDC.64 UR4, c[0x0][0xc98] ;  /* 0x0003260000047ab9 */ /* 0x000fe20000000a00 */
[----:B----4-:R-:W-:Y:S02]  /*12e60*/  @P2 SHF.R.U32.HI R3, RZ, R9, R0 ;  /* 0x00000009ff032219 */ /* 0x010fe40000011600 */
[----:B------:R-:W-:Y:S02]  /*12e70*/  IMAD.IADD R5, R5, 0x1, R7 ;  /* 0x0000000105057824 */ /* 0x000fe400078e0207 */
[----:B------:R-:W-:Y:S02]  /*12e80*/  IMAD R9, R11, UR4, RZ ;  /* 0x000000040b097c24 */ /* 0x000fe4000f8e02ff */
[----:B------:R-:W-:Y:S02]  /*12e90*/  IMAD.MOV R7, RZ, RZ, -R3 ;  /* 0x000000ffff077224 */ /* 0x000fe400078e0a03 */
[----:B------:R-:W-:-:S04]  /*12ea0*/  IMAD.WIDE.U32 R4, R190, UR4, R4 ;  /* 0x00000004be047c25 */ /* 0x000fc8000f8e0004 */
[----:B------:R-:W-:Y:S01]  /*12eb0*/  IMAD R7, R12, R7, R8 ;  /* 0x000000070c077224 */ /* 0x000fe200078e0208 */
[----:B------:R-:W-:Y:S01]  /*12ec0*/  IADD3 R4, P2, R3, R4, RZ ;  /* 0x0000000403047210 */ /* 0x000fe20007f5e0ff */
        /* <DEDUP_REMOVED lines=14> */
.L_x_2096:
[----:B------:R-:W-:Y:S05]  /*12fb0*/  BSYNC B1 ;  /* 0x0000000000017941 */ /* 0x000fea0003800000 */
.L_x_2095:
[----:B------:R-:W-:Y:S01]  /*12fc0*/  ULDC.64 UR4, c[0x0][0xbe8] ;  /* 0x0002fa0000047ab9 */ /* 0x000fe20000000a00 */
[----:B-1----:R-:W-:Y:S01]  /*12fd0*/  @P0 IMAD.HI.U32 R0, R13, R20, RZ ;  /* 0x000000140d000227 */ /* 0x002fe200078e00ff */
[----:B---3--:R-:W-:Y:S01]  /*12fe0*/  SEL R6, RZ, 0xffffffff, P1 ;  /* 0xffffffffff067807 */ /* 0x008fe20000800000 */
[----:B------:R-:W-:Y:S01]  /*12ff0*/  BSSY B1, `(.L_x_2097) ;  /* 0x0000057000017945 */ /* 0x000fe20003800000 */
[----:B------:R-:W-:Y:S01]  /*13000*/  ISETP.GE.AND P2, PT, R194, UR6, PT ;  /* 0x00000006c2007c0c */ /* 0x000fe2000bf46270 */
[----:B------:R-:W-:Y:S01]  /*13010*/  IMAD R4, R10, UR4, RZ ;  /* 0x000000040a047c24 */ /* 0x000fe2000f8e02ff */
[----:B------:R-:W-:Y:S01]  /*13020*/  ISETP.GE.AND P1, PT, R193, UR6, PT ;  /* 0x00000006c1007c0c */ /* 0x000fe2000bf26270 */
[----:B------:R-:W-:Y:S01]  /*13030*/  IMAD.MOV.U32 R3, RZ, RZ, R13 ;  /* 0x000000ffff037224 */ /* 0x000fe200078e000d */
[----:B--2---:R-:W-:Y:S01]  /*13040*/  @P0 SHF.R.U32.HI R3, RZ, R15, R0 ;  /* 0x0000000fff030219 */ /* 0x004fe20000011600 */
[C---:B------:R-:W-:Y:S01]  /*13050*/  IMAD R7, R191.reuse, UR5, R4 ;  /* 0x00000005bf077c24 */ /* 0x040fe2000f8e0204 */
[----:B------:R-:W-:Y:S01]  /*13060*/  SEL R0, RZ, 0xffffffff, P2 ;  /* 0xffffffffff007807 */ /* 0x000fe20001000000 */
[----:B------:R-:W-:Y:S01]  /*13070*/  IMAD.SHL.U32 R6, R6, 0x4, RZ ;  /* 0x0000000406067824 */ /* 0x000fe200078e00ff */
[----:B------:R-:W-:Y:S01]  /*13080*/  ISETP.GE.AND P0, PT, R192, UR6, PT ;  /* 0x00000006c0007c0c */ /* 0x000fe2000bf06270 */
[----:B------:R-:W-:Y:S01]  /*13090*/  IMAD.WIDE.U32 R4, R191, UR4, RZ ;  /* 0x00000004bf047c25 */ /* 0x000fe2000f8e00ff */
[----:B------:R-:W-:Y:S01]  /*130a0*/  ULDC.64 UR4, c[0x0][0xbf0] ;  /* 0x0002fc0000047ab9 */ /* 0x000fe20000000a00 */
[----:B------:R-:W-:-:S02]  /*130b0*/  ISETP.GE.AND P2, PT, R221, UR6, PT ;  /* 0x00000006dd007c0c */ /* 0x000fc4000bf46270 */
[----:B------:R-:W-:Y:S01]  /*130c0*/  IMAD.IADD R5, R5, 0x1, R7 ;  /* 0x0000000105057824 */ /* 0x000fe200078e0207 */
[----:B------:R-:W-:Y:S01]  /*130d0*/  LOP3.LUT R21, R6, 0x4, R21, 0xe2, !PT ;  /* 0x0000000406157812 */ /* 0x000fe200078ee215 */
[----:B------:R-:W-:Y:S02]  /*130e0*/  IMAD R7, R11, UR4, RZ ;  /* 0x000000040b077c24 */ /* 0x000fe4000f8e02ff */
[----:B------:R-:W-:Y:S02]  /*130f0*/  IMAD.SHL.U32 R6, R0, 0x8, RZ ;  /* 0x0000000800067824 */ /* 0x000fe400078e00ff */
[----:B------:R-:W-:Y:S02]  /*13100*/  IMAD.MOV R0, RZ, RZ, -R3 ;  /* 0x000000ffff007224 */ /* 0x000fe400078e0a03 */
[----:B------:R-:W-:Y:S01]  /*13110*/  IMAD R9, R190, UR5, R7 ;  /* 0x00000005be097c24 */ /* 0x000fe2000f8e0207 */
[----:B------:R-:W-:Y:S01]  /*13120*/  LOP3.LUT R21, R6, 0x8, R21, 0xe2, !PT ;  /* 0x0000000806157812 */ /* 0x000fe200078ee215 */
[----:B------:R-:W-:Y:S01]  /*13130*/  IMAD R7, R14, R0, R13 ;  /* 0x000000000e077224 */ /* 0x000fe200078e020d */
[----:B------:R-:W-:Y:S01]  /*13140*/  SHF.R.S32.HI R0, RZ, 0x1f, R3 ;  /* 0x0000001fff007819 */ /* 0x000fe20000011403 */
[----:B------:R-:W-:Y:S01]  /*13150*/  IMAD.WIDE.U32 R190, R190, UR4, R4 ;  /* 0x00000004bebe7c25 */ /* 0x000fe2000f8e0004 */
[----:B------:R-:W-:Y:S01]  /*13160*/  ULDC.64 UR4, c[0x0][0xbe0] ;  /* 0x0002f80000047ab9 */ /* 0x000fe20000000a00 */
[----:B------:R-:W-:-:S02]  /*13170*/  SEL R4, RZ, 0xffffffff, P1 ;  /* 0xffffffffff047807 */ /* 0x000fc40000800000 */
[----:B------:R-:W-:Y:S01]  /*13180*/  IMAD.IADD R191, R191, 0x1, R9 ;  /* 0x00000001bfbf7824 */ /* 0x000fe200078e0209 */
[----:B------:R-:W-:Y:S01]  /*13190*/  SEL R6, RZ, 0xffffffff, P0 ;  /* 0xffffffffff067807 */ /* 0x000fe20000000000 */
[----:B------:R-:W-:Y:S01]  /*131a0*/  IMAD R0, R0, UR4, RZ ;  /* 0x0000000400007c24 */ /* 0x000fe2000f8e02ff */
[----:B------:R-:W-:Y:S01]  /*131b0*/  ISETP.GE.AND P0, PT, R222, UR6, PT ;  /* 0x00000006de007c0c */ /* 0x000fe2000bf06270 */
[----:B------:R-:W-:Y:S02]  /*131c0*/  IMAD.SHL.U32 R8, R4, 0x10, RZ ;  /* 0x0000001004087824 */ /* 0x000fe400078e00ff */
[C---:B------:R-:W-:Y:S01]  /*131d0*/  IMAD R9, R3.reuse, UR5, R0 ;  /* 0x0000000503097c24 */ /* 0x040fe2000f8e0200 */
[----:B------:R-:W-:Y:S01]  /*131e0*/  SHF.R.S32.HI R0, RZ, 0x1f, R7 ;  /* 0x0000001fff007819 */ /* 0x000fe20000011407 */
[----:B------:R-:W-:Y:S01]  /*131f0*/  IMAD.WIDE.U32 R4, R3, UR4, R190 ;  /* 0x0000000403047c25 */ /* 0x000fe2000f8e00be */
[----:B------:R-:W-:Y:S01]  /*13200*/  ULDC.64 UR4, c[0x0][0xbd8] ;  /* 0x0002f60000047ab9 */ /* 0x000fe20000000a00 */
[----:B------:R-:W-:-:S02]  /*13210*/  LOP3.LUT R21, R8, 0x10, R21, 0xe2, !PT ;  /* 0x0000001008157812 */ /* 0x000fc400078ee215 */
[----:B------:R-:W-:Y:S02]  /*13220*/  IMAD.IADD R5, R5, 0x1, R9 ;  /* 0x0000000105057824 */ /* 0x000fe400078e0209 */
[----:B------:R-:W-:Y:S02]  /*13230*/  IMAD R0, R0, UR4, RZ ;  /* 0x0000000400007c24 */ /* 0x000fe4000f8e02ff */
[----:B------:R-:W-:Y:S01]  /*13240*/  IMAD.WIDE.U32 R4, R7, UR4, R4 ;  /* 0x0000000407047c25 */ /* 0x000fe2000f8e0004 */
[----:B------:R-:W-:-:S03]  /*13250*/  ULDC UR4, c[0x0][0xb88] ;  /* 0x0002e20000047ab9 */ /* 0x000fc60000000800 */
[----:B------:R-:W-:Y:S02]  /*13260*/  IMAD.IADD R24, R218, 0x1, R18 ;  /* 0x00000001da187824 */ /* 0x000fe400078e0212 */
[----:B------:R-:W-:Y:S02]  /*13270*/  IMAD R25, R14, UR4, RZ ;  /* 0x000000040e197c24 */ /* 0x000fe4000f8e02ff */
        /* <DEDUP_REMOVED lines=8> */
[----:B------:R-:W-:Y:S01]  /*13300*/  LEA.HI.X R3, R4, UR5, R3, 0x1, P1 ;  /* 0x0000000504037c11 */ /* 0x000fe200088f0c03 */
[----:B------:R1:W2:Y:S01]  /*13310*/  SHFL.IDX PT, R6, R18, RZ, 0x181f ;  /* 0x00181fff12067589 */ /* 0x0002a200000e0000 */
[----:B------:R-:W-:Y:S02]  /*13320*/  LOP3.LUT R21, R21, R0, RZ, 0xfc, !PT ;  /* 0x0000000015157212 */ /* 0x000fe400078efcff */
[----:B------:R-:W-:Y:S01]  /*13330*/  SEL R0, RZ, 0x80, P2 ;  /* 0x00000080ff007807 */ /* 0x000fe20001000000 */
[----:B------:R1:W3:Y:S03]  /*13340*/  SHFL.IDX PT, R7, R3, RZ, 0x181f ;  /* 0x00181fff03077589 */ /* 0x0002e600000e0000 */
[----:B------:R-:W-:Y:S01]  /*13350*/  LOP3.LUT R20, R21, R0, RZ, 0xfc, !PT ;  /* 0x0000000015147212 */ /* 0x000fe200078efcff */
[----:B------:R-:W-:Y:S06]  /*13360*/  @P0 BRA `(.L_x_2098) ;  /* 0x00000000007c0947 */ /* 0x000fec0003800000 */
[----:B------:R-:W-:Y:S02]  /*13370*/  ISETP.GE.AND P2, PT, R196, UR6, PT ;  /* 0x00000006c4007c0c */ /* 0x000fe4000bf46270 */
[----:B------:R-:W-:Y:S02]  /*13380*/  ISETP.GE.AND P1, PT, R186, UR6, PT ;  /* 0x00000006ba007c0c */ /* 0x000fe4000bf26270 */
[----:B------:R-:W-:Y:S02]  /*13390*/  ISETP.GE.AND P5, PT, R195, UR6, PT ;  /* 0x00000006c3007c0c */ /* 0x000fe4000bfa6270 */
[----:B------:R-:W-:-:S07]  /*133a0*/  ISETP.GE.AND P3, PT, R194, UR6, PT ;  /* 0x00000006c2007c0c */ /* 0x000fce000bf66270 */
[-C--:B--2---:R-:W-:Y:S02]  /*133b0*/  @!P2 LEA R8, P0, R196, R6.reuse, 0x1 ;  /* 0x00000006c408a211 */ /* 0x084fe400078008ff */
[----:B---3--:R-:W-:Y:S02]  /*133c0*/  @!P1 IMAD.WIDE R4, R186, 0x2, R6 ;  /* 0x00000002ba049825 */ /* 0x008fe400078e0206 */
        /* <DEDUP_REMOVED lines=25> */
.L_x_2098:
[----:B------:R-:W-:Y:S05]  /*13560*/  BSYNC B1 ;  /* 0x0000000000017941 */ /* 0x000fea0003800000 */
.L_x_2097:
[----:B------:R-:W-:Y:S01]  /*13570*/  VIADD R0, R24, 0x20 ;  /* 0x0000002018007836 */ /* 0x000fe20000000000 */
[----:B---34-:R3:W4:Y:S04]  /*13580*/  SHFL.IDX PT, R7, R3, 0x1, 0x181f ;  /* 0x00381f0003077f89 */ /* 0x01872800000e0000 */
[----:B------:R-:W-:Y:S01]  /*13590*/  ISETP.GE.AND P0, PT, R0, R25, PT ;  /* 0x000000190000720c */ /* 0x000fe20003f06270 */
[----:B--2---:R3:W2:-:S12]  /*135a0*/  SHFL.IDX PT, R6, R18, 0x1, 0x181f ;  /* 0x00381f0012067f89 */ /* 0x00469800000e0000 */
[----:B---3--:R-:W-:Y:S05]  /*135b0*/  @P0 BRA `(.L_x_2094) ;  /* 0x00000000007c0947 */ /* 0x008fea0003800000 */
[----:B------:R-:W-:Y:S02]  /*135c0*/  ISETP.GE.AND P2, PT, R196, UR6, PT ;  /* 0x00000006c4007c0c */ /* 0x000fe4000bf46270 */
[----:B------:R-:W-:Y:S02]  /*135d0*/  ISETP.GE.AND P3, PT, R186, UR6, PT ;  /* 0x00000006ba007c0c */ /* 0x000fe4000bf66270 */
[----:B------:R-:W-:Y:S02]  /*135e0*/  ISETP.GE.AND P5, PT, R195, UR6, PT ;  /* 0x00000006c3007c0c */ /* 0x000fe4000bfa6270 */
[----:B------:R-:W-:Y:S02]  /*135f0*/  ISETP.GE.AND P4, PT, R194, UR6, PT ;  /* 0x00000006c2007c0c */ /* 0x000fe4000bf86270 */
[----:B------:R-:W-:-:S05]  /*13600*/  LOP3.LUT P1, RZ, R21, 0x40, RZ, 0xc0, !PT ;  /* 0x0000004015ff7812 */ /* 0x000fca000782c0ff */
[-C--:B--2---:R-:W-:Y:S02]  /*13610*/  @!P2 LEA R8, P0, R196, R6.reuse, 0x1 ;  /* 0x00000006c408a211 */ /* 0x084fe400078008ff */
[----:B----4-:R-:W-:Y:S02]  /*13620*/  @!P3 IMAD.WIDE R4, R186, 0x2, R6 ;  /* 0x00000002ba04b825 */ /* 0x010fe400078e0206 */
        /* <DEDUP_REMOVED lines=13> */
[-C--:B--2---:R-:W-:Y:S02]  /*13700*/  @!P2 LEA R4, P6, R192, R6.reuse, 0x1 ;  /* 0x00000006c004a211 */ /* 0x084fe400078c08ff */
        /* <DEDUP_REMOVED lines=10> */
.L_x_2094:
[----:B------:R-:W-:Y:S05]  /*137b0*/  BSYNC B0 ;  /* 0x0000000000007941 */ /* 0x000fea0003800000 */
.L_x_2089:
[----:B------:R-:W-:Y:S02]  /*137c0*/  ULDC UR4, c[0x0][0xd38] ;  /* 0x00034e0000047ab9 */ /* 0x000fe40000000800 */
[----:B0-----:R-:W-:-:S13]  /*137d0*/  ISETP.GE.AND P0, PT, R167, UR4, PT ;  /* 0x00000004a7007c0c */ /* 0x001fda000bf06270 */
[----:B------:R-:W-:Y:S05]  /*137e0*/  @!P0 BRA `(.L_x_2099) ;  /* 0xfffffed800148947 */ /* 0x000fea000383ffff */
[----:B------:R-:W-:Y:S05]  /*137f0*/  EXIT ;  /* 0x000000000000794d */ /* 0x000fea0003800000 */
.L_x_1998:
[----:B------:R-:W-:-:S08]  /*13800*/  NOP ;  /* 0x0000000000007918 */ /* 0x000fd00000000000 */
[----:B------:R-:W0:-:S00]  /*13810*/  USETMAXREG.DEALLOC.CTAPOOL 0x18 ;  /* 0x00000018000079c8 */ /* 0x000e0000080e0500 */
[----:B0-----:R-:W-:-:S06]  /*13820*/  LOP3.LUT R2, R2, 0x3, RZ, 0xc0, !PT ;  /* 0x0000000302027812 */ /* 0x001fcc00078ec0ff */
[----:B------:R-:W0:Y:S01]  /*13830*/  S2UR UR6, SR_CTAID.X ;  /* 0x00000000000679c3 */ /* 0x000e220000002500 */
[----:B------:R-:W-:Y:S01]  /*13840*/  LOP3.LUT R18, R18, 0xffffff7f, RZ, 0xc0, !PT ;  /* 0xffffff7f12127812 */ /* 0x000fe200078ec0ff */
[----:B------:R-:W-:Y:S01]  /*13850*/  STL [R1+0x28], RZ ;  /* 0x000028ff01007387 */ /* 0x000fe20000100800 */
[----:B------:R-:W-:-:S03]  /*13860*/  IMAD.MOV.U32 R19, RZ, RZ, RZ ;  /* 0x000000ffff137224 */ /* 0x000fc600078e00ff */
[----:B------:R-:W1:Y:S02]  /*13870*/  SHFL.IDX PT, R2, R2, RZ, 0x1f ;  /* 0x00001fff02027589 */ /* 0x000e6400000e0000 */
[----:B-1----:R-:W-:Y:S02]  /*13880*/  ISETP.NE.AND P0, PT, R2, RZ, PT ;  /* 0x000000ff0200720c */ /* 0x002fe40003f05270 */
[----:B------:R-:W0:Y:S11]  /*13890*/  LDC R2, c[0x0][0xd38] ;  /* 0x00034e00ff027b82 */ /* 0x000e360000000800 */
[----:B------:R-:W-:Y:S01]  /*138a0*/  @P0 LOP3.LUT R18, R18, 0x80, RZ, 0xfc, !PT ;  /* 0x0000008012120812 */ /* 0x000fe200078efcff */
[----:B------:R-:W-:Y:S06]  /*138b0*/  @P0 BAR.ARV 0x4, 0x180 ;  /* 0x0106000000000b1d */ /* 0x000fec0000002000 */
[----:B0-----:R-:W-:Y:S01]  /*138c0*/  ISETP.LE.AND P0, PT, R2, UR6, PT ;  /* 0x0000000602007c0c */ /* 0x001fe2000bf03270 */
[----:B------:R-:W-:-:S05]  /*138d0*/  IMAD.MOV.U32 R2, RZ, RZ, 0x1 ;  /* 0x00000001ff027424 */ /* 0x000fca00078e00ff */
[----:B------:R0:W-:Y:S07]  /*138e0*/  STL [R1+0x8], R2 ;  /* 0x0000080201007387 */ /* 0x0001ee0000100800 */
[----:B------:R-:W-:Y:S05]  /*138f0*/  @P0 BRA `(.L_x_2100) ;  /* 0x0000006400100947 */ /* 0x000fea0003800000 */
[----:B------:R-:W1:Y:S01]  /*13900*/  S2UR UR5, SR_CgaCtaId ;  /* 0x00000000000579c3 */ /* 0x000e620000008800 */
[C---:B0-----:R-:W-:Y:S01]  /*13910*/  IMAD.SHL.U32 R2, R0.reuse, 0x8, RZ ;  /* 0x0000000800027824 */ /* 0x041fe200078e00ff */
[----:B------:R-:W-:Y:S01]  /*13920*/  LOP3.LUT R5, R0, 0x7f, RZ, 0xc0, !PT ;  /* 0x0000007f00057812 */ /* 0x000fe200078ec0ff */
[----:B------:R-:W-:Y:S01]  /*13930*/  UMOV UR4, 0x400 ;  /* 0x0000040000047882 */ /* 0x000fe20000000000 */
[----:B------:R-:W-:Y:S01]  /*13940*/  IMAD.MOV.U32 R19, RZ, RZ, RZ ;  /* 0x000000ffff137224 */ /* 0x000fe200078e00ff */
[----:B------:R-:W-:Y:S01]  /*13950*/  ULDC UR41, c[0x0][0xc] ;  /* 0x0000030000297ab9 */ /* 0x000fe20000000800 */
[----:B------:R-:W-:Y:S01]  /*13960*/  LOP3.LUT R3, R2, 0x1f8, RZ, 0xc0, !PT ;  /* 0x000001f802037812 */ /* 0x000fe200078ec0ff */
[----:B------:R-:W-:-:S03]  /*13970*/  ULDC.64 UR46, c[0x0][0x198] ;  /* 0x00006600002e7ab9 */ /* 0x000fc60000000a00 */
[----:B------:R-:W-:Y:S01]  /*13980*/  LOP3.LUT R4, R3, 0x38, R0, 0x78, !PT ;  /* 0x0000003803047812 */ /* 0x000fe200078e7800 */
[----:B------:R-:W-:Y:S01]  /*13990*/  IMAD.SHL.U32 R3, R5, 0x8, RZ ;  /* 0x0000000805037824 */ /* 0x000fe200078e00ff */
[----:B------:R-:W-:-:S04]  /*139a0*/  SHF.R.U32.HI R5, RZ, 0x3, R5 ;  /* 0x00000003ff057819 */ /* 0x000fc80000011605 */
[----:B------:R-:W-:Y:S01]  /*139b0*/  LOP3.LUT R4, R4, 0x200, R3, 0xf8, !PT ;  /* 0x0000020004047812 */ /* 0x000fe200078ef803 */
[----:B------:R-:W-:Y:S01]  /*139c0*/  IMAD.SHL.U32 R3, R0, 0x10, RZ ;  /* 0x0000001000037824 */ /* 0x000fe200078e00ff */
[----:B------:R-:W-:-:S04]  /*139d0*/  LOP3.LUT R0, R2, 0x38, RZ, 0xc0, !PT ;  /* 0x0000003802007812 */ /* 0x000fc800078ec0ff */
[----:B------:R-:W-:Y:S01]  /*139e0*/  LOP3.LUT R2, R5, 0x70, R3, 0xf8, !PT ;  /* 0x0000007005027812 */ /* 0x000fe200078ef803 */
[----:B------:R-:W-:Y:S01]  /*139f0*/  IMAD.U32 R3, RZ, RZ, UR6 ;  /* 0x00000006ff037e24 */ /* 0x000fe2000f8e00ff */
[----:B-1----:R-:W-:Y:S01]  /*13a00*/  ULEA UR4, UR5, UR4, 0x18 ;  /* 0x0000000405047291 */ /* 0x002fe2000f8ec03f */
[----:B------:R-:W-:-:S05]  /*13a10*/  IMAD.MOV.U32 R2, RZ, RZ, 0x1 ;  /* 0x00000001ff027424 */ /* 0x000fca00078e00ff */
[----:B------:R-:W-:-:S04]  /*13a20*/  IMAD.U32 R17, RZ, RZ, UR4 ;  /* 0x00000004ff117e24 */ /* 0x000fc8000f8e00ff */
[----:B------:R-:W-:-:S05]  /*13a30*/  IMAD R4, R4, 0x2, R17 ;  /* 0x0000000204047824 */ /* 0x000fca00078e0211 */
[----:B------:R0:W-:Y:S04]  /*13a40*/  STL [R1+0x4], R4 ;  /* 0x0000040401007387 */ /* 0x0001e80000100800 */
[----:B------:R1:W-:Y:S04]  /*13a50*/  STL [R1+0x10], R3 ;  /* 0x0000100301007387 */ /* 0x0003e80000100800 */
[----:B------:R-:W-:Y:S01]  /*13a60*/  STL [R1+0x28], RZ ;  /* 0x000028ff01007387 */ /* 0x000fe20000100800 */
[----:B0-----:R-:W-:-:S03]  /*13a70*/  LOP3.LUT R4, R0, 0x40, RZ, 0xfc, !PT ;  /* 0x0000004000047812 */ /* 0x001fc600078efcff */
[----:B------:R0:W-:Y:S01]  /*13a80*/  STL [R1+0x8], R2 ;  /* 0x0000080201007387 */ /* 0x0001e20000100800 */
[C---:B------:R-:W-:Y:S02]  /*13a90*/  LOP3.LUT R4, R0.reuse, 0x100, RZ, 0xfc, !PT ;  /* 0x0000010000047812 */ /* 0x040fe400078efcff */
[C---:B-1----:R-:W-:Y:S02]  /*13aa0*/  LOP3.LUT R3, R0.reuse, 0x80, RZ, 0xfc, !PT ;  /* 0x0000008000037812 */ /* 0x042fe400078efcff */
[C---:B------:R-:W-:Y:S02]  /*13ab0*/  LOP3.LUT R3, R0.reuse, 0x140, RZ, 0xfc, !PT ;  /* 0x0000014000037812 */ /* 0x040fe400078efcff */
[C---:B0-----:R-:W-:Y:S02]  /*13ac0*/  LOP3.LUT R2, R0.reuse, 0xc0, RZ, 0xfc, !PT ;  /* 0x000000c000027812 */ /* 0x041fe400078efcff */
[C---:B------:R-:W-:Y:S02]  /*13ad0*/  LOP3.LUT R2, R0.reuse, 0x180, RZ, 0xfc, !PT ;  /* 0x0000018000027812 */ /* 0x040fe400078efcff */
[----:B------:R-:W-:-:S07]  /*13ae0*/  LOP3.LUT R0, R0, 0x1c0, RZ, 0xfc, !PT ;  /* 0x000001c000007812 */ /* 0x000fce00078efcff */
.L_x_2218:
[----:B------:R-:W2:Y:S01]  /*13af0*/  LDL R0, [R1+0x10] ;  /* 0x0000100001007983 */ /* 0x000ea20000100800 */
        /* <DEDUP_REMOVED lines=13> */
[----:B-1-34-:R-:W-:Y:S05]  /*13bd0*/  @!P0 BRA `(.L_x_2101) ;  /* 0x0000000000208947 */ /* 0x01afea0003800000 */
        /* <DEDUP_REMOVED lines=8> */
.L_x_2101:
[----:B------:R-:W-:Y:S01]  /*13c60*/  ULDC UR9, c[0x0][0xd54] ;  /* 0x0003550000097ab9 */ /* 0x000fe20000000800 */
[----:B------:R-:W-:Y:S01]  /*13c70*/  UMOV UR6, UR8 ;  /* 0x0000000800067c82 */ /* 0x000fe20008000000 */
[----:B------:R-:W-:-:S11]  /*13c80*/  UISETP.NE.AND UP0, UPT, UR9, 0x1, UPT ;  /* 0x000000010900788c */ /* 0x000fd6000bf05270 */
[----:B------:R-:W-:Y:S02]  /*13c90*/  @UP0 ULDC.64 UR10, c[0x0][0xd58] ;  /* 0x00035600000a0ab9 */ /* 0x000fe40000000a00 */
[----:B------:R-:W-:-:S04]  /*13ca0*/  UIMAD.WIDE.U32 UR4, UR8, UR10, URZ ;  /* 0x0000000a080472a5 */ /* 0x000fc8000f8e003f */
[----:B------:R-:W-:-:S04]  /*13cb0*/  @UP0 USHF.R.U32.HI UR6, URZ, UR11, UR5 ;  /* 0x0000000b3f060299 */ /* 0x000fc80008011605 */
[----:B------:R-:W-:-:S12]  /*13cc0*/  UIMAD UR4, UR6, UR9, URZ ;  /* 0x00000009060472a4 */ /* 0x000fd8000f8e023f */
.L_x_2102:
        /* <DEDUP_REMOVED lines=48> */
.L_x_2104:
[----:B------:R-:W-:-:S11]  /*13fd0*/  UISETP.NE.AND UP0, UPT, UR5, 0x1, UPT ;  /* 0x000000010500788c */ /* 0x000fd6000bf05270 */
[----:B------:R-:W-:Y:S02]  /*13fe0*/  @UP0 ULDC.64 UR12, c[0x0][0xae0] ;  /* 0x0002b800000c0ab9 */ /* 0x000fe40000000a00 */
[----:B------:R-:W-:-:S04]  /*13ff0*/  UIMAD.WIDE.U32 UR8, UR10, UR12, URZ ;  /* 0x0000000c0a0872a5 */ /* 0x000fc8000f8e003f */
[----:B------:R-:W-:-:S12]  /*14000*/  @UP0 USHF.R.U32.HI UR10, URZ, UR13, UR9 ;  /* 0x0000000d3f0a0299 */ /* 0x000fd80008011609 */
.L_x_2105:
[----:B------:R-:W-:-:S04]  /*14010*/  UIMAD UR10, UR10, UR5, UR5 ;  /* 0x000000050a0a72a4 */ /* 0x000fc8000f8e0205 */
[----:B------:R-:W-:-:S04]  /*14020*/  UISETP.LT.AND UP0, UPT, UR4, UR10, UPT ;  /* 0x0000000a0400728c */ /* 0x000fc8000bf01270 */
[----:B------:R-:W-:-:S12]  /*14030*/  USEL UR4, UR4, UR10, UP0 ;  /* 0x0000000a04047287 */ /* 0x000fd80008000000 */
.L_x_2103:
        /* <DEDUP_REMOVED lines=30> */
.L_x_2107:
[----:B------:R-:W-:-:S11]  /*14220*/  UISETP.NE.AND UP0, UPT, UR5, 0x1, UPT ;  /* 0x000000010500788c */ /* 0x000fd6000bf05270 */
[----:B------:R-:W-:Y:S02]  /*14230*/  @UP0 ULDC.64 UR10, c[0x0][0xae0] ;  /* 0x0002b800000a0ab9 */ /* 0x000fe40000000a00 */
[----:B------:R-:W-:-:S04]  /*14240*/  UIMAD.WIDE.U32 UR6, UR4, UR10, URZ ;  /* 0x0000000a040672a5 */ /* 0x000fc8000f8e003f */
[----:B------:R-:W-:-:S12]  /*14250*/  @UP0 USHF.R.U32.HI UR4, URZ, UR11, UR7 ;  /* 0x0000000b3f040299 */ /* 0x000fd80008011607 */
.L_x_2108:
[----:B------:R-:W-:-:S04]  /*14260*/  UIMAD UR4, UR4, UR5, URZ ;  /* 0x00000005040472a4 */ /* 0x000fc8000f8e023f */
[----:B------:R-:W-:-:S04]  /*14270*/  UISETP.LT.AND UP0, UPT, UR8, UR4, UPT ;  /* 0x000000040800728c */ /* 0x000fc8000bf01270 */
[----:B------:R-:W-:-:S12]  /*14280*/  USEL UR8, UR8, UR4, !UP0 ;  /* 0x0000000408087287 */ /* 0x000fd8000c000000 */
.L_x_2106:
        /* <DEDUP_REMOVED lines=24> */
[----:B-1----:R-:W-:-:S05]  /*14410*/  IADD3 R0, R2, UR41, R0 ;  /* 0x0000002902007c10 */ /* 0x002fca000fffe000 */
[----:B------:R0:W-:Y:S01]  /*14420*/  STL [R1+0x10], R0 ;  /* 0x0000100001007387 */ /* 0x0001e20000100800 */
[----:B------:R-:W-:Y:S05]  /*14430*/  BRA `(.L_x_2111) ;  /* 0x0000005400cc7947 */ /* 0x000fea0003800000 */
.L_x_2110:
        /* <DEDUP_REMOVED lines=20> */
.L_x_2113:
[----:B------:R-:W-:Y:S05]  /*14580*/  BSYNC B6 ;  /* 0x0000000000067941 */ /* 0x000fea0003800000 */
.L_x_2112:
        /* <DEDUP_REMOVED lines=20> */
.L_x_2116:
        /* <DEDUP_REMOVED lines=15> */
.L_x_2115:
[----:B------:R-:W-:Y:S05]  /*147c0*/  BSYNC B6 ;  /* 0x0000000000067941 */ /* 0x000fea0003800000 */
.L_x_2114:
        /* <DEDUP_REMOVED lines=12> */
[----:B------:R-:W-:Y:S01]  /*14890*/  LOP3.LUT R18, R18, 0xfffffffe, RZ, 0xc0, !PT ;  /* 0xfffffffe12127812 */ /* 0x000fe200078ec0ff */
[----:B------:R-:W1:Y:S02]  /*148a0*/  S2R R4, SR_TID.X ;  /* 0x0000000000047919 */ /* 0x000e640000002100 */
[----:B------:R-:W-:Y:S01]  /*148b0*/  VIADD R0, R0, 0xffffffff ;  /* 0xffffffff00007836 */ /* 0x000fe20000000000 */
[----:B0-----:R-:W0:Y:S02]  /*148c0*/  LDC.64 R2, c[0x0][0x418] ;  /* 0x00010600ff027b82 */ /* 0x001e240000000a00 */
[----:B0-----:R-:W-:Y:S02]  /*148d0*/  ISETP.NE.U32.AND P0, PT, R2, RZ, PT ;  /* 0x000000ff0200720c */ /* 0x001fe40003f05070 */
[----:B-1----:R-:W-:-:S02]  /*148e0*/  SHF.R.U32.HI R4, RZ, 0x5, R4 ;  /* 0x00000005ff047819 */ /* 0x002fc40000011604 */
[----:B------:R-:W-:Y:S02]  /*148f0*/  ISETP.NE.AND.EX P1, PT, R3, RZ, PT, P0 ;  /* 0x000000ff0300720c */ /* 0x000fe40003f25300 */
[----:B------:R-:W-:-:S11]  /*14900*/  LOP3.LUT R4, R4, 0x3, RZ, 0xc0, !PT ;  /* 0x0000000304047812 */ /* 0x000fd600078ec0ff */
[----:B------:R-:W-:Y:S02]  /*14910*/  @P1 LOP3.LUT R18, R18, 0x1, RZ, 0xfc, !PT ;  /* 0x0000000112121812 */ /* 0x000fe400078efcff */
[----:B--2---:R-:W-:Y:S01]  /*14920*/  SHF.R.S32.HI R8, RZ, 0x1f, R7 ;  /* 0x0000001fff087819 */ /* 0x004fe20000011407 */
[----:B------:R0:W-:Y:S01]  /*14930*/  STL [R1], R7 ;  /* 0x0000000701007387 */ /* 0x0001e20000100800 */
[----:B------:R-:W-:-:S03]  /*14940*/  SEL R16, R7, RZ, !P1 ;  /* 0x000000ff07107207 */ /* 0x000fc60004800000 */
[----:B------:R0:W-:Y:S01]  /*14950*/  STL [R1+0xc], R8 ;  /* 0x00000c0801007387 */ /* 0x0001e20000100800 */
[----:B------:R-:W-:Y:S05]  /*14960*/  BRA.DIV UR4, `(.L_x_2117) ;  /* 0x0000005a04c87947 */ /* 0x000fea000b800000 */
[----:B------:R1:W2:Y:S02]  /*14970*/  SHFL.IDX PT, R14, R4, RZ, 0x1f ;  /* 0x00001fff040e7589 */ /* 0x0002a400000e0000 */
.L_x_2234:
[----:B------:R3:W-:Y:S01]  /*14980*/  STL [R1+0x1c], R0 ;  /* 0x00001c0001007387 */ /* 0x0007e20000100800 */
[----:B--2---:R-:W-:Y:S02]  /*14990*/  ISETP.NE.AND P0, PT, R14, RZ, PT ;  /* 0x000000ff0e00720c */ /* 0x004fe40003f05270 */
[----:B------:R-:W-:Y:S02]  /*149a0*/  PLOP3.LUT P2, PT, PT, PT, PT, 0x8, 0x0 ;  /* 0x000000000000781c */ /* 0x000fe40003f4e170 */
[----:B------:R-:W-:-:S11]  /*149b0*/  LOP3.LUT R18, R18, 0xfffffffd, RZ, 0xc0, !PT ;  /* 0xfffffffd12127812 */ /* 0x000fd600078ec0ff */
[----:B------:R-:W-:Y:S01]  /*149c0*/  @P2 LOP3.LUT R18, R18, 0x2, RZ, 0xfc, !PT ;  /* 0x0000000212122812 */ /* 0x000fe200078efcff */
[----:B---3--:R-:W-:Y:S06]  /*149d0*/  @P0 BRA `(.L_x_2118) ;  /* 0x0000000000f00947 */ /* 0x008fec0003800000 */
[----:B------:R-:W-:-:S03]  /*149e0*/  UMOV UR4, 0xffffffff ;  /* 0xffffffff00047882 */ /* 0x000fc60000000000 */
[----:B------:R-:W-:Y:S05]  /*149f0*/  BRA.DIV UR4, `(.L_x_2119) ;  /* 0x0000005a04c47947 */ /* 0x000fea000b800000 */
[----:B------:R-:W-:-:S13]  /*14a00*/  ELECT P6, URZ, PT ;  /* 0x00000000003f782f */ /* 0x000fda00038c0000 */
.L_x_2237:
[----:B------:R-:W-:Y:S05]  /*14a10*/  @!P6 BRA `(.L_x_2118) ;  /* 0x0000000000e0e947 */ /* 0x000fea0003800000 */
[----:B------:R-:W-:Y:S01]  /*14a20*/  IMAD.MOV.U32 R16, RZ, RZ, R7 ;  /* 0x000000ffff107224 */ /* 0x000fe200078e0007 */
[----:B------:R-:W-:Y:S06]  /*14a30*/  @!P1 BRA `(.L_x_2120) ;  /* 0x00000000004c9947 */ /* 0x000fec0003800000 */
[----:B------:R-:W2:Y:S01]  /*14a40*/  LDC R6, c[0x0][0x43c] ;  /* 0x00010f00ff067b82 */ /* 0x000ea20000000800 */
[----:B------:R-:W-:Y:S01]  /*14a50*/  IMAD.MOV.U32 R9, RZ, RZ, R0 ;  /* 0x000000ffff097224 */ /* 0x000fe200078e0000 */
[----:B------:R-:W-:Y:S01]  /*14a60*/  ULDC.64 UR4, c[0x0][0x428] ;  /* 0x00010a0000047ab9 */ /* 0x000fe20000000a00 */
[----:B--2---:R-:W-:-:S13]  /*14a70*/  ISETP.NE.AND P0, PT, R6, 0x1, PT ;  /* 0x000000010600780c */ /* 0x004fda0003f05270 */
[----:B-1----:R-:W1:Y:S02]  /*14a80*/  @P0 LDC.64 R4, c[0x0][0x440] ;  /* 0x00011000ff040b82 */ /* 0x002e640000000a00 */
[----:B-1----:R-:W-:-:S04]  /*14a90*/  @P0 IMAD.HI.U32 R0, R9, R4, RZ ;  /* 0x0000000409000227 */ /* 0x002fc800078e00ff */
        /* <DEDUP_REMOVED lines=13> */
.L_x_2120:
[----:B--2---:R-:W2:Y:S01]  /*14b70*/  LDL R2, [R1+0x8] ;  /* 0x0000080001027983 */ /* 0x004ea20000100800 */
[----:B------:R-:W-:Y:S01]  /*14b80*/  IMAD R0, R19, 0x8, R17 ;  /* 0x0000000813007824 */ /* 0x000fe200078e0211 */
[----:B--2---:R-:W-:-:S04]  /*14b90*/  SHF.L.U32 R2, R2, 0x1f, RZ ;  /* 0x0000001f02027819 */ /* 0x004fc800000006ff */
[----:B------:R-:W2:Y:S02]  /*14ba0*/  SYNCS.PHASECHK.TRANS64.TRYWAIT P0, [R0+URZ+0x38840], R2 ;  /* 0x03884002000075a7 */ /* 0x000ea4000800017f */
[----:B--2---:R-:W-:Y:S05]  /*14bb0*/  @!P0 BRA `(.L_x_2121) ;  /* 0x0000005800748947 */ /* 0x004fea0003800000 */
.L_x_2238:
        /* <DEDUP_REMOVED lines=11> */
.L_x_2122:
[----:B--2---:R-:W2:Y:S01]  /*14c70*/  LDL R2, [R1+0x1c] ;  /* 0x00001c0001027983 */ /* 0x004ea20000100800 */
[----:B------:R-:W-:Y:S01]  /*14c80*/  R2UR UR33, R0 ;  /* 0x00000000002172ca */ /* 0x000fe200000e0000 */
[----:B------:R-:W-:Y:S01]  /*14c90*/  IMAD R0, R19, 0x2000, R17 ;  /* 0x0000200013007824 */ /* 0x000fe200078e0211 */
[----:B------:R-:W-:Y:S01]  /*14ca0*/  UIADD3 UR4, UP0, UR46, 0x370, URZ ;  /* 0x000003702e047890 */ /* 0x000fe2000ff1e03f */
[----:B-----5:R-:W-:Y:S01]  /*14cb0*/  R2UR UR37, R16 ;  /* 0x00000000102572ca */ /* 0x020fe200000e0000 */
[----:B------:R-:W-:Y:S01]  /*14cc0*/  UMOV UR6, 0x0 ;  /* 0x0000000000067882 */ /* 0x000fe20000000000 */
[----:B------:R-:W-:Y:S01]  /*14cd0*/  UMOV UR7, 0x14f00000 ;  /* 0x14f0000000077882 */ /* 0x000fe20000000000 */
[----:B------:R-:W-:Y:S01]  /*14ce0*/  R2UR UR32, R0 ;  /* 0x00000000002072ca */ /* 0x000fe200000e0000 */
[----:B------:R-:W-:Y:S01]  /*14cf0*/  UIADD3.X UR5, URZ, UR47, URZ, UP0, !UPT ;  /* 0x0000002f3f057290 */ /* 0x000fe200087fe43f */
[----:B------:R-:W-:Y:S01]  /*14d00*/  PLOP3.LUT P0, PT, PT, PT, PT, 0x80, 0x0 ;  /* 0x000000000000781c */ /* 0x000fe20003f0f070 */
[----:B------:R-:W-:Y:S01]  /*14d10*/  UMOV UR34, URZ ;  /* 0x0000003f00227c82 */ /* 0x000fe20008000000 */
[----:B------:R-:W-:-:S03]  /*14d20*/  LOP3.LUT R18, R18, 0xfffffffd, RZ, 0xc0, !PT ;  /* 0xfffffffd12127812 */ /* 0x000fc600078ec0ff */
[----:B------:R-:W-:-:S06]  /*14d30*/  UIADD3 UR33, UR33, 0x38830, URZ ;  /* 0x0003883021217890 */ /* 0x000fcc000fffe03f */
[----:B------:R-:W-:Y:S02]  /*14d40*/  UIADD3 UR32, UR32, 0x22400, URZ ;  /* 0x0002240020207890 */ /* 0x000fe4000fffe03f */
[----:B------:R-:W-:Y:S02]  /*14d50*/  @P0 LOP3.LUT R18, R18, 0x2, RZ, 0xfc, !PT ;  /* 0x0000000212120812 */ /* 0x000fe400078efcff */
[----:B--2---:R-:W-:-:S13]  /*14d60*/  R2UR UR35, R2 ;  /* 0x00000000022372ca */ /* 0x004fda00000e0000 */
[----:B------:R-:W-:-:S09]  /*14d70*/  USHF.L.U32 UR35, UR35, 0x6, URZ ;  /* 0x0000000623237899 */ /* 0x000fd2000800063f */
[----:B------:R2:W-:Y:S02]  /*14d80*/  UTMALDG.4D [UR32], [UR4], desc[UR6] ;  /* 0x00000620040075b4 */ /* 0x0005e40008019000 */
[----:B--2---:R-:W-:Y:S01]  /*14d90*/  NOP ;  /* 0x0000000000007918 */ /* 0x004fe20000000000 */
.L_x_2118:
[----:B------:R-:W-:Y:S05]  /*14da0*/  WARPSYNC.ALL ;  /* 0x0000000000007948 */ /* 0x000fea0003800000 */
[----:B------:R-:W-:Y:S01]  /*14db0*/  VIADD R0, R17, 0x20400 ;  /* 0x0002040011007836 */ /* 0x000fe20000000000 */
[----:B------:R-:W-:Y:S01]  /*14dc0*/  BAR.SYNC.DEFER_BLOCKING 0x8, 0x100 ;  /* 0x0204000000007b1d */ /* 0x000fe20000010000 */
[----:B------:R-:W-:Y:S02]  /*14dd0*/  USHF.R.S32.HI UR43, URZ, 0x1f, UR36 ;  /* 0x0000001f3f2b7899 */ /* 0x000fe40008011424 */
[----:B------:R-:W-:Y:S01]  /*14de0*/  USHF.R.S32.HI UR37, URZ, 0x1f, UR42 ;  /* 0x0000001f3f257899 */ /* 0x000fe2000801142a */
[----:B------:R-:W-:-:S02]  /*14df0*/  LOP3.LUT P0, RZ, R0, 0x3ff, RZ, 0xc0, !PT ;  /* 0x000003ff00ff7812 */ /* 0x000fc4000780c0ff */
[----:B------:R-:W-:Y:S11]  /*14e00*/  BSSY B6, `(.L_x_2123) ;  /* 0x0000012000067945 */ /* 0x000ff60003800000 */
[----:B------:R-:W-:Y:S05]  /*14e10*/  @!P0 BRA `(.L_x_2124) ;  /* 0x0000000000408947 */ /* 0x000fea0003800000 */
[----:B------:R-:W-:Y:S01]  /*14e20*/  MOV R2, 0x0 ;  /* 0x0000000000027802 */ /* 0x000fe20000000f00 */
[----:B------:R-:W-:Y:S01]  /*14e30*/  ULDC.64 UR4, c[0x4][0x90] ;  /* 0x0100240000047ab9 */ /* 0x000fe20000000a00 */
[----:B------:R-:W-:Y:S01]  /*14e40*/  ULDC.64 UR6, c[0x4][0x98] ;  /* 0x0100260000067ab9 */ /* 0x000fe20000000a00 */
[----:B------:R-:W-:Y:S01]  /*14e50*/  ULDC.64 UR8, c[0x4][0x20] ;  /* 0x0100080000087ab9 */ /* 0x000fe20000000a00 */
[----:B-1----:R-:W-:Y:S02]  /*14e60*/  IMAD.U32 R4, RZ, RZ, UR4 ;  /* 0x00000004ff047e24 */ /* 0x002fe4000f8e00ff */
        /* <DEDUP_REMOVED lines=10> */
[----:B-1----:R-:W-:Y:S05]  /*14f10*/  CALL.ABS.NOINC R2 ;  /* 0x0000000002007343 */ /* 0x002fea0003c00000 */
.L_x_2124:
[----:B------:R-:W-:Y:S05]  /*14f20*/  BSYNC B6 ;  /* 0x0000000000067941 */ /* 0x000fea0003800000 */
.L_x_2123:
[----:B------:R-:W2:Y:S01]  /*14f30*/  S2R R0, SR_TID.X ;  /* 0x0000000000007919 */ /* 0x000ea20000002100 */
[----:B------:R-:W3:Y:S01]  /*14f40*/  LDC R6, c[0x0][0x448] ;  /* 0x00011200ff067b82 */ /* 0x000ee20000000800 */
[----:B------:R-:W-:Y:S02]  /*14f50*/  ULDC.64 UR8, c[0x0][0x2d8] ;  /* 0x0000b60000087ab9 */ /* 0x000fe40000000a00 */
[----:B------:R-:W-:Y:S02]  /*14f60*/  UIMAD UR6, UR43, UR8, URZ ;  /* 0x000000082b0672a4 */ /* 0x000fe4000f8e023f */
[----:B------:R-:W-:Y:S02]  /*14f70*/  UIMAD.WIDE.U32 UR4, UR36, UR8, URZ ;  /* 0x00000008240472a5 */ /* 0x000fe4000f8e003f */
[----:B------:R-:W-:-:S03]  /*14f80*/  UIMAD UR6, UR36, UR9, UR6 ;  /* 0x00000009240672a4 */ /* 0x000fc6000f8e0206 */
[----:B------:R-:W-:Y:S01]  /*14f90*/  ULDC.64 UR8, c[0x0][0x2e0] ;  /* 0x0000b80000087ab9 */ /* 0x000fe20000000a00 */
[----:B------:R-:W-:Y:S02]  /*14fa0*/  UIADD3 UR5, UR5, UR6, URZ ;  /* 0x0000000605057290 */ /* 0x000fe4000fffe03f */
[----:B------:R-:W-:Y:S02]  /*14fb0*/  UIMAD UR6, UR37, UR8, URZ ;  /* 0x00000008250672a4 */ /* 0x000fe4000f8e023f */
[----:B------:R-:W-:Y:S02]  /*14fc0*/  UIMAD.WIDE.U32 UR4, UR42, UR8, UR4 ;  /* 0x000000082a0472a5 */ /* 0x000fe4000f8e0004 */
[----:B------:R-:W-:-:S04]  /*14fd0*/  UIMAD UR6, UR42, UR9, UR6 ;  /* 0x000000092a0672a4 */ /* 0x000fc8000f8e0206 */
[----:B------:R-:W-:Y:S02]  /*14fe0*/  UIADD3 UR6, UR5, UR6, URZ ;  /* 0x0000000605067290 */ /* 0x000fe4000fffe03f */
[----:B------:R-:W-:Y:S01]  /*14ff0*/  IMAD.U32 R5, RZ, RZ, UR5 ;  /* 0x00000005ff057e24 */ /* 0x000fe2000f8e00ff */
[----:B---3--:R-:W-:Y:S02]  /*15000*/  ISETP.NE.AND P0, PT, R6, 0x1, PT ;  /* 0x000000010600780c */ /* 0x008fe40003f05270 */
[----:B--2---:R-:W-:-:S04]  /*15010*/  LOP3.LUT R0, R0, 0x7f, RZ, 0xc0, !PT ;  /* 0x0000007f00007812 */ /* 0x004fc800078ec0ff */
[----:B-1----:R-:W-:Y:S02]  /*15020*/  SHF.R.U32.HI R4, RZ, 0x3, R0 ;  /* 0x00000003ff047819 */ /* 0x002fe40000011600 */
[----:B------:R-:W1:Y:S05]  /*15030*/  S2R R0, SR_TID.X ;  /* 0x0000000000007919 */ /* 0x000e6a0000002100 */
[----:B------:R-:W2:Y:S08]  /*15040*/  @P0 LDC R3, c[0x0][0x44c] ;  /* 0x00011300ff030b82 */ /* 0x000eb00000000800 */
[----:B------:R-:W3:Y:S01]  /*15050*/  @P0 LDC R2, c[0x0][0x450] ;  /* 0x00011400ff020b82 */ /* 0x000ee20000000800 */
[----:B-1----:R-:W-:-:S05]  /*15060*/  IMAD.SHL.U32 R0, R0, 0x10, RZ ;  /* 0x0000001000007824 */ /* 0x002fca00078e00ff */
[----:B------:R-:W-:Y:S01]  /*15070*/  LOP3.LUT R0, R4, 0x70, R0, 0xf8, !PT ;  /* 0x0000007004007812 */ /* 0x000fe200078ef800 */
[----:B------:R-:W-:Y:S01]  /*15080*/  IMAD.U32 R4, RZ, RZ, UR4 ;  /* 0x00000004ff047e24 */ /* 0x000fe2000f8e00ff */
[----:B------:R-:W-:-:S03]  /*15090*/  ULDC.64 UR4, c[0x0][0x2d0] ;  /* 0x0000b40000047ab9 */ /* 0x000fc60000000a00 */
[----:B0-----:R-:W-:-:S04]  /*150a0*/  VIADD R7, R0, UR40 ;  /* 0x0000002800077c36 */ /* 0x001fc80008000000 */
[----:B--2---:R-:W-:Y:S01]  /*150b0*/  @P0 IMAD.HI.U32 R3, R7, R3, RZ ;  /* 0x0000000307030227 */ /* 0x004fe200078e00ff */
[----:B------:R0:W-:Y:S03]  /*150c0*/  STL [R1+0x18], R7 ;  /* 0x0000180701007387 */ /* 0x0001e60000100800 */
[----:B------:R-:W-:Y:S01]  /*150d0*/  IMAD.MOV.U32 R0, RZ, RZ, R7 ;  /* 0x000000ffff007224 */ /* 0x000fe200078e0007 */
[----:B---3--:R-:W-:Y:S01]  /*150e0*/  @P0 SHF.R.U32.HI R0, RZ, R2, R3 ;  /* 0x00000002ff000219 */ /* 0x008fe20000011603 */
[----:B------:R-:W-:Y:S02]  /*150f0*/  IMAD.MOV.U32 R2, RZ, RZ, R4 ;  /* 0x000000ffff027224 */ /* 0x000fe400078e0004 */
[----:B------:R-:W-:Y:S01]  /*15100*/  IMAD.U32 R3, RZ, RZ, UR6 ;  /* 0x00000006ff037e24 */ /* 0x000fe2000f8e00ff */
[----:B------:R-:W-:Y:S01]  /*15110*/  SHF.R.S32.HI R4, RZ, 0x1f, R0 ;  /* 0x0000001fff047819 */ /* 0x000fe20000011400 */
[----:B------:R-:W1:Y:S01]  /*15120*/  S2R R8, SR_TID.X ;  /* 0x0000000000087919 */ /* 0x000e620000002100 */
[----:B------:R-:W-:Y:S01]  /*15130*/  ULDC.64 UR6, c[0x0][0x280] ;  /* 0x0000a00000067ab9 */ /* 0x000fe20000000a00 */
[----:B------:R-:W-:-:S04]  /*15140*/  IMAD.WIDE.U32 R2, R0, UR4, R2 ;  /* 0x0000000400027c25 */ /* 0x000fc8000f8e0002 */
[----:B------:R-:W-:-:S04]  /*15150*/  IMAD R4, R4, UR4, RZ ;  /* 0x0000000404047c24 */ /* 0x000fc8000f8e02ff */
[----:B------:R-:W-:Y:S01]  /*15160*/  IMAD R4, R0, UR5, R4 ;  /* 0x0000000500047c24 */ /* 0x000fe2000f8e0204 */
[----:B------:R-:W2:Y:S01]  /*15170*/  S2R R9, SR_TID.X ;  /* 0x0000000000097919 */ /* 0x000ea20000002100 */
[----:B------:R-:W-:Y:S01]  /*15180*/  IMAD.MOV R0, RZ, RZ, -R0 ;  /* 0x000000ffff007224 */ /* 0x000fe200078e0a00 */
[----:B------:R-:W-:Y:S01]  /*15190*/  ULDC.64 UR4, c[0x0][0x2c8] ;  /* 0x0000b20000047ab9 */ /* 0x000fe20000000a00 */
[----:B------:R-:W-:Y:S02]  /*151a0*/  IMAD.IADD R3, R3, 0x1, R4 ;  /* 0x0000000103037824 */ /* 0x000fe400078e0204 */
[----:B------:R-:W-:Y:S02]  /*151b0*/  IMAD R0, R6, R0, R7 ;  /* 0x0000000006007224 */ /* 0x000fe400078e0207 */
[----:B0-----:R0:W5:Y:S02]  /*151c0*/  LDL R7, [R1+0x4] ;  /* 0x0000040001077983 */ /* 0x0011640000100800 */
[----:B------:R-:W-:Y:S01]  /*151d0*/  IMAD.WIDE.U32 R2, R0, UR4, R2 ;  /* 0x0000000400027c25 */ /* 0x000fe2000f8e0002 */
[----:B------:R-:W-:-:S05]  /*151e0*/  SHF.R.S32.HI R4, RZ, 0x1f, R0 ;  /* 0x0000001fff047819 */ /* 0x000fca0000011400 */
[----:B------:R-:W-:Y:S01]  /*151f0*/  IMAD R4, R4, UR4, RZ ;  /* 0x0000000404047c24 */ /* 0x000fe2000f8e02ff */
[----:B------:R-:W-:-:S03]  /*15200*/  ULDC UR4, c[0x0][0x2b8] ;  /* 0x0000ae0000047ab9 */ /* 0x000fc60000000800 */
[----:B------:R-:W-:Y:S01]  /*15210*/  IMAD R4, R0, UR5, R4 ;  /* 0x0000000500047c24 */ /* 0x000fe2000f8e0204 */
[----:B------:R-:W-:Y:S01]  /*15220*/  LEA R0, P1, R2, UR6, 0x1 ;  /* 0x0000000602007c11 */ /* 0x000fe2000f8208ff */
[----:B-1----:R-:W-:Y:S02]  /*15230*/  IMAD.SHL.U32 R8, R8, 0x8, RZ ;  /* 0x0000000808087824 */ /* 0x002fe400078e00ff */
[----:B------:R-:W-:-:S03]  /*15240*/  IMAD.IADD R3, R3, 0x1, R4 ;  /* 0x0000000103037824 */ /* 0x000fc600078e0204 */
[----:B------:R-:W-:Y:S02]  /*15250*/  LOP3.LUT R8, R8, 0x38, RZ, 0xc0, !PT ;  /* 0x0000003808087812 */ /* 0x000fe400078ec0ff */
[----:B------:R-:W-:Y:S02]  /*15260*/  LEA.HI.X R3, R2, UR7, R3, 0x1, P1 ;  /* 0x0000000702037c11 */ /* 0x000fe400088f0c03 */
[----:B------:R-:W-:Y:S01]  /*15270*/  ISETP.GE.AND P0, PT, R8, UR4, PT ;  /* 0x0000000408007c0c */ /* 0x000fe2000bf06270 */
[----:B------:R-:W-:Y:S01]  /*15280*/  UMOV UR4, 0xffffffff ;  /* 0xffffffff00047882 */ /* 0x000fe20000000000 */
[----:B--2---:R-:W-:-:S04]  /*15290*/  LOP3.LUT R9, R9, 0x7f, RZ, 0xc0, !PT ;  /* 0x0000007f09097812 */ /* 0x004fc800078ec0ff */
[----:B------:R-:W-:Y:S01]  /*152a0*/  SHF.R.U32.HI R9, RZ, 0x3, R9 ;  /* 0x00000003ff097819 */ /* 0x000fe20000011609 */
[----:B0-----:R-:W-:Y:S06]  /*152b0*/  BRA.DIV UR4, `(.L_x_2125) ;  /* 0x0000005204c87947 */ /* 0x001fec000b800000 */
[----:B------:R-:W0:Y:S01]  /*152c0*/  SHFL.IDX PT, R5, R0, RZ, 0x181f ;  /* 0x00181fff00057589 */ /* 0x000e2200000e0000 */
[----:B------:R-:W-:Y:S01]  /*152d0*/  ULDC UR4, c[0x0][0x288] ;  /* 0x0000a20000047ab9 */ /* 0x000fe20000000800 */
[----:B------:R-:W-:Y:S02]  /*152e0*/  VIADD R9, R9, UR40 ;  /* 0x0000002809097c36 */ /* 0x000fe40008000000 */
[----:B------:R-:W1:Y:S01]  /*152f0*/  SHFL.IDX PT, R4, R3, RZ, 0x181f ;  /* 0x00181fff03047589 */ /* 0x000e6200000e0000 */
[----:B------:R-:W-:Y:S02]  /*15300*/  IMAD R2, R6, UR4, RZ ;  /* 0x0000000406027c24 */ /* 0x000fe4000f8e02ff */
[C---:B------:R-:W-:Y:S01]  /*15310*/  VIADD R6, R9.reuse, 0x10 ;  /* 0x0000001009067836 */ /* 0x040fe20000000000 */
[----:B------:R-:W-:Y:S02]  /*15320*/  STL [R1+0x14], R9 ;  /* 0x0000140901007387 */ /* 0x000fe40000100800 */
[----:B------:R-:W-:-:S02]  /*15330*/  ISETP.GE.AND P1, PT, R9, R2, PT ;  /* 0x000000020900720c */ /* 0x000fc40003f26270 */
[----:B------:R2:W-:Y:S11]  /*15340*/  STL [R1+0x20], R6 ;  /* 0x0000200601007387 */ /* 0x0005f60000100800 */
[----:B0-----:R-:W-:-:S05]  /*15350*/  @!P1 LEA R5, P2, R8, R5, 0x1 ;  /* 0x0000000508059211 */ /* 0x001fca00078408ff */
[----:B-1----:R-:W-:-:S05]  /*15360*/  @!P1 IMAD.X R4, RZ, RZ, R4, P2 ;  /* 0x000000ffff049224 */ /* 0x002fca00010e0604 */
[----:B------:R-:W-:-:S04]  /*15370*/  @!P1 LOP3.LUT R5, R5, R4, RZ, 0x3c, !PT ;  /* 0x0000000405059212 */ /* 0x000fc800078e3cff */
[----:B------:R-:W-:-:S04]  /*15380*/  @!P1 LOP3.LUT R4, R5, R4, RZ, 0x3c, !PT ;  /* 0x0000000405049212 */ /* 0x000fc800078e3cff */
[----:B------:R-:W-:-:S05]  /*15390*/  @!P1 LOP3.LUT R5, R5, R4, RZ, 0x3c, !PT ;  /* 0x0000000405059212 */ /* 0x000fca00078e3cff */
[----:B------:R-:W-:Y:S01]  /*153a0*/  @!PT LDS RZ, [RZ] ;  /* 0x00000000fffff984 */ /* 0x000fe20000000800 */
[----:B-----5:R0:W-:Y:S01]  /*153b0*/  @!P1 LDGSTS.E.BYPASS.LTC128B.128 [R7+0x20400], desc[UR44][R4.64], !P0 ;  /* 0x2040000004079fae */ /* 0x0201e2000c101d6c */
[----:B------:R-:W-:Y:S01]  /*153c0*/  ISETP.GE.AND P1, PT, R6, R2, PT ;  /* 0x000000020600720c */ /* 0x000fe20003f26270 */
[----:B--2---:R-:W-:-:S05]  /*153d0*/  VIADD R6, R9, 0x20 ;  /* 0x0000002009067836 */ /* 0x004fca0000000000 */
[----:B------:R-:W-:Y:S04]  /*153e0*/  STL [R1+0x24], R6 ;  /* 0x0000240601007387 */ /* 0x000fe80000100800 */
[----:B0-----:R-:W0:Y:S04]  /*153f0*/  SHFL.IDX PT, R5, R0, 0x1, 0x181f ;  /* 0x00381f0000057f89 */ /* 0x001e2800000e0000 */
[----:B------:R-:W1:Y:S01]  /*15400*/  SHFL.IDX PT, R4, R3, 0x1, 0x181f ;  /* 0x00381f0003047f89 */ /* 0x000e6200000e0000 */
[----:B0-----:R-:W-:-:S05]  /*15410*/  @!P1 LEA R5, P2, R8, R5, 0x1 ;  /* 0x0000000508059211 */ /* 0x001fca00078408ff */
[----:B-1----:R-:W-:-:S05]  /*15420*/  @!P1 IMAD.X R4, RZ, RZ, R4, P2 ;  /* 0x000000ffff049224 */ /* 0x002fca00010e0604 */
[----:B------:R-:W-:-:S04]  /*15430*/  @!P1 LOP3.LUT R5, R5, R4, RZ, 0x3c, !PT ;  /* 0x0000000405059212 */ /* 0x000fc800078e3cff */
[----:B------:R-:W-:-:S04]  /*15440*/  @!P1 LOP3.LUT R4, R5, R4, RZ, 0x3c, !PT ;  /* 0x0000000405049212 */ /* 0x000fc800078e3cff */
[----:B------:R-:W-:-:S05]  /*15450*/  @!P1 LOP3.LUT R5, R5, R4, RZ, 0x3c, !PT ;  /* 0x0000000405059212 */ /* 0x000fca00078e3cff */
[----:B------:R0:W-:Y:S01]  /*15460*/  @!P1 LDGSTS.E.BYPASS.LTC128B.128 [R7+0x20c00], desc[UR44][R4.64], !P0 ;  /* 0x20c0000004079fae */ /* 0x0001e2000c101d6c */
[----:B------:R-:W-:-:S03]  /*15470*/  ISETP.GE.AND P1, PT, R6, R2, PT ;  /* 0x000000020600720c */ /* 0x000fc60003f26270 */
[----:B0-----:R-:W0:Y:S04]  /*15480*/  SHFL.IDX PT, R5, R0, 0x2, 0x181f ;  /* 0x00581f0000057f89 */ /* 0x001e2800000e0000 */
[----:B------:R-:W1:Y:S04]  /*15490*/  SHFL.IDX PT, R4, R3, 0x2, 0x181f ;  /* 0x00581f0003047f89 */ /* 0x000e6800000e0000 */
[----:B------:R-:W2:Y:S04]  /*154a0*/  SHFL.IDX PT, R0, R0, 0x3, 0x181f ;  /* 0x00781f0000007f89 */ /* 0x000ea800000e0000 */
[----:B------:R-:W3:Y:S01]  /*154b0*/  SHFL.IDX PT, R3, R3, 0x3, 0x181f ;  /* 0x00781f0003037f89 */ /* 0x000ee200000e0000 */
[----:B0-----:R-:W-:-:S05]  /*154c0*/  @!P1 LEA R5, P2, R8, R5, 0x1 ;  /* 0x0000000508059211 */ /* 0x001fca00078408ff */
[----:B-1----:R-:W-:-:S05]  /*154d0*/  @!P1 IMAD.X R4, RZ, RZ, R4, P2 ;  /* 0x000000ffff049224 */ /* 0x002fca00010e0604 */
[----:B------:R-:W-:-:S04]  /*154e0*/  @!P1 LOP3.LUT R5, R5, R4, RZ, 0x3c, !PT ;  /* 0x0000000405059212 */ /* 0x000fc800078e3cff */
[----:B------:R-:W-:-:S04]  /*154f0*/  @!P1 LOP3.LUT R4, R5, R4, RZ, 0x3c, !PT ;  /* 0x0000000405049212 */ /* 0x000fc800078e3cff */
[----:B------:R-:W-:-:S05]  /*15500*/  @!P1 LOP3.LUT R5, R5, R4, RZ, 0x3c, !PT ;  /* 0x0000000405059212 */ /* 0x000fca00078e3cff */
[----:B--23--:R1:W-:Y:S02]  /*15510*/  @!P1 LDGSTS.E.BYPASS.LTC128B.128 [R7+0x21400], desc[UR44][R4.64], !P0 ;  /* 0x2140000004079fae */ /* 0x00c3e4000c101d6c */
.L_x_2247:
[----:B01----:R-:W2:Y:S02]  /*15520*/  LDL R4, [R1+0x14] ;  /* 0x0000140001047983 */ /* 0x003ea40000100800 */
[----:B--2---:R-:W-:-:S05]  /*15530*/  VIADD R4, R4, 0x30 ;  /* 0x0000003004047836 */ /* 0x004fca0000000000 */
[----:B------:R-:W-:Y:S01]  /*15540*/  ISETP.GE.AND P1, PT, R4, R2, PT ;  /* 0x000000020400720c */ /* 0x000fe20003f26270 */
[----:B------:R0:W-:-:S12]  /*15550*/  STL [R1+0x38], R4 ;  /* 0x0000380401007387 */ /* 0x0001d80000100800 */
[----:B------:R-:W-:-:S05]  /*15560*/  @!P1 LEA R2, P2, R8, R0, 0x1 ;  /* 0x0000000008029211 */ /* 0x000fca00078408ff */
[----:B------:R-:W-:-:S05]  /*15570*/  @!P1 IMAD.X R3, RZ, RZ, R3, P2 ;  /* 0x000000ffff039224 */ /* 0x000fca00010e0603 */
[----:B------:R-:W-:Y:S01]  /*15580*/  @!PT LDS RZ, [RZ] ;  /* 0x00000000fffff984 */ /* 0x000fe20000000800 */
[----:B------:R-:W-:Y:S01]  /*15590*/  @!PT LDS RZ, [RZ] ;  /* 0x00000000fffff984 */ /* 0x000fe20000000800 */
[----:B------:R-:W-:Y:S01]  /*155a0*/  @!PT LDS RZ, [RZ] ;  /* 0x00000000fffff984 */ /* 0x000fe20000000800 */
[----:B------:R0:W-:Y:S01]  /*155b0*/  @!P1 LDGSTS.E.BYPASS.LTC128B.128 [R7+0x21c00], desc[UR44][R2.64], !P0 ;  /* 0x21c0000002079fae */ /* 0x0001e2000c101d6c */
[----:B------:R-:W-:Y:S01]  /*155c0*/  PLOP3.LUT P0, PT, PT, PT, PT, 0x80, 0x0 ;  /* 0x000000000000781c */ /* 0x000fe20003f0f070 */
[----:B------:R-:W-:-:S12]  /*155d0*/  NOP ;  /* 0x0000000000007918 */ /* 0x000fd80000000000 */
.L_x_2126:
[----:B------:R-:W-:Y:S02]  /*155e0*/  PLOP3.LUT P1, PT, P1, P0, PT, 0xa2, 0x0 ;  /* 0x000000000000781c */ /* 0x000fe40000f21472 */
[----:B------:R-:W-:-:S08]  /*155f0*/  @P0 R2UR P1, UR4, R17 ;  /* 0x00000000110402ca */ /* 0x000fd00000020000 */
[----:B------:R-:W-:-:S05]  /*15600*/  @P0 PLOP3.LUT P0, PT, P1, PT, PT, 0x80, 0x0 ;  /* 0x000000000000081c */ /* 0x000fca0000f0f070 */
[----:B------:R-:W-:Y:S01]  /*15610*/  @!P1 SYNCS.ARRIVE.TRANS64.RED.A0T1 RZ, [UR4+0x38800], RZ ;  /* 0x038800ffffff99a7 */ /* 0x000fe20008200404 */
[----:B------:R-:W-:Y:S07]  /*15620*/  @!P1 ARRIVES.LDGSTSBAR.64.TRANSCNT [UR4+0x38800] ;  /* 0x03880000ff0099b0 */ /* 0x000fee0008000a84 */
[----:B------:R-:W-:Y:S05]  /*15630*/  @P0 BRA.U.ANY `(.L_x_2126) ;  /* 0xfffffffd00e80947 */ /* 0x000fea000393ffff */
[----:B0-----:R-:W0:Y:S01]  /*15640*/  LDC.64 R2, c[0x0][0x3d8] ;  /* 0x0000f600ff027b82 */ /* 0x001e220000000a00 */
[----:B------:R-:W-:Y:S01]  /*15650*/  NOP ;  /* 0x0000000000007918 */ /* 0x000fe20000000000 */
[C---:B0-----:R-:W-:Y:S01]  /*15660*/  IMAD R0, R2.reuse, UR43, RZ ;  /* 0x0000002b02007c24 */ /* 0x041fe2000f8e02ff */
[----:B------:R0:W-:Y:S01]  /*15670*/  SYNCS.ARRIVE.TRANS64.A1T0 RZ, [R17+URZ+0x38800], RZ ;  /* 0x038800ff11ff79a7 */ /* 0x0001e2000810003f */
[----:B------:R-:W-:Y:S01]  /*15680*/  IMAD.WIDE.U32 R4, R2, UR36, RZ ;  /* 0x0000002402047c25 */ /* 0x000fe2000f8e00ff */
[----:B------:R-:W-:Y:S03]  /*15690*/  BSSY B6, `(.L_x_2127) ;  /* 0x0000018000067945 */ /* 0x000fe60003800000 */
[----:B------:R-:W-:Y:S01]  /*156a0*/  IMAD R3, R3, UR36, R0 ;  /* 0x0000002403037c24 */ /* 0x000fe2000f8e0200 */
[----:B------:R0:W-:Y:S01]  /*156b0*/  STL.64 [R1+0x30], R4 ;  /* 0x0000300401007387 */ /* 0x0001e20000100a00 */
[----:B------:R-:W-:-:S05]  /*156c0*/  VIADD R0, R17, 0x26400 ;  /* 0x0002640011007836 */ /* 0x000fca0000000000 */
[----:B------:R-:W-:Y:S01]  /*156d0*/  LOP3.LUT P0, RZ, R0, 0x3ff, RZ, 0xc0, !PT ;  /* 0x000003ff00ff7812 */ /* 0x000fe2000780c0ff */
[----:B------:R-:W-:-:S05]  /*156e0*/  IMAD.IADD R0, R5, 0x1, R3 ;  /* 0x0000000105007824 */ /* 0x000fca00078e0203 */
[----:B------:R0:W-:Y:S07]  /*156f0*/  STL [R1+0x3c], R0 ;  /* 0x00003c0001007387 */ /* 0x0001ee0000100800 */
        /* <DEDUP_REMOVED lines=17> */
.L_x_2128:
[----:B------:R-:W-:Y:S05]  /*15810*/  BSYNC B6 ;  /* 0x0000000000067941 */ /* 0x000fea0003800000 */
.L_x_2127:
[----:B0-----:R-:W2:Y:S01]  /*15820*/  LDL.LU.64 R4, [R1+0x30] ;  /* 0x0000300001047983 */ /* 0x001ea20000300a00 */
[----:B------:R-:W0:Y:S01]  /*15830*/  LDC R8, c[0x0][0x448] ;  /* 0x00011200ff087b82 */ /* 0x000e220000000800 */
[----:B------:R-:W-:Y:S02]  /*15840*/  ULDC.64 UR8, c[0x0][0x3e0] ;  /* 0x0000f80000087ab9 */ /* 0x000fe40000000a00 */
[----:B------:R-:W3:Y:S04]  /*15850*/  LDL.LU R2, [R1+0x3c] ;  /* 0x00003c0001027983 */ /* 0x000ee80000300800 */
[----:B------:R-:W4:Y:S01]  /*15860*/  LDL.LU R3, [R1+0x18] ;  /* 0x0000180001037983 */ /* 0x000f220000300800 */
[----:B------:R-:W-:Y:S01]  /*15870*/  UIMAD UR6, UR37, UR8, URZ ;  /* 0x00000008250672a4 */ /* 0x000fe2000f8e023f */
[----:B------:R-:W-:Y:S01]  /*15880*/  LOP3.LUT R18, R18, 0xffffffef, RZ, 0xc0, !PT ;  /* 0xffffffef12127812 */ /* 0x000fe200078ec0ff */
[----:B------:R-:W1:Y:S02]  /*15890*/  S2R R10, SR_TID.X ;  /* 0x00000000000a7919 */ /* 0x000e640000002100 */
[----:B------:R-:W-:Y:S01]  /*158a0*/  UIMAD UR6, UR42, UR9, UR6 ;  /* 0x000000092a0672a4 */ /* 0x000fe2000f8e0206 */
[----:B------:R-:W5:Y:S01]  /*158b0*/  S2R R9, SR_TID.X ;  /* 0x0000000000097919 */ /* 0x000f620000002100 */
[----:B------:R-:W5:Y:S01]  /*158c0*/  S2R R12, SR_TID.X ;  /* 0x00000000000c7919 */ /* 0x000f620000002100 */
[----:B0-----:R-:W-:-:S13]  /*158d0*/  ISETP.NE.AND P0, PT, R8, 0x1, PT ;  /* 0x000000010800780c */ /* 0x001fda0003f05270 */
[----:B------:R-:W0:Y:S01]  /*158e0*/  @P0 LDC R0, c[0x0][0x450] ;  /* 0x00011400ff000b82 */ /* 0x000e220000000800 */
[----:B-1----:R-:W-:Y:S02]  /*158f0*/  IMAD.SHL.U32 R10, R10, 0x8, RZ ;  /* 0x000000080a0a7824 */ /* 0x002fe400078e00ff */
[----:B-----5:R-:W-:-:S03]  /*15900*/  IMAD.SHL.U32 R9, R9, 0x8, RZ ;  /* 0x0000000809097824 */ /* 0x020fc600078e00ff */
[----:B------:R-:W-:Y:S01]  /*15910*/  LOP3.LUT R10, R10, 0x38, RZ, 0xc0, !PT ;  /* 0x000000380a0a7812 */ /* 0x000fe200078ec0ff */
[----:B------:R-:W-:-:S03]  /*15920*/  IMAD.SHL.U32 R12, R12, 0x8, RZ ;  /* 0x000000080c0c7824 */ /* 0x000fc600078e00ff */
[C---:B------:R-:W-:Y:S02]  /*15930*/  LOP3.LUT R11, R10.reuse, 0x80, RZ, 0xfc, !PT ;  /* 0x000000800a0b7812 */ /* 0x040fe400078efcff */
[----:B------:R-:W-:Y:S02]  /*15940*/  LOP3.LUT R10, R10, 0x40, RZ, 0xfc, !PT ;  /* 0x000000400a0a7812 */ /* 0x000fe400078efcff */
[----:B------:R-:W-:Y:S02]  /*15950*/  LOP3.LUT R9, R9, 0x38, RZ, 0xc0, !PT ;  /* 0x0000003809097812 */ /* 0x000fe400078ec0ff */
[----:B------:R-:W-:-:S04]  /*15960*/  LOP3.LUT R12, R12, 0x38, RZ, 0xc0, !PT ;  /* 0x000000380c0c7812 */ /* 0x000fc800078ec0ff */
[----:B------:R-:W-:Y:S02]  /*15970*/  LOP3.LUT R12, R12, 0xc0, RZ, 0xfc, !PT ;  /* 0x000000c00c0c7812 */ /* 0x000fe400078efcff */
[----:B--2---:R-:W-:Y:S02]  /*15980*/  R2UR UR5, R5 ;  /* 0x00000000050572ca */ /* 0x004fe400000e0000 */
[----:B------:R-:W-:Y:S02]  /*15990*/  R2UR UR4, R4 ;  /* 0x00000000040472ca */ /* 0x000fe400000e0000 */
[----:B---3--:R-:W-:Y:S02]  /*159a0*/  R2UR UR5, R2 ;  /* 0x00000000020572ca */ /* 0x008fe400000e0000 */
[----:B------:R-:W1:Y:S01]  /*159b0*/  @P0 LDC R2, c[0x0][0x44c] ;  /* 0x00011300ff020b82 */ /* 0x000e620000000800 */
[----:B----4-:R-:W-:-:S10]  /*159c0*/  IMAD.MOV.U32 R4, RZ, RZ, R3 ;  /* 0x000000ffff047224 */ /* 0x010fd400078e0003 */
[----:B------:R-:W-:-:S04]  /*159d0*/  UIMAD.WIDE.U32 UR4, UR42, UR8, UR4 ;  /* 0x000000082a0472a5 */ /* 0x000fc8000f8e0004 */
[----:B------:R-:W-:Y:S02]  /*159e0*/  UIADD3 UR6, UR5, UR6, URZ ;  /* 0x0000000605067290 */ /* 0x000fe4000fffe03f */
[----:B------:R-:W-:Y:S02]  /*159f0*/  IMAD.U32 R6, RZ, RZ, UR4 ;  /* 0x00000004ff067e24 */ /* 0x000fe4000f8e00ff */
[----:B------:R-:W-:Y:S01]  /*15a00*/  IMAD.U32 R7, RZ, RZ, UR5 ;  /* 0x00000005ff077e24 */ /* 0x000fe2000f8e00ff */
[----:B------:R-:W-:Y:S01]  /*15a10*/  ULDC.64 UR4, c[0x0][0x3d0] ;  /* 0x0000f40000047ab9 */ /* 0x000fe20000000a00 */
[----:B-1----:R-:W-:-:S05]  /*15a20*/  @P0 IMAD.HI.U32 R2, R3, R2, RZ ;  /* 0x0000000203020227 */ /* 0x002fca00078e00ff */
[----:B0-----:R-:W-:Y:S01]  /*15a30*/  @P0 SHF.R.U32.HI R4, RZ, R0, R2 ;  /* 0x00000000ff040219 */ /* 0x001fe20000011602 */
[----:B------:R-:W-:-:S03]  /*15a40*/  IMAD.MOV.U32 R2, RZ, RZ, R6 ;  /* 0x000000ffff027224 */ /* 0x000fc600078e0006 */
[--C-:B------:R-:W-:Y:S01]  /*15a50*/  SHF.R.S32.HI R5, RZ, 0x1f, R4.reuse ;  /* 0x0000001fff057819 */ /* 0x100fe20000011404 */
[----:B------:R-:W-:-:S04]  /*15a60*/  IMAD.MOV R0, RZ, RZ, -R4 ;  /* 0x000000ffff007224 */ /* 0x000fc800078e0a04 */
[----:B------:R-:W-:Y:S02]  /*15a70*/  IMAD R0, R8, R0, R3 ;  /* 0x0000000008007224 */ /* 0x000fe400078e0203 */
[----:B------:R-:W-:Y:S02]  /*15a80*/  IMAD.U32 R3, RZ, RZ, UR6 ;  /* 0x00000006ff037e24 */ /* 0x000fe4000f8e00ff */
[----:B------:R-:W-:Y:S02]  /*15a90*/  IMAD R5, R5, UR4, RZ ;  /* 0x0000000405057c24 */ /* 0x000fe4000f8e02ff */
[----:B------:R-:W-:-:S04]  /*15aa0*/  IMAD.WIDE.U32 R2, R4, UR4, R2 ;  /* 0x0000000404027c25 */ /* 0x000fc8000f8e0002 */
        /* <DEDUP_REMOVED lines=14> */
[----:B------:R-:W-:Y:S01]  /*15b90*/  LEA.HI.X R6, R2, UR5, R6, 0x1, P0 ;  /* 0x0000000502067c11 */ /* 0x000fe200080f0c06 */
[----:B------:R-:W1:Y:S01]  /*15ba0*/  S2R R11, SR_TID.X ;  /* 0x00000000000b7919 */ /* 0x000e620000002100 */
[----:B------:R-:W-:-:S02]  /*15bb0*/  ISETP.GE.AND P3, PT, R9, UR4, PT ;  /* 0x0000000409007c0c */ /* 0x000fc4000bf66270 */
[----:B------:R-:W-:Y:S02]  /*15bc0*/  SEL R3, RZ, 0x4, P2 ;  /* 0x00000004ff037807 */ /* 0x000fe40001000000 */
[----:B------:R-:W-:Y:S02]  /*15bd0*/  SEL R2, RZ, 0x1, P3 ;  /* 0x00000001ff027807 */ /* 0x000fe40001800000 */
[----:B------:R-:W-:Y:S02]  /*15be0*/  SEL R4, RZ, 0x2, P1 ;  /* 0x00000002ff047807 */ /* 0x000fe40000800000 */
[----:B------:R-:W-:Y:S02]  /*15bf0*/  ISETP.GE.AND P5, PT, R12, UR4, PT ;  /* 0x000000040c007c0c */ /* 0x000fe4000bfa6270 */
[----:B------:R-:W-:Y:S02]  /*15c00*/  IADD3 R2, R3, R4, R2 ;  /* 0x0000000403027210 */ /* 0x000fe40007ffe002 */
[----:B------:R-:W-:-:S02]  /*15c10*/  SEL R4, RZ, 0x8, P5 ;  /* 0x00000008ff047807 */ /* 0x000fc40002800000 */
[----:B------:R-:W-:-:S04]  /*15c20*/  @P3 LOP3.LUT R18, R18, 0x10, RZ, 0xfc, !PT ;  /* 0x0000001012123812 */ /* 0x000fc800078efcff */
[----:B------:R-:W-:-:S04]  /*15c30*/  LOP3.LUT R18, R18, 0xfffffffb, RZ, 0xc0, !PT ;  /* 0xfffffffb12127812 */ /* 0x000fc800078ec0ff */
[----:B------:R-:W-:-:S04]  /*15c40*/  @P2 LOP3.LUT R18, R18, 0x4, RZ, 0xfc, !PT ;  /* 0x0000000412122812 */ /* 0x000fc800078efcff */
[----:B------:R-:W-:Y:S01]  /*15c50*/  LOP3.LUT R18, R18, 0xfffffff7, RZ, 0xc0, !PT ;  /* 0xfffffff712127812 */ /* 0x000fe200078ec0ff */
[----:B0-----:R-:W-:-:S03]  /*15c60*/  IMAD.SHL.U32 R10, R10, 0x8, RZ ;  /* 0x000000080a0a7824 */ /* 0x001fc600078e00ff */
[----:B------:R-:W-:Y:S01]  /*15c70*/  @P1 LOP3.LUT R18, R18, 0x8, RZ, 0xfc, !PT ;  /* 0x0000000812121812 */ /* 0x000fe200078efcff */
[----:B-1----:R-:W-:Y:S01]  /*15c80*/  IMAD.SHL.U32 R11, R11, 0x8, RZ ;  /* 0x000000080b0b7824 */ /* 0x002fe200078e00ff */
[----:B------:R-:W-:-:S04]  /*15c90*/  LOP3.LUT R10, R10, 0x38, RZ, 0xc0, !PT ;  /* 0x000000380a0a7812 */ /* 0x000fc800078ec0ff */
[----:B------:R-:W-:Y:S02]  /*15ca0*/  LOP3.LUT R10, R10, 0x100, RZ, 0xfc, !PT ;  /* 0x000001000a0a7812 */ /* 0x000fe400078efcff */
[----:B------:R-:W-:Y:S02]  /*15cb0*/  LOP3.LUT R11, R11, 0x38, RZ, 0xc0, !PT ;  /* 0x000000380b0b7812 */ /* 0x000fe400078ec0ff */
[----:B------:R-:W-:Y:S02]  /*15cc0*/  ISETP.GE.AND P0, PT, R10, UR4, PT ;  /* 0x000000040a007c0c */ /* 0x000fe4000bf06270 */
[----:B------:R-:W0:Y:S01]  /*15cd0*/  S2R R10, SR_TID.X ;  /* 0x00000000000a7919 */ /* 0x000e220000002100 */
[----:B------:R-:W-:Y:S02]  /*15ce0*/  LOP3.LUT R11, R11, 0x180, RZ, 0xfc, !PT ;  /* 0x000001800b0b7812 */ /* 0x000fe400078efcff */
[----:B------:R-:W-:Y:S02]  /*15cf0*/  SEL R3, RZ, 0x10, P0 ;  /* 0x00000010ff037807 */ /* 0x000fe40000000000 */
[----:B------:R-:W-:-:S02]  /*15d00*/  ISETP.GE.AND P1, PT, R11, UR4, PT ;  /* 0x000000040b007c0c */ /* 0x000fc4000bf26270 */
[----:B------:R-:W-:Y:S02]  /*15d10*/  IADD3 R2, R3, R2, R4 ;  /* 0x0000000203027210 */ /* 0x000fe40007ffe004 */
[----:B------:R-:W-:Y:S01]  /*15d20*/  SEL R5, RZ, 0x40, P1 ;  /* 0x00000040ff057807 */ /* 0x000fe20000800000 */
[----:B0-----:R-:W-:-:S05]  /*15d30*/  IMAD.SHL.U32 R10, R10, 0x8, RZ ;  /* 0x000000080a0a7824 */ /* 0x001fca00078e00ff */
[----:B------:R-:W-:-:S04]  /*15d40*/  LOP3.LUT R10, R10, 0x38, RZ, 0xc0, !PT ;  /* 0x000000380a0a7812 */ /* 0x000fc800078ec0ff */
[C---:B------:R-:W-:Y:S02]  /*15d50*/  LOP3.LUT R7, R10.reuse, 0x140, RZ, 0xfc, !PT ;  /* 0x000001400a077812 */ /* 0x040fe400078efcff */
[----:B------:R-:W-:Y:S02]  /*15d60*/  LOP3.LUT R10, R10, 0x1c0, RZ, 0xfc, !PT ;  /* 0x000001c00a0a7812 */ /* 0x000fe400078efcff */
[----:B------:R-:W-:Y:S02]  /*15d70*/  ISETP.GE.AND P1, PT, R7, UR4, PT ;  /* 0x0000000407007c0c */ /* 0x000fe4000bf26270 */
[----:B------:R-:W-:Y:S01]  /*15d80*/  ISETP.GE.AND P2, PT, R10, UR4, PT ;  /* 0x000000040a007c0c */ /* 0x000fe2000bf46270 */
[----:B------:R-:W-:Y:S01]  /*15d90*/  UMOV UR4, 0xffffffff ;  /* 0xffffffff00047882 */ /* 0x000fe20000000000 */
[----:B------:R-:W-:Y:S02]  /*15da0*/  SEL R3, RZ, 0x20, P1 ;  /* 0x00000020ff037807 */ /* 0x000fe40000800000 */
[----:B------:R-:W-:-:S02]  /*15db0*/  SEL R7, RZ, 0x80, P2 ;  /* 0x00000080ff077807 */ /* 0x000fc40001000000 */
        /* <DEDUP_REMOVED lines=95> */
.L_x_2257:
        /* <DEDUP_REMOVED lines=30> */
.L_x_2131:
[----:B------:R-:W-:Y:S05]  /*16590*/  BSYNC B0 ;  /* 0x0000000000007941 */ /* 0x000fea0003800000 */
.L_x_2130:
[----:B------:R-:W-:Y:S01]  /*165a0*/  NOP ;  /* 0x0000000000007918 */ /* 0x000fe20000000000 */
[----:B------:R-:W-:-:S13]  /*165b0*/  PLOP3.LUT P0, PT, PT, PT, PT, 0x80, 0x0 ;  /* 0x000000000000781c */ /* 0x000fda0003f0f070 */
.L_x_2132:
[----:B------:R-:W-:Y:S02]  /*165c0*/  PLOP3.LUT P1, PT, P1, P0, PT, 0xa2, 0x0 ;  /* 0x000000000000781c */ /* 0x000fe40000f21472 */
[----:B------:R-:W-:-:S08]  /*165d0*/  @P0 R2UR P1, UR4, R17 ;  /* 0x00000000110402ca */ /* 0x000fd00000020000 */
[----:B------:R-:W-:-:S05]  /*165e0*/  @P0 PLOP3.LUT P0, PT, P1, PT, PT, 0x80, 0x0 ;  /* 0x000000000000081c */ /* 0x000fca0000f0f070 */
[----:B------:R-:W-:Y:S01]  /*165f0*/  @!P1 SYNCS.ARRIVE.TRANS64.RED.A0T1 RZ, [UR4+0x38810], RZ ;  /* 0x038810ffffff99a7 */ /* 0x000fe20008200404 */
[----:B------:R-:W-:Y:S07]  /*16600*/  @!P1 ARRIVES.LDGSTSBAR.64.TRANSCNT [UR4+0x38810] ;  /* 0x03881000ff0099b0 */ /* 0x000fee0008000a84 */
[----:B------:R-:W-:Y:S05]  /*16610*/  @P0 BRA.U.ANY `(.L_x_2132) ;  /* 0xfffffffd00e80947 */ /* 0x000fea000393ffff */
[----:B0-----:R-:W3:Y:S02]  /*16620*/  LDL.LU R2, [R1+0x28] ;  /* 0x0000280001027983 */ /* 0x001ee40000300800 */
[----:B---3--:R-:W-:-:S05]  /*16630*/  VIADD R2, R2, 0x1 ;  /* 0x0000000102027836 */ /* 0x008fca0000000000 */
[----:B------:R0:W-:Y:S01]  /*16640*/  STL [R1+0x28], R2 ;  /* 0x0000280201007387 */ /* 0x0001e20000100800 */
[----:B--2---:R-:W-:-:S04]  /*16650*/  LEA.HI R0, R2, R2, RZ, 0x1 ;  /* 0x0000000202007211 */ /* 0x004fc800078f08ff */
[----:B------:R-:W-:-:S05]  /*16660*/  LOP3.LUT R0, R0, 0xfffffffe, RZ, 0xc0, !PT ;  /* 0xfffffffe00007812 */ /* 0x000fca00078ec0ff */
[----:B------:R-:W-:-:S05]  /*16670*/  IMAD.IADD R0, R2, 0x1, -R0 ;  /* 0x0000000102007824 */ /* 0x000fca00078e0a00 */
[----:B------:R-:W-:Y:S01]  /*16680*/  SHF.L.U32 R0, R0, 0x1f, RZ ;  /* 0x0000001f00007819 */ /* 0x000fe200000006ff */
[----:B------:R-:W-:Y:S01]  /*16690*/  NOP ;  /* 0x0000000000007918 */ /* 0x000fe20000000000 */
[----:B------:R0:W-:Y:S01]  /*166a0*/  SYNCS.ARRIVE.TRANS64.A1T0 RZ, [R17+URZ+0x38810], RZ ;  /* 0x038810ff11ff79a7 */ /* 0x0001e2000810003f */
[----:B------:R-:W-:Y:S01]  /*166b0*/  BSSY B0, `(.L_x_2133) ;  /* 0x0000003000007945 */ /* 0x000fe20003800000 */
[----:B------:R-:W2:Y:S03]  /*166c0*/  SYNCS.PHASECHK.TRANS64.TRYWAIT P0, [R17+URZ+0x38820], R0 ;  /* 0x03882000110075a7 */ /* 0x000ea6000800017f */
[----:B0-2---:R-:W-:Y:S05]  /*166d0*/  @!P0 BRA `(.L_x_2134) ;  /* 0x0000004c00688947 */ /* 0x005fea0003800000 */
.L_x_2258:
[----:B------:R-:W-:Y:S05]  /*166e0*/  BSYNC B0 ;  /* 0x0000000000007941 */ /* 0x000fea0003800000 */
.L_x_2133:
[----:B------:R-:W-:Y:S01]  /*166f0*/  LOP3.LUT P0, RZ, R18, 0x2, RZ, 0xc0, !PT ;  /* 0x0000000212ff7812 */ /* 0x000fe2000780c0ff */
[----:B------:R-:W-:-:S12]  /*16700*/  BSSY B0, `(.L_x_2135) ;  /* 0x0000094000007945 */ /* 0x000fd80003800000 */
[----:B------:R-:W-:Y:S05]  /*16710*/  @!P0 BRA `(.L_x_2136) ;  /* 0x0000000800488947 */ /* 0x000fea0003800000 */
[----:B------:R-:W2:Y:S01]  /*16720*/  LDL R2, [R1+0x8] ;  /* 0x0000080001027983 */ /* 0x000ea20000100800 */
        /* <DEDUP_REMOVED lines=8> */
.L_x_2259:
[----:B------:R-:W-:Y:S05]  /*167b0*/  BSYNC B1 ;  /* 0x0000000000017941 */ /* 0x000fea0003800000 */
.L_x_2137:
        /* <DEDUP_REMOVED lines=9> */
.L_x_2140:
[----:B------:R-:W-:Y:S05]  /*16850*/  BSYNC B1 ;  /* 0x0000000000017941 */ /* 0x000fea0003800000 */
.L_x_2139:
[----:B0-----:R-:W2:Y:S01]  /*16860*/  LDL.LU R2, [R1+0x1c] ;  /* 0x00001c0001027983 */ /* 0x001ea20000300800 */
[----:B------:R-:W-:Y:S01]  /*16870*/  UIADD3 UR4, UP0, UR46, 0x470, URZ ;  /* 0x000004702e047890 */ /* 0x000fe2000ff1e03f */
[----:B------:R-:W-:Y:S01]  /*16880*/  PLOP3.LUT P0, PT, PT, PT, PT, 0x80, 0x0 ;  /* 0x000000000000781c */ /* 0x000fe20003f0f070 */
[----:B------:R-:W-:Y:S01]  /*16890*/  VIADD R0, R0, 0x38850 ;  /* 0x0003885000007836 */ /* 0x000fe20000000000 */
[----:B------:R-:W-:Y:S01]  /*168a0*/  UMOV UR6, 0x0 ;  /* 0x0000000000067882 */ /* 0x000fe20000000000 */
[----:B------:R-:W-:Y:S01]  /*168b0*/  UIADD3.X UR5, URZ, UR47, URZ, UP0, !UPT ;  /* 0x0000002f3f057290 */ /* 0x000fe200087fe43f */
[----:B------:R-:W-:Y:S01]  /*168c0*/  UMOV UR7, 0x14f00000 ;  /* 0x14f0000000077882 */ /* 0x000fe20000000000 */
[----:B------:R-:W-:Y:S01]  /*168d0*/  UMOV UR10, URZ ;  /* 0x0000003f000a7c82 */ /* 0x000fe20008000000 */
[----:B--2---:R-:W-:Y:S02]  /*168e0*/  IMAD.SHL.U32 R3, R2, 0x40, RZ ;  /* 0x0000004002037824 */ /* 0x004fe400078e00ff */
[----:B------:R-:W-:-:S04]  /*168f0*/  IMAD R2, R19, 0x10000, R17 ;  /* 0x0001000013027824 */ /* 0x000fc800078e0211 */
[----:B------:R-:W-:-:S07]  /*16900*/  VIADD R4, R2, 0x400 ;  /* 0x0000040002047836 */ /* 0x000fce0000000000 */
.L_x_2141:
        /* <DEDUP_REMOVED lines=15> */
.L_x_2142:
        /* <DEDUP_REMOVED lines=15> */
.L_x_2143:
        /* <DEDUP_REMOVED lines=15> */
.L_x_2144:
        /* <DEDUP_REMOVED lines=15> */
.L_x_2145:
        /* <DEDUP_REMOVED lines=15> */
.L_x_2146:
        /* <DEDUP_REMOVED lines=15> */
.L_x_2147:
        /* <DEDUP_REMOVED lines=15> */
.L_x_2148:
        /* <DEDUP_REMOVED lines=10> */
.L_x_2136:
[----:B------:R-:W-:Y:S05]  /*17040*/  BSYNC B0 ;  /* 0x0000000000007941 */ /* 0x000fea0003800000 */
.L_x_2135:
[----:B------:R-:W-:-:S04]  /*17050*/  UIADD3 UR4, UR39, -0x2, URZ ;  /* 0xfffffffe27047890 */ /* 0x000fc8000fffe03f */
[----:B------:R-:W-:-:S06]  /*17060*/  UISETP.GE.AND UP0, UPT, UR4, UR38, UPT ;  /* 0x000000260400728c */ /* 0x000fcc000bf06270 */
[----:B------:R-:W-:-:S13]  /*17070*/  PLOP3.LUT P0, PT, PT, PT, UP0, 0x80, 0x0 ;  /* 0x000000000000781c */ /* 0x000fda0003f0f008 */
[----:B------:R-:W-:Y:S05]  /*17080*/  @!P0 BRA `(.L_x_2149) ;  /* 0x0000002800508947 */ /* 0x000fea0003800000 */
[----:B0-----:R-:W-:Y:S01]  /*17090*/  IMAD R0, RZ, RZ, -UR39 ;  /* 0x80000027ff007e24 */ /* 0x001fe2000f8e02ff */
[----:B-1----:R-:W-:-:S04]  /*170a0*/  LOP3.LUT R6, RZ, UR38, RZ, 0x33, !PT ;  /* 0x00000026ff067c12 */ /* 0x002fc8000f8e33ff */
[----:B------:R-:W-:-:S05]  /*170b0*/  VIADDMNMX R6, R0, 0x1, R6, !PT ;  /* 0x0000000100067846 */ /* 0x000fca0007800106 */
[----:B------:R-:W-:-:S05]  /*170c0*/  VIADD R0, R6, UR39 ;  /* 0x0000002706007c36 */ /* 0x000fca0008000000 */
[----:B------:R-:W-:-:S04]  /*170d0*/  LOP3.LUT R0, R0, 0x1, RZ, 0xc0, !PT ;  /* 0x0000000100007812 */ /* 0x000fc800078ec0ff */
[----:B------:R-:W-:Y:S01]  /*170e0*/  ISETP.NE.U32.AND P0, PT, R0, 0x1, PT ;  /* 0x000000010000780c */ /* 0x000fe20003f05070 */
[----:B------:R-:W-:-:S12]  /*170f0*/  IMAD.U32 R0, RZ, RZ, UR4 ;  /* 0x00000004ff007e24 */ /* 0x000fd8000f8e00ff */
[----:B------:R-:W-:Y:S05]  /*17100*/  @P0 BRA `(.L_x_2150) ;  /* 0x0000000c005c0947 */ /* 0x000fea0003800000 */
[----:B------:R-:W2:Y:S01]  /*17110*/  LDL.LU R8, [R1+0x8] ;  /* 0x0000080001087983 */ /* 0x000ea20000300800 */
[----:B------:R-:W-:Y:S01]  /*17120*/  VIADD R19, R19, 0x1 ;  /* 0x0000000113137836 */ /* 0x000fe20000000000 */
[----:B------:R-:W-:Y:S01]  /*17130*/  LOP3.LUT P2, RZ, R18, 0x2, RZ, 0xc0, !PT ;  /* 0x0000000212ff7812 */ /* 0x000fe2000784c0ff */
[----:B------:R-:W-:Y:S03]  /*17140*/  BSSY B0, `(.L_x_2151) ;  /* 0x00000d1000007945 */ /* 0x000fe60003800000 */
[----:B------:R-:W-:-:S04]  /*17150*/  ISETP.NE.AND P0, PT, R19, 0x2, PT ;  /* 0x000000021300780c */ /* 0x000fc80003f05270 */
[----:B------:R-:W-:Y:S02]  /*17160*/  SEL R2, RZ, 0x1, P0 ;  /* 0x00000001ff027807 */ /* 0x000fe40000000000 */
[----:B------:R-:W-:Y:S02]  /*17170*/  SEL R19, R19, RZ, P0 ;  /* 0x000000ff13137207 */ /* 0x000fe40000000000 */
[----:B--2---:R-:W-:-:S05]  /*17180*/  LOP3.LUT R8, R8, R2, RZ, 0x3c, !PT ;  /* 0x0000000208087212 */ /* 0x004fca00078e3cff */
[----:B------:R0:W-:Y:S01]  /*17190*/  STL [R1+0x8], R8 ;  /* 0x0000080801007387 */ /* 0x0001e20000100800 */
[----:B------:R-:W-:Y:S05]  /*171a0*/  @!P2 BRA `(.L_x_2152) ;  /* 0x0000000c0028a947 */ /* 0x000fea0003800000 */
[----:B------:R-:W-:-:S13]  /*171b0*/  LOP3.LUT P2, RZ, R18, 0x1, RZ, 0xc0, !PT ;  /* 0x0000000112ff7812 */ /* 0x000fda000784c0ff */
[----:B------:R-:W-:Y:S05]  /*171c0*/  @!P2 BRA `(.L_x_2153) ;  /* 0x000000000050a947 */ /* 0x000fea0003800000 */
[----:B------:R-:W2:Y:S01]  /*171d0*/  LDL R7, [R1+0xc] ;  /* 0x00000c0001077983 */ /* 0x000ea20000100800 */
[----:B------:R-:W1:Y:S03]  /*171e0*/  LDC R5, c[0x0][0x43c] ;  /* 0x00010f00ff057b82 */ /* 0x000e660000000800 */
[----:B------:R-:W3:Y:S01]  /*171f0*/  LDL R9, [R1] ;  /* 0x0000000001097983 */ /* 0x000ee20000100800 */
        /* <DEDUP_REMOVED lines=8> */
[----:B------:R-:W-:Y:S01]  /*17280*/  SHF.R.S32.HI R5, RZ, 0x1f, R4 ;  /* 0x0000001fff057819 */ /* 0x000fe20000011404 */
[----:B------:R-:W1:Y:S01]  /*17290*/  LDC.64 R2, c[0x0][0x418] ;  /* 0x00010600ff027b82 */ /* 0x000e620000000a00 */
[----:B--2---:R-:W-:-:S04]  /*172a0*/  IMAD R7, R7, UR4, RZ ;  /* 0x0000000407077c24 */ /* 0x004fc8000f8e02ff */
[C---:B---3--:R-:W-:Y:S02]  /*172b0*/  IMAD R7, R9.reuse, UR5, R7 ;  /* 0x0000000509077c24 */ /* 0x048fe4000f8e0207 */
[----:B------:R-:W-:-:S04]  /*172c0*/  IMAD.WIDE.U32 R4, R9, UR4, R4 ;  /* 0x0000000409047c25 */ /* 0x000fc8000f8e0004 */
[----:B------:R-:W-:Y:S01]  /*172d0*/  IMAD.IADD R7, R7, 0x1, R5 ;  /* 0x0000000107077824 */ /* 0x000fe200078e0205 */
[----:B-1----:R-:W-:-:S04]  /*172e0*/  LEA R2, P0, R4, R2, 0x2 ;  /* 0x0000000204027211 */ /* 0x002fc800078010ff */
[----:B------:R-:W-:-:S05]  /*172f0*/  LEA.HI.X R3, R4, R3, R7, 0x2, P0 ;  /* 0x0000000304037211 */ /* 0x000fca00000f1407 */
[----:B------:R1:W5:Y:S04]  /*17300*/  LDG.E R16, desc[UR44][R2.64] ;  /* 0x0000002c02107981 */ /* 0x000368000c1e1900 */
.L_x_2153:
        /* <DEDUP_REMOVED lines=8> */
.L_x_2260:
[----:B------:R-:W-:Y:S05]  /*17390*/  BSYNC B1 ;  /* 0x0000000000017941 */ /* 0x000fea0003800000 */
.L_x_2154:
        /* <DEDUP_REMOVED lines=9> */
.L_x_2157:
[----:B------:R-:W-:Y:S05]  /*17430*/  BSYNC B1 ;  /* 0x0000000000017941 */ /* 0x000fea0003800000 */
.L_x_2156:
        /* <DEDUP_REMOVED lines=11> */
.L_x_2158:
        /* <DEDUP_REMOVED lines=13> */
.L_x_2261:
[----:B------:R-:W-:Y:S05]  /*175c0*/  BSYNC B1 ;  /* 0x0000000000017941 */ /* 0x000fea0003800000 */
.L_x_2159:
[----:B------:R-:W-:Y:S01]  /*175d0*/  BSSY B1, `(.L_x_2161) ;  /* 0x000000b000017945 */ /* 0x000fe20003800000 */
[----:B0-----:R-:W-:Y:S02]  /*175e0*/  IMAD.MOV.U32 R8, RZ, RZ, 0x0 ;  /* 0x00000000ff087424 */ /* 0x001fe400078e00ff */
[----:B------:R-:W-:Y:S01]  /*175f0*/  IMAD.MOV.U32 R9, RZ, RZ, 0x14f00000 ;  /* 0x14f00000ff097424 */ /* 0x000fe200078e00ff */
        /* <DEDUP_REMOVED lines=8> */
.L_x_2162:
[----:B------:R-:W-:Y:S05]  /*17680*/  BSYNC B1 ;  /* 0x0000000000017941 */ /* 0x000fea0003800000 */
.L_x_2161:
[----:B------:R-:W-:Y:S01]  /*17690*/  R2UR UR10, R7 ;  /* 0x00000000070a72ca */ /* 0x000fe200000e0000 */
[----:B-12---:R-:W-:Y:S01]  /*176a0*/  IMAD R2, R19, 0x10000, R17 ;  /* 0x0001000013027824 */ /* 0x006fe200078e0211 */
[----:B------:R-:W-:Y:S01]  /*176b0*/  R2UR UR6, R8 ;  /* 0x00000000080672ca */ /* 0x000fe200000e0000 */
[----:B------:R-:W-:Y:S01]  /*176c0*/  UIADD3 UR4, UP0, UR46, 0x470, URZ ;  /* 0x000004702e047890 */ /* 0x000fe2000ff1e03f */
[----:B------:R-:W-:Y:S01]  /*176d0*/  R2UR UR7, R9 ;  /* 0x00000000090772ca */ /* 0x000fe200000e0000 */
[----:B------:R-:W-:Y:S01]  /*176e0*/  VIADD R3, R3, 0x38850 ;  /* 0x0003885003037836 */ /* 0x000fe20000000000 */
[----:B------:R-:W-:Y:S01]  /*176f0*/  PLOP3.LUT P0, PT, PT, PT, PT, 0x80, 0x0 ;  /* 0x000000000000781c */ /* 0x000fe20003f0f070 */
[----:B------:R-:W-:Y:S01]  /*17700*/  VIADD R4, R2, 0x400 ;  /* 0x0000040002047836 */ /* 0x000fe20000000000 */
[----:B------:R-:W-:-:S12]  /*17710*/  UIADD3.X UR5, URZ, UR47, URZ, UP0, !UPT ;  /* 0x0000002f3f057290 */ /* 0x000fd800087fe43f */
.L_x_2163:
        /* <DEDUP_REMOVED lines=15> */
.L_x_2164:
        /* <DEDUP_REMOVED lines=15> */
.L_x_2165:
        /* <DEDUP_REMOVED lines=15> */
.L_x_2166:
        /* <DEDUP_REMOVED lines=15> */
.L_x_2167:
        /* <DEDUP_REMOVED lines=15> */
.L_x_2168:
        /* <DEDUP_REMOVED lines=15> */
.L_x_2169:
        /* <DEDUP_REMOVED lines=15> */
.L_x_2170:
        /* <DEDUP_REMOVED lines=10> */
.L_x_2152:
[----:B------:R-:W-:Y:S05]  /*17e50*/  BSYNC B0 ;  /* 0x0000000000007941 */ /* 0x000fea0003800000 */
.L_x_2151:
[----:B------:R-:W-:-:S06]  /*17e60*/  UIADD3 UR4, UR39, -0x3, URZ ;  /* 0xfffffffd27047890 */ /* 0x000fcc000fffe03f */
[----:B------:R-:W-:-:S07]  /*17e70*/  IMAD.U32 R0, RZ, RZ, UR4 ;  /* 0x00000004ff007e24 */ /* 0x000fce000f8e00ff */
.L_x_2150:
[----:B------:R-:W-:Y:S01]  /*17e80*/  ULOP3.LUT UR4, URZ, UR39, URZ, 0x33, !UPT ;  /* 0x000000273f047292 */ /* 0x000fe2000f8e333f */
[----:B------:R-:W-:Y:S01]  /*17e90*/  VIADD R6, R6, 0xfffffffe ;  /* 0xfffffffe06067836 */ /* 0x000fe20000000000 */
[----:B------:R-:W-:Y:S04]  /*17ea0*/  BSSY B0, `(.L_x_2149) ;  /* 0x00001b2000007945 */ /* 0x000fe80003800000 */
[----:B------:R-:W-:-:S13]  /*17eb0*/  ISETP.NE.AND P0, PT, R6, UR4, PT ;  /* 0x0000000406007c0c */ /* 0x000fda000bf05270 */
[----:B------:R-:W-:Y:S05]  /*17ec0*/  @!P0 BRA `(.L_x_2171) ;  /* 0x0000001800bc8947 */ /* 0x000fea0003800000 */
.L_x_2212:
[----:B------:R-:W2:Y:S01]  /*17ed0*/  LDL.LU R2, [R1+0x8] ;  /* 0x0000080001027983 */ /* 0x000ea20000300800 */
[----:B------:R-:W-:Y:S01]  /*17ee0*/  LOP3.LUT P1, RZ, R18, 0x2, RZ, 0xc0, !PT ;  /* 0x0000000212ff7812 */ /* 0x000fe2000782c0ff */
[----:B------:R-:W-:Y:S01]  /*17ef0*/  VIADD R7, R19, 0x1 ;  /* 0x0000000113077836 */ /* 0x000fe20000000000 */
[----:B------:R-:W-:Y:S05]  /*17f00*/  YIELD ;  /* 0x0000000000007946 */ /* 0x000fea0003800000 */
[----:B------:R-:W-:Y:S01]  /*17f10*/  ISETP.NE.AND P0, PT, R7, 0x2, PT ;  /* 0x000000020700780c */ /* 0x000fe20003f05270 */
[----:B------:R-:W-:Y:S03]  /*17f20*/  BSSY B1, `(.L_x_2172) ;  /* 0x00000d0000017945 */ /* 0x000fe60003800000 */
[----:B------:R-:W-:-:S02]  /*17f30*/  SEL R6, RZ, 0x1, P0 ;  /* 0x00000001ff067807 */ /* 0x000fc40000000000 */
[----:B------:R-:W-:Y:S02]  /*17f40*/  SEL R7, R7, RZ, P0 ;  /* 0x000000ff07077207 */ /* 0x000fe40000000000 */
[----:B--2---:R-:W-:Y:S01]  /*17f50*/  LOP3.LUT R6, R2, R6, RZ, 0x3c, !PT ;  /* 0x0000000602067212 */ /* 0x004fe200078e3cff */
[----:B------:R-:W-:Y:S06]  /*17f60*/  @!P1 BRA `(.L_x_2173) ;  /* 0x0000000c002c9947 */ /* 0x000fec0003800000 */
[----:B------:R-:W-:Y:S01]  /*17f70*/  LOP3.LUT P1, RZ, R18, 0x1, RZ, 0xc0, !PT ;  /* 0x0000000112ff7812 */ /* 0x000fe2000782c0ff */
[----:B0-----:R-:W-:-:S12]  /*17f80*/  IMAD.MOV.U32 R8, RZ, RZ, R0 ;  /* 0x000000ffff087224 */ /* 0x001fd800078e0000 */
[----:B------:R-:W-:Y:S05]  /*17f90*/  @!P1 BRA `(.L_x_2174) ;  /* 0x0000000000509947 */ /* 0x000fea0003800000 */
[----:B------:R-:W2:Y:S01]  /*17fa0*/  LDL R9, [R1+0xc] ;  /* 0x00000c0001097983 */ /* 0x000ea20000100800 */
[----:B------:R-:W0:Y:S01]  /*17fb0*/  LDC R8, c[0x0][0x43c] ;  /* 0x00010f00ff087b82 */ /* 0x000e220000000800 */
[----:B------:R-:W-:Y:S02]  /*17fc0*/  ULDC.64 UR4, c[0x0][0x428] ;  /* 0x00010a0000047ab9 */ /* 0x000fe40000000a00 */
[----:B------:R-:W3:Y:S01]  /*17fd0*/  LDL R5, [R1] ;  /* 0x0000000001057983 */ /* 0x000ee20000100800 */
        /* <DEDUP_REMOVED lines=16> */
.L_x_2174:
        /* <DEDUP_REMOVED lines=8> */
.L_x_2262:
[----:B------:R-:W-:Y:S05]  /*18160*/  BSYNC B2 ;  /* 0x0000000000027941 */ /* 0x000fea0003800000 */
.L_x_2175:
        /* <DEDUP_REMOVED lines=9> */
.L_x_2178:
[----:B------:R-:W-:Y:S05]  /*18200*/  BSYNC B2 ;  /* 0x0000000000027941 */ /* 0x000fea0003800000 */
.L_x_2177:
        /* <DEDUP_REMOVED lines=11> */
.L_x_2179:
        /* <DEDUP_REMOVED lines=13> */
.L_x_2263:
[----:B------:R-:W-:Y:S05]  /*18390*/  BSYNC B2 ;  /* 0x0000000000027941 */ /* 0x000fea0003800000 */
.L_x_2180:
        /* <DEDUP_REMOVED lines=11> */
.L_x_2183:
[----:B------:R-:W-:Y:S05]  /*18450*/  BSYNC B2 ;  /* 0x0000000000027941 */ /* 0x000fea0003800000 */
.L_x_2182:
        /* <DEDUP_REMOVED lines=9> */
.L_x_2184:
        /* <DEDUP_REMOVED lines=15> */
.L_x_2185:
        /* <DEDUP_REMOVED lines=15> */
.L_x_2186:
        /* <DEDUP_REMOVED lines=15> */
.L_x_2187:
        /* <DEDUP_REMOVED lines=15> */
.L_x_2188:
        /* <DEDUP_REMOVED lines=15> */
.L_x_2189:
        /* <DEDUP_REMOVED lines=15> */
.L_x_2190:
        /* <DEDUP_REMOVED lines=15> */
.L_x_2191:
        /* <DEDUP_REMOVED lines=10> */
.L_x_2173:
[----:B------:R-:W-:Y:S05]  /*18c20*/  BSYNC B1 ;  /* 0x0000000000017941 */ /* 0x000fea0003800000 */
.L_x_2172:
[----:B------:R-:W-:Y:S01]  /*18c30*/  VIADD R7, R7, 0x1 ;  /* 0x0000000107077836 */ /* 0x000fe20000000000 */
[----:B------:R-:W-:Y:S01]  /*18c40*/  LOP3.LUT P2, RZ, R18, 0x2, RZ, 0xc0, !PT ;  /* 0x0000000212ff7812 */ /* 0x000fe2000784c0ff */
[----:B------:R-:W-:Y:S03]  /*18c50*/  BSSY B1, `(.L_x_2192) ;  /* 0x00000d3000017945 */ /* 0x000fe60003800000 */
[----:B------:R-:W-:-:S04]  /*18c60*/  ISETP.NE.AND P0, PT, R7, 0x2, PT ;  /* 0x000000020700780c */ /* 0x000fc80003f05270 */
[----:B------:R-:W-:Y:S02]  /*18c70*/  SEL R2, RZ, 0x1, P0 ;  /* 0x00000001ff027807 */ /* 0x000fe40000000000 */
[----:B------:R-:W-:Y:S02]  /*18c80*/  SEL R19, R7, RZ, P0 ;  /* 0x000000ff07137207 */ /* 0x000fe40000000000 */
[----:B0-----:R-:W-:Y:S01]  /*18c90*/  LOP3.LUT R8, R6, R2, RZ, 0x3c, !PT ;  /* 0x0000000206087212 */ /* 0x001fe200078e3cff */
[----:B------:R-:W-:-:S04]  /*18ca0*/  VIADD R6, R0, 0xffffffff ;  /* 0xffffffff00067836 */ /* 0x000fc80000000000 */
[----:B------:R0:W-:Y:S01]  /*18cb0*/  STL [R1+0x8], R8 ;  /* 0x0000080801007387 */ /* 0x0001e20000100800 */
[----:B------:R-:W-:Y:S05]  /*18cc0*/  @!P2 BRA `(.L_x_2193) ;  /* 0x0000000c002ca947 */ /* 0x000fea0003800000 */
[----:B------:R-:W-:Y:S01]  /*18cd0*/  LOP3.LUT P2, RZ, R18, 0x1, RZ, 0xc0, !PT ;  /* 0x0000000112ff7812 */ /* 0x000fe2000784c0ff */
[----:B------:R-:W-:-:S12]  /*18ce0*/  IMAD.MOV.U32 R7, RZ, RZ, R6 ;  /* 0x000000ffff077224 */ /* 0x000fd800078e0006 */
        /* <DEDUP_REMOVED lines=21> */
.L_x_2194:
        /* <DEDUP_REMOVED lines=8> */
.L_x_2264:
[----:B------:R-:W-:Y:S05]  /*18ec0*/  BSYNC B2 ;  /* 0x0000000000027941 */ /* 0x000fea0003800000 */
.L_x_2195:
        /* <DEDUP_REMOVED lines=9> */
.L_x_2198:
[----:B------:R-:W-:Y:S05]  /*18f60*/  BSYNC B2 ;  /* 0x0000000000027941 */ /* 0x000fea0003800000 */
.L_x_2197:
        /* <DEDUP_REMOVED lines=11> */
.L_x_2199:
        /* <DEDUP_REMOVED lines=10> */
[----:B------:R-:W0:Y:S01]  /*190c0*/  SYNCS.PHASECHK.TRANS64.TRYWAIT P0, [R4+URZ+0x38860], R2 ;  /* 0x03886002040075a7 */ /* 0x000e22000800017f */
[----:B------:R-:W-:Y:S04]  /*190d0*/  BSSY B2, `(.L_x_2200) ;  /* 0x0000002000027945 */ /* 0x000fe80003800000 */
[----:B0-----:R-:W-:Y:S05]  /*190e0*/  @!P0 BRA `(.L_x_2201) ;  /* 0x0000002400708947 */ /* 0x001fea0003800000 */
.L_x_2265:
[----:B------:R-:W-:Y:S05]  /*190f0*/  BSYNC B2 ;  /* 0x0000000000027941 */ /* 0x000fea0003800000 */
.L_x_2200:
        /* <DEDUP_REMOVED lines=11> */
.L_x_2203:
[----:B------:R-:W-:Y:S05]  /*191b0*/  BSYNC B2 ;  /* 0x0000000000027941 */ /* 0x000fea0003800000 */
.L_x_2202:
        /* <DEDUP_REMOVED lines=9> */
.L_x_2204:
        /* <DEDUP_REMOVED lines=15> */
.L_x_2205:
        /* <DEDUP_REMOVED lines=15> */
.L_x_2206:
        /* <DEDUP_REMOVED lines=15> */
.L_x_2207:
        /* <DEDUP_REMOVED lines=15> */
.L_x_2208:
        /* <DEDUP_REMOVED lines=15> */
.L_x_2209:
        /* <DEDUP_REMOVED lines=15> */
.L_x_2210:
        /* <DEDUP_REMOVED lines=15> */
.L_x_2211:
        /* <DEDUP_REMOVED lines=10> */
.L_x_2193:
[----:B------:R-:W-:Y:S05]  /*19980*/  BSYNC B1 ;  /* 0x0000000000017941 */ /* 0x000fea0003800000 */
.L_x_2192:
[----:B------:R-:W-:Y:S01]  /*19990*/  ISETP.GT.AND P0, PT, R6, UR38, PT ;  /* 0x0000002606007c0c */ /* 0x000fe2000bf04270 */
[----:B------:R-:W-:-:S12]  /*199a0*/  VIADD R0, R0, 0xfffffffe ;  /* 0xfffffffe00007836 */ /* 0x000fd80000000000 */
[----:B------:R-:W-:Y:S05]  /*199b0*/  @P0 BRA `(.L_x_2212) ;  /* 0xffffffe400440947 */ /* 0x000fea000383ffff */
.L_x_2171:
[----:B------:R-:W-:Y:S05]  /*199c0*/  BSYNC B0 ;  /* 0x0000000000007941 */ /* 0x000fea0003800000 */
.L_x_2149:
[----:B------:R-:W2:Y:S01]  /*199d0*/  LDL.LU R2, [R1+0x8] ;  /* 0x0000080001027983 */ /* 0x000ea20000300800 */
        /* <DEDUP_REMOVED lines=8> */
[----:B------:R0:W-:Y:S02]  /*19a60*/  STL [R1+0x8], R2 ;  /* 0x0000080201007387 */ /* 0x0001e40000100800 */
[----:B------:R-:W-:Y:S05]  /*19a70*/  @P2 BRA `(.L_x_2214) ;  /* 0x0000000000342947 */ /* 0x000fea0003800000 */
[----:B0-----:R-:W0:Y:S01]  /*19a80*/  S2R R2, SR_LANEID ;  /* 0x0000000000027919 */ /* 0x001e220000000000 */
[----:B------:R-:W-:Y:S01]  /*19a90*/  VOTEU.ANY UR4, UPT, PT ;  /* 0x0000000000047886 */ /* 0x000fe200038e0100 */
[----:B------:R-:W2:Y:S01]  /*19aa0*/  LDC.64 R4, c[0x0][0xd80] ;  /* 0x00036000ff047b82 */ /* 0x000ea20000000a00 */
[----:B------:R-:W0:Y:S02]  /*19ab0*/  FLO.U32 R0, UR4 ;  /* 0x0000000400007d00 */ /* 0x000e2400080e0000 */
[----:B0-----:R-:W-:-:S06]  /*19ac0*/  ISETP.EQ.U32.AND P1, PT, R0, R2, PT ;  /* 0x000000020000720c */ /* 0x001fcc0003f22070 */
[----:B------:R-:W2:Y:S07]  /*19ad0*/  POPC R2, UR4 ;  /* 0x0000000400027d09 */ /* 0x000eae0008000000 */
[----:B--2---:R-:W2:Y:S04]  /*19ae0*/  @P1 ATOMG.E.ADD.STRONG.GPU PT, R2, desc[UR44][R4.64], R2 ;  /* 0x00000002040219a8 */ /* 0x004ea800081ee1ec */
[----:B--2---:R0:W2:Y:S02]  /*19af0*/  SHFL.IDX PT, R2, R2, R0, 0x1f ;  /* 0x00001f0002027589 */ /* 0x0040a400000e0000 */
[----:B0-----:R-:W0:Y:S02]  /*19b00*/  S2R R0, SR_LTMASK ;  /* 0x0000000000007919 */ /* 0x001e240000003900 */
[----:B0-----:R-:W-:-:S06]  /*19b10*/  LOP3.LUT R0, R0, UR4, RZ, 0xc0, !PT ;  /* 0x0000000400007c12 */ /* 0x001fcc000f8ec0ff */
[----:B------:R-:W2:Y:S02]  /*19b20*/  POPC R0, R0 ;  /* 0x0000000000007309 */ /* 0x000ea40000000000 */
[----:B--2---:R-:W-:-:S05]  /*19b30*/  IADD3 R0, R2, UR41, R0 ;  /* 0x0000002902007c10 */ /* 0x004fca000fffe000 */
[----:B------:R2:W-:Y:S02]  /*19b40*/  STL [R1+0x10], R0 ;  /* 0x0000100001007387 */ /* 0x0005e40000100800 */
.L_x_2214:
[----:B------:R-:W-:Y:S05]  /*19b50*/  BSYNC B0 ;  /* 0x0000000000007941 */ /* 0x000fea0003800000 */
.L_x_2213:
[----:B------:R-:W-:-:S07]  /*19b60*/  SEL R19, R19, RZ, P0 ;  /* 0x000000ff13137207 */ /* 0x000fce0000000000 */
.L_x_2111:
[----:B------:R-:W-:Y:S05]  /*19b70*/  BSYNC B7 ;  /* 0x0000000000077941 */ /* 0x000fea0003800000 */
.L_x_2109:
[----:B------:R3:W5:Y:S01]  /*19b80*/  LDL R3, [R1+0x10] ;  /* 0x0000100001037983 */ /* 0x0007620000100800 */
[----:B------:R-:W-:-:S13]  /*19b90*/  LOP3.LUT P0, RZ, R18, 0x80, RZ, 0xc0, !PT ;  /* 0x0000008012ff7812 */ /* 0x000fda000780c0ff */
[----:B---3--:R-:W-:Y:S05]  /*19ba0*/  @!P0 BRA `(.L_x_2215) ;  /* 0x0000000000288947 */ /* 0x008fea0003800000 */
[----:B------:R-:W-:Y:S05]  /*19bb0*/  WARPSYNC.ALL ;  /* 0x0000000000007948 */ /* 0x000fea0003800000 */
[----:B------:R-:W3:Y:S08]  /*19bc0*/  S2UR UR5, SR_CgaCtaId ;  /* 0x00000000000579c3 */ /* 0x000ef00000008800 */
[----:B------:R-:W-:Y:S06]  /*19bd0*/  BAR.SYNC.DEFER_BLOCKING 0x5, 0x180 ;  /* 0x0146000000007b1d */ /* 0x000fec0000010000 */
[----:B------:R-:W-:-:S02]  /*19be0*/  UMOV UR4, 0x400 ;  /* 0x0000040000047882 */ /* 0x000fc40000000000 */
[----:B---3--:R-:W-:-:S06]  /*19bf0*/  ULEA UR4, UR5, UR4, 0x18 ;  /* 0x0000000405047291 */ /* 0x008fcc000f8ec03f */
[----:B------:R-:W-:-:S05]  /*19c00*/  IMAD.U32 R17, RZ, RZ, UR4 ;  /* 0x00000004ff117e24 */ /* 0x000fca000f8e00ff */
[----:B-----5:R-:W3:Y:S04]  /*19c10*/  LDS R3, [R17+0x388d0] ;  /* 0x0388d00011037984 */ /* 0x020ee80000000800 */
[----:B---3--:R3:W-:Y:S01]  /*19c20*/  STL [R1+0x10], R3 ;  /* 0x0000100301007387 */ /* 0x0087e20000100800 */
[----:B------:R-:W-:Y:S06]  /*19c30*/  BAR.ARV 0x4, 0x180 ;  /* 0x0106000000007b1d */ /* 0x000fec0000002000 */
[----:B------:R-:W-:Y:S05]  /*19c40*/  BRA `(.L_x_2216) ;  /* 0x00000000002c7947 */ /* 0x000fea0003800000 */
.L_x_2215:
[----:B------:R-:W-:-:S03]  /*19c50*/  UMOV UR4, 0xffffffff ;  /* 0xffffffff00047882 */ /* 0x000fc60000000000 */
[----:B------:R-:W-:Y:S05]  /*19c60*/  BRA.DIV UR4, `(.L_x_2217) ;  /* 0x0000001a04a47947 */ /* 0x000fea000b800000 */
[----:B-----5:R3:W4:Y:S02]  /*19c70*/  SHFL.IDX PT, R14, R3, RZ, 0x1f ;  /* 0x00001fff030e7589 */ /* 0x02072400000e0000 */
.L_x_2268:
[----:B0-2---:R-:W0:Y:S01]  /*19c80*/  @!P2 S2R R0, SR_CgaCtaId ;  /* 0x000000000000a919 */ /* 0x005e220000008800 */
[----:B------:R-:W-:Y:S05]  /*19c90*/  WARPSYNC.ALL ;  /* 0x0000000000007948 */ /* 0x000fea0003800000 */
[----:B------:R-:W-:Y:S01]  /*19ca0*/  BAR.SYNC.DEFER_BLOCKING 0x4, 0x180 ;  /* 0x0106000000007b1d */ /* 0x000fe20000010000 */
[----:B------:R-:W-:-:S05]  /*19cb0*/  @!P2 MOV R2, 0x400 ;  /* 0x000004000002a802 */ /* 0x000fca0000000f00 */
[----:B----4-:R4:W-:Y:S01]  /*19cc0*/  STL [R1+0x10], R14 ;  /* 0x0000100e01007387 */ /* 0x0109e20000100800 */
[----:B0-----:R-:W-:-:S05]  /*19cd0*/  @!P2 LEA R17, R0, R2, 0x18 ;  /* 0x000000020011a211 */ /* 0x001fca00078ec0ff */
[----:B------:R4:W-:Y:S01]  /*19ce0*/  @!P2 STS [R17+0x388d0], R3 ;  /* 0x0388d0031100a388 */ /* 0x0009e20000000800 */
[----:B------:R-:W-:Y:S06]  /*19cf0*/  BAR.ARV 0x5, 0x180 ;  /* 0x0146000000007b1d */ /* 0x000fec0000002000 */
.L_x_2216:
[----:B0-2---:R-:W2:Y:S01]  /*19d00*/  LDL R0, [R1+0x10] ;  /* 0x0000100001007983 */ /* 0x005ea20000100800 */
[----:B------:R-:W-:Y:S02]  /*19d10*/  ULDC UR4, c[0x0][0xd38] ;  /* 0x00034e0000047ab9 */ /* 0x000fe40000000800 */
[----:B--2---:R-:W-:-:S13]  /*19d20*/  ISETP.GE.AND P0, PT, R0, UR4, PT ;  /* 0x0000000400007c0c */ /* 0x004fda000bf06270 */
[----:B------:R-:W-:Y:S05]  /*19d30*/  @!P0 BRA `(.L_x_2218) ;  /* 0xffffff9c006c8947 */ /* 0x000fea000383ffff */
.L_x_2100:
[----:B------:R-:W2:Y:S01]  /*19d40*/  LDL.LU R0, [R1+0x28] ;  /* 0x0000280001007983 */ /* 0x000ea20000300800 */
[----:B------:R-:W-:Y:S01]  /*19d50*/  BSSY B0, `(.L_x_2219) ;  /* 0x000000b000007945 */ /* 0x000fe20003800000 */
[----:B------:R-:W5:Y:S01]  /*19d60*/  S2R R5, SR_CgaCtaId ;  /* 0x0000000000057919 */ /* 0x000f620000008800 */
[----:B--2---:R-:W-:-:S05]  /*19d70*/  VIADD R0, R0, 0x1 ;  /* 0x0000000100007836 */ /* 0x004fca0000000000 */
[----:B0-----:R-:W-:-:S04]  /*19d80*/  LEA.HI R2, R0, R0, RZ, 0x1 ;  /* 0x0000000000027211 */ /* 0x001fc800078f08ff */
[----:B---34-:R-:W-:-:S05]  /*19d90*/  LOP3.LUT R3, R2, 0xfffffffe, RZ, 0xc0, !PT ;  /* 0xfffffffe02037812 */ /* 0x018fca00078ec0ff */
[----:B------:R-:W-:Y:S01]  /*19da0*/  IMAD.IADD R3, R0, 0x1, -R3 ;  /* 0x0000000100037824 */ /* 0x000fe200078e0a03 */
[----:B------:R-:W-:-:S04]  /*19db0*/  MOV R0, 0x400 ;  /* 0x0000040000007802 */ /* 0x000fc80000000f00 */
[----:B-----5:R-:W-:Y:S02]  /*19dc0*/  LEA R0, R5, R0, 0x18 ;  /* 0x0000000005007211 */ /* 0x020fe400078ec0ff */
[----:B------:R-:W-:-:S04]  /*19dd0*/  SHF.L.U32 R3, R3, 0x1f, RZ ;  /* 0x0000001f03037819 */ /* 0x000fc800000006ff */
[----:B------:R-:W0:Y:S02]  /*19de0*/  SYNCS.PHASECHK.TRANS64.TRYWAIT P0, [R0+URZ+0x38820], R3 ;  /* 0x03882003000075a7 */ /* 0x000e24000800017f */
[----:B0-----:R-:W-:Y:S05]  /*19df0*/  @!P0 BRA `(.L_x_2220) ;  /* 0x0000001800688947 */ /* 0x001fea0003800000 */
.L_x_2269:
[----:B------:R-:W-:Y:S05]  /*19e00*/  BSYNC B0 ;  /* 0x0000000000007941 */ /* 0x000fea0003800000 */
.L_x_2219:
[----:B------:R-:W-:-:S03]  /*19e10*/  UMOV UR4, 0xffffffff ;  /* 0xffffffff00047882 */ /* 0x000fc60000000000 */
[----:B------:R-:W-:Y:S05]  /*19e20*/  BRA.DIV UR4, `(.L_x_2221) ;  /* 0x0000001a04707947 */ /* 0x000fea000b800000 */
[----:B------:R-:W2:Y:S02]  /*19e30*/  S2R R2, SR_TID.X ;  /* 0x0000000000027919 */ /* 0x000ea40000002100 */
[----:B--2---:R-:W-:-:S04]  /*19e40*/  SHF.R.U32.HI R2, RZ, 0x5, R2 ;  /* 0x00000005ff027819 */ /* 0x004fc80000011602 */
[----:B------:R-:W-:-:S05]  /*19e50*/  LOP3.LUT R2, R2, 0x3, RZ, 0xc0, !PT ;  /* 0x0000000302027812 */ /* 0x000fca00078ec0ff */
[----:B------:R2:W3:Y:S02]  /*19e60*/  SHFL.IDX PT, R14, R2, RZ, 0x1f ;  /* 0x00001fff020e7589 */ /* 0x0004e400000e0000 */
.L_x_2272:
[----:B---3--:R-:W-:Y:S01]  /*19e70*/  ISETP.NE.AND P0, PT, R14, RZ, PT ;  /* 0x000000ff0e00720c */ /* 0x008fe20003f05270 */
[----:B------:R-:W-:-:S12]  /*19e80*/  BSSY B0, `(.L_x_2222) ;  /* 0x0000025000007945 */ /* 0x000fd80003800000 */
[----:B------:R-:W-:Y:S05]  /*19e90*/  @P0 BRA `(.L_x_2223) ;  /* 0x00000000008c0947 */ /* 0x000fea0003800000 */
[----:B------:R-:W-:-:S03]  /*19ea0*/  UMOV UR4, 0xffffffff ;  /* 0xffffffff00047882 */ /* 0x000fc60000000000 */
[----:B------:R-:W-:Y:S05]  /*19eb0*/  BRA.DIV UR4, `(.L_x_2224) ;  /* 0x0000001a04807947 */ /* 0x000fea000b800000 */
[----:B------:R-:W-:-:S13]  /*19ec0*/  ELECT P6, URZ, PT ;  /* 0x00000000003f782f */ /* 0x000fda00038c0000 */
.L_x_2275:
[----:B------:R-:W-:Y:S05]  /*19ed0*/  @!P6 BRA `(.L_x_2223) ;  /* 0x00000000007ce947 */ /* 0x000fea0003800000 */
[----:B--2---:R-:W2:Y:S02]  /*19ee0*/  LDL.LU R2, [R1+0x40] ;  /* 0x0000400001027983 */ /* 0x004ea40000300800 */
[----:B--2---:R-:W-:-:S04]  /*19ef0*/  LOP3.LUT R2, R2, 0x2, RZ, 0xfc, !PT ;  /* 0x0000000202027812 */ /* 0x004fc800078efcff */
[----:B------:R-:W-:-:S13]  /*19f00*/  ISETP.NE.AND P2, PT, R2, 0x3, PT ;  /* 0x000000030200780c */ /* 0x000fda0003f45270 */
[----:B------:R-:W-:Y:S05]  /*19f10*/  @!P2 BRA `(.L_x_2225) ;  /* 0x000000000004a947 */ /* 0x000fea0003800000 */
[----:B------:R-:W-:Y:S01]  /*19f20*/  BPT.TRAP 0x1 ;  /* 0x000000040000795c */ /* 0x000fe20000300000 */
.L_x_2225:
[----:B------:R-:W2:Y:S01]  /*19f30*/  LDL.LU R7, [R1+0x8] ;  /* 0x0000080001077983 */ /* 0x000ea20000300800 */
[----:B------:R-:W-:Y:S02]  /*19f40*/  VIADD R2, R0, 0x38840 ;  /* 0x0003884000027836 */ /* 0x000fe40000000000 */
[C---:B0-----:R-:W-:Y:S02]  /*19f50*/  VIADD R3, R19.reuse, 0x1 ;  /* 0x0000000113037836 */ /* 0x041fe40000000000 */
[----:B-1----:R-:W-:-:S03]  /*19f60*/  IMAD R6, R19, 0x8, R2 ;  /* 0x0000000813067824 */ /* 0x002fc600078e0202 */
[----:B------:R-:W-:-:S04]  /*19f70*/  ISETP.NE.AND P1, PT, R3, 0x2, PT ;  /* 0x000000020300780c */ /* 0x000fc80003f25270 */
[----:B------:R-:W-:Y:S02]  /*19f80*/  SEL R4, RZ, 0x1, P1 ;  /* 0x00000001ff047807 */ /* 0x000fe40000800000 */
[----:B------:R-:W-:Y:S02]  /*19f90*/  SEL R3, R3, RZ, P1 ;  /* 0x000000ff03037207 */ /* 0x000fe40000800000 */
[C---:B--2---:R-:W-:Y:S02]  /*19fa0*/  SHF.L.U32 R5, R7.reuse, 0x1f, RZ ;  /* 0x0000001f07057819 */ /* 0x044fe400000006ff */
[----:B------:R-:W-:Y:S01]  /*19fb0*/  LOP3.LUT R4, R7, R4, RZ, 0x3c, !PT ;  /* 0x0000000407047212 */ /* 0x000fe200078e3cff */
[----:B------:R-:W-:Y:S01]  /*19fc0*/  IMAD R7, R3, 0x8, R2 ;  /* 0x0000000803077824 */ /* 0x000fe200078e0202 */
[----:B------:R-:W0:Y:S02]  /*19fd0*/  SYNCS.PHASECHK.TRANS64.TRYWAIT P0, [R6+URZ], R5 ;  /* 0x00000005060075a7 */ /* 0x000e24000800017f */
[----:B------:R-:W-:Y:S01]  /*19fe0*/  SHF.L.U32 R2, R4, 0x1f, RZ ;  /* 0x0000001f04027819 */ /* 0x000fe200000006ff */
[----:B0-----:R-:W-:Y:S06]  /*19ff0*/  @!P0 BRA `(.L_x_2226) ;  /* 0x0000001800508947 */ /* 0x001fec0003800000 */
.L_x_2276:
[----:B------:R-:W1:Y:S02]  /*1a000*/  SYNCS.PHASECHK.TRANS64.TRYWAIT P0, [R7+URZ], R2 ;  /* 0x00000002070075a7 */ /* 0x000e64000800017f */
[----:B-1----:R-:W-:Y:S05]  /*1a010*/  @!P0 BRA `(.L_x_2227) ;  /* 0x00000018005c8947 */ /* 0x002fea0003800000 */
.L_x_2277:
[----:B------:R-:W-:Y:S05]  /*1a020*/  @!P2 BRA `(.L_x_2228) ;  /* 0x000000000004a947 */ /* 0x000fea0003800000 */
[----:B------:R-:W-:Y:S01]  /*1a030*/  BPT.TRAP 0x1 ;  /* 0x000000040000795c */ /* 0x000fe20000300000 */
.L_x_2228:
[----:B------:R-:W-:-:S04]  /*1a040*/  VIADD R0, R0, 0x38860 ;  /* 0x0003886000007836 */ /* 0x000fc80000000000 */
[----:B------:R-:W-:-:S04]  /*1a050*/  IMAD R4, R19, 0x8, R0 ;  /* 0x0000000813047824 */ /* 0x000fc800078e0200 */
[----:B------:R-:W2:Y:S02]  /*1a060*/  SYNCS.PHASECHK.TRANS64.TRYWAIT P0, [R4+URZ], R5 ;  /* 0x00000005040075a7 */ /* 0x000ea4000800017f */
[----:B--2---:R-:W-:Y:S05]  /*1a070*/  @!P0 BRA `(.L_x_2229) ;  /* 0x0000001800588947 */ /* 0x004fea0003800000 */
.L_x_2278:
[----:B------:R-:W-:-:S07]  /*1a080*/  IMAD R3, R3, 0x8, R0 ;  /* 0x0000000803037824 */ /* 0x000fce00078e0200 */
.L_x_2230:
[----:B---3--:R3:W4:Y:S02]  /*1a090*/  SYNCS.PHASECHK.TRANS64.TRYWAIT P0, [R3+URZ], R2 ;  /* 0x00000002030075a7 */ /* 0x008724000800017f */
[----:B----4-:R-:W-:Y:S05]  /*1a0a0*/  @!P0 NANOSLEEP.SYNCS 0x989680 ;  /* 0x009896800000895d */ /* 0x010fea0003900000 */
[----:B------:R-:W4:Y:S02]  /*1a0b0*/  @!P0 SYNCS.PHASECHK.TRANS64 P0, [R3+URZ], R2 ;  /* 0x00000002030085a7 */ /* 0x000f24000800007f */
[----:B----4-:R-:W-:Y:S05]  /*1a0c0*/  @!P0 BRA `(.L_x_2230) ;  /* 0xfffffffc00f08947 */ /* 0x010fea000383ffff */
.L_x_2223:
[----:B------:R-:W-:Y:S05]  /*1a0d0*/  BSYNC B0 ;  /* 0x0000000000007941 */ /* 0x000fea0003800000 */
.L_x_2222:
[----:B------:R-:W-:Y:S05]  /*1a0e0*/  EXIT ;  /* 0x000000000000794d */ /* 0x000fea0003800000 */
.L_x_2019:
[----:B0-----:R-:W-:-:S04]  /*1a0f0*/  IMAD.U32 R3, RZ, RZ, UR37 ;  /* 0x00000025ff037e24 */ /* 0x001fc8000f8e00ff */
[----:B------:R0:W1:Y:S03]  /*1a100*/  SYNCS.PHASECHK.TRANS64.TRYWAIT P1, [R3+URZ+0x38800], R4 ;  /* 0x03880004030075a7 */ /* 0x000066000802017f */
[----:B-1----:R-:W-:Y:S05]  /*1a110*/  @!P1 NANOSLEEP.SYNCS 0x989680 ;  /* 0x009896800000995d */ /* 0x002fea0003900000 */
[----:B------:R-:W1:Y:S02]  /*1a120*/  @!P1 SYNCS.PHASECHK.TRANS64 P1, [R3+URZ+0x38800], R4 ;  /* 0x03880004030095a7 */ /* 0x000e64000802007f */
[----:B-1----:R-:W-:Y:S05]  /*1a130*/  @!P1 BRA `(.L_x_2019) ;  /* 0xfffffffc00ec9947 */ /* 0x002fea000383ffff */
[----:B------:R-:W-:Y:S05]  /*1a140*/  BRA `(.L_x_2231) ;  /* 0xfffffe9c00487947 */ /* 0x000fea000383ffff */
.L_x_2023:
[----:B-1----:R1:W2:Y:S02]  /*1a150*/  SYNCS.PHASECHK.TRANS64.TRYWAIT P1, [R3+URZ+0x38830], R6 ;  /* 0x03883006030075a7 */ /* 0x0022a4000802017f */
[----:B--2---:R-:W-:Y:S05]  /*1a160*/  @!P1 NANOSLEEP.SYNCS 0x989680 ;  /* 0x009896800000995d */ /* 0x004fea0003900000 */
[----:B------:R-:W2:Y:S02]  /*1a170*/  @!P1 SYNCS.PHASECHK.TRANS64 P1, [R3+URZ+0x38830], R6 ;  /* 0x03883006030095a7 */ /* 0x000ea4000802007f */
[----:B--2---:R-:W-:Y:S05]  /*1a180*/  @!P1 BRA `(.L_x_2023) ;  /* 0xfffffffc00f09947 */ /* 0x004fea000383ffff */
[----:B------:R-:W-:Y:S05]  /*1a190*/  BRA `(.L_x_2022) ;  /* 0xfffffe9c00607947 */ /* 0x000fea000383ffff */
.L_x_2024:
[----:B--2---:R-:W-:-:S04]  /*1a1a0*/  IMAD.U32 R5, RZ, RZ, UR37 ;  /* 0x00000025ff057e24 */ /* 0x004fc8000f8e00ff */
[----:B------:R2:W3:Y:S03]  /*1a1b0*/  SYNCS.PHASECHK.TRANS64.TRYWAIT P1, [R5+URZ+0x38810], R4 ;  /* 0x03881004050075a7 */ /* 0x0004e6000802017f */
[----:B---3--:R-:W-:Y:S05]  /*1a1c0*/  @!P1 NANOSLEEP.SYNCS 0x989680 ;  /* 0x009896800000995d */ /* 0x008fea0003900000 */
[----:B------:R-:W3:Y:S02]  /*1a1d0*/  @!P1 SYNCS.PHASECHK.TRANS64 P1, [R5+URZ+0x38810], R4 ;  /* 0x03881004050095a7 */ /* 0x000ee4000802007f */
[----:B---3--:R-:W-:Y:S05]  /*1a1e0*/  @!P1 BRA `(.L_x_2024) ;  /* 0xfffffffc00ec9947 */ /* 0x008fea000383ffff */
[----:B------:R-:W-:Y:S05]  /*1a1f0*/  BRA `(.L_x_2232) ;  /* 0xfffffe9c00e87947 */ /* 0x000fea000383ffff */
.L_x_2028:
[----:B----4-:R4:W0:Y:S02]  /*1a200*/  SYNCS.PHASECHK.TRANS64.TRYWAIT P1, [R3+URZ+0x38850], R6 ;  /* 0x03885006030075a7 */ /* 0x010824000802017f */
[----:B0-----:R-:W-:Y:S05]  /*1a210*/  @!P1 NANOSLEEP.SYNCS 0x989680 ;  /* 0x009896800000995d */ /* 0x001fea0003900000 */
[----:B------:R-:W0:Y:S02]  /*1a220*/  @!P1 SYNCS.PHASECHK.TRANS64 P1, [R3+URZ+0x38850], R6 ;  /* 0x03885006030095a7 */ /* 0x000e24000802007f */
[----:B0-----:R-:W-:Y:S05]  /*1a230*/  @!P1 BRA `(.L_x_2028) ;  /* 0xfffffffc00f09947 */ /* 0x001fea000383ffff */
[----:B------:R-:W-:Y:S05]  /*1a240*/  BRA `(.L_x_2027) ;  /* 0xfffffe9c00f47947 */ /* 0x000fea000383ffff */
.L_x_2044:
[----:B-1----:R-:W-:-:S04]  /*1a250*/  IMAD.U32 R9, RZ, RZ, UR5 ;  /* 0x00000005ff097e24 */ /* 0x002fc8000f8e00ff */
[----:B------:R1:W2:Y:S03]  /*1a260*/  SYNCS.PHASECHK.TRANS64.TRYWAIT P2, [R9+URZ+0x38830], R8 ;  /* 0x03883008090075a7 */ /* 0x0002a6000804017f */
[----:B--2---:R-:W-:Y:S05]  /*1a270*/  @!P2 NANOSLEEP.SYNCS 0x989680 ;  /* 0x009896800000a95d */ /* 0x004fea0003900000 */
[----:B------:R-:W2:Y:S02]  /*1a280*/  @!P2 SYNCS.PHASECHK.TRANS64 P2, [R9+URZ+0x38830], R8 ;  /* 0x038830080900a5a7 */ /* 0x000ea4000804007f */
[----:B--2---:R-:W-:Y:S05]  /*1a290*/  @!P2 BRA `(.L_x_2044) ;  /* 0xfffffffc00eca947 */ /* 0x004fea000383ffff */
[----:B------:R-:W-:Y:S05]  /*1a2a0*/  BRA `(.L_x_2043) ;  /* 0xfffffecc00707947 */ /* 0x000fea000383ffff */
.L_x_2048:
[----:B-1----:R-:W-:-:S04]  /*1a2b0*/  IMAD.U32 R9, RZ, RZ, UR5 ;  /* 0x00000005ff097e24 */ /* 0x002fc8000f8e00ff */
[----:B------:R1:W3:Y:S03]  /*1a2c0*/  SYNCS.PHASECHK.TRANS64.TRYWAIT P2, [R9+URZ+0x38850], R8 ;  /* 0x03885008090075a7 */ /* 0x0002e6000804017f */
[----:B---3--:R-:W-:Y:S05]  /*1a2d0*/  @!P2 NANOSLEEP.SYNCS 0x989680 ;  /* 0x009896800000a95d */ /* 0x008fea0003900000 */
[----:B------:R-:W3:Y:S02]  /*1a2e0*/  @!P2 SYNCS.PHASECHK.TRANS64 P2, [R9+URZ+0x38850], R8 ;  /* 0x038850080900a5a7 */ /* 0x000ee4000804007f */
[----:B---3--:R-:W-:Y:S05]  /*1a2f0*/  @!P2 BRA `(.L_x_2048) ;  /* 0xfffffffc00eca947 */ /* 0x008fea000383ffff */
[----:B------:R-:W-:Y:S05]  /*1a300*/  BRA `(.L_x_2047) ;  /* 0xfffffecc00cc7947 */ /* 0x000fea000383ffff */
.L_x_2065:
[----:B-1----:R-:W-:-:S04]  /*1a310*/  IMAD.U32 R6, RZ, RZ, UR5 ;  /* 0x00000005ff067e24 */ /* 0x002fc8000f8e00ff */
[----:B------:R1:W2:Y:S03]  /*1a320*/  SYNCS.PHASECHK.TRANS64.TRYWAIT P3, [R6+URZ+0x38830], R5 ;  /* 0x03883005060075a7 */ /* 0x0002a6000806017f */
[----:B--2---:R-:W-:Y:S05]  /*1a330*/  @!P3 NANOSLEEP.SYNCS 0x989680 ;  /* 0x009896800000b95d */ /* 0x004fea0003900000 */
[----:B------:R-:W2:Y:S02]  /*1a340*/  @!P3 SYNCS.PHASECHK.TRANS64 P3, [R6+URZ+0x38830], R5 ;  /* 0x038830050600b5a7 */ /* 0x000ea4000806007f */
[----:B--2---:R-:W-:Y:S05]  /*1a350*/  @!P3 BRA `(.L_x_2065) ;  /* 0xfffffffc00ecb947 */ /* 0x004fea000383ffff */
[----:B------:R-:W-:Y:S05]  /*1a360*/  BRA `(.L_x_2064) ;  /* 0xffffff0000f47947 */ /* 0x000fea000383ffff */
.L_x_2069:
[----:B-1----:R-:W-:-:S04]  /*1a370*/  IMAD.U32 R6, RZ, RZ, UR5 ;  /* 0x00000005ff067e24 */ /* 0x002fc8000f8e00ff */
[----:B------:R1:W3:Y:S03]  /*1a380*/  SYNCS.PHASECHK.TRANS64.TRYWAIT P3, [R6+URZ+0x38850], R5 ;  /* 0x03885005060075a7 */ /* 0x0002e6000806017f */
[----:B---3--:R-:W-:Y:S05]  /*1a390*/  @!P3 NANOSLEEP.SYNCS 0x989680 ;  /* 0x009896800000b95d */ /* 0x008fea0003900000 */
[----:B------:R-:W3:Y:S02]  /*1a3a0*/  @!P3 SYNCS.PHASECHK.TRANS64 P3, [R6+URZ+0x38850], R5 ;  /* 0x038850050600b5a7 */ /* 0x000ee4000806007f */
[----:B---3--:R-:W-:Y:S05]  /*1a3b0*/  @!P3 BRA `(.L_x_2069) ;  /* 0xfffffffc00ecb947 */ /* 0x008fea000383ffff */
[----:B------:R-:W-:Y:S05]  /*1a3c0*/  BRA `(.L_x_2068) ;  /* 0xffffff0400507947 */ /* 0x000fea000383ffff */
.L_x_2075:
[----:B--2---:R-:W-:-:S04]  /*1a3d0*/  IMAD.U32 R8, RZ, RZ, UR5 ;  /* 0x00000005ff087e24 */ /* 0x004fc8000f8e00ff */
[----:B------:R2:W3:Y:S03]  /*1a3e0*/  SYNCS.PHASECHK.TRANS64.TRYWAIT P2, [R8+URZ+0x38830], R5 ;  /* 0x03883005080075a7 */ /* 0x0004e6000804017f */
[----:B---3--:R-:W-:Y:S05]  /*1a3f0*/  @!P2 NANOSLEEP.SYNCS 0x989680 ;  /* 0x009896800000a95d */ /* 0x008fea0003900000 */
[----:B------:R-:W3:Y:S02]  /*1a400*/  @!P2 SYNCS.PHASECHK.TRANS64 P2, [R8+URZ+0x38830], R5 ;  /* 0x038830050800a5a7 */ /* 0x000ee4000804007f */
[----:B---3--:R-:W-:Y:S05]  /*1a410*/  @!P2 BRA `(.L_x_2075) ;  /* 0xfffffffc00eca947 */ /* 0x008fea000383ffff */
[----:B------:R-:W-:Y:S05]  /*1a420*/  BRA `(.L_x_2074) ;  /* 0xffffff2c00047947 */ /* 0x000fea000383ffff */
.L_x_2079:
[----:B--2---:R-:W-:-:S04]  /*1a430*/  IMAD.U32 R8, RZ, RZ, UR5 ;  /* 0x00000005ff087e24 */ /* 0x004fc8000f8e00ff */
[----:B------:R2:W3:Y:S03]  /*1a440*/  SYNCS.PHASECHK.TRANS64.TRYWAIT P2, [R8+URZ+0x38850], R5 ;  /* 0x03885005080075a7 */ /* 0x0004e6000804017f */
[----:B---3--:R-:W-:Y:S05]  /*1a450*/  @!P2 NANOSLEEP.SYNCS 0x989680 ;  /* 0x009896800000a95d */ /* 0x008fea0003900000 */
[----:B------:R-:W3:Y:S02]  /*1a460*/  @!P2 SYNCS.PHASECHK.TRANS64 P2, [R8+URZ+0x38850], R5 ;  /* 0x038850050800a5a7 */ /* 0x000ee4000804007f */
[----:B---3--:R-:W-:Y:S05]  /*1a470*/  @!P2 BRA `(.L_x_2079) ;  /* 0xfffffffc00eca947 */ /* 0x008fea000383ffff */
[----:B------:R-:W-:Y:S05]  /*1a480*/  BRA `(.L_x_2078) ;  /* 0xffffff2c00607947 */ /* 0x000fea000383ffff */
.L_x_2117:
[----:B------:R-:W-:Y:S02]  /*1a490*/  IMAD.MOV.U32 R13, RZ, RZ, R4 ;  /* 0x000000ffff0d7224 */ /* 0x000fe400078e0004 */
[----:B------:R-:W-:Y:S02]  /*1a4a0*/  IMAD.MOV.U32 R12, RZ, RZ, RZ ;  /* 0x000000ffff0c7224 */ /* 0x000fe400078e00ff */
[----:B------:R-:W-:Y:S02]  /*1a4b0*/  IMAD.MOV.U32 R11, RZ, RZ, 0x1f ;  /* 0x0000001fff0b7424 */ /* 0x000fe400078e00ff */
[----:B------:R-:W-:-:S07]  /*1a4c0*/  IMAD.MOV.U32 R15, RZ, RZ, -0x1 ;  /* 0xffffffffff0f7424 */ /* 0x000fce00078e00ff */
[----:B0-----:R-:W-:Y:S05]  /*1a4d0*/  WARPSYNC.COLLECTIVE R15, `(.L_x_2233) ;  /* 0x000000000f087348 */ /* 0x001fea0003c00000 */
[----:B------:R1:W2:Y:S02]  /*1a4e0*/  SHFL.IDX P6, R14, R13, R12, R11 ;  /* 0x0000000c0d0e7389 */ /* 0x0002a400000c000b */
[----:B012---:R-:W-:Y:S01]  /*1a4f0*/  ENDCOLLECTIVE ;  /* 0x000000000000791b */ /* 0x007fe20003800000 */
.L_x_2233:
[----:B------:R-:W-:Y:S05]  /*1a500*/  BRA `(.L_x_2234) ;  /* 0xffffffa4001c7947 */ /* 0x000fea000383ffff */
.L_x_2119:
[----:B------:R-:W-:Y:S01]  /*1a510*/  BSSY B0, `(.L_x_2235) ;  /* 0x0000006000007945 */ /* 0x000fe20003800000 */
[----:B------:R-:W-:-:S07]  /*1a520*/  IMAD.MOV.U32 R15, RZ, RZ, -0x1 ;  /* 0xffffffffff0f7424 */ /* 0x000fce00078e00ff */
[----:B01----:R-:W-:Y:S05]  /*1a530*/  WARPSYNC.COLLECTIVE R15, `(.L_x_2236) ;  /* 0x000000000f0c7348 */ /* 0x003fea0003c00000 */
[----:B------:R-:W-:Y:S02]  /*1a540*/  ELECT P6, UR62, PT ;  /* 0x00000000003e782f */ /* 0x000fe400038c0000 */
[----:B------:R-:W-:Y:S01]  /*1a550*/  MOV R14, UR62 ;  /* 0x0000003e000e7c02 */ /* 0x000fe20008000f00 */
[----:B01----:R-:W-:Y:S10]  /*1a560*/  ENDCOLLECTIVE ;  /* 0x000000000000791b */ /* 0x003ff40003800000 */
.L_x_2236:
[----:B------:R-:W-:Y:S05]  /*1a570*/  BSYNC B0 ;  /* 0x0000000000007941 */ /* 0x000fea0003800000 */
.L_x_2235:
[----:B------:R-:W-:Y:S05]  /*1a580*/  BRA `(.L_x_2237) ;  /* 0xffffffa400207947 */ /* 0x000fea000383ffff */
.L_x_2121:
[----:B--2---:R2:W3:Y:S02]  /*1a590*/  SYNCS.PHASECHK.TRANS64.TRYWAIT P0, [R0+URZ+0x38840], R2 ;  /* 0x03884002000075a7 */ /* 0x0044e4000800017f */
[----:B---3--:R-:W-:Y:S05]  /*1a5a0*/  @!P0 NANOSLEEP.SYNCS 0x989680 ;  /* 0x009896800000895d */ /* 0x008fea0003900000 */
[----:B------:R-:W3:Y:S02]  /*1a5b0*/  @!P0 SYNCS.PHASECHK.TRANS64 P0, [R0+URZ+0x38840], R2 ;  /* 0x03884002000085a7 */ /* 0x000ee4000800007f */
[----:B---3--:R-:W-:Y:S05]  /*1a5c0*/  @!P0 BRA `(.L_x_2121) ;  /* 0xfffffffc00f08947 */ /* 0x008fea000383ffff */
[----:B------:R-:W-:Y:S05]  /*1a5d0*/  BRA `(.L_x_2238) ;  /* 0xffffffa400787947 */ /* 0x000fea000383ffff */
.L_x_2125:
[----:B------:R-:W-:Y:S02]  /*1a5e0*/  IMAD.MOV.U32 R13, RZ, RZ, R3 ;  /* 0x000000ffff0d7224 */ /* 0x000fe400078e0003 */
[----:B------:R-:W-:Y:S02]  /*1a5f0*/  IMAD.MOV.U32 R12, RZ, RZ, RZ ;  /* 0x000000ffff0c7224 */ /* 0x000fe400078e00ff */
[----:B------:R-:W-:Y:S02]  /*1a600*/  IMAD.MOV.U32 R11, RZ, RZ, 0x181f ;  /* 0x0000181fff0b7424 */ /* 0x000fe400078e00ff */
[----:B------:R-:W-:Y:S02]  /*1a610*/  IMAD.MOV.U32 R15, RZ, RZ, -0x1 ;  /* 0xffffffffff0f7424 */ /* 0x000fe400078e00ff */
[----:B------:R-:W-:-:S07]  /*1a620*/  VIADD R9, R9, UR40 ;  /* 0x0000002809097c36 */ /* 0x000fce0008000000 */
[----:B-----5:R-:W-:Y:S05]  /*1a630*/  WARPSYNC.COLLECTIVE R15, `(.L_x_2239) ;  /* 0x000000000f087348 */ /* 0x020fea0003c00000 */
[----:B------:R0:W1:Y:S02]  /*1a640*/  SHFL.IDX P6, R14, R13, R12, R11 ;  /* 0x0000000c0d0e7389 */ /* 0x00006400000c000b */
[----:B01---5:R-:W-:Y:S01]  /*1a650*/  ENDCOLLECTIVE ;  /* 0x000000000000791b */ /* 0x023fe20003800000 */
.L_x_2239:
[----:B------:R-:W-:Y:S01]  /*1a660*/  VIADD R10, R9, 0x10 ;  /* 0x00000010090a7836 */ /* 0x000fe20000000000 */
[----:B------:R0:W-:Y:S04]  /*1a670*/  STL [R1+0x14], R9 ;  /* 0x0000140901007387 */ /* 0x0001e80000100800 */
[----:B------:R0:W-:Y:S01]  /*1a680*/  STL [R1+0x20], R10 ;  /* 0x0000200a01007387 */ /* 0x0001e20000100800 */
[----:B------:R-:W-:Y:S02]  /*1a690*/  IMAD.MOV.U32 R13, RZ, RZ, R0 ;  /* 0x000000ffff0d7224 */ /* 0x000fe400078e0000 */
[----:B------:R-:W-:-:S07]  /*1a6a0*/  IMAD.MOV.U32 R4, RZ, RZ, R14 ;  /* 0x000000ffff047224 */ /* 0x000fce00078e000e */
[----:B0-----:R-:W-:Y:S05]  /*1a6b0*/  WARPSYNC.COLLECTIVE R15, `(.L_x_2240) ;  /* 0x000000000f087348 */ /* 0x001fea0003c00000 */
[----:B------:R1:W2:Y:S02]  /*1a6c0*/  SHFL.IDX P6, R14, R13, R12, R11 ;  /* 0x0000000c0d0e7389 */ /* 0x0002a400000c000b */
[----:B012---:R-:W-:Y:S01]  /*1a6d0*/  ENDCOLLECTIVE ;  /* 0x000000000000791b */ /* 0x007fe20003800000 */
.L_x_2240:
[----:B------:R-:W-:Y:S02]  /*1a6e0*/  ULDC UR4, c[0x0][0x288] ;  /* 0x0000a20000047ab9 */ /* 0x000fe40000000800 */
[----:B------:R-:W-:Y:S02]  /*1a6f0*/  IMAD R2, R6, UR4, RZ ;  /* 0x0000000406027c24 */ /* 0x000fe4000f8e02ff */
[----:B------:R-:W-:-:S03]  /*1a700*/  VIADD R6, R9, 0x20 ;  /* 0x0000002009067836 */ /* 0x000fc60000000000 */
[----:B------:R-:W-:Y:S02]  /*1a710*/  ISETP.GE.AND P1, PT, R9, R2, PT ;  /* 0x000000020900720c */ /* 0x000fe40003f26270 */
[----:B------:R0:W-:Y:S01]  /*1a720*/  STL [R1+0x24], R6 ;  /* 0x0000240601007387 */ /* 0x0001e20000100800 */
[----:B------:R-:W-:Y:S02]  /*1a730*/  IMAD.MOV.U32 R13, RZ, RZ, R3 ;  /* 0x000000ffff0d7224 */ /* 0x000fe400078e0003 */
[----:B------:R-:W-:Y:S02]  /*1a740*/  IMAD.MOV.U32 R12, RZ, RZ, 0x1 ;  /* 0x00000001ff0c7424 */ /* 0x000fe400078e00ff */
[----:B------:R-:W-:-:S07]  /*1a750*/  IMAD.MOV.U32 R5, RZ, RZ, R14 ;  /* 0x000000ffff057224 */ /* 0x000fce00078e000e */
[----:B0-----:R-:W-:Y:S05]  /*1a760*/  WARPSYNC.COLLECTIVE R15, `(.L_x_2241) ;  /* 0x000000000f087348 */ /* 0x001fea0003c00000 */
[----:B------:R1:W2:Y:S02]  /*1a770*/  SHFL.IDX P6, R14, R13, R12, R11 ;  /* 0x0000000c0d0e7389 */ /* 0x0002a400000c000b */
[----:B012---:R-:W-:Y:S01]  /*1a780*/  ENDCOLLECTIVE ;  /* 0x000000000000791b */ /* 0x007fe20003800000 */
.L_x_2241:
        /* <DEDUP_REMOVED lines=15> */
.L_x_2242:
[----:B------:R-:W-:Y:S02]  /*1a880*/  IMAD.MOV.U32 R13, RZ, RZ, R3 ;  /* 0x000000ffff0d7224 */ /* 0x000fe400078e0003 */
[----:B------:R-:W-:Y:S02]  /*1a890*/  IMAD.MOV.U32 R12, RZ, RZ, 0x2 ;  /* 0x00000002ff0c7424 */ /* 0x000fe400078e00ff */
[----:B------:R-:W-:-:S07]  /*1a8a0*/  IMAD.MOV.U32 R5, RZ, RZ, R14 ;  /* 0x000000ffff057224 */ /* 0x000fce00078e000e */
[----:B------:R-:W-:Y:S05]  /*1a8b0*/  WARPSYNC.COLLECTIVE R15, `(.L_x_2243) ;  /* 0x000000000f087348 */ /* 0x000fea0003c00000 */
[----:B------:R0:W1:Y:S02]  /*1a8c0*/  SHFL.IDX P6, R14, R13, R12, R11 ;  /* 0x0000000c0d0e7389 */ /* 0x00006400000c000b */
[----:B01----:R-:W-:Y:S01]  /*1a8d0*/  ENDCOLLECTIVE ;  /* 0x000000000000791b */ /* 0x003fe20003800000 */
.L_x_2243:
        /* <DEDUP_REMOVED lines=15> */
.L_x_2244:
[----:B------:R-:W-:Y:S02]  /*1a9d0*/  IMAD.MOV.U32 R13, RZ, RZ, R3 ;  /* 0x000000ffff0d7224 */ /* 0x000fe400078e0003 */
[----:B------:R-:W-:Y:S02]  /*1a9e0*/  IMAD.MOV.U32 R12, RZ, RZ, 0x3 ;  /* 0x00000003ff0c7424 */ /* 0x000fe400078e00ff */
[----:B------:R-:W-:-:S07]  /*1a9f0*/  IMAD.MOV.U32 R5, RZ, RZ, R14 ;  /* 0x000000ffff057224 */ /* 0x000fce00078e000e */
[----:B------:R-:W-:Y:S05]  /*1aa00*/  WARPSYNC.COLLECTIVE R15, `(.L_x_2245) ;  /* 0x000000000f087348 */ /* 0x000fea0003c00000 */
[----:B------:R0:W1:Y:S02]  /*1aa10*/  SHFL.IDX P6, R14, R13, R12, R11 ;  /* 0x0000000c0d0e7389 */ /* 0x00006400000c000b */
[----:B01----:R-:W-:Y:S01]  /*1aa20*/  ENDCOLLECTIVE ;  /* 0x000000000000791b */ /* 0x003fe20003800000 */
.L_x_2245:
        /* <DEDUP_REMOVED lines=10> */
.L_x_2246:
[----:B------:R-:W-:Y:S01]  /*1aad0*/  @!PT LDS RZ, [RZ] ;  /* 0x00000000fffff984 */ /* 0x000fe20000000800 */
[----:B------:R-:W-:Y:S01]  /*1aae0*/  @!PT LDS RZ, [RZ] ;  /* 0x00000000fffff984 */ /* 0x000fe20000000800 */
[----:B------:R-:W-:Y:S01]  /*1aaf0*/  @!PT LDS RZ, [RZ] ;  /* 0x00000000fffff984 */ /* 0x000fe20000000800 */
[----:B------:R0:W-:Y:S01]  /*1ab00*/  @!P1 LDGSTS.E.BYPASS.LTC128B.128 [R7+0x21400], desc[UR44][R4.64], !P0 ;  /* 0x2140000004079fae */ /* 0x0001e2000c101d6c */
[----:B------:R-:W-:Y:S01]  /*1ab10*/  IMAD.MOV.U32 R0, RZ, RZ, R14 ;  /* 0x000000ffff007224 */ /* 0x000fe200078e000e */
[----:B------:R-:W-:Y:S06]  /*1ab20*/  BRA `(.L_x_2247) ;  /* 0xffffffa8007c7947 */ /* 0x000fec000383ffff */
.L_x_2129:
        /* <DEDUP_REMOVED lines=8> */
.L_x_2249:
[----:B------:R-:W-:Y:S05]  /*1abb0*/  BSYNC B0 ;  /* 0x0000000000007941 */ /* 0x000fea0003800000 */
.L_x_2248:
        /* <DEDUP_REMOVED lines=10> */
.L_x_2250:
        /* <DEDUP_REMOVED lines=46> */
.L_x_2251:
[----:B------:R-:W-:Y:S02]  /*1af40*/  IMAD.MOV.U32 R13, RZ, RZ, R0 ;  /* 0x000000ffff0d7224 */ /* 0x000fe400078e0000 */
[----:B------:R-:W-:-:S07]  /*1af50*/  IMAD.MOV.U32 R8, RZ, RZ, R14 ;  /* 0x000000ffff087224 */ /* 0x000fce00078e000e */
[----:B------:R-:W-:Y:S05]  /*1af60*/  WARPSYNC.COLLECTIVE R15, `(.L_x_2252) ;  /* 0x000000000f087348 */ /* 0x000fea0003c00000 */
[----:B------:R0:W1:Y:S02]  /*1af70*/  SHFL.IDX P6, R14, R13, R12, R11 ;  /* 0x0000000c0d0e7389 */ /* 0x00006400000c000b */
[----:B01----:R-:W-:Y:S01]  /*1af80*/  ENDCOLLECTIVE ;  /* 0x000000000000791b */ /* 0x003fe20003800000 */
.L_x_2252:
        /* <DEDUP_REMOVED lines=22> */
.L_x_2253:
        /* <DEDUP_REMOVED lines=21> */
.L_x_2254:
        /* <DEDUP_REMOVED lines=29> */
.L_x_2255:
[----:B------:R-:W-:Y:S02]  /*1b410*/  IMAD.MOV.U32 R13, RZ, RZ, R0 ;  /* 0x000000ffff0d7224 */ /* 0x000fe400078e0000 */
[----:B------:R-:W-:-:S07]  /*1b420*/  IMAD.MOV.U32 R6, RZ, RZ, R14 ;  /* 0x000000ffff067224 */ /* 0x000fce00078e000e */
[----:B------:R-:W-:Y:S05]  /*1b430*/  WARPSYNC.COLLECTIVE R15, `(.L_x_2256) ;  /* 0x000000000f087348 */ /* 0x000fea0003c00000 */
[----:B------:R0:W1:Y:S02]  /*1b440*/  SHFL.IDX P6, R14, R13, R12, R11 ;  /* 0x0000000c0d0e7389 */ /* 0x00006400000c000b */
[----:B01----:R-:W-:Y:S01]  /*1b450*/  ENDCOLLECTIVE ;  /* 0x000000000000791b */ /* 0x003fe20003800000 */
.L_x_2256:
[----:B------:R-:W-:Y:S01]  /*1b460*/  IMAD.MOV.U32 R0, RZ, RZ, R14 ;  /* 0x000000ffff007224 */ /* 0x000fe200078e000e */
[----:B------:R-:W-:Y:S06]  /*1b470*/  BRA `(.L_x_2257) ;  /* 0xffffffac00cc7947 */ /* 0x000fec000383ffff */
.L_x_2134:
[----:B0-----:R0:W2:Y:S02]  /*1b480*/  SYNCS.PHASECHK.TRANS64.TRYWAIT P0, [R17+URZ+0x38820], R0 ;  /* 0x03882000110075a7 */ /* 0x0010a4000800017f */
[----:B--2---:R-:W-:Y:S05]  /*1b490*/  @!P0 NANOSLEEP.SYNCS 0x989680 ;  /* 0x009896800000895d */ /* 0x004fea0003900000 */
[----:B------:R-:W2:Y:S02]  /*1b4a0*/  @!P0 SYNCS.PHASECHK.TRANS64 P0, [R17+URZ+0x38820], R0 ;  /* 0x03882000110085a7 */ /* 0x000ea4000800007f */
[----:B--2---:R-:W-:Y:S05]  /*1b4b0*/  @!P0 BRA `(.L_x_2134) ;  /* 0xfffffffc00f08947 */ /* 0x004fea000383ffff */
[----:B------:R-:W-:Y:S05]  /*1b4c0*/  BRA `(.L_x_2258) ;  /* 0xffffffb000847947 */ /* 0x000fea000383ffff */
.L_x_2138:
[----:B0-----:R0:W2:Y:S02]  /*1b4d0*/  SYNCS.PHASECHK.TRANS64.TRYWAIT P0, [R0+URZ+0x38860], R2 ;  /* 0x03886002000075a7 */ /* 0x0010a4000800017f */
[----:B--2---:R-:W-:Y:S05]  /*1b4e0*/  @!P0 NANOSLEEP.SYNCS 0x989680 ;  /* 0x009896800000895d */ /* 0x004fea0003900000 */
[----:B------:R-:W2:Y:S02]  /*1b4f0*/  @!P0 SYNCS.PHASECHK.TRANS64 P0, [R0+URZ+0x38860], R2 ;  /* 0x03886002000085a7 */ /* 0x000ea4000800007f */
[----:B--2---:R-:W-:Y:S05]  /*1b500*/  @!P0 BRA `(.L_x_2138) ;  /* 0xfffffffc00f08947 */ /* 0x004fea000383ffff */
[----:B------:R-:W-:Y:S05]  /*1b510*/  BRA `(.L_x_2259) ;  /* 0xffffffb000a47947 */ /* 0x000fea000383ffff */
.L_x_2155:
[----:B-1----:R1:W2:Y:S02]  /*1b520*/  SYNCS.PHASECHK.TRANS64.TRYWAIT P0, [R3+URZ+0x38840], R2 ;  /* 0x03884002030075a7 */ /* 0x0022a4000800017f */
[----:B--2---:R-:W-:Y:S05]  /*1b530*/  @!P0 NANOSLEEP.SYNCS 0x989680 ;  /* 0x009896800000895d */ /* 0x004fea0003900000 */
[----:B------:R-:W2:Y:S02]  /*1b540*/  @!P0 SYNCS.PHASECHK.TRANS64 P0, [R3+URZ+0x38840], R2 ;  /* 0x03884002030085a7 */ /* 0x000ea4000800007f */
[----:B--2---:R-:W-:Y:S05]  /*1b550*/  @!P0 BRA `(.L_x_2155) ;  /* 0xfffffffc00f08947 */ /* 0x004fea000383ffff */
[----:B------:R-:W-:Y:S05]  /*1b560*/  BRA `(.L_x_2260) ;  /* 0xffffffbc00887947 */ /* 0x000fea000383ffff */
.L_x_2160:
[----:B--2---:R2:W3:Y:S02]  /*1b570*/  SYNCS.PHASECHK.TRANS64.TRYWAIT P0, [R3+URZ+0x38860], R2 ;  /* 0x03886002030075a7 */ /* 0x0044e4000800017f */
[----:B---3--:R-:W-:Y:S05]  /*1b580*/  @!P0 NANOSLEEP.SYNCS 0x989680 ;  /* 0x009896800000895d */ /* 0x008fea0003900000 */
[----:B------:R-:W3:Y:S02]  /*1b590*/  @!P0 SYNCS.PHASECHK.TRANS64 P0, [R3+URZ+0x38860], R2 ;  /* 0x03886002030085a7 */ /* 0x000ee4000800007f */
[----:B---3--:R-:W-:Y:S05]  /*1b5a0*/  @!P0 BRA `(.L_x_2160) ;  /* 0xfffffffc00f08947 */ /* 0x008fea000383ffff */
[----:B------:R-:W-:Y:S05]  /*1b5b0*/  BRA `(.L_x_2261) ;  /* 0xffffffc000007947 */ /* 0x000fea000383ffff */
.L_x_2176:
[----:B0-----:R0:W1:Y:S02]  /*1b5c0*/  SYNCS.PHASECHK.TRANS64.TRYWAIT P0, [R4+URZ+0x38840], R2 ;  /* 0x03884002040075a7 */ /* 0x001064000800017f */
[----:B-1----:R-:W-:Y:S05]  /*1b5d0*/  @!P0 NANOSLEEP.SYNCS 0x989680 ;  /* 0x009896800000895d */ /* 0x002fea0003900000 */
[----:B------:R-:W1:Y:S02]  /*1b5e0*/  @!P0 SYNCS.PHASECHK.TRANS64 P0, [R4+URZ+0x38840], R2 ;  /* 0x03884002040085a7 */ /* 0x000e64000800007f */
[----:B-1----:R-:W-:Y:S05]  /*1b5f0*/  @!P0 BRA `(.L_x_2176) ;  /* 0xfffffffc00f08947 */ /* 0x002fea000383ffff */
[----:B------:R-:W-:Y:S05]  /*1b600*/  BRA `(.L_x_2262) ;  /* 0xffffffc800d47947 */ /* 0x000fea000383ffff */
.L_x_2181:
[----:B-1----:R1:W2:Y:S02]  /*1b610*/  SYNCS.PHASECHK.TRANS64.TRYWAIT P0, [R4+URZ+0x38860], R2 ;  /* 0x03886002040075a7 */ /* 0x0022a4000800017f */
[----:B--2---:R-:W-:Y:S05]  /*1b620*/  @!P0 NANOSLEEP.SYNCS 0x989680 ;  /* 0x009896800000895d */ /* 0x004fea0003900000 */
[----:B------:R-:W2:Y:S02]  /*1b630*/  @!P0 SYNCS.PHASECHK.TRANS64 P0, [R4+URZ+0x38860], R2 ;  /* 0x03886002040085a7 */ /* 0x000ea4000800007f */
[----:B--2---:R-:W-:Y:S05]  /*1b640*/  @!P0 BRA `(.L_x_2181) ;  /* 0xfffffffc00f08947 */ /* 0x004fea000383ffff */
[----:B------:R-:W-:Y:S05]  /*1b650*/  BRA `(.L_x_2263) ;  /* 0xffffffcc004c7947 */ /* 0x000fea000383ffff */
.L_x_2196:
[----:B-1----:R1:W2:Y:S02]  /*1b660*/  SYNCS.PHASECHK.TRANS64.TRYWAIT P0, [R4+URZ+0x38840], R2 ;  /* 0x03884002040075a7 */ /* 0x0022a4000800017f */
[----:B--2---:R-:W-:Y:S05]  /*1b670*/  @!P0 NANOSLEEP.SYNCS 0x989680 ;  /* 0x009896800000895d */ /* 0x004fea0003900000 */
[----:B------:R-:W2:Y:S02]  /*1b680*/  @!P0 SYNCS.PHASECHK.TRANS64 P0, [R4+URZ+0x38840], R2 ;  /* 0x03884002040085a7 */ /* 0x000ea4000800007f */
[----:B--2---:R-:W-:Y:S05]  /*1b690*/  @!P0 BRA `(.L_x_2196) ;  /* 0xfffffffc00f08947 */ /* 0x004fea000383ffff */
[----:B------:R-:W-:Y:S05]  /*1b6a0*/  BRA `(.L_x_2264) ;  /* 0xffffffd800047947 */ /* 0x000fea000383ffff */
.L_x_2201:
[----:B0-----:R0:W2:Y:S02]  /*1b6b0*/  SYNCS.PHASECHK.TRANS64.TRYWAIT P0, [R4+URZ+0x38860], R2 ;  /* 0x03886002040075a7 */ /* 0x0010a4000800017f */
[----:B--2---:R-:W-:Y:S05]  /*1b6c0*/  @!P0 NANOSLEEP.SYNCS 0x989680 ;  /* 0x009896800000895d */ /* 0x004fea0003900000 */
[----:B------:R-:W2:Y:S02]  /*1b6d0*/  @!P0 SYNCS.PHASECHK.TRANS64 P0, [R4+URZ+0x38860], R2 ;  /* 0x03886002040085a7 */ /* 0x000ea4000800007f */
[----:B--2---:R-:W-:Y:S05]  /*1b6e0*/  @!P0 BRA `(.L_x_2201) ;  /* 0xfffffffc00f08947 */ /* 0x004fea000383ffff */
[----:B------:R-:W-:Y:S05]  /*1b6f0*/  BRA `(.L_x_2265) ;  /* 0xffffffd8007c7947 */ /* 0x000fea000383ffff */
.L_x_2217:
[----:B------:R-:W-:Y:S01]  /*1b700*/  BSSY B0, `(.L_x_2266) ;  /* 0x0000008000007945 */ /* 0x000fe20003800000 */
[----:B-----5:R-:W-:Y:S02]  /*1b710*/  IMAD.MOV.U32 R13, RZ, RZ, R3 ;  /* 0x000000ffff0d7224 */ /* 0x020fe400078e0003 */
[----:B------:R-:W-:Y:S02]  /*1b720*/  IMAD.MOV.U32 R12, RZ, RZ, RZ ;  /* 0x000000ffff0c7224 */ /* 0x000fe400078e00ff */
[----:B------:R-:W-:Y:S02]  /*1b730*/  IMAD.MOV.U32 R11, RZ, RZ, 0x1f ;  /* 0x0000001fff0b7424 */ /* 0x000fe400078e00ff */
[----:B------:R-:W-:-:S07]  /*1b740*/  IMAD.MOV.U32 R15, RZ, RZ, -0x1 ;  /* 0xffffffffff0f7424 */ /* 0x000fce00078e00ff */
[----:B012---:R-:W-:Y:S05]  /*1b750*/  WARPSYNC.COLLECTIVE R15, `(.L_x_2267) ;  /* 0x000000000f087348 */ /* 0x007fea0003c00000 */
[----:B------:R3:W4:Y:S02]  /*1b760*/  SHFL.IDX P6, R14, R13, R12, R11 ;  /* 0x0000000c0d0e7389 */ /* 0x00072400000c000b */
[----:B01234-:R-:W-:Y:S01]  /*1b770*/  ENDCOLLECTIVE ;  /* 0x000000000000791b */ /* 0x01ffe20003800000 */
.L_x_2267:
[----:B------:R-:W-:Y:S05]  /*1b780*/  BSYNC B0 ;  /* 0x0000000000007941 */ /* 0x000fea0003800000 */
.L_x_2266:
[----:B------:R-:W-:Y:S05]  /*1b790*/  BRA `(.L_x_2268) ;  /* 0xffffffe400387947 */ /* 0x000fea000383ffff */
.L_x_2220:
[----:B0-----:R0:W2:Y:S02]  /*1b7a0*/  SYNCS.PHASECHK.TRANS64.TRYWAIT P0, [R0+URZ+0x38820], R3 ;  /* 0x03882003000075a7 */ /* 0x0010a4000800017f */
[----:B--2---:R-:W-:Y:S05]  /*1b7b0*/  @!P0 NANOSLEEP.SYNCS 0x989680 ;  /* 0x009896800000895d */ /* 0x004fea0003900000 */
[----:B------:R-:W2:Y:S02]  /*1b7c0*/  @!P0 SYNCS.PHASECHK.TRANS64 P0, [R0+URZ+0x38820], R3 ;  /* 0x03882003000085a7 */ /* 0x000ea4000800007f */
[----:B--2---:R-:W-:Y:S05]  /*1b7d0*/  @!P0 BRA `(.L_x_2220) ;  /* 0xfffffffc00f08947 */ /* 0x004fea000383ffff */
[----:B------:R-:W-:Y:S05]  /*1b7e0*/  BRA `(.L_x_2269) ;  /* 0xffffffe400847947 */ /* 0x000fea000383ffff */
.L_x_2221:
        /* <DEDUP_REMOVED lines=11> */
.L_x_2271:
[----:B------:R-:W-:Y:S05]  /*1b8a0*/  BSYNC B0 ;  /* 0x0000000000007941 */ /* 0x000fea0003800000 */
.L_x_2270:
[----:B------:R-:W-:Y:S05]  /*1b8b0*/  BRA `(.L_x_2272) ;  /* 0xffffffe4006c7947 */ /* 0x000fea000383ffff */
.L_x_2224:
[----:B------:R-:W-:Y:S01]  /*1b8c0*/  BSSY B1, `(.L_x_2273) ;  /* 0x0000006000017945 */ /* 0x000fe20003800000 */
[----:B------:R-:W-:-:S07]  /*1b8d0*/  IMAD.MOV.U32 R15, RZ, RZ, -0x1 ;  /* 0xffffffffff0f7424 */ /* 0x000fce00078e00ff */
[----:B012---:R-:W-:Y:S05]  /*1b8e0*/  WARPSYNC.COLLECTIVE R15, `(.L_x_2274) ;  /* 0x000000000f0c7348 */ /* 0x007fea0003c00000 */
[----:B------:R-:W-:Y:S02]  /*1b8f0*/  ELECT P6, UR62, PT ;  /* 0x00000000003e782f */ /* 0x000fe400038c0000 */
[----:B------:R-:W-:Y:S01]  /*1b900*/  MOV R14, UR62 ;  /* 0x0000003e000e7c02 */ /* 0x000fe20008000f00 */
[----:B012---:R-:W-:Y:S10]  /*1b910*/  ENDCOLLECTIVE ;  /* 0x000000000000791b */ /* 0x007ff40003800000 */
.L_x_2274:
[----:B------:R-:W-:Y:S05]  /*1b920*/  BSYNC B1 ;  /* 0x0000000000017941 */ /* 0x000fea0003800000 */
.L_x_2273:
[----:B------:R-:W-:Y:S05]  /*1b930*/  BRA `(.L_x_2275) ;  /* 0xffffffe400647947 */ /* 0x000fea000383ffff */
.L_x_2226:
[----:B0-----:R0:W1:Y:S02]  /*1b940*/  SYNCS.PHASECHK.TRANS64.TRYWAIT P0, [R6+URZ], R5 ;  /* 0x00000005060075a7 */ /* 0x001064000800017f */
[----:B-1----:R-:W-:Y:S05]  /*1b950*/  @!P0 NANOSLEEP.SYNCS 0x989680 ;  /* 0x009896800000895d */ /* 0x002fea0003900000 */
[----:B------:R-:W1:Y:S02]  /*1b960*/  @!P0 SYNCS.PHASECHK.TRANS64 P0, [R6+URZ], R5 ;  /* 0x00000005060085a7 */ /* 0x000e64000800007f */
[----:B-1----:R-:W-:Y:S05]  /*1b970*/  @!P0 BRA `(.L_x_2226) ;  /* 0xfffffffc00f08947 */ /* 0x002fea000383ffff */
[----:B------:R-:W-:Y:S05]  /*1b980*/  BRA `(.L_x_2276) ;  /* 0xffffffe4009c7947 */ /* 0x000fea000383ffff */
.L_x_2227:
[----:B-1----:R1:W2:Y:S02]  /*1b990*/  SYNCS.PHASECHK.TRANS64.TRYWAIT P0, [R7+URZ], R2 ;  /* 0x00000002070075a7 */ /* 0x0022a4000800017f */
[----:B--2---:R-:W-:Y:S05]  /*1b9a0*/  @!P0 NANOSLEEP.SYNCS 0x989680 ;  /* 0x009896800000895d */ /* 0x004fea0003900000 */
[----:B------:R-:W2:Y:S02]  /*1b9b0*/  @!P0 SYNCS.PHASECHK.TRANS64 P0, [R7+URZ], R2 ;  /* 0x00000002070085a7 */ /* 0x000ea4000800007f */
[----:B--2---:R-:W-:Y:S05]  /*1b9c0*/  @!P0 BRA `(.L_x_2227) ;  /* 0xfffffffc00f08947 */ /* 0x004fea000383ffff */
[----:B------:R-:W-:Y:S05]  /*1b9d0*/  BRA `(.L_x_2277) ;  /* 0xffffffe400907947 */ /* 0x000fea000383ffff */
.L_x_2229:
[----:B--2---:R2:W3:Y:S02]  /*1b9e0*/  SYNCS.PHASECHK.TRANS64.TRYWAIT P0, [R4+URZ], R5 ;  /* 0x00000005040075a7 */ /* 0x0044e4000800017f */
[----:B---3--:R-:W-:Y:S05]  /*1b9f0*/  @!P0 NANOSLEEP.SYNCS 0x989680 ;  /* 0x009896800000895d */ /* 0x008fea0003900000 */
[----:B------:R-:W3:Y:S02]  /*1ba00*/  @!P0 SYNCS.PHASECHK.TRANS64 P0, [R4+URZ], R5 ;  /* 0x00000005040085a7 */ /* 0x000ee4000800007f */
[----:B---3--:R-:W-:Y:S05]  /*1ba10*/  @!P0 BRA `(.L_x_2229) ;  /* 0xfffffffc00f08947 */ /* 0x008fea000383ffff */
[----:B------:R-:W-:Y:S05]  /*1ba20*/  BRA `(.L_x_2278) ;  /* 0xffffffe400947947 */ /* 0x000fea000383ffff */
.L_x_2279:
        /* <DEDUP_REMOVED lines=13> */
.L_x_5874:


//--------------------- .text._ZN7cutlass13device_kernelIN5flash11enable_sm90INS1_16FlashAttnFwdSm90INS1_25CollectiveMainloopFwdSm90ILi2EN4cute5tupleIJNS5_1CILi1EEES8_S8_EEENS6_IJNS7_ILi64EEESA_SA_EEELi512ENS_6half_tEfNS_4arch4Sm90ELb0ELb1ELb0ELb1ELb0ELb0ELb0ELb0ELb0ELb1ELb0ELb0EEENS1_21CollectiveEpilogueFwdINS6_IJSA_NS7_ILi512EEESA_EEES9_SC_SE_Li256ELb1ELb1ELb0ELb0EEENS1_36VarlenDynamicPersistentTileSchedulerILi64ELi64ELi256ELi128ELb0ELb1ELb1ELb1ELb0ELb1EEEEEEEEEvNT_6ParamsE --------------------------
	.section	.text._ZN7cutlass13device_kernelIN5flash11enable_sm90INS1_16FlashAttnFwdSm90INS1_25CollectiveMainloopFwdSm90ILi2EN4cute5tupleIJNS5_1CILi1EEES8_S8_EEENS6_IJNS7_ILi64EEESA_SA_EEELi512ENS_6half_tEfNS_4arch4Sm90ELb0ELb1ELb0ELb1ELb0ELb0ELb0ELb0ELb0ELb1ELb0ELb0EEENS1_21CollectiveEpilogueFwdINS6_IJSA_NS7_ILi512EEESA_EEES9_SC_SE_Li256ELb1ELb1ELb0ELb0EEENS1_36VarlenDynamicPersistentTileSchedulerILi64ELi64ELi256ELi128ELb0ELb1ELb1ELb1ELb0ELb1EEEEEEEEEvNT_6ParamsE,"ax",@progbits
	.align	128
.text._ZN7cutlass13device_kernelIN5flash11enable_sm90INS1_16FlashAttnFwdSm90INS1_25CollectiveMainloopFwdSm90ILi2EN4cute5tupleIJNS5_1CILi1EEES8_S8_EEENS6_IJNS7_ILi64EEESA_SA_EEELi512ENS_6half_tEfNS_4arch4Sm90ELb0ELb1ELb0ELb1ELb0ELb0ELb0ELb0ELb0ELb1ELb0ELb0EEENS1_21CollectiveEpilogueFwdINS6_IJSA_NS7_ILi512EEESA_EEES9_SC_SE_Li256ELb1ELb1ELb0ELb0EEENS1_36VarlenDynamicPersistentTileSchedulerILi64ELi64ELi256ELi128ELb0ELb1ELb1ELb1ELb0ELb1EEEEEEEEEvNT_6ParamsE:
        .type           _ZN7cutlass13device_kernelIN5flash11enable_sm90INS1_16FlashAttnFwdSm90INS1_25CollectiveMainloopFwdSm90ILi2EN4cute5tupleIJNS5_1CILi1EEES8_S8_EEENS6_IJNS7_ILi64EEESA_SA_EEELi512ENS_6half_tEfNS_4arch4Sm90ELb0ELb1ELb0ELb1ELb0ELb0ELb0ELb0ELb0ELb1ELb0ELb0EEENS1_21CollectiveEpilogueFwdINS6_IJSA_NS7_ILi512EEESA_EEES9_SC_SE_Li256ELb1ELb1ELb0ELb0EEENS1_36VarlenDynamicPersistentTileSchedulerILi64ELi64ELi256ELi128ELb0ELb1ELb1ELb1ELb0ELb1EEEEEEEEEvNT_6ParamsE,@function
        .size           _ZN7cutlass13device_kernelIN5flash11enable_sm90INS1_16FlashAttnFwdSm90INS1_25CollectiveMainloopFwdSm90ILi2EN4cute5tupleIJNS5_1CILi1EEES8_S8_EEENS6_IJNS7_ILi64EEESA_SA_EEELi512ENS_6half_tEfNS_4arch4Sm90ELb0ELb1ELb0ELb1ELb0ELb0ELb0ELb0ELb0ELb1ELb0ELb0EEENS1_21CollectiveEpilogueFwdINS6_IJSA_NS7_ILi512EEESA_EEES9_SC_SE_Li256ELb1ELb1ELb0ELb0EEENS1_36VarlenDynamicPersistentTileSchedulerILi64ELi64ELi256ELi128ELb0ELb1ELb1ELb1ELb0ELb1EEEEEEEEEvNT_6ParamsE,(.L_x_5875 - _ZN7cutlass13device_kernelIN5flash11enable_sm90INS1_16FlashAttnFwdSm90INS1_25CollectiveMainloopFwdSm90ILi2EN4cute5tupleIJNS5_1CILi1EEES8_S8_EEENS6_IJNS7_ILi64EEESA_SA_EEELi512ENS_6half_tEfNS_4arch4Sm90ELb0ELb1ELb0ELb1ELb0ELb0ELb0ELb0ELb0ELb1ELb0ELb0EEENS1_21CollectiveEpilogueFwdINS6_IJSA_NS7_ILi512EEESA_EEES9_SC_SE_Li256ELb1ELb1ELb0ELb0EEENS1_36VarlenDynamicPersistentTileSchedulerILi64ELi64ELi256ELi128ELb0ELb1ELb1ELb1ELb0ELb1EEEEEEEEEvNT_6ParamsE)
        .other          _ZN7cutlass13device_kernelIN5flash11enable_sm90INS1_16FlashAttnFwdSm90INS1_25CollectiveMainloopFwdSm90ILi2EN4cute5tupleIJNS5_1CILi1EEES8_S8_EEENS6_IJNS7_ILi64EEESA_SA_EEELi512ENS_6half_tEfNS_4arch4Sm90ELb0ELb1ELb0ELb1ELb0ELb0ELb0ELb0ELb0ELb1ELb0ELb0EEENS1_21CollectiveEpilogueFwdINS6_IJSA_NS7_ILi512EEESA_EEES9_SC_SE_Li256ELb1ELb1ELb0ELb0EEENS1_36VarlenDynamicPersistentTileSchedulerILi64ELi64ELi256ELi128ELb0ELb1ELb1ELb1ELb0ELb1EEEEEEEEEvNT_6ParamsE,@"STO_CUDA_ENTRY STV_DEFAULT"
_ZN7cutlass13device_kernelIN5flash11enable_sm90INS1_16FlashAttnFwdSm90INS1_25CollectiveMainloopFwdSm90ILi2EN4cute5tupleIJNS5_1CILi1EEES8_S8_EEENS6_IJNS7_ILi64EEESA_SA_EEELi512ENS_6half_tEfNS_4arch4Sm90ELb0ELb1ELb0ELb1ELb0ELb0ELb0ELb0ELb0ELb1ELb0ELb0EEENS1_21CollectiveEpilogueFwdINS6_IJSA_NS7_ILi512EEESA_EEES9_SC_SE_Li256ELb1ELb1ELb0ELb0EEENS1_36VarlenDynamicPersistentTileSchedulerILi64ELi64ELi256ELi128ELb0ELb1ELb1ELb1ELb0ELb1EEEEEEEEEvNT_6ParamsE:
        /* <DEDUP_REMOVED lines=18> */
.L_x_2281:
[----:B------:R-:W-:Y:S05]  /*0120*/  BSYNC B0 ;  /* 0x0000000000007941 */ /* 0x000fea0003800000 */
.L_x_2280:
        /* <DEDUP_REMOVED lines=37> */
.L_x_2282:
        /* <DEDUP_REMOVED lines=22> */
.L_x_2283:
        /* <DEDUP_REMOVED lines=18> */
.L_x_2284:
        /* <DEDUP_REMOVED lines=22> */
.L_x_2285:
        /* <DEDUP_REMOVED lines=22> */
.L_x_2286:
[----:B------:R-:W-:Y:S01]  /*08c0*/  PLOP3.LUT P0, PT, PT, PT, UP0, 0x80, 0x0 ;  /* 0x000000000000781c */ /* 0x000fe20003f0f008 */
[----:B------:R-:W-:Y:S01]  /*08d0*/  UMOV UR36, 0x1 ;  /* 0x0000000100247882 */ /* 0x000fe20000000000 */
[----:B------:R-:W-:Y:S01]  /*08e0*/  NOP ;  /* 0x0000000000007918 */ /* 0x000fe20000000000 */
[----:B------:R-:W-:Y:S01]  /*08f0*/  USEL UR36, UR36, 0x2, !UP0 ;  /* 0x0000000224247887 */ /* 0x000fe2000c000000 */
[----:B------:R-:W-:Y:S01]  /*0900*/  ULDC.64 UR40, c[0x0][0x208] ;  /* 0x0000820000287ab9 */ /* 0x000fe20000000a00 */
[----:B012-4-:R-:W-:Y:S08]  /*0910*/  BAR.SYNC.DEFER_BLOCKING 0x0 ;  /* 0x0000000000007b1d */ /* 0x017ff00000010000 */
[----:B------:R-:W-:Y:S05]  /*0920*/  @!P0 BRA `(.L_x_2287) ;  /* 0x000000f4002c8947 */ /* 0x000fea0003800000 */
.L_x_2288:
[----:B------:R-:W-:-:S08]  /*0930*/  NOP ;  /* 0x0000000000007918 */ /* 0x000fd00000000000 */
[----:B------:R-:W0:Y:S02]  /*0940*/  USETMAXREG.TRY_ALLOC.CTAPOOL UP0, 0xf0 ;  /* 0x000000f0000079c8 */ /* 0x000e240008000600 */
[----:B0-----:R-:W-:-:S13]  /*0950*/  PLOP3.LUT P0, PT, PT, PT, UP0, 0x80, 0x0 ;  /* 0x000000000000781c */ /* 0x001fda0003f0f008 */
[----:B------:R-:W-:Y:S05]  /*0960*/  @!P0 BRA `(.L_x_2288) ;  /* 0xfffffffc00f08947 */ /* 0x000fea000383ffff */
[----:B------:R-:W-:Y:S01]  /*0970*/  LOP3.LUT R0, R4, 0xffffff80, RZ, 0xc0, !PT ;  /* 0xffffff8004007812 */ /* 0x000fe200078ec0ff */
[----:B------:R-:W0:Y:S01]  /*0980*/  S2UR UR4, SR_CgaCtaId ;  /* 0x00000000000479c3 */ /* 0x000e220000008800 */
[----:B------:R-:W-:Y:S02]  /*0990*/  UMOV UR46, 0x400 ;  /* 0x00000400002e7882 */ /* 0x000fe40000000000 */
[----:B------:R-:W-:-:S13]  /*09a0*/  ISETP.NE.AND P0, PT, R0, 0x80, PT ;  /* 0x000000800000780c */ /* 0x000fda0003f05270 */
[----:B------:R-:W-:Y:S06]  /*09b0*/  @!P0 BAR.ARV 0x8, 0x100 ;  /* 0x0204000000008b1d */ /* 0x000fec0000002000 */
[----:B------:R-:W-:Y:S01]  /*09c0*/  ISETP.GE.U32.AND P0, PT, R4, 0x100, PT ;  /* 0x000001000400780c */ /* 0x000fe20003f06070 */
[----:B0-----:R-:W-:-:S03]  /*09d0*/  ULEA UR46, UR4, UR46, 0x18 ;  /* 0x0000002e042e7291 */ /* 0x001fc6000f8ec03f */
[----:B------:R-:W-:-:S09]  /*09e0*/  ULDC UR4, c[0x0][0xc3c] ;  /* 0x00030f0000047ab9 */ /* 0x000fd20000000800 */
        /* <DEDUP_REMOVED lines=13> */
[----:B------:R-:W-:Y:S01]  /*0ac0*/  R2UR UR5, R9 ;  /* 0x00000000090572ca */ /* 0x000fe200000e0000 */
[----:B------:R-:W-:Y:S01]  /*0ad0*/  UMOV UR38, URZ ;  /* 0x0000003f00267c82 */ /* 0x000fe20008000000 */
[CC--:B------:R-:W-:Y:S01]  /*0ae0*/  LEA.HI R2, R0.reuse, R197.reuse, RZ, 0x4 ;  /* 0x000000c500027211 */ /* 0x0c0fe200078f20ff */
[----:B------:R-:W-:Y:S01]  /*0af0*/  UMOV UR37, URZ ;  /* 0x0000003f00257c82 */ /* 0x000fe20008000000 */
[----:B------:R-:W-:-:S02]  /*0b00*/  LEA.HI R7, R0, R197, RZ, 0x2 ;  /* 0x000000c500077211 */ /* 0x000fc400078f10ff */
[----:B------:R-:W-:Y:S02]  /*0b10*/  SHF.R.S32.HI R5, RZ, 0x4, R2 ;  /* 0x00000004ff057819 */ /* 0x000fe40000011402 */
[----:B------:R-:W-:Y:S02]  /*0b20*/  LEA.HI R6, R0, R197, RZ, 0x7 ;  /* 0x000000c500067211 */ /* 0x000fe400078f38ff */
[C---:B------:R-:W-:Y:S02]  /*0b30*/  LEA.HI R3, R2.reuse, R5, RZ, 0x1 ;  /* 0x0000000502037211 */ /* 0x040fe400078f08ff */
[----:B------:R-:W-:Y:S02]  /*0b40*/  LOP3.LUT R2, R2, 0xfffffff0, RZ, 0xc0, !PT ;  /* 0xfffffff002027812 */ /* 0x000fe400078ec0ff */
[----:B------:R-:W-:Y:S02]  /*0b50*/  LOP3.LUT R4, R3, 0x1ffffffe, RZ, 0xc0, !PT ;  /* 0x1ffffffe03047812 */ /* 0x000fe400078ec0ff */
[----:B------:R-:W-:Y:S01]  /*0b60*/  LEA.HI R3, R0, R197, RZ, 0x5 ;  /* 0x000000c500037211 */ /* 0x000fe200078f28ff */
[----:B------:R-:W-:Y:S01]  /*0b70*/  IMAD.IADD R2, R197, 0x1, -R2 ;  /* 0x00000001c5027824 */ /* 0x000fe200078e0a02 */
[----:B------:R-:W-:Y:S01]  /*0b80*/  LOP3.LUT R10, R7, 0xfffffffc, RZ, 0xc0, !PT ;  /* 0xfffffffc070a7812 */ /* 0x000fe200078ec0ff */
[----:B------:R-:W-:Y:S01]  /*0b90*/  IMAD.IADD R5, R5, 0x1, -R4 ;  /* 0x0000000105057824 */ /* 0x000fe200078e0a04 */
[----:B------:R-:W-:-:S02]  /*0ba0*/  SHF.R.S32.HI R4, RZ, 0x5, R3 ;  /* 0x00000005ff047819 */ /* 0x000fc40000011403 */
[----:B------:R-:W-:Y:S01]  /*0bb0*/  SHF.R.S32.HI R3, RZ, 0x1f, R3 ;  /* 0x0000001fff037819 */ /* 0x000fe20000011403 */
[----:B------:R-:W-:Y:S01]  /*0bc0*/  IMAD.IADD R10, R197, 0x1, -R10 ;  /* 0x00000001c50a7824 */ /* 0x000fe200078e0a0a */
[----:B------:R-:W-:Y:S01]  /*0bd0*/  LOP3.LUT R8, R6, 0xffffff80, RZ, 0xc0, !PT ;  /* 0xffffff8006087812 */ /* 0x000fe200078ec0ff */
[----:B------:R-:W-:Y:S01]  /*0be0*/  IMAD.SHL.U32 R5, R5, 0x8, RZ ;  /* 0x0000000805057824 */ /* 0x000fe200078e00ff */
[----:B------:R-:W-:Y:S02]  /*0bf0*/  LEA.HI R3, R3, R4, RZ, 0x2 ;  /* 0x0000000403037211 */ /* 0x000fe400078f10ff */
[----:B------:R-:W-:Y:S01]  /*0c00*/  SHF.R.S32.HI R193, RZ, 0x7, R6 ;  /* 0x00000007ffc17819 */ /* 0x000fe20000011406 */
[----:B------:R-:W-:Y:S01]  /*0c10*/  IMAD.IADD R8, R197, 0x1, -R8 ;  /* 0x00000001c5087824 */ /* 0x000fe200078e0a08 */
[----:B------:R-:W-:Y:S02]  /*0c20*/  LOP3.LUT R3, R3, 0x3ffffc, RZ, 0xc0, !PT ;  /* 0x003ffffc03037812 */ /* 0x000fe400078ec0ff */
[--C-:B------:R-:W-:Y:S01]  /*0c30*/  SHF.R.S32.HI R7, RZ, 0x1f, R2.reuse ;  /* 0x0000001fff077819 */ /* 0x100fe20000011402 */
[----:B------:R-:W-:Y:S01]  /*0c40*/  IMAD R12, R193, 0x100, R2 ;  /* 0x00000100c10c7824 */ /* 0x000fe200078e0202 */
[----:B------:R-:W-:Y:S01]  /*0c50*/  LEA.HI R11, R10, R10, RZ, 0x1 ;  /* 0x0000000a0a0b7211 */ /* 0x000fe200078f08ff */
[----:B------:R-:W-:Y:S01]  /*0c60*/  IMAD.IADD R3, R4, 0x1, -R3 ;  /* 0x0000000104037824 */ /* 0x000fe200078e0a03 */
[----:B------:R-:W-:-:S02]  /*0c70*/  LEA.HI R9, R7, R2, RZ, 0x3 ;  /* 0x0000000207097211 */ /* 0x000fc400078f18ff */
[----:B------:R-:W-:Y:S01]  /*0c80*/  SHF.R.S32.HI R7, RZ, 0x1f, R8 ;  /* 0x0000001fff077819 */ /* 0x000fe20000011408 */
[----:B------:R-:W-:Y:S01]  /*0c90*/  IMAD R12, R3, 0x10, R12 ;  /* 0x00000010030c7824 */ /* 0x000fe200078e020c */
[----:B------:R-:W-:Y:S02]  /*0ca0*/  LOP3.LUT R13, R11, 0x1ffffffe, RZ, 0xc0, !PT ;  /* 0x1ffffffe0b0d7812 */ /* 0x000fe400078ec0ff */
[-C--:B------:R-:W-:Y:S01]  /*0cb0*/  LEA.HI R3, R7, R8.reuse, RZ, 0x2 ;  /* 0x0000000807037211 */ /* 0x080fe200078f10ff */
[----:B------:R-:W-:Y:S01]  /*0cc0*/  IMAD.U32 R196, R12, 0x40, R5 ;  /* 0x000000400cc47824 */ /* 0x000fe200078e0005 */
[----:B------:R-:W-:Y:S01]  /*0cd0*/  LOP3.LUT R11, R9, 0xfffffff8, RZ, 0xc0, !PT ;  /* 0xfffffff8090b7812 */ /* 0x000fe200078ec0ff */
[----:B------:R-:W-:Y:S01]  /*0ce0*/  IMAD.IADD R185, R10, 0x1, -R13 ;  /* 0x000000010ab97824 */ /* 0x000fe200078e0a0d */
[----:B------:R-:W-:Y:S01]  /*0cf0*/  LOP3.LUT R13, R3, 0x7ffffffc, RZ, 0xc0, !PT ;  /* 0x7ffffffc030d7812 */ /* 0x000fe200078ec0ff */
[----:B------:R-:W-:Y:S01]  /*0d00*/  IMAD.SHL.U32 R9, R9, 0x40, RZ ;  /* 0x0000004009097824 */ /* 0x000fe200078e00ff */
[----:B------:R-:W-:Y:S01]  /*0d10*/  LEA.HI R7, R7, R8, RZ, 0x5 ;  /* 0x0000000807077211 */ /* 0x000fe200078f28ff */
[----:B------:R-:W-:Y:S01]  /*0d20*/  IMAD.IADD R11, R2, 0x1, -R11 ;  /* 0x00000001020b7824 */ /* 0x000fe200078e0a0b */
[----:B------:R-:W-:Y:S01]  /*0d30*/  SHF.R.S32.HI R2, RZ, 0x2, R3 ;  /* 0x00000002ff027819 */ /* 0x000fe20000011403 */
[----:B------:R-:W-:Y:S01]  /*0d40*/  IMAD.IADD R13, R8, 0x1, -R13 ;  /* 0x00000001080d7824 */ /* 0x000fe200078e0a0d */
[----:B------:R-:W-:Y:S01]  /*0d50*/  SHF.R.S32.HI R3, RZ, 0x1f, R3 ;  /* 0x0000001fff037819 */ /* 0x000fe20000011403 */
[----:B------:R-:W-:Y:S01]  /*0d60*/  IMAD.SHL.U32 R8, R11, 0x40, RZ ;  /* 0x000000400b087824 */ /* 0x000fe200078e00ff */
[----:B------:R-:W-:-:S02]  /*0d70*/  LOP3.LUT R9, R9, 0x7ffffe00, RZ, 0xc0, !PT ;  /* 0x7ffffe0009097812 */ /* 0x000fc400078ec0ff */
[----:B------:R-:W-:Y:S02]  /*0d80*/  LEA.HI R3, R3, R2, RZ, 0x3 ;  /* 0x0000000203037211 */ /* 0x000fe400078f18ff */
[----:B------:R-:W-:Y:S01]  /*0d90*/  LOP3.LUT R8, R8, 0x1c0, RZ, 0xc0, !PT ;  /* 0x000001c008087812 */ /* 0x000fe200078ec0ff */
[----:B------:R-:W-:Y:S01]  /*0da0*/  IMAD R9, R4, 0x400, R9 ;  /* 0x0000040004097824 */ /* 0x000fe200078e0209 */
[----:B------:R-:W-:Y:S02]  /*0db0*/  LOP3.LUT R3, R3, 0xfffffff8, RZ, 0xc0, !PT ;  /* 0xfffffff803037812 */ /* 0x000fe400078ec0ff */
[----:B------:R-:W-:Y:S02]  /*0dc0*/  LOP3.LUT R5, R8, 0x8, R5, 0xf8, !PT ;  /* 0x0000000808057812 */ /* 0x000fe400078ef805 */
[----:B------:R-:W-:Y:S01]  /*0dd0*/  SHF.R.U32.HI R8, RZ, 0x3, R8 ;  /* 0x00000003ff087819 */ /* 0x000fe20000011608 */
[----:B------:R-:W-:Y:S01]  /*0de0*/  IMAD.IADD R16, R2, 0x1, -R3 ;  /* 0x0000000102107824 */ /* 0x000fe200078e0a03 */
[----:B------:R-:W-:-:S02]  /*0df0*/  LEA.HI R0, R0, R197, RZ, 0x3 ;  /* 0x000000c500007211 */ /* 0x000fc400078f18ff */
[----:B------:R-:W-:Y:S02]  /*0e00*/  LOP3.LUT R8, R5, R8, RZ, 0x3c, !PT ;  /* 0x0000000805087212 */ /* 0x000fe400078e3cff */
[----:B------:R-:W-:Y:S02]  /*0e10*/  LOP3.LUT R2, R0, 0xfffffff8, RZ, 0xc0, !PT ;  /* 0xfffffff800027812 */ /* 0x000fe400078ec0ff */
[----:B------:R-:W-:Y:S01]  /*0e20*/  R2P PR, R11, 0x6 ;  /* 0x000000060b007804 */ /* 0x000fe20000000000 */
[----:B------:R-:W-:Y:S01]  /*0e30*/  IMAD.IADD R8, R9, 0x1, R8 ;  /* 0x0000000109087824 */ /* 0x000fe200078e0208 */
[----:B------:R-:W-:Y:S01]  /*0e40*/  LEA.HI R6, R6, R193, RZ, 0x1 ;  /* 0x000000c106067211 */ /* 0x000fe200078f08ff */
[----:B------:R-:W-:Y:S01]  /*0e50*/  IMAD.IADD R191, R197, 0x1, -R2 ;  /* 0x00000001c5bf7824 */ /* 0x000fe200078e0a02 */
[----:B------:R-:W-:Y:S01]  /*0e60*/  SHF.R.S32.HI R7, RZ, 0x5, R7 ;  /* 0x00000005ff077819 */ /* 0x000fe20000011407 */
[----:B------:R-:W-:Y:S01]  /*0e70*/  IMAD.SHL.U32 R2, R13, 0x2, RZ ;  /* 0x000000020d027824 */ /* 0x000fe200078e00ff */
        /* <DEDUP_REMOVED lines=28> */
.L_x_2396:
[----:B------:R-:W-:Y:S01]  /*1040*/  ULDC.64 UR8, c[0x0][0xa28] ;  /* 0x00028a0000087ab9 */ /* 0x000fe20000000a00 */
[----:B------:R-:W-:Y:S01]  /*1050*/  ULDC UR4, c[0x0][0x424] ;  /* 0x0001090000047ab9 */ /* 0x000fe20000000800 */
[----:B------:R-:W-:-:S04]  /*1060*/  UISETP.NE.U32.AND UP0, UPT, UR8, URZ, UPT ;  /* 0x0000003f0800728c */ /* 0x000fc8000bf05070 */
[----:B------:R-:W-:-:S03]  /*1070*/  UISETP.NE.AND.EX UP0, UPT, UR9, URZ, UPT, UP0 ;  /* 0x0000003f0900728c */ /* 0x000fc6000bf05300 */
[----:B------:R-:W-:Y:S02]  /*1080*/  ULDC.64 UR8, c[0x0][0xa18] ;  /* 0x0002860000087ab9 */ /* 0x000fe40000000a00 */
[----:B------:R-:W-:Y:S01]  /*1090*/  UISETP.NE.U32.AND UP1, UPT, UR8, URZ, UPT ;  /* 0x0000003f0800728c */ /* 0x000fe2000bf25070 */
[----:B------:R-:W-:-:S03]  /*10a0*/  PLOP3.LUT P0, PT, PT, PT, UP0, 0x80, 0x0 ;  /* 0x000000000000781c */ /* 0x000fc60003f0f008 */
[----:B------:R-:W-:-:S03]  /*10b0*/  UISETP.NE.AND.EX UP1, UPT, UR9, URZ, UPT, UP1 ;  /* 0x0000003f0900728c */ /* 0x000fc6000bf25310 */
[----:B------:R-:W-:Y:S02]  /*10c0*/  @UP0 ULDC.64 UR8, c[0x0][0xa28] ;  /* 0x00028a0000080ab9 */ /* 0x000fe40000000a00 */
[----:B------:R-:W-:Y:S01]  /*10d0*/  @UP0 UIMAD.WIDE UR8, UR6, 0x4, UR8 ;  /* 0x00000004060808a5 */ /* 0x000fe2000f8e0208 */
[----:B------:R-:W-:-:S05]  /*10e0*/  PLOP3.LUT P2, PT, PT, PT, UP1, 0x80, 0x0 ;  /* 0x000000000000781c */ /* 0x000fca0003f4f018 */
[----:B------:R-:W-:Y:S01]  /*10f0*/  @UP1 ULDC.64 UR10, c[0x0][0xa18] ;  /* 0x00028600000a1ab9 */ /* 0x000fe20000000a00 */
[----:B0-23--:R-:W-:Y:S02]  /*1100*/  IMAD.U32 R4, RZ, RZ, UR8 ;  /* 0x00000008ff047e24 */ /* 0x00dfe4000f8e00ff */
[----:B------:R-:W-:Y:S01]  /*1110*/  IMAD.U32 R5, RZ, RZ, UR9 ;  /* 0x00000009ff057e24 */ /* 0x000fe2000f8e00ff */
[----:B------:R-:W-:-:S04]  /*1120*/  @UP1 UIMAD.WIDE UR8, UR6, 0x4, UR10 ;  /* 0x00000004060818a5 */ /* 0x000fc8000f8e020a */
[----:B------:R-:W2:Y:S02]  /*1130*/  @P0 LDG.E R4, desc[UR40][R4.64] ;  /* 0x0000002804040981 */ /* 0x000ea4000c1e1900 */
[----:B-1----:R-:W-:Y:S02]  /*1140*/  IMAD.U32 R6, RZ, RZ, UR8 ;  /* 0x00000008ff067e24 */ /* 0x002fe4000f8e00ff */
[----:B----4-:R-:W-:Y:S01]  /*1150*/  IMAD.U32 R7, RZ, RZ, UR9 ;  /* 0x00000009ff077e24 */ /* 0x010fe2000f8e00ff */
[----:B------:R-:W-:-:S04]  /*1160*/  ULDC.64 UR8, c[0x0][0x418] ;  /* 0x0001060000087ab9 */ /* 0x000fc80000000a00 */
[----:B------:R-:W3:Y:S01]  /*1170*/  @P2 LDG.E R6, desc[UR40][R6.64] ;  /* 0x0000002806062981 */ /* 0x000ee2000c1e1900 */
[----:B------:R-:W-:Y:S01]  /*1180*/  UISETP.NE.U32.AND UP0, UPT, UR8, URZ, UPT ;  /* 0x0000003f0800728c */ /* 0x000fe2000bf05070 */
[----:B------:R-:W-:Y:S01]  /*1190*/  UMOV UR49, URZ ;  /* 0x0000003f00317c82 */ /* 0x000fe20008000000 */
[----:B------:R-:W-:Y:S02]  /*11a0*/  ULDC UR51, c[0x0][0x288] ;  /* 0x0000a20000337ab9 */ /* 0x000fe40000000800 */
[----:B------:R-:W-:Y:S01]  /*11b0*/  UISETP.NE.AND.EX UP0, UPT, UR9, URZ, UPT, UP0 ;  /* 0x0000003f0900728c */ /* 0x000fe2000bf05300 */
[----:B------:R-:W-:Y:S02]  /*11c0*/  UMOV UR44, UR7 ;  /* 0x00000007002c7c82 */ /* 0x000fe40008000000 */
[----:B------:R-:W-:Y:S01]  /*11d0*/  ULDC.64 UR8, c[0x0][0xa20] ;  /* 0x0002880000087ab9 */ /* 0x000fe20000000a00 */
[----:B------:R-:W-:Y:S01]  /*11e0*/  USEL UR4, UR4, 0x1, UP0 ;  /* 0x0000000104047887 */ /* 0x000fe20008000000 */
[----:B------:R-:W-:Y:S01]  /*11f0*/  ISETP.NE.U32.AND P1, PT, RZ, UR8, PT ;  /* 0x00000008ff007c0c */ /* 0x000fe2000bf25070 */
[----:B------:R-:W-:-:S02]  /*1200*/  ULDC UR8, c[0x0][0x2f0] ;  /* 0x0000bc0000087ab9 */ /* 0x000fc40000000800 */
[----:B------:R-:W-:Y:S01]  /*1210*/  UIMAD UR4, UR4, UR8, URZ ;  /* 0x00000008040472a4 */ /* 0x000fe2000f8e023f */
[----:B------:R-:W-:Y:S02]  /*1220*/  ISETP.NE.AND.EX P1, PT, RZ, UR9, PT, P1 ;  /* 0x00000009ff007c0c */ /* 0x000fe4000bf25310 */
[----:B--2---:R-:W-:Y:S02]  /*1230*/  @P0 R2UR UR49, R4 ;  /* 0x00000000043102ca */ /* 0x004fe400000e0000 */
[----:B---3--:R-:W-:Y:S01]  /*1240*/  @P2 R2UR UR51, R6 ;  /* 0x00000000063322ca */ /* 0x008fe200000e0000 */
[----:B------:R-:W-:-:S14]  /*1250*/  @P2 BRA `(.L_x_2289) ;  /* 0x0000000000342947 */ /* 0x000fdc0003800000 */
[----:B------:R-:W-:Y:S02]  /*1260*/  ULDC.64 UR8, c[0x0][0xa00] ;  /* 0x0002800000087ab9 */ /* 0x000fe40000000a00 */
[----:B------:R-:W-:-:S04]  /*1270*/  ISETP.NE.U32.AND P0, PT, RZ, UR8, PT ;  /* 0x00000008ff007c0c */ /* 0x000fc8000bf05070 */
[----:B------:R-:W-:-:S13]  /*1280*/  ISETP.NE.AND.EX P0, PT, RZ, UR9, PT, P0 ;  /* 0x00000009ff007c0c */ /* 0x000fda000bf05300 */
[----:B------:R-:W-:Y:S05]  /*1290*/  @!P0 BRA `(.L_x_2289) ;  /* 0x0000000000248947 */ /* 0x000fea0003800000 */
[----:B------:R-:W-:Y:S02]  /*12a0*/  ULDC.64 UR8, c[0x0][0xa00] ;  /* 0x0002800000087ab9 */ /* 0x000fe40000000a00 */
[----:B------:R-:W-:-:S06]  /*12b0*/  UIMAD.WIDE UR8, UR6, 0x4, UR8 ;  /* 0x00000004060878a5 */ /* 0x000fcc000f8e0208 */
[----:B------:R-:W-:Y:S02]  /*12c0*/  IMAD.U32 R4, RZ, RZ, UR8 ;  /* 0x00000008ff047e24 */ /* 0x000fe4000f8e00ff */
[----:B------:R-:W-:-:S05]  /*12d0*/  IMAD.U32 R5, RZ, RZ, UR9 ;  /* 0x00000009ff057e24 */ /* 0x000fca000f8e00ff */
[----:B------:R-:W2:Y:S04]  /*12e0*/  LDG.E R3, desc[UR40][R4.64] ;  /* 0x0000002804037981 */ /* 0x000ea8000c1e1900 */
[----:B------:R-:W3:Y:S01]  /*12f0*/  LDG.E R0, desc[UR40][R4.64+0x4] ;  /* 0x0000042804007981 */ /* 0x000ee2000c1e1900 */
[----:B--2---:R-:W-:Y:S02]  /*1300*/  R2UR UR51, R3 ;  /* 0x00000000033372ca */ /* 0x004fe400000e0000 */
[----:B---3--:R-:W-:-:S13]  /*1310*/  R2UR UR7, R0 ;  /* 0x00000000000772ca */ /* 0x008fda00000e0000 */
[----:B------:R-:W-:-:S12]  /*1320*/  UIADD3 UR51, -UR51, UR7, URZ ;  /* 0x0000000733337290 */ /* 0x000fd8000fffe13f */
.L_x_2289:
[----:B------:R-:W-:Y:S01]  /*1330*/  UMOV UR43, UR6 ;  /* 0x00000006002b7c82 */ /* 0x000fe20008000000 */
[----:B------:R-:W-:Y:S05]  /*1340*/  @!P1 BRA `(.L_x_2290) ;  /* 0x00000000001c9947 */ /* 0x000fea0003800000 */
[----:B------:R-:W-:Y:S02]  /*1350*/  ULDC.64 UR8, c[0x0][0xa20] ;  /* 0x0002880000087ab9 */ /* 0x000fe40000000a00 */
[----:B------:R-:W-:-:S06]  /*1360*/  UIMAD.WIDE UR6, UR6, 0x4, UR8 ;  /* 0x00000004060678a5 */ /* 0x000fcc000f8e0208 */
[----:B------:R-:W-:Y:S02]  /*1370*/  IMAD.U32 R4, RZ, RZ, UR6 ;  /* 0x00000006ff047e24 */ /* 0x000fe4000f8e00ff */
[----:B------:R-:W-:-:S05]  /*1380*/  IMAD.U32 R5, RZ, RZ, UR7 ;  /* 0x00000007ff057e24 */ /* 0x000fca000f8e00ff */
[----:B------:R-:W2:Y:S02]  /*1390*/  LDG.E R4, desc[UR40][R4.64] ;  /* 0x0000002804047981 */ /* 0x000ea4000c1e1900 */
[----:B--2---:R-:W-:Y:S01]  /*13a0*/  R2UR UR4, R4 ;  /* 0x00000000040472ca */ /* 0x004fe200000e0000 */
[----:B------:R-:W-:-:S14]  /*13b0*/  BRA `(.L_x_2291) ;  /* 0x0000000000347947 */ /* 0x000fdc0003800000 */
.L_x_2290:
        /* <DEDUP_REMOVED lines=13> */
.L_x_2291:
[----:B------:R-:W-:Y:S02]  /*1490*/  UISETP.NE.AND UP0, UPT, UR47, 0x1, UPT ;  /* 0x000000012f00788c */ /* 0x000fe4000bf05270 */
[----:B------:R-:W-:Y:S02]  /*14a0*/  UIADD3 UR49, -UR49, UR4, URZ ;  /* 0x0000000431317290 */ /* 0x000fe4000fffe13f */
[----:B------:R-:W-:Y:S02]  /*14b0*/  USHF.L.U32 UR42, UR5, 0x6, URZ ;  /* 0x00000006052a7899 */ /* 0x000fe4000800063f */
[----:B------:R-:W-:Y:S01]  /*14c0*/  UIADD3 UR4, UR49, 0x3f, URZ ;  /* 0x0000003f31047890 */ /* 0x000fe2000fffe03f */
[----:B------:R-:W-:-:S03]  /*14d0*/  PLOP3.LUT P0, PT, PT, PT, UP0, 0x80, 0x0 ;  /* 0x000000000000781c */ /* 0x000fc60003f0f008 */
[----:B------:R-:W-:-:S04]  /*14e0*/  USHF.R.S32.HI UR6, URZ, 0x1f, UR4 ;  /* 0x0000001f3f067899 */ /* 0x000fc80008011404 */
[----:B------:R-:W-:-:S04]  /*14f0*/  ULEA.HI UR6, UR6, UR4, URZ, 0x6 ;  /* 0x0000000406067291 */ /* 0x000fc8000f8f303f */
[----:B------:R-:W-:Y:S02]  /*1500*/  USHF.R.S32.HI UR6, URZ, 0x6, UR6 ;  /* 0x000000063f067899 */ /* 0x000fe40008011406 */
[----:B------:R-:W-:Y:S10]  /*1510*/  @!P0 BRA `(.L_x_2292) ;  /* 0x0000002000348947 */ /* 0x000ff40003800000 */
[----:B------:R-:W0:Y:S01]  /*1520*/  LDC.64 R8, c[0x0][0x9e0] ;  /* 0x00027800ff087b82 */ /* 0x000e220000000a00 */
[----:B------:R-:W-:Y:S01]  /*1530*/  ULDC UR4, c[0x0][0x448] ;  /* 0x0001120000047ab9 */ /* 0x000fe20000000800 */
[----:B------:R-:W-:Y:S02]  /*1540*/  UIADD3 UR7, UR42, 0x3f, URZ ;  /* 0x0000003f2a077890 */ /* 0x000fe4000fffe03f */
[----:B------:R-:W-:Y:S02]  /*1550*/  UISETP.NE.AND UP0, UPT, UR4, 0x1, UPT ;  /* 0x000000010400788c */ /* 0x000fe4000bf05270 */
[----:B------:R-:W-:-:S09]  /*1560*/  UIADD3 UR8, UR49, 0x1, -UR51 ;  /* 0x0000000131087890 */ /* 0x000fd2000fffe833 */
[----:B------:R-:W-:Y:S01]  /*1570*/  @UP0 ULDC UR4, c[0x0][0x44c] ;  /* 0x0001130000040ab9 */ /* 0x000fe20000000800 */
[----:B------:R-:W-:Y:S01]  /*1580*/  @UP0 ULDC UR9, c[0x0][0x450] ;  /* 0x0001140000090ab9 */ /* 0x000fe20000000800 */
[----:B------:R-:W-:-:S04]  /*1590*/  UIMAD.WIDE.U32 UR4, UR7, UR4, URZ ;  /* 0x00000004070472a5 */ /* 0x000fc8000f8e003f */
[----:B------:R-:W-:Y:S01]  /*15a0*/  @UP0 USHF.R.U32.HI UR7, URZ, UR9, UR5 ;  /* 0x000000093f070299 */ /* 0x000fe20008011605 */
[----:B0-----:R-:W-:-:S03]  /*15b0*/  ISETP.GE.AND P1, PT, R9, 0x1, PT ;  /* 0x000000010900780c */ /* 0x001fc60003f26270 */
[----:B------:R-:W-:-:S06]  /*15c0*/  UIADD3 UR7, UR8, UR7, URZ ;  /* 0x0000000708077290 */ /* 0x000fcc000fffe03f */
[----:B------:R-:W-:-:S04]  /*15d0*/  VIADD R0, R8, UR7 ;  /* 0x0000000708007c36 */ /* 0x000fc80008000000 */
[----:B------:R-:W-:Y:S05]  /*15e0*/  @!P1 BRA `(.L_x_2293) ;  /* 0x0000000000449947 */ /* 0x000fea0003800000 */
[----:B------:R-:W-:Y:S01]  /*15f0*/  ISETP.LT.AND P0, PT, RZ, UR7, PT ;  /* 0x00000007ff007c0c */ /* 0x000fe2000bf01270 */
[----:B------:R-:W-:-:S06]  /*1600*/  UIADD3 UR4, UR7, -0x1, URZ ;  /* 0xffffffff07047890 */ /* 0x000fcc000fffe03f */
[----:B------:R-:W-:-:S06]  /*1610*/  IMAD.U32 R3, RZ, RZ, UR4 ;  /* 0x00000004ff037e24 */ /* 0x000fcc000f8e00ff */
[----:B------:R-:W-:Y:S05]  /*1620*/  @P0 BRA `(.L_x_2294) ;  /* 0x00000000001c0947 */ /* 0x000fea0003800000 */
[----:B------:R-:W-:Y:S01]  /*1630*/  ISETP.NE.AND P0, PT, R9, 0x1, PT ;  /* 0x000000010900780c */ /* 0x000fe20003f05270 */
[----:B------:R-:W-:-:S12]  /*1640*/  IMAD R3, RZ, RZ, -UR7 ;  /* 0x80000007ff037e24 */ /* 0x000fd8000f8e02ff */
[----:B------:R-:W0:Y:S02]  /*1650*/  @P0 LDC.64 R4, c[0x0][0x9e8] ;  /* 0x00027a00ff040b82 */ /* 0x000e240000000a00 */
[----:B0-----:R-:W-:-:S05]  /*1660*/  @P0 IMAD.HI.U32 R4, R3, R4, RZ ;  /* 0x0000000403040227 */ /* 0x001fca00078e00ff */
[----:B------:R-:W-:-:S04]  /*1670*/  @P0 SHF.R.U32.HI R3, RZ, R5, R4 ;  /* 0x00000005ff030219 */ /* 0x000fc80000011604 */
[----:B------:R-:W-:Y:S01]  /*1680*/  LOP3.LUT R3, RZ, R3, RZ, 0x33, !PT ;  /* 0x00000003ff037212 */ /* 0x000fe200078e33ff */
[----:B------:R-:W-:Y:S06]  /*1690*/  BRA `(.L_x_2295) ;  /* 0x0000000000107947 */ /* 0x000fec0003800000 */
.L_x_2294:
[----:B------:R-:W-:-:S13]  /*16a0*/  ISETP.NE.AND P0, PT, R9, 0x1, PT ;  /* 0x000000010900780c */ /* 0x000fda0003f05270 */
[----:B------:R-:W0:Y:S02]  /*16b0*/  @P0 LDC.64 R4, c[0x0][0x9e8] ;  /* 0x00027a00ff040b82 */ /* 0x000e240000000a00 */
[----:B0-----:R-:W-:-:S05]  /*16c0*/  @P0 IMAD.HI.U32 R4, R3, R4, RZ ;  /* 0x0000000403040227 */ /* 0x001fca00078e00ff */
[----:B------:R-:W-:-:S07]  /*16d0*/  @P0 SHF.R.U32.HI R3, RZ, R5, R4 ;  /* 0x00000005ff030219 */ /* 0x000fce0000011604 */
.L_x_2295:
[----:B------:R-:W-:-:S05]  /*16e0*/  IMAD R3, R3, R9, R9 ;  /* 0x0000000903037224 */ /* 0x000fca00078e0209 */
[----:B------:R-:W-:-:S07]  /*16f0*/  VIMNMX R0, R0, R3, PT ;  /* 0x0000000300007248 */ /* 0x000fce0003fe0100 */
.L_x_2293:
[----:B------:R-:W-:Y:S01]  /*1700*/  @UP0 ULDC UR4, c[0x0][0x44c] ;  /* 0x0001130000040ab9 */ /* 0x000fe20000000800 */
[----:B------:R-:W-:Y:S01]  /*1710*/  VIADD R0, R0, 0x3f ;  /* 0x0000003f00007836 */ /* 0x000fe20000000000 */
[----:B------:R-:W-:Y:S01]  /*1720*/  UIMAD.WIDE.U32 UR4, UR42, UR4, URZ ;  /* 0x000000042a0472a5 */ /* 0x000fe2000f8e003f */
[----:B------:R-:W-:Y:S01]  /*1730*/  @UP0 ULDC UR8, c[0x0][0x450] ;  /* 0x0001140000080ab9 */ /* 0x000fe20000000800 */
[----:B------:R-:W-:Y:S02]  /*1740*/  UMOV UR7, UR42 ;  /* 0x0000002a00077c82 */ /* 0x000fe40008000000 */
[----:B------:R-:W-:Y:S01]  /*1750*/  @UP0 USHF.R.U32.HI UR7, URZ, UR8, UR5 ;  /* 0x000000083f070299 */ /* 0x000fe20008011605 */
[----:B------:R-:W-:Y:S02]  /*1760*/  SHF.R.S32.HI R3, RZ, 0x1f, R0 ;  /* 0x0000001fff037819 */ /* 0x000fe40000011400 */
[----:B------:R-:W-:Y:S01]  /*1770*/  ULDC UR4, c[0x0][0x9dc] ;  /* 0x0002770000047ab9 */ /* 0x000fe20000000800 */
[----:B------:R-:W-:Y:S01]  /*1780*/  UIADD3 UR49, UR7, UR49, -UR51 ;  /* 0x0000003107317290 */ /* 0x000fe2000fffe833 */
[----:B------:R-:W-:-:S03]  /*1790*/  LEA.HI R3, R3, R0, RZ, 0x6 ;  /* 0x0000000003037211 */ /* 0x000fc600078f30ff */
[----:B------:R-:W-:Y:S01]  /*17a0*/  UIADD3 UR4, UR49, -UR4, URZ ;  /* 0x8000000431047290 */ /* 0x000fe2000fffe03f */
[----:B------:R-:W-:-:S04]  /*17b0*/  SHF.R.S32.HI R3, RZ, 0x6, R3 ;  /* 0x00000006ff037819 */ /* 0x000fc80000011403 */
[----:B------:R-:W-:Y:S01]  /*17c0*/  VIMNMX R5, R3, UR6, PT ;  /* 0x0000000603057c48 */ /* 0x000fe2000bfe0100 */
[----:B------:R-:W-:Y:S01]  /*17d0*/  IMAD.U32 R3, RZ, RZ, UR4 ;  /* 0x00000004ff037e24 */ /* 0x000fe2000f8e00ff */
[----:B------:R-:W-:Y:S06]  /*17e0*/  @!P1 BRA `(.L_x_2296) ;  /* 0x0000000000409947 */ /* 0x000fec0003800000 */
[----:B------:R-:W-:-:S05]  /*17f0*/  IMAD.U32 R0, RZ, RZ, UR49 ;  /* 0x00000031ff007e24 */ /* 0x000fca000f8e00ff */
        /* <DEDUP_REMOVED lines=9> */
.L_x_2297:
[----:B------:R-:W-:-:S13]  /*1890*/  ISETP.NE.AND P0, PT, R9, 0x1, PT ;  /* 0x000000010900780c */ /* 0x000fda0003f05270 */
[----:B------:R-:W0:Y:S02]  /*18a0*/  @P0 LDC.64 R6, c[0x0][0x9e8] ;  /* 0x00027a00ff060b82 */ /* 0x000e240000000a00 */
[----:B0-----:R-:W-:-:S05]  /*18b0*/  @P0 IMAD.HI.U32 R4, R0, R6, RZ ;  /* 0x0000000600040227 */ /* 0x001fca00078e00ff */
[----:B------:R-:W-:-:S07]  /*18c0*/  @P0 SHF.R.U32.HI R0, RZ, R7, R4 ;  /* 0x00000007ff000219 */ /* 0x000fce0000011604 */
.L_x_2298:
[----:B------:R-:W-:-:S05]  /*18d0*/  IMAD R0, R0, R9, RZ ;  /* 0x0000000900007224 */ /* 0x000fca00078e02ff */
[----:B------:R-:W-:-:S07]  /*18e0*/  VIMNMX R3, R3, R0, !PT ;  /* 0x0000000003037248 */ /* 0x000fce0007fe0100 */
.L_x_2296:
        /* <DEDUP_REMOVED lines=68> */
[----:B------:R-:W-:Y:S01]  /*1d30*/  CS2R R30, SRZ ;  /* 0x00000000001e7805 */ /* 0x000fe2000001ff00 */
[----:B------:R-:W-:Y:S01]  /*1d40*/  IMAD.MOV.U32 R12, RZ, RZ, RZ ;  /* 0x000000ffff0c7224 */ /* 0x000fe200078e00ff */
[----:B------:R-:W-:Y:S01]  /*1d50*/  CS2R R26, SRZ ;  /* 0x00000000001a7805 */ /* 0x000fe2000001ff00 */
[----:B------:R-:W-:Y:S02]  /*1d60*/  IMAD.MOV.U32 R169, RZ, RZ, RZ ;  /* 0x000000ffffa97224 */ /* 0x000fe400078e00ff */
[----:B------:R-:W-:Y:S02]  /*1d70*/  IMAD.MOV.U32 R14, RZ, RZ, RZ ;  /* 0x000000ffff0e7224 */ /* 0x000fe400078e00ff */
        /* <DEDUP_REMOVED lines=16> */
.L_x_2300:
[----:B------:R-:W-:Y:S01]  /*1e80*/  ULEA UR21, UR37, UR46, 0x3 ;  /* 0x0000002e25157291 */ /* 0x000fe2000f8e183f */
[----:B------:R-:W-:-:S05]  /*1e90*/  IMAD.U32 R0, RZ, RZ, UR38 ;  /* 0x00000026ff007e24 */ /* 0x000fca000f8e00ff */
[----:B------:R-:W-:-:S04]  /*1ea0*/  SHF.L.U32 R0, R0, 0x1f, RZ ;  /* 0x0000001f00007819 */ /* 0x000fc800000006ff */
[----:B------:R-:W0:Y:S02]  /*1eb0*/  SYNCS.PHASECHK.TRANS64.TRYWAIT P1, [UR21+0x28c50], R0 ;  /* 0x028c5000ff0075a7 */ /* 0x000e240008020155 */
[----:B0-----:R-:W-:Y:S05]  /*1ec0*/  @!P1 BRA `(.L_x_2301) ;  /* 0x00000150003c9947 */ /* 0x001fea0003800000 */
.L_x_2545:
        /* <DEDUP_REMOVED lines=45> */
.L_x_2307:
        /* <DEDUP_REMOVED lines=143> */
.L_x_2303:
[----:B------:R-:W-:Y:S01]  /*2a90*/  ULEA UR21, UR37, UR46, 0x3 ;  /* 0x0000002e25157291 */ /* 0x000fe2000f8e183f */
[----:B------:R-:W-:-:S05]  /*2aa0*/  IMAD.U32 R0, RZ, RZ, UR38 ;  /* 0x00000026ff007e24 */ /* 0x000fca000f8e00ff */
[----:B------:R-:W-:-:S04]  /*2ab0*/  SHF.L.U32 R0, R0, 0x1f, RZ ;  /* 0x0000001f00007819 */ /* 0x000fc800000006ff */
[----:B------:R0:W1:Y:S01]  /*2ac0*/  SYNCS.PHASECHK.TRANS64.TRYWAIT P1, [UR21+0x28c50], R0 ;  /* 0x028c5000ff0075a7 */ /* 0x0000620008020155 */
[----:B------:R-:W-:Y:S05]  /*2ad0*/  @!P0 BRA `(.L_x_2304) ;  /* 0x0000000000048947 */ /* 0x000fea0003800000 */
[----:B------:R-:W-:Y:S01]  /*2ae0*/  BPT.TRAP 0x1 ;  /* 0x000000040000795c */ /* 0x000fe20000300000 */
.L_x_2304:
[----:B-1----:R-:W-:Y:S05]  /*2af0*/  @P1 BRA `(.L_x_2305) ;  /* 0x0000000000081947 */ /* 0x002fea0003800000 */
[----:B------:R-:W1:Y:S02]  /*2b00*/  SYNCS.PHASECHK.TRANS64.TRYWAIT P1, [UR21+0x28c50], R0 ;  /* 0x028c5000ff0075a7 */ /* 0x000e640008020155 */
[----:B-1----:R-:W-:Y:S05]  /*2b10*/  @!P1 BRA `(.L_x_2306) ;  /* 0x0000014400409947 */ /* 0x002fea0003800000 */
.L_x_2305:
        /* <DEDUP_REMOVED lines=29> */
.L_x_2302:
        /* <DEDUP_REMOVED lines=144> */
.L_x_2292:
[----:B------:R-:W-:Y:S01]  /*35f0*/  ULDC UR4, c[0x0][0x448] ;  /* 0x0001120000047ab9 */ /* 0x000fe20000000800 */
[----:B------:R-:W-:Y:S02]  /*3600*/  UIADD3 UR7, UR42, 0x3f, URZ ;  /* 0x0000003f2a077890 */ /* 0x000fe4000fffe03f */
[----:B------:R-:W-:Y:S02]  /*3610*/  UISETP.NE.AND UP0, UPT, UR4, 0x1, UPT ;  /* 0x000000010400788c */ /* 0x000fe4000bf05270 */
[----:B------:R-:W-:Y:S01]  /*3620*/  UIADD3 UR10, UR49, 0x1, -UR51 ;  /* 0x00000001310a7890 */ /* 0x000fe2000fffe833 */
[----:B------:R-:W-:Y:S02]  /*3630*/  ULDC.64 UR4, c[0x0][0x9e0] ;  /* 0x0002780000047ab9 */ /* 0x000fe40000000a00 */
[----:B------:R-:W-:-:S06]  /*3640*/  UISETP.GE.AND UP1, UPT, UR5, 0x1, UPT ;  /* 0x000000010500788c */ /* 0x000fcc000bf26270 */
[----:B------:R-:W-:Y:S01]  /*3650*/  @UP0 ULDC UR8, c[0x0][0x44c] ;  /* 0x0001130000080ab9 */ /* 0x000fe20000000800 */
[----:B------:R-:W-:Y:S01]  /*3660*/  @UP0 ULDC UR11, c[0x0][0x450] ;  /* 0x00011400000b0ab9 */ /* 0x000fe20000000800 */
[----:B------:R-:W-:Y:S01]  /*3670*/  UIMAD.WIDE.U32 UR8, UR7, UR8, URZ ;  /* 0x00000008070872a5 */ /* 0x000fe2000f8e003f */
[----:B------:R-:W-:-:S03]  /*3680*/  PLOP3.LUT P1, PT, PT, PT, UP1, 0x80, 0x0 ;  /* 0x000000000000781c */ /* 0x000fc60003f2f018 */
[----:B------:R-:W-:-:S04]  /*3690*/  @UP0 USHF.R.U32.HI UR7, URZ, UR11, UR9 ;  /* 0x0000000b3f070299 */ /* 0x000fc80008011609 */
[----:B------:R-:W-:-:S04]  /*36a0*/  UIADD3 UR7, UR10, UR7, URZ ;  /* 0x000000070a077290 */ /* 0x000fc8000fffe03f */
[----:B------:R-:W-:-:S06]  /*36b0*/  UIADD3 UR4, UR7, UR4, URZ ;  /* 0x0000000407047290 */ /* 0x000fcc000fffe03f */
[----:B------:R-:W-:Y:S01]  /*36c0*/  IMAD.U32 R0, RZ, RZ, UR4 ;  /* 0x00000004ff007e24 */ /* 0x000fe2000f8e00ff */
[----:B------:R-:W-:Y:S06]  /*36d0*/  @!P1 BRA `(.L_x_2308) ;  /* 0x0000000000409947 */ /* 0x000fec0003800000 */
        /* <DEDUP_REMOVED lines=10> */
.L_x_2309:
[----:B------:R-:W-:-:S11]  /*3780*/  UISETP.NE.AND UP1, UPT, UR5, 0x1, UPT ;  /* 0x000000010500788c */ /* 0x000fd6000bf25270 */
[----:B------:R-:W-:Y:S02]  /*3790*/  @UP1 ULDC.64 UR10, c[0x0][0x9e8] ;  /* 0x00027a00000a1ab9 */ /* 0x000fe40000000a00 */
[----:B------:R-:W-:-:S04]  /*37a0*/  UIMAD.WIDE.U32 UR8, UR4, UR10, URZ ;  /* 0x0000000a040872a5 */ /* 0x000fc8000f8e003f */
[----:B------:R-:W-:-:S12]  /*37b0*/  @UP1 USHF.R.U32.HI UR4, URZ, UR11, UR9 ;  /* 0x0000000b3f041299 */ /* 0x000fd80008011609 */
.L_x_2310:
[----:B------:R-:W-:-:S06]  /*37c0*/  UIMAD UR4, UR4, UR5, UR5 ;  /* 0x00000005040472a4 */ /* 0x000fcc000f8e0205 */
[----:B------:R-:W-:-:S07]  /*37d0*/  VIMNMX R0, R0, UR4, PT ;  /* 0x0000000400007c48 */ /* 0x000fce000bfe0100 */
.L_x_2308:
[----:B------:R-:W-:Y:S01]  /*37e0*/  VIADD R0, R0, 0x3f ;  /* 0x0000003f00007836 */ /* 0x000fe20000000000 */
[----:B------:R-:W-:Y:S01]  /*37f0*/  @UP0 ULDC UR8, c[0x0][0x44c] ;  /* 0x0001130000080ab9 */ /* 0x000fe20000000800 */
[----:B------:R-:W-:Y:S01]  /*3800*/  @UP0 ULDC UR7, c[0x0][0x450] ;  /* 0x0001140000070ab9 */ /* 0x000fe20000000800 */
[----:B------:R-:W-:Y:S02]  /*3810*/  UIMAD.WIDE.U32 UR8, UR42, UR8, URZ ;  /* 0x000000082a0872a5 */ /* 0x000fe4000f8e003f */
[----:B------:R-:W-:Y:S01]  /*3820*/  SHF.R.S32.HI R3, RZ, 0x1f, R0 ;  /* 0x0000001fff037819 */ /* 0x000fe20000011400 */
[----:B------:R-:W-:Y:S01]  /*3830*/  UMOV UR4, UR42 ;  /* 0x0000002a00047c82 */ /* 0x000fe20008000000 */
[----:B------:R-:W-:Y:S02]  /*3840*/  @UP0 USHF.R.U32.HI UR4, URZ, UR7, UR9 ;  /* 0x000000073f040299 */ /* 0x000fe40008011609 */
[----:B------:R-:W-:Y:S01]  /*3850*/  LEA.HI R3, R3, R0, RZ, 0x6 ;  /* 0x0000000003037211 */ /* 0x000fe200078f30ff */
[----:B------:R-:W-:Y:S01]  /*3860*/  ULDC UR8, c[0x0][0x9dc] ;  /* 0x0002770000087ab9 */ /* 0x000fe20000000800 */
[----:B------:R-:W-:-:S02]  /*3870*/  UIADD3 UR4, UR4, UR49, -UR51 ;  /* 0x0000003104047290 */ /* 0x000fc4000fffe833 */
[----:B------:R-:W-:Y:S02]  /*3880*/  SHF.R.S32.HI R3, RZ, 0x6, R3 ;  /* 0x00000006ff037819 */ /* 0x000fe40000011403 */
[----:B------:R-:W-:Y:S02]  /*3890*/  UIADD3 UR8, UR4, -UR8, URZ ;  /* 0x8000000804087290 */ /* 0x000fe4000fffe03f */
[----:B------:R-:W-:Y:S01]  /*38a0*/  VIMNMX R168, R3, UR6, PT ;  /* 0x0000000603a87c48 */ /* 0x000fe2000bfe0100 */
[----:B------:R-:W-:Y:S09]  /*38b0*/  @!P1 BRA `(.L_x_2311) ;  /* 0x0000000000449947 */ /* 0x000ff20003800000 */
        /* <DEDUP_REMOVED lines=10> */
.L_x_2312:
[----:B------:R-:W-:-:S11]  /*3960*/  UISETP.NE.AND UP0, UPT, UR5, 0x1, UPT ;  /* 0x000000010500788c */ /* 0x000fd6000bf05270 */
[----:B------:R-:W-:Y:S02]  /*3970*/  @UP0 ULDC.64 UR10, c[0x0][0x9e8] ;  /* 0x00027a00000a0ab9 */ /* 0x000fe40000000a00 */
[----:B------:R-:W-:-:S04]  /*3980*/  UIMAD.WIDE.U32 UR6, UR4, UR10, URZ ;  /* 0x0000000a040672a5 */ /* 0x000fc8000f8e003f */
[----:B------:R-:W-:-:S12]  /*3990*/  @UP0 USHF.R.U32.HI UR4, URZ, UR11, UR7 ;  /* 0x0000000b3f040299 */ /* 0x000fd80008011607 */
.L_x_2313:
[----:B------:R-:W-:-:S04]  /*39a0*/  UIMAD UR4, UR4, UR5, URZ ;  /* 0x00000005040472a4 */ /* 0x000fc8000f8e023f */
[----:B------:R-:W-:-:S04]  /*39b0*/  UISETP.LT.AND UP0, UPT, UR8, UR4, UPT ;  /* 0x000000040800728c */ /* 0x000fc8000bf01270 */
[----:B------:R-:W-:-:S12]  /*39c0*/  USEL UR8, UR8, UR4, !UP0 ;  /* 0x0000000408087287 */ /* 0x000fd8000c000000 */
.L_x_2311:
[----:B------:R-:W-:Y:S01]  /*39d0*/  USHF.R.S32.HI UR4, URZ, 0x1f, UR8 ;  /* 0x0000001f3f047899 */ /* 0x000fe20008011408 */
[----:B------:R-:W-:Y:S01]  /*39e0*/  PLOP3.LUT P0, PT, PT, PT, PT, 0x80, 0x0 ;  /* 0x000000000000781c */ /* 0x000fe20003f0f070 */
[----:B------:R-:W-:Y:S01]  /*39f0*/  IMAD.MOV.U32 R0, RZ, RZ, RZ ;  /* 0x000000ffff007224 */ /* 0x000fe200078e00ff */
[----:B------:R-:W-:Y:S01]  /*3a00*/  CS2R R150, SRZ ;  /* 0x0000000000967805 */ /* 0x000fe2000001ff00 */
[----:B------:R-:W-:Y:S01]  /*3a10*/  ULEA.HI UR4, UR4, UR8, URZ, 0x6 ;  /* 0x0000000804047291 */ /* 0x000fe2000f8f303f */
[----:B------:R-:W-:Y:S01]  /*3a20*/  IMAD.MOV.U32 R3, RZ, RZ, RZ ;  /* 0x000000ffff037224 */ /* 0x000fe200078e00ff */
[----:B------:R-:W-:Y:S02]  /*3a30*/  CS2R R148, SRZ ;  /* 0x0000000000947805 */ /* 0x000fe4000001ff00 */
[----:B------:R-:W-:Y:S01]  /*3a40*/  CS2R R146, SRZ ;  /* 0x0000000000927805 */ /* 0x000fe2000001ff00 */
[----:B------:R-:W-:Y:S01]  /*3a50*/  USHF.R.S32.HI UR4, URZ, 0x6, UR4 ;  /* 0x000000063f047899 */ /* 0x000fe20008011404 */
[----:B------:R-:W-:-:S02]  /*3a60*/  CS2R R144, SRZ ;  /* 0x0000000000907805 */ /* 0x000fc4000001ff00 */
[----:B------:R-:W-:Y:S02]  /*3a70*/  CS2R R142, SRZ ;  /* 0x00000000008e7805 */ /* 0x000fe4000001ff00 */
[----:B------:R-:W-:Y:S01]  /*3a80*/  CS2R R140, SRZ ;  /* 0x00000000008c7805 */ /* 0x000fe2000001ff00 */
[----:B------:R-:W-:Y:S01]  /*3a90*/  UISETP.LT.AND UP0, UPT, URZ, UR4, UPT ;  /* 0x000000043f00728c */ /* 0x000fe2000bf01270 */
[----:B------:R-:W-:Y:S02]  /*3aa0*/  CS2R R138, SRZ ;  /* 0x00000000008a7805 */ /* 0x000fe4000001ff00 */
[----:B------:R-:W-:Y:S02]  /*3ab0*/  CS2R R136, SRZ ;  /* 0x0000000000887805 */ /* 0x000fe4000001ff00 */
[----:B------:R-:W-:Y:S01]  /*3ac0*/  CS2R R134, SRZ ;  /* 0x0000000000867805 */ /* 0x000fe2000001ff00 */
[----:B------:R-:W-:Y:S01]  /*3ad0*/  USEL UR48, URZ, UR4, !UP0 ;  /* 0x000000043f307287 */ /* 0x000fe2000c000000 */
[----:B------:R-:W-:-:S02]  /*3ae0*/  CS2R R132, SRZ ;  /* 0x0000000000847805 */ /* 0x000fc4000001ff00 */
[----:B------:R-:W-:Y:S02]  /*3af0*/  CS2R R130, SRZ ;  /* 0x0000000000827805 */ /* 0x000fe4000001ff00 */
[----:B------:R-:W-:Y:S02]  /*3b00*/  CS2R R128, SRZ ;  /* 0x0000000000807805 */ /* 0x000fe4000001ff00 */
[----:B------:R-:W-:Y:S02]  /*3b10*/  CS2R R126, SRZ ;  /* 0x00000000007e7805 */ /* 0x000fe4000001ff00 */
[----:B------:R-:W-:Y:S02]  /*3b20*/  CS2R R124, SRZ ;  /* 0x00000000007c7805 */ /* 0x000fe4000001ff00 */
[----:B------:R-:W-:Y:S02]  /*3b30*/  ISETP.GT.AND P1, PT, R168, UR48, PT ;  /* 0x00000030a8007c0c */ /* 0x000fe4000bf24270 */
        /* <DEDUP_REMOVED lines=49> */
[----:B------:R-:W-:Y:S02]  /*3e50*/  IMAD.MOV.U32 R169, RZ, RZ, RZ ;  /* 0x000000ffffa97224 */ /* 0x000fe400078e00ff */
[----:B------:R-:W-:-:S02]  /*3e60*/  IMAD.MOV.U32 R14, RZ, RZ, RZ ;  /* 0x000000ffff0e7224 */ /* 0x000fc400078e00ff */
        /* <DEDUP_REMOVED lines=32> */
.L_x_2314:
        /* <DEDUP_REMOVED lines=9> */
.L_x_2546:
[----:B------:R-:W-:Y:S05]  /*4100*/  @!P0 BRA `(.L_x_2316) ;  /* 0x0000000000048947 */ /* 0x000fea0003800000 */
[----:B------:R-:W-:Y:S01]  /*4110*/  BPT.TRAP 0x1 ;  /* 0x000000040000795c */ /* 0x000fe20000300000 */
.L_x_2316:
[----:B------:R-:W-:Y:S02]  /*4120*/  IMAD.U32 R7, RZ, RZ, UR37 ;  /* 0x00000025ff077e24 */ /* 0x000fe4000f8e00ff */
[----:B------:R-:W-:-:S03]  /*4130*/  IMAD.U32 R8, RZ, RZ, UR38 ;  /* 0x00000026ff087e24 */ /* 0x000fc6000f8e00ff */
[----:B------:R-:W-:Y:S02]  /*4140*/  LEA R7, R7, UR46, 0x3 ;  /* 0x0000002e07077c11 */ /* 0x000fe4000f8e18ff */
[----:B------:R-:W-:-:S04]  /*4150*/  SHF.L.U32 R8, R8, 0x1f, RZ ;  /* 0x0000001f08087819 */ /* 0x000fc800000006ff */
[----:B------:R1:W2:Y:S01]  /*4160*/  SYNCS.PHASECHK.TRANS64.TRYWAIT P1, [R7+URZ+0x28c30], R8 ;  /* 0x028c3008070075a7 */ /* 0x0002a2000802017f */
[----:B------:R-:W-:Y:S05]  /*4170*/  @!P0 BRA `(.L_x_2317) ;  /* 0x0000000000048947 */ /* 0x000fea0003800000 */
[----:B------:R-:W-:Y:S01]  /*4180*/  BPT.TRAP 0x1 ;  /* 0x000000040000795c */ /* 0x000fe20000300000 */
.L_x_2317:
[----:B--2---:R-:W-:Y:S05]  /*4190*/  @P1 BRA `(.L_x_2318) ;  /* 0x0000000000081947 */ /* 0x004fea0003800000 */
[----:B------:R-:W2:Y:S02]  /*41a0*/  SYNCS.PHASECHK.TRANS64.TRYWAIT P1, [R7+URZ+0x28c30], R8 ;  /* 0x028c3008070075a7 */ /* 0x000ea4000802017f */
[----:B--2---:R-:W-:Y:S05]  /*41b0*/  @!P1 BRA `(.L_x_2319) ;  /* 0x0000012c00c89947 */ /* 0x004fea0003800000 */
.L_x_2318:
        /* <DEDUP_REMOVED lines=15> */
[----:B------:R-:W-:Y:S01]  /*42b0*/  VIADD R3, R185, UR42 ;  /* 0x0000002ab9037c36 */ /* 0x000fe20008000000 */
[----:B------:R-:W-:Y:S01]  /*42c0*/  UMOV UR7, 0x40000040 ;  /* 0x4000004000077882 */ /* 0x000fe20000000000 */
[----:B------:R-:W-:Y:S01]  /*42d0*/  UMOV UR5, 0x40000040 ;  /* 0x4000004000057882 */ /* 0x000fe20000000000 */
[----:B------:R-:W-:Y:S01]  /*42e0*/  ULOP3.LUT UR4, UR4, 0x3fff, URZ, 0xc0, !UPT ;  /* 0x00003fff04047892 */ /* 0x000fe2000f8ec03f */
[----:B------:R-:W-:Y:S01]  /*42f0*/  IMAD.MOV.U32 R4, RZ, RZ, R3 ;  /* 0x000000ffff047224 */ /* 0x000fe200078e0003 */
[----:B------:R-:W-:Y:S01]  /*4300*/  UMOV UR11, 0x40000040 ;  /* 0x40000040000b7882 */ /* 0x000fe20000000000 */
[----:B------:R-:W-:Y:S01]  /*4310*/  UMOV UR9, 0x40000040 ;  /* 0x4000004000097882 */ /* 0x000fe20000000000 */
[----:B------:R-:W-:Y:S01]  /*4320*/  ULEA UR18, UR37, UR18, 0x9 ;  /* 0x0000001225127291 */ /* 0x000fe2000f8e483f */
[----:B------:R-:W-:Y:S01]  /*4330*/  LEA R11, R168, 0xffffffc0, 0x6 ;  /* 0xffffffc0a80b7811 */ /* 0x000fe200078e30ff */
[----:B------:R-:W-:-:S02]  /*4340*/  ULOP3.LUT UR16, UR4, 0x10000, URZ, 0xfc, !UPT ;  /* 0x0001000004107892 */ /* 0x000fc4000f8efc3f */
[----:B------:R-:W-:Y:S01]  /*4350*/  UIADD3 UR6, UR18, 0x2, URZ ;  /* 0x0000000212067890 */ /* 0x000fe2000fffe03f */
[----:B------:R-:W-:Y:S01]  /*4360*/  IADD3 R10, -R2, UR49, -R11 ;  /* 0x00000031020a7c10 */ /* 0x000fe2000fffe90b */
[----:B------:R-:W-:Y:S02]  /*4370*/  UIADD3 UR4, UR16, 0x2, URZ ;  /* 0x0000000210047890 */ /* 0x000fe4000fffe03f */
[----:B------:R-:W-:Y:S02]  /*4380*/  UIADD3 UR10, UR18, 0x4, URZ ;  /* 0x00000004120a7890 */ /* 0x000fe4000fffe03f */
[----:B------:R-:W-:Y:S02]  /*4390*/  UIADD3 UR8, UR16, 0x4, URZ ;  /* 0x0000000410087890 */ /* 0x000fe4000fffe03f */
[----:B------:R-:W-:Y:S01]  /*43a0*/  HGMMA.64x64x16.F32 R24, gdesc[UR16], RZ, !UPT, gsb0 ;  /* 0x00e00000101879f0 */ /* 0x000fe2000c0008ff */
[----:B------:R-:W-:Y:S02]  /*43b0*/  UIADD3 UR14, UR18, 0x6, URZ ;  /* 0x00000006120e7890 */ /* 0x000fe4000fffe03f */
[----:B------:R-:W-:Y:S01]  /*43c0*/  UIADD3 UR12, UR16, 0x6, URZ ;  /* 0x00000006100c7890 */ /* 0x000fe2000fffe03f */
[----:B------:R-:W-:Y:S01]  /*43d0*/  UMOV UR15, 0x40000040 ;  /* 0x40000040000f7882 */ /* 0x000fe20000000000 */
[----:B------:R-:W-:Y:S01]  /*43e0*/  UMOV UR13, 0x40000040 ;  /* 0x40000040000d7882 */ /* 0x000fe20000000000 */
[----:B------:R-:W-:-:S02]  /*43f0*/  WARPGROUP.DEPBAR.LE gsb0, 0x0 ;  /* 0x00008000000079c5 */ /* 0x000fc40000010000 */
[----:B------:R-:W-:-:S06]  /*4400*/  WARPGROUP.ARRIVE ;  /* 0x00000000000079c5 */ /* 0x000fcc0000000000 */
[----:B------:R-:W-:Y:S01]  /*4410*/  HGMMA.64x64x16.F32 R24, gdesc[UR4], R24, gsb0 ;  /* 0x00e00000041879f0 */ /* 0x000fe20008000818 */
[----:B------:R-:W-:Y:S02]  /*4420*/  ULDC UR6, c[0x0][0x448] ;  /* 0x0001120000067ab9 */ /* 0x000fe40000000800 */
[----:B------:R-:W-:-:S06]  /*4430*/  UISETP.NE.AND UP0, UPT, UR6, 0x1, UPT ;  /* 0x000000010600788c */ /* 0x000fcc000bf05270 */
[----:B------:R-:W-:Y:S02]  /*4440*/  PLOP3.LUT P2, PT, PT, PT, UP0, 0x80, 0x0 ;  /* 0x000000000000781c */ /* 0x000fe40003f4f008 */
[----:B------:R-:W-:-:S03]  /*4450*/  PLOP3.LUT P3, PT, PT, PT, UP0, 0x80, 0x0 ;  /* 0x000000000000781c */ /* 0x000fc60003f6f008 */
[----:B------:R-:W-:-:S08]  /*4460*/  @UP0 ULDC UR6, c[0x0][0x44c] ;  /* 0x0001130000060ab9 */ /* 0x000fd00000000800 */
[----:B------:R-:W-:Y:S01]  /*4470*/  @P2 IMAD.HI.U32 R5, R3, UR6, RZ ;  /* 0x0000000603052c27 */ /* 0x000fe2000f8e00ff */
[----:B------:R-:W-:-:S03]  /*4480*/  @UP0 ULDC UR6, c[0x0][0x450] ;  /* 0x0001140000060ab9 */ /* 0x000fc60000000800 */
[----:B------:R-:W-:Y:S01]  /*4490*/  @!P1 VIADD R3, R7, 0x28c40 ;  /* 0x00028c4007039836 */ /* 0x000fe20000000000 */
[----:B------:R-:W-:Y:S01]  /*44a0*/  @P3 SHF.R.U32.HI R4, RZ, UR6, R5 ;  /* 0x00000006ff043c19 */ /* 0x000fe20008011605 */
[----:B------:R-:W-:-:S03]  /*44b0*/  IMAD.MOV.U32 R5, RZ, RZ, -0x40 ;  /* 0xffffffc0ff057424 */ /* 0x000fc600078e00ff */
[----:B------:R-:W-:Y:S01]  /*44c0*/  @!P1 PRMT R3, RZ, 0x654, R3 ;  /* 0x00000654ff039816 */ /* 0x000fe20000000003 */
[----:B------:R-:W0:Y:S01]  /*44d0*/  SHFL.IDX PT, R9, R4, RZ, 0x1c1f ;  /* 0x001c1fff04097589 */ /* 0x000e2200000e0000 */
[----:B------:R-:W-:-:S04]  /*44e0*/  IMAD R5, R168, R5, 0x41 ;  /* 0x00000041a8057424 */ /* 0x000fc800078e0205 */
[----:B------:R-:W-:Y:S01]  /*44f0*/  VIADD R14, R5, 0xffffffff ;  /* 0xffffffff050e7836 */ /* 0x000fe20000000000 */
[----:B------:R-:W-:Y:S02]  /*4500*/  WARPGROUP.DEPBAR.LE gsb0, 0x0 ;  /* 0x00008000000079c5 */ /* 0x000fe40000010000 */
[----:B------:R-:W-:-:S06]  /*4510*/  WARPGROUP.ARRIVE ;  /* 0x00000000000079c5 */ /* 0x000fcc0000000000 */
[----:B------:R-:W-:Y:S01]  /*4520*/  HGMMA.64x64x16.F32 R24, gdesc[UR8], R24, gsb0 ;  /* 0x00e00000081879f0 */ /* 0x000fe20008000818 */
[----:B------:R-:W-:Y:S02]  /*4530*/  ULDC UR11, c[0x0][0x9dc] ;  /* 0x00027700000b7ab9 */ /* 0x000fe40000000800 */
[----:B------:R-:W-:Y:S01]  /*4540*/  ULOP3.LUT UR6, URZ, UR11, URZ, 0x33, !UPT ;  /* 0x0000000b3f067292 */ /* 0x000fe2000f8e333f */
[----:B------:R-:W-:Y:S02]  /*4550*/  WARPGROUP.DEPBAR.LE gsb0, 0x0 ;  /* 0x00008000000079c5 */ /* 0x000fe40000010000 */
[----:B------:R-:W-:-:S06]  /*4560*/  WARPGROUP.ARRIVE ;  /* 0x00000000000079c5 */ /* 0x000fcc0000000000 */
[----:B------:R-:W-:Y:S01]  /*4570*/  HGMMA.64x64x16.F32 R24, gdesc[UR12], R24, gsb0 ;  /* 0x00e000000c1879f0 */ /* 0x000fe20008000818 */
[----:B------:R-:W-:Y:S02]  /*4580*/  ULDC.64 UR14, c[0x0][0x9e0] ;  /* 0x00027800000e7ab9 */ /* 0x000fe40000000a00 */
[----:B------:R-:W-:-:S06]  /*4590*/  UISETP.GE.AND UP1, UPT, UR15, 0x1, UPT ;  /* 0x000000010f00788c */ /* 0x000fcc000bf26270 */
[----:B------:R-:W-:Y:S01]  /*45a0*/  PLOP3.LUT P2, PT, PT, PT, UP1, 0x40, 0x0 ;  /* 0x000000000000781c */ /* 0x000fe20003f4e818 */
[----:B------:R-:W-:Y:S02]  /*45b0*/  WARPGROUP.DEPBAR.LE gsb0, 0x0 ;  /* 0x00008000000079c5 */ /* 0x000fe40000010000 */
[----:B------:R3:W-:Y:S02]  /*45c0*/  @!P1 SYNCS.ARRIVE.TRANS64.RED.A1T0 RZ, [R3+URZ], RZ ;  /* 0x000000ff03ff99a7 */ /* 0x0007e4000810043f */
[----:B---3--:R-:W-:-:S05]  /*45d0*/  IADD3 R3, -R2, UR49, R5 ;  /* 0x0000003102037c10 */ /* 0x008fca000fffe105 */
[----:B------:R-:W-:-:S04]  /*45e0*/  VIADD R3, R3, -UR51 ;  /* 0x8000003303037c36 */ /* 0x000fc80008000000 */
[C---:B------:R-:W-:Y:S02]  /*45f0*/  VIADD R13, R3.reuse, UR14 ;  /* 0x0000000e030d7c36 */ /* 0x040fe40008000000 */
[----:B------:R-:W-:-:S03]  /*4600*/  VIADD R12, R3, UR6 ;  /* 0x00000006030c7c36 */ /* 0x000fc60008000000 */
[----:B0-----:R-:W-:Y:S01]  /*4610*/  VIADDMNMX R3, R9, R13, R10, PT ;  /* 0x0000000d09037246 */ /* 0x001fe2000380010a */
[----:B------:R-:W-:Y:S01]  /*4620*/  IMAD.IADD R5, R12, 0x1, R9 ;  /* 0x000000010c057824 */ /* 0x000fe200078e0209 */
[----:B------:R-:W-:Y:S06]  /*4630*/  @P2 BRA `(.L_x_2320) ;  /* 0x00000000005c2947 */ /* 0x000fec0003800000 */
[----:B------:R-:W-:Y:S01]  /*4640*/  IMAD.U32 R6, RZ, RZ, UR51 ;  /* 0x00000033ff067e24 */ /* 0x000fe2000f8e00ff */
[----:B------:R-:W-:Y:S04]  /*4650*/  BSSY B0, `(.L_x_2321) ;  /* 0x0000011000007945 */ /* 0x000fe80003800000 */
[----:B------:R-:W-:-:S04]  /*4660*/  IADD3 R6, -R6, UR49, R9 ;  /* 0x0000003106067c10 */ /* 0x000fc8000fffe109 */
        /* <DEDUP_REMOVED lines=10> */
.L_x_2322:
[----:B------:R-:W-:-:S06]  /*4710*/  UISETP.NE.AND UP2, UPT, UR15, 0x1, UPT ;  /* 0x000000010f00788c */ /* 0x000fcc000bf45270 */
[----:B------:R-:W-:-:S05]  /*4720*/  PLOP3.LUT P2, PT, PT, PT, UP2, 0x80, 0x0 ;  /* 0x000000000000781c */ /* 0x000fca0003f4f028 */
[----:B------:R-:W-:-:S08]  /*4730*/  @UP2 ULDC.64 UR6, c[0x0][0x9e8] ;  /* 0x00027a0000062ab9 */ /* 0x000fd00000000a00 */
[----:B------:R-:W-:-:S05]  /*4740*/  @P2 IMAD.HI.U32 R9, R6, UR6, RZ ;  /* 0x0000000606092c27 */ /* 0x000fca000f8e00ff */
[----:B------:R-:W-:-:S07]  /*4750*/  @P2 SHF.R.U32.HI R6, RZ, UR7, R9 ;  /* 0x00000007ff062c19 */ /* 0x000fce0008011609 */
.L_x_2323:
[----:B------:R-:W-:Y:S05]  /*4760*/  BSYNC B0 ;  /* 0x0000000000007941 */ /* 0x000fea0003800000 */
.L_x_2321:
[----:B------:R-:W-:-:S04]  /*4770*/  IMAD R9, R6, UR15, -R11 ;  /* 0x0000000f06097c24 */ /* 0x000fc8000f8e0a0b */
[----:B------:R-:W-:-:S05]  /*4780*/  IMAD.IADD R6, R9, 0x1, -R2 ;  /* 0x0000000109067824 */ /* 0x000fca00078e0a02 */
[----:B------:R-:W-:Y:S02]  /*4790*/  VIMNMX R5, R5, R6, !PT ;  /* 0x0000000605057248 */ /* 0x000fe40007fe0100 */
[----:B------:R-:W-:-:S07]  /*47a0*/  VIADDMNMX R3, R6, UR15, R3, PT ;  /* 0x0000000f06037c46 */ /* 0x000fce000b800103 */
.L_x_2320:
[C---:B------:R-:W-:Y:S02]  /*47b0*/  ISETP.GE.AND P2, PT, R14.reuse, 0x2, PT ;  /* 0x000000020e00780c */ /* 0x040fe40003f46270 */
[C---:B------:R-:W-:Y:S02]  /*47c0*/  ISETP.GE.AND P6, PT, R14.reuse, 0xa, PT ;  /* 0x0000000a0e00780c */ /* 0x040fe40003fc6270 */
        /* <DEDUP_REMOVED lines=28> */
[----:B------:R-:W-:Y:S02]  /*4990*/  ISETP.LT.OR P4, PT, R3, 0x1a, P4 ;  /* 0x0000001a0300780c */ /* 0x000fe40002781670 */
        /* <DEDUP_REMOVED lines=64> */
.L_x_2326:
[----:B------:R-:W-:-:S06]  /*4da0*/  UISETP.NE.AND UP2, UPT, UR15, 0x1, UPT ;  /* 0x000000010f00788c */ /* 0x000fcc000bf45270 */
[----:B------:R-:W-:-:S05]  /*4db0*/  PLOP3.LUT P6, PT, PT, PT, UP2, 0x80, 0x0 ;  /* 0x000000000000781c */ /* 0x000fca0003fcf028 */
[----:B------:R-:W-:-:S08]  /*4dc0*/  @UP2 ULDC.64 UR6, c[0x0][0x9e8] ;  /* 0x00027a0000062ab9 */ /* 0x000fd00000000a00 */
[----:B------:R-:W-:Y:S01]  /*4dd0*/  @P6 IMAD.HI.U32 R5, R4, UR6, RZ ;  /* 0x0000000604056c27 */ /* 0x000fe2000f8e00ff */
[----:B------:R-:W-:-:S13]  /*4de0*/  PLOP3.LUT P6, PT, PT, PT, UP2, 0x80, 0x0 ;  /* 0x000000000000781c */ /* 0x000fda0003fcf028 */
[----:B------:R-:W-:-:S07]  /*4df0*/  @P6 SHF.R.U32.HI R4, RZ, UR7, R5 ;  /* 0x00000007ff046c19 */ /* 0x000fce0008011605 */
.L_x_2327:
[----:B------:R-:W-:Y:S05]  /*4e00*/  BSYNC B0 ;  /* 0x0000000000007941 */ /* 0x000fea0003800000 */
.L_x_2325:
[----:B------:R-:W-:-:S04]  /*4e10*/  IMAD R5, R4, UR15, -R11 ;  /* 0x0000000f04057c24 */ /* 0x000fc8000f8e0a0b */
[----:B------:R-:W-:-:S05]  /*4e20*/  IMAD.IADD R5, R5, 0x1, -R2 ;  /* 0x0000000105057824 */ /* 0x000fca00078e0a02 */
[----:B------:R-:W-:Y:S02]  /*4e30*/  VIMNMX R6, R6, R5, !PT ;  /* 0x0000000506067248 */ /* 0x000fe40007fe0100 */
[----:B------:R-:W-:-:S07]  /*4e40*/  VIADDMNMX R3, R5, UR15, R3, PT ;  /* 0x0000000f05037c46 */ /* 0x000fce000b800103 */
.L_x_2324:
[----:B------:R-:W-:Y:S01]  /*4e50*/  BAR.SYNC.DEFER_BLOCKING 0xf, 0x100 ;  /* 0x03c4000000007b1d */ /* 0x000fe20000010000 */
[----:B------:R-:W-:Y:S02]  /*4e60*/  ISETP.GT.AND P2, PT, R6, 0x1, !P2 ;  /* 0x000000010600780c */ /* 0x000fe40005744270 */
[----:B------:R-:W-:Y:S02]  /*4e70*/  FMNMX.FTZ R4, R15, R25, !PT ;  /* 0x000000190f047209 */ /* 0x000fe40007810000 */
[----:B------:R-:W-:Y:S01]  /*4e80*/  ISETP.LT.OR P2, PT, R3, 0x2, P2 ;  /* 0x000000020300780c */ /* 0x000fe20001741670 */
[----:B------:R-:W-:Y:S01]  /*4e90*/  ULDC UR10, c[0x0][0x988] ;  /* 0x00026200000a7ab9 */ /* 0x000fe20000000800 */
[----:B------:R-:W-:Y:S02]  /*4ea0*/  FMNMX.FTZ R4, R21, R4, !PT ;  /* 0x0000000415047209 */ /* 0x000fe40007810000 */
[----:B------:R-:W-:Y:S02]  /*4eb0*/  FSEL R27, R27, -INF , !P2 ;  /* 0xff8000001b1b7808 */ /* 0x000fe40005000000 */
[----:B------:R-:W-:-:S02]  /*4ec0*/  ISETP.NE.AND P2, PT, R20, RZ, PT ;  /* 0x000000ff1400720c */ /* 0x000fc40003f45270 */
[----:B------:R-:W-:Y:S02]  /*4ed0*/  FMNMX.FTZ R4, R29, R4, !PT ;  /* 0x000000041d047209 */ /* 0x000fe40007810000 */
[----:B------:R-:W-:Y:S02]  /*4ee0*/  ISETP.GT.AND P2, PT, R6, 0x9, !P2 ;  /* 0x000000090600780c */ /* 0x000fe40005744270 */
[----:B------:R-:W-:Y:S02]  /*4ef0*/  FMNMX.FTZ R4, R57, R4, !PT ;  /* 0x0000000439047209 */ /* 0x000fe40007810000 */
[----:B------:R-:W-:Y:S02]  /*4f00*/  ISETP.LT.OR P2, PT, R3, 0xa, P2 ;  /* 0x0000000a0300780c */ /* 0x000fe40001741670 */
[----:B------:R-:W-:Y:S02]  /*4f10*/  FMNMX.FTZ R4, R33, R4, !PT ;  /* 0x0000000421047209 */ /* 0x000fe40007810000 */
        /* <DEDUP_REMOVED lines=8> */
[----:B------:R-:W-:Y:S02]  /*4fa0*/  ISETP.NE.AND P2, PT, R32, RZ, PT ;  /* 0x000000ff2000720c */ /* 0x000fe40003f45270 */
[----:B------:R-:W-:Y:S02]  /*4fb0*/  FMNMX.FTZ R4, R41, R4, !PT ;  /* 0x0000000429047209 */ /* 0x000fe40007810000 */
[----:B------:R-:W-:Y:S02]  /*4fc0*/  ISETP.GT.AND P2, PT, R6, 0x11, !P2 ;  /* 0x000000110600780c */ /* 0x000fe40005744270 */
[----:B------:R-:W-:Y:S02]  /*4fd0*/  FMNMX.FTZ R4, R63, R4, !PT ;  /* 0x000000043f047209 */ /* 0x000fe40007810000 */
        /* <DEDUP_REMOVED lines=8> */
[----:B------:R-:W-:Y:S02]  /*5060*/  ISETP.GT.AND P3, PT, R6, 0x8, !P3 ;  /* 0x000000080600780c */ /* 0x000fe40005f64270 */
[----:B------:R-:W-:Y:S02]  /*5070*/  FSEL R38, R38, -INF , !P2 ;  /* 0xff80000026267808 */ /* 0x000fe40005000000 */
[----:B------:R-:W-:Y:S02]  /*5080*/  ISETP.NE.AND P2, PT, R36, RZ, PT ;  /* 0x000000ff2400720c */ /* 0x000fe40003f45270 */
[----:B------:R-:W-:Y:S02]  /*5090*/  FMNMX.FTZ R4, R67, R4, !PT ;  /* 0x0000000443047209 */ /* 0x000fe40007810000 */
[----:B------:R-:W-:-:S02]  /*50a0*/  ISETP.GT.AND P2, PT, R6, 0x19, !P2 ;  /* 0x000000190600780c */ /* 0x000fc40005744270 */
[C---:B------:R-:W-:Y:S02]  /*50b0*/  ISETP.LT.OR P3, PT, R3.reuse, 0x9, P3 ;  /* 0x000000090300780c */ /* 0x040fe40001f61670 */
[----:B------:R-:W-:Y:S02]  /*50c0*/  ISETP.LT.OR P2, PT, R3, 0x1a, P2 ;  /* 0x0000001a0300780c */ /* 0x000fe40001741670 */
[----:B------:R-:W-:Y:S02]  /*50d0*/  FMNMX.FTZ R10, R53, R4, !PT ;  /* 0x00000004350a7209 */ /* 0x000fe40007810000 */
[----:B------:R-:W-:Y:S02]  /*50e0*/  FSEL R39, R39, -INF , !P2 ;  /* 0xff80000027277808 */ /* 0x000fe40005000000 */
[----:B------:R-:W-:Y:S01]  /*50f0*/  ISETP.NE.AND P2, PT, R58, RZ, PT ;  /* 0x000000ff3a00720c */ /* 0x000fe20003f45270 */
[----:B------:R-:W0:Y:S01]  /*5100*/  SHFL.BFLY PT, R5, R10, 0x2, 0x1f ;  /* 0x0c401f000a057f89 */ /* 0x000e2200000e0000 */
[----:B------:R-:W-:-:S02]  /*5110*/  FSEL R30, R30, -INF , !P3 ;  /* 0xff8000001e1e7808 */ /* 0x000fc40005800000 */
[----:B------:R-:W-:Y:S02]  /*5120*/  ISETP.GT.AND P2, PT, R6, 0x20, !P2 ;  /* 0x000000200600780c */ /* 0x000fe40005744270 */
[----:B------:R-:W-:Y:S02]  /*5130*/  ISETP.NE.AND P3, PT, R60, RZ, PT ;  /* 0x000000ff3c00720c */ /* 0x000fe40003f65270 */
[----:B------:R-:W-:Y:S02]  /*5140*/  ISETP.LT.OR P2, PT, R3, 0x21, P2 ;  /* 0x000000210300780c */ /* 0x000fe40001741670 */
[----:B------:R-:W-:Y:S02]  /*5150*/  ISETP.NE.AND P6, PT, R9, RZ, PT ;  /* 0x000000ff0900720c */ /* 0x000fe40003fc5270 */
[----:B------:R-:W-:Y:S02]  /*5160*/  FSEL R42, R42, -INF , !P2 ;  /* 0xff8000002a2a7808 */ /* 0x000fe40005000000 */
[----:B------:R-:W-:-:S02]  /*5170*/  ISETP.NE.AND P2, PT, R40, RZ, PT ;  /* 0x000000ff2800720c */ /* 0x000fc40003f45270 */
[C---:B------:R-:W-:Y:S02]  /*5180*/  ISETP.GT.AND P4, PT, R6.reuse, 0x31, !P4 ;  /* 0x000000310600780c */ /* 0x040fe40006784270 */
[C---:B------:R-:W-:Y:S02]  /*5190*/  ISETP.GT.AND P2, PT, R6.reuse, 0x21, !P2 ;  /* 0x000000210600780c */ /* 0x040fe40005744270 */
[----:B------:R-:W-:Y:S02]  /*51a0*/  ISETP.GT.AND P5, PT, R6, 0x38, !P5 ;  /* 0x000000380600780c */ /* 0x000fe40006fa4270 */
[C---:B------:R-:W-:Y:S02]  /*51b0*/  ISETP.LT.OR P2, PT, R3.reuse, 0x22, P2 ;  /* 0x000000220300780c */ /* 0x040fe40001741670 */
[----:B------:R-:W-:Y:S02]  /*51c0*/  ISETP.LT.OR P4, PT, R3, 0x32, P4 ;  /* 0x000000320300780c */ /* 0x000fe40002781670 */
[----:B------:R-:W-:-:S02]  /*51d0*/  FSEL R43, R43, -INF , !P2 ;  /* 0xff8000002b2b7808 */ /* 0x000fc40005000000 */
[----:B------:R-:W-:Y:S02]  /*51e0*/  ISETP.GT.AND P2, PT, R6, 0x28, !P3 ;  /* 0x000000280600780c */ /* 0x000fe40005f44270 */
[----:B0-----:R-:W-:Y:S02]  /*51f0*/  FMNMX.FTZ R11, R10, R5, !PT ;  /* 0x000000050a0b7209 */ /* 0x001fe40007810000 */
[----:B------:R-:W-:Y:S02]  /*5200*/  ISETP.LT.OR P2, PT, R3, 0x29, P2 ;  /* 0x000000290300780c */ /* 0x000fe40001741670 */
[----:B------:R-:W-:Y:S01]  /*5210*/  ISETP.NE.AND P3, PT, R62, RZ, PT ;  /* 0x000000ff3e00720c */ /* 0x000fe20003f65270 */
[----:B------:R-:W0:Y:S01]  /*5220*/  SHFL.BFLY PT, R12, R11, 0x1, 0x1f ;  /* 0x0c201f000b0c7f89 */ /* 0x000e2200000e0000 */
[----:B------:R-:W-:Y:S02]  /*5230*/  FSEL R46, R46, -INF , !P2 ;  /* 0xff8000002e2e7808 */ /* 0x000fe40005000000 */
[----:B------:R-:W-:-:S02]  /*5240*/  ISETP.GT.AND P2, PT, R6, RZ, !P6 ;  /* 0x000000ff0600720c */ /* 0x000fc40007744270 */
[----:B------:R-:W-:Y:S02]  /*5250*/  ISETP.GT.AND P3, PT, R6, 0x30, !P3 ;  /* 0x000000300600780c */ /* 0x000fe40005f64270 */
[C---:B------:R-:W-:Y:S02]  /*5260*/  ISETP.LT.OR P2, PT, R3.reuse, 0x1, P2 ;  /* 0x000000010300780c */ /* 0x040fe40001741670 */
[----:B------:R-:W-:Y:S02]  /*5270*/  ISETP.LT.OR P3, PT, R3, 0x31, P3 ;  /* 0x000000310300780c */ /* 0x000fe40001f61670 */
[----:B------:R-:W-:Y:S02]  /*5280*/  FSEL R26, R26, -INF , !P2 ;  /* 0xff8000001a1a7808 */ /* 0x000fe40005000000 */
[----:B------:R-:W-:Y:S02]  /*5290*/  ISETP.NE.AND P2, PT, R44, RZ, PT ;  /* 0x000000ff2c00720c */ /* 0x000fe40003f45270 */
[----:B------:R-:W-:-:S02]  /*52a0*/  FMNMX.FTZ R5, R26, R27, !PT ;  /* 0x0000001b1a057209 */ /* 0x000fc40007810000 */
[----:B------:R-:W-:Y:S02]  /*52b0*/  ISETP.GT.AND P2, PT, R6, 0x29, !P2 ;  /* 0x000000290600780c */ /* 0x000fe40005744270 */
[----:B------:R-:W-:Y:S02]  /*52c0*/  FMNMX.FTZ R4, R30, R5, !PT ;  /* 0x000000051e047209 */ /* 0x000fe40007810000 */
[----:B------:R-:W-:Y:S02]  /*52d0*/  ISETP.LT.OR P2, PT, R3, 0x2a, P2 ;  /* 0x0000002a0300780c */ /* 0x000fe40001741670 */
[----:B------:R-:W-:Y:S02]  /*52e0*/  FMNMX.FTZ R5, R31, R4, !PT ;  /* 0x000000041f057209 */ /* 0x000fe40007810000 */
[----:B------:R-:W-:Y:S02]  /*52f0*/  FSEL R47, R47, -INF , !P2 ;  /* 0xff8000002f2f7808 */ /* 0x000fe40005000000 */
[----:B------:R-:W-:-:S02]  /*5300*/  FMNMX.FTZ R4, R34, R5, !PT ;  /* 0x0000000522047209 */ /* 0x000fc40007810000 */
[----:B0-----:R-:W-:Y:S02]  /*5310*/  FMNMX.FTZ R5, R11, R12, !PT ;  /* 0x0000000c0b057209 */ /* 0x001fe40007810000 */
[----:B------:R-:W-:Y:S02]  /*5320*/  FMNMX.FTZ R9, R35, R4, !PT ;  /* 0x0000000423097209 */ /* 0x000fe40007810000 */
[C---:B------:R-:W-:Y:S01]  /*5330*/  FSETP.NEU.FTZ.AND P2, PT, R5.reuse, -INF , PT ;  /* 0xff8000000500780b */ /* 0x040fe20003f5d000 */
[----:B------:R-:W-:Y:S01]  /*5340*/  FMUL.FTZ R10, R5, UR10 ;  /* 0x0000000a050a7c20 */ /* 0x000fe20008410000 */
[----:B------:R-:W-:Y:S02]  /*5350*/  FMNMX.FTZ R4, R38, R9, !PT ;  /* 0x0000000926047209 */ /* 0x000fe40007810000 */
[----:B------:R-:W-:Y:S02]  /*5360*/  ISETP.NE.AND P6, PT, R14, RZ, PT ;  /* 0x000000ff0e00720c */ /* 0x000fe40003fc5270 */
[----:B------:R-:W-:-:S02]  /*5370*/  FMNMX.FTZ R9, R39, R4, !PT ;  /* 0x0000000427097209 */ /* 0x000fc40007810000 */
[----:B------:R-:W-:Y:S02]  /*5380*/  FSEL R50, R50, -INF , !P3 ;  /* 0xff80000032327808 */ /* 0x000fe40005800000 */
[----:B------:R-:W-:Y:S02]  /*5390*/  FMNMX.FTZ R4, R42, R9, !PT ;  /* 0x000000092a047209 */ /* 0x000fe40007810000 */
[----:B------:R-:W-:Y:S02]  /*53a0*/  FSEL R10, R10, RZ, P2 ;  /* 0x000000ff0a0a7208 */ /* 0x000fe40001000000 */
[----:B------:R-:W-:Y:S02]  /*53b0*/  FMNMX.FTZ R9, R43, R4, !PT ;  /* 0x000000042b097209 */ /* 0x000fe40007810000 */
[----:B------:R-:W-:Y:S01]  /*53c0*/  ISETP.GT.AND P2, PT, R6, 0x39, !P6 ;  /* 0x000000390600780c */ /* 0x000fe20007744270 */
[--C-:B------:R-:W-:Y:S01]  /*53d0*/  FFMA.FTZ R6, R15, UR10, -R10.reuse ;  /* 0x0000000a0f067c23 */ /* 0x100fe2000801080a */
[----:B------:R-:W-:Y:S01]  /*53e0*/  FMNMX.FTZ R4, R46, R9, !PT ;  /* 0x000000092e047209 */ /* 0x000fe20007810000 */
[--C-:B------:R-:W-:Y:S01]  /*53f0*/  FFMA.FTZ R11, R25, UR10, -R10.reuse ;  /* 0x0000000a190b7c23 */ /* 0x100fe2000801080a */
[----:B------:R-:W-:Y:S01]  /*5400*/  ISETP.LT.OR P5, PT, R3, 0x39, P5 ;  /* 0x000000390300780c */ /* 0x000fe20002fa1670 */
[----:B------:R0:W-:Y:S01]  /*5410*/  MUFU.EX2 R152, R6 ;  /* 0x0000000600987308 */ /* 0x0001e20000000800 */
[----:B------:R-:W-:Y:S01]  /*5420*/  FMNMX.FTZ R9, R47, R4, !PT ;  /* 0x000000042f097209 */ /* 0x000fe20007810000 */
[--C-:B------:R-:W-:Y:S01]  /*5430*/  FFMA.FTZ R12, R57, UR10, -R10.reuse ;  /* 0x0000000a390c7c23 */ /* 0x100fe2000801080a */
[----:B------:R-:W-:Y:S01]  /*5440*/  FSEL R51, R51, -INF , !P4 ;  /* 0xff80000033337808 */ /* 0x000fe20006000000 */
[--C-:B------:R-:W-:Y:S01]  /*5450*/  FFMA.FTZ R13, R33, UR10, -R10.reuse ;  /* 0x0000000a210d7c23 */ /* 0x100fe2000801080a */
[----:B------:R-:W-:Y:S01]  /*5460*/  FMNMX.FTZ R4, R50, R9, !PT ;  /* 0x0000000932047209 */ /* 0x000fe20007810000 */
[--C-:B------:R-:W-:Y:S01]  /*5470*/  FFMA.FTZ R9, R29, UR10, -R10.reuse ;  /* 0x0000000a1d097c23 */ /* 0x100fe2000801080a */
[----:B------:R-:W-:Y:S01]  /*5480*/  ISETP.LT.OR P2, PT, R3, 0x3a, P2 ;  /* 0x0000003a0300780c */ /* 0x000fe20001741670 */
[----:B------:R-:W3:Y:S01]  /*5490*/  MUFU.EX2 R11, R11 ;  /* 0x0000000b000b7308 */ /* 0x000ee20000000800 */
[----:B------:R-:W-:Y:S01]  /*54a0*/  FSEL R54, R54, -INF , !P5 ;  /* 0xff80000036367808 */ /* 0x000fe20006800000 */
[--C-:B0-----:R-:W-:Y:S01]  /*54b0*/  FFMA.FTZ R6, R21, UR10, -R10.reuse ;  /* 0x0000000a15067c23 */ /* 0x101fe2000801080a */
[----:B------:R-:W-:Y:S01]  /*54c0*/  FMNMX.FTZ R3, R51, R4, !PT ;  /* 0x0000000433037209 */ /* 0x000fe20007810000 */
[--C-:B------:R-:W-:Y:S01]  /*54d0*/  FFMA.FTZ R14, R59, UR10, -R10.reuse ;  /* 0x0000000a3b0e7c23 */ /* 0x100fe2000801080a */
[----:B------:R-:W-:Y:S01]  /*54e0*/  FSEL R55, R55, -INF , !P2 ;  /* 0xff80000037377808 */ /* 0x000fe20005000000 */
[--C-:B------:R-:W-:Y:S01]  /*54f0*/  FFMA.FTZ R15, R37, UR10, -R10.reuse ;  /* 0x0000000a250f7c23 */ /* 0x100fe2000801080a */
[----:B------:R-:W-:Y:S01]  /*5500*/  FMNMX.FTZ R4, R54, R3, !PT ;  /* 0x0000000336047209 */ /* 0x000fe20007810000 */
[----:B------:R-:W0:Y:S01]  /*5510*/  MUFU.EX2 R154, R6 ;  /* 0x00000006009a7308 */ /* 0x000e220000000800 */
[--C-:B------:R-:W-:Y:S01]  /*5520*/  FFMA.FTZ R20, R61, UR10, -R10.reuse ;  /* 0x0000000a3d147c23 */ /* 0x100fe2000801080a */
[--C-:B------:R-:W-:Y:S01]  /*5530*/  FFMA.FTZ R24, R63, UR10, -R10.reuse ;  /* 0x0000000a3f187c23 */ /* 0x100fe2000801080a */
[----:B------:R-:W-:Y:S01]  /*5540*/  FMNMX.FTZ R4, R55, R4, !PT ;  /* 0x0000000437047209 */ /* 0x000fe20007810000 */
[--C-:B------:R-:W-:Y:S01]  /*5550*/  FFMA.FTZ R25, R45, UR10, -R10.reuse ;  /* 0x0000000a2d197c23 */ /* 0x100fe2000801080a */
[--C-:B------:R-:W-:Y:S01]  /*5560*/  FFMA.FTZ R28, R65, UR10, -R10.reuse ;  /* 0x0000000a411c7c23 */ /* 0x100fe2000801080a */
[----:B------:R-:W-:-:S02]  /*5570*/  FFMA.FTZ R29, R49, UR10, -R10 ;  /* 0x0000000a311d7c23 */ /* 0x000fc4000801080a */
[----:B------:R-:W4:Y:S01]  /*5580*/  SHFL.BFLY PT, R3, R4, 0x2, 0x1f ;  /* 0x0c401f0004037f89 */ /* 0x000f2200000e0000 */
[----:B------:R-:W5:Y:S01]  /*5590*/  MUFU.EX2 R9, R9 ;  /* 0x0000000900097308 */ /* 0x000f620000000800 */
[----:B---3--:R-:W-:Y:S01]  /*55a0*/  FADD.FTZ R33, R152, R11 ;  /* 0x0000000b98217221 */ /* 0x008fe20000010000 */
[----:B------:R-:W-:-:S06]  /*55b0*/  F2FP.F16.F32.PACK_AB R152, R11, R152 ;  /* 0x000000980b98723e */ /* 0x000fcc00000000ff */
[----:B------:R-:W3:Y:S01]  /*55c0*/  MUFU.EX2 R12, R12 ;  /* 0x0000000c000c7308 */ /* 0x000ee20000000800 */
[----:B0-----:R-:W-:-:S07]  /*55d0*/  FADD.FTZ R32, R154, R33 ;  /* 0x000000219a207221 */ /* 0x001fce0000010000 */
[----:B------:R-:W0:Y:S01]  /*55e0*/  MUFU.EX2 R13, R13 ;  /* 0x0000000d000d7308 */ /* 0x000e220000000800 */
[C---:B-----5:R-:W-:Y:S01]  /*55f0*/  FADD.FTZ R37, R9.reuse, R32 ;  /* 0x0000002009257221 */ /* 0x060fe20000010000 */
[----:B------:R-:W-:Y:S02]  /*5600*/  F2FP.F16.F32.PACK_AB R154, R9, R154 ;  /* 0x0000009a099a723e */ /* 0x000fe400000000ff */
[----:B----4-:R-:W-:Y:S01]  /*5610*/  FMNMX.FTZ R3, R4, R3, !PT ;  /* 0x0000000304037209 */ /* 0x010fe20007810000 */
[----:B------:R-:W-:-:S03]  /*5620*/  FFMA.FTZ R4, R41, UR10, -R10 ;  /* 0x0000000a29047c23 */ /* 0x000fc6000801080a */
[----:B------:R-:W4:Y:S01]  /*5630*/  MUFU.EX2 R14, R14 ;  /* 0x0000000e000e7308 */ /* 0x000f220000000800 */
[----:B---3--:R-:W-:Y:S01]  /*5640*/  FADD.FTZ R36, R12, R37 ;  /* 0x000000250c247221 */ /* 0x008fe20000010000 */
[----:B------:R-:W3:Y:S06]  /*5650*/  SHFL.BFLY PT, R6, R3, 0x1, 0x1f ;  /* 0x0c201f0003067f89 */ /* 0x000eec00000e0000 */
[----:B------:R5:W-:Y:S01]  /*5660*/  MUFU.EX2 R21, R4 ;  /* 0x0000000400157308 */ /* 0x000be20000000800 */
[C---:B0-----:R-:W-:Y:S01]  /*5670*/  FADD.FTZ R37, R13.reuse, R36 ;  /* 0x000000240d257221 */ /* 0x041fe20000010000 */
[----:B------:R-:W-:-:S06]  /*5680*/  F2FP.F16.F32.PACK_AB R156, R13, R12 ;  /* 0x0000000c0d9c723e */ /* 0x000fcc00000000ff */
[----:B------:R-:W0:Y:S01]  /*5690*/  MUFU.EX2 R15, R15 ;  /* 0x0000000f000f7308 */ /* 0x000e220000000800 */
[----:B----4-:R-:W-:-:S07]  /*56a0*/  FADD.FTZ R36, R14, R37 ;  /* 0x000000250e247221 */ /* 0x010fce0000010000 */
[----:B------:R-:W-:Y:S01]  /*56b0*/  MUFU.EX2 R20, R20 ;  /* 0x0000001400147308 */ /* 0x000fe20000000800 */
[----:B---3--:R-:W-:Y:S01]  /*56c0*/  FMNMX.FTZ R6, R3, R6, !PT ;  /* 0x0000000603067209 */ /* 0x008fe20007810000 */
[--C-:B------:R-:W-:Y:S01]  /*56d0*/  FFMA.FTZ R3, R67, UR10, -R10.reuse ;  /* 0x0000000a43037c23 */ /* 0x100fe2000801080a */
[----:B------:R-:W-:Y:S02]  /*56e0*/  FFMA.FTZ R10, R53, UR10, -R10 ;  /* 0x0000000a350a7c23 */ /* 0x000fe4000801080a */
[C---:B------:R-:W-:Y:S01]  /*56f0*/  FSETP.NEU.FTZ.AND P2, PT, R6.reuse, -INF , PT ;  /* 0xff8000000600780b */ /* 0x040fe20003f5d000 */
[----:B-----5:R-:W-:Y:S02]  /*5700*/  FMUL.FTZ R4, R6, UR10 ;  /* 0x0000000a06047c20 */ /* 0x020fe40008410000 */
[----:B------:R-:W-:Y:S01]  /*5710*/  MUFU.EX2 R24, R24 ;  /* 0x0000001800187308 */ /* 0x000fe20000000800 */
[----:B0-----:R-:W-:Y:S02]  /*5720*/  F2FP.F16.F32.PACK_AB R158, R15, R14 ;  /* 0x0000000e0f9e723e */ /* 0x001fe400000000ff */
[----:B------:R-:W-:-:S05]  /*5730*/  FSEL R4, R4, RZ, P2 ;  /* 0x000000ff04047208 */ /* 0x000fca0001000000 */
        /* <DEDUP_REMOVED lines=16> */
[----:B------:R-:W3:Y:S01]  /*5840*/  MUFU.EX2 R27, R27 ;  /* 0x0000001b001b7308 */ /* 0x000ee20000000800 */
[--C-:B------:R-:W-:Y:S01]  /*5850*/  FFMA.FTZ R54, R54, UR10, -R4.reuse ;  /* 0x0000000a36367c23 */ /* 0x100fe20008010804 */
[----:B------:R-:W-:Y:S01]  /*5860*/  FFMA.FTZ R4, R55, UR10, -R4 ;  /* 0x0000000a37047c23 */ /* 0x000fe20008010804 */
[----:B0-----:R-:W-:-:S02]  /*5870*/  F2FP.F16.F32.PACK_AB R162, R25, R24 ;  /* 0x0000001819a2723e */ /* 0x001fc400000000ff */
[----:B------:R-:W-:-:S03]  /*5880*/  F2FP.F16.F32.PACK_AB R160, R21, R20 ;  /* 0x0000001415a0723e */ /* 0x000fc600000000ff */
[----:B------:R-:W0:Y:S08]  /*5890*/  MUFU.EX2 R30, R30 ;  /* 0x0000001e001e7308 */ /* 0x000e300000000800 */
[----:B------:R-:W4:Y:S01]  /*58a0*/  MUFU.EX2 R31, R31 ;  /* 0x0000001f001f7308 */ /* 0x000f220000000800 */
[----:B---3--:R-:W-:Y:S01]  /*58b0*/  FADD.FTZ R33, R26, R27 ;  /* 0x0000001b1a217221 */ /* 0x008fe20000010000 */
[----:B------:R-:W-:-:S06]  /*58c0*/  F2FP.F16.F32.PACK_AB R153, R27, R26 ;  /* 0x0000001a1b99723e */ /* 0x000fcc00000000ff */
[----:B------:R-:W3:Y:S01]  /*58d0*/  MUFU.EX2 R34, R34 ;  /* 0x0000002200227308 */ /* 0x000ee20000000800 */
[----:B0-----:R-:W-:-:S07]  /*58e0*/  FADD.FTZ R32, R30, R33 ;  /* 0x000000211e207221 */ /* 0x001fce0000010000 */
[----:B------:R-:W0:Y:S01]  /*58f0*/  MUFU.EX2 R35, R35 ;  /* 0x0000002300237308 */ /* 0x000e220000000800 */
[C---:B----4-:R-:W-:Y:S01]  /*5900*/  FADD.FTZ R33, R31.reuse, R32 ;  /* 0x000000201f217221 */ /* 0x050fe20000010000 */
[----:B------:R-:W-:-:S05]  /*5910*/  F2FP.F16.F32.PACK_AB R155, R31, R30 ;  /* 0x0000001e1f9b723e */ /* 0x000fca00000000ff */
[----:B------:R4:W-:Y:S01]  /*5920*/  STSM.16.M88.4 [R18+0x26800], R152 ;  /* 0x0268009812007844 */ /* 0x0009e20000000200 */
[----:B------:R-:W5:Y:S01]  /*5930*/  MUFU.EX2 R38, R38 ;  /* 0x0000002600267308 */ /* 0x000f620000000800 */
[----:B---3--:R-:W-:Y:S01]  /*5940*/  FADD.FTZ R32, R34, R33 ;  /* 0x0000002122207221 */ /* 0x008fe20000010000 */
[----:B------:R-:W-:-:S06]  /*5950*/  FADD.FTZ R33, R15, R36 ;  /* 0x000000240f217221 */ /* 0x000fcc0000010000 */
[----:B------:R-:W3:Y:S01]  /*5960*/  MUFU.EX2 R39, R39 ;  /* 0x0000002700277308 */ /* 0x000ee20000000800 */
[C---:B0-----:R-:W-:Y:S01]  /*5970*/  FADD.FTZ R11, R35.reuse, R32 ;  /* 0x00000020230b7221 */ /* 0x041fe20000010000 */
[----:B------:R-:W-:Y:S01]  /*5980*/  FADD.FTZ R32, R20, R33 ;  /* 0x0000002114207221 */ /* 0x000fe20000010000 */
[----:B------:R-:W-:-:S03]  /*5990*/  F2FP.F16.F32.PACK_AB R157, R35, R34 ;  /* 0x00000022239d723e */ /* 0x000fc600000000ff */
[----:B------:R-:W-:Y:S02]  /*59a0*/  FADD.FTZ R13, R21, R32 ;  /* 0x00000020150d7221 */ /* 0x000fe40000010000 */
[----:B------:R-:W0:Y:S01]  /*59b0*/  MUFU.EX2 R42, R42 ;  /* 0x0000002a002a7308 */ /* 0x000e220000000800 */
[----:B-----5:R-:W-:-:S07]  /*59c0*/  FADD.FTZ R12, R38, R11 ;  /* 0x0000000b260c7221 */ /* 0x020fce0000010000 */
[----:B------:R-:W5:Y:S01]  /*59d0*/  MUFU.EX2 R43, R43 ;  /* 0x0000002b002b7308 */ /* 0x000f620000000800 */
[C---:B---3--:R-:W-:Y:S01]  /*59e0*/  FADD.FTZ R11, R39.reuse, R12 ;  /* 0x0000000c270b7221 */ /* 0x048fe20000010000 */
[----:B------:R-:W-:-:S05]  /*59f0*/  F2FP.F16.F32.PACK_AB R159, R39, R38 ;  /* 0x00000026279f723e */ /* 0x000fca00000000ff */
[----:B------:R4:W-:Y:S01]  /*5a00*/  STSM.16.M88.4 [R19], R156 ;  /* 0x0000009c13007844 */ /* 0x0009e20000000200 */
[----:B------:R-:W3:Y:S01]  /*5a10*/  MUFU.EX2 R46, R46 ;  /* 0x0000002e002e7308 */ /* 0x000ee20000000800 */
[----:B0-----:R-:W-:-:S07]  /*5a20*/  FADD.FTZ R12, R42, R11 ;  /* 0x0000000b2a0c7221 */ /* 0x001fce0000010000 */
[----:B------:R-:W0:Y:S01]  /*5a30*/  MUFU.EX2 R47, R47 ;  /* 0x0000002f002f7308 */ /* 0x000e220000000800 */
[C---:B-----5:R-:W-:Y:S01]  /*5a40*/  FADD.FTZ R11, R43.reuse, R12 ;  /* 0x0000000c2b0b7221 */ /* 0x060fe20000010000 */
[----:B------:R-:W-:-:S06]  /*5a50*/  F2FP.F16.F32.PACK_AB R161, R43, R42 ;  /* 0x0000002a2ba1723e */ /* 0x000fcc00000000ff */
[----:B------:R-:W-:Y:S01]  /*5a60*/  MUFU.EX2 R28, R28 ;  /* 0x0000001c001c7308 */ /* 0x000fe20000000800 */
[----:B---3--:R-:W-:-:S07]  /*5a70*/  FADD.FTZ R12, R46, R11 ;  /* 0x0000000b2e0c7221 */ /* 0x008fce0000010000 */
[----:B------:R-:W3:Y:S01]  /*5a80*/  MUFU.EX2 R29, R29 ;  /* 0x0000001d001d7308 */ /* 0x000ee20000000800 */
[C---:B0-----:R-:W-:Y:S01]  /*5a90*/  F2FP.F16.F32.PACK_AB R163, R47.reuse, R46 ;  /* 0x0000002e2fa3723e */ /* 0x041fe200000000ff */
[----:B------:R-:W-:-:S04]  /*5aa0*/  FADD.FTZ R47, R47, R12 ;  /* 0x0000000c2f2f7221 */ /* 0x000fc80000010000 */
[----:B------:R4:W-:Y:S02]  /*5ab0*/  STSM.16.M88.4 [R23], R160 ;  /* 0x000000a017007844 */ /* 0x0009e40000000200 */
[----:B------:R-:W-:Y:S08]  /*5ac0*/  MUFU.EX2 R50, R50 ;  /* 0x0000003200327308 */ /* 0x000ff00000000800 */
[----:B------:R-:W0:Y:S01]  /*5ad0*/  MUFU.EX2 R51, R51 ;  /* 0x0000003300337308 */ /* 0x000e220000000800 */
[----:B---3--:R-:W-:-:S07]  /*5ae0*/  F2FP.F16.F32.PACK_AB R164, R29, R28 ;  /* 0x0000001c1da4723e */ /* 0x008fce00000000ff */
[----:B------:R-:W-:Y:S08]  /*5af0*/  MUFU.EX2 R3, R3 ;  /* 0x0000000300037308 */ /* 0x000ff00000000800 */
[----:B------:R-:W3:Y:S01]  /*5b00*/  MUFU.EX2 R10, R10 ;  /* 0x0000000a000a7308 */ /* 0x000ee20000000800 */
[----:B0-----:R-:W-:Y:S01]  /*5b10*/  F2FP.F16.F32.PACK_AB R165, R51, R50 ;  /* 0x0000003233a5723e */ /* 0x001fe200000000ff */
[----:B------:R-:W-:-:S04]  /*5b20*/  FADD.FTZ R50, R50, R47 ;  /* 0x0000002f32327221 */ /* 0x000fc80000010000 */
[----:B------:R-:W-:Y:S02]  /*5b30*/  FADD.FTZ R51, R51, R50 ;  /* 0x0000003233337221 */ /* 0x000fe40000010000 */
[----:B------:R-:W0:Y:S08]  /*5b40*/  MUFU.EX2 R54, R54 ;  /* 0x0000003600367308 */ /* 0x000e300000000800 */
[----:B------:R5:W1:Y:S01]  /*5b50*/  MUFU.EX2 R9, R4 ;  /* 0x0000000400097308 */ /* 0x000a620000000800 */
[----:B---3--:R-:W-:Y:S01]  /*5b60*/  F2FP.F16.F32.PACK_AB R166, R10, R3 ;  /* 0x000000030aa6723e */ /* 0x008fe200000000ff */
[----:B-----5:R-:W-:-:S04]  /*5b70*/  FADD.FTZ R4, R24, R13 ;  /* 0x0000000d18047221 */ /* 0x020fc80000010000 */
[----:B------:R-:W-:Y:S01]  /*5b80*/  FADD.FTZ R25, R25, R4 ;  /* 0x0000000419197221 */ /* 0x000fe20000010000 */
[----:B0-----:R-:W-:-:S03]  /*5b90*/  FADD.FTZ R4, R54, R51 ;  /* 0x0000003336047221 */ /* 0x001fc60000010000 */
[----:B------:R-:W-:Y:S01]  /*5ba0*/  FADD.FTZ R28, R28, R25 ;  /* 0x000000191c1c7221 */ /* 0x000fe20000010000 */
[C---:B-1----:R-:W-:Y:S01]  /*5bb0*/  F2FP.F16.F32.PACK_AB R167, R9.reuse, R54 ;  /* 0x0000003609a7723e */ /* 0x042fe200000000ff */
[----:B------:R-:W-:Y:S02]  /*5bc0*/  FADD.FTZ R4, R9, R4 ;  /* 0x0000000409047221 */ /* 0x000fe40000010000 */
[----:B------:R-:W-:Y:S02]  /*5bd0*/  FADD.FTZ R28, R29, R28 ;  /* 0x0000001c1d1c7221 */ /* 0x000fe40000010000 */
[----:B------:R4:W-:Y:S02]  /*5be0*/  STSM.16.M88.4 [R22], R164 ;  /* 0x000000a416007844 */ /* 0x0009e40000000200 */
[----:B------:R-:W-:-:S04]  /*5bf0*/  FADD.FTZ R3, R3, R28 ;  /* 0x0000001c03037221 */ /* 0x000fc80000010000 */
[----:B------:R-:W-:Y:S01]  /*5c00*/  FADD.FTZ R3, R10, R3 ;  /* 0x000000030a037221 */ /* 0x000fe20000010000 */
[----:B------:R-:W-:Y:S06]  /*5c10*/  @!P0 BRA `(.L_x_2328) ;  /* 0x0000000000048947 */ /* 0x000fec0003800000 */
[----:B------:R-:W-:Y:S01]  /*5c20*/  BPT.TRAP 0x1 ;  /* 0x000000040000795c */ /* 0x000fe20000300000 */
.L_x_2328:
[----:B------:R0:W1:Y:S01]  /*5c30*/  SYNCS.PHASECHK.TRANS64.TRYWAIT P2, [R7+URZ+0x28c50], R8 ;  /* 0x028c5008070075a7 */ /* 0x000062000804017f */
[----:B------:R-:W-:Y:S05]  /*5c40*/  @!P0 BRA `(.L_x_2329) ;  /* 0x0000000000048947 */ /* 0x000fea0003800000 */
[----:B------:R-:W-:Y:S01]  /*5c50*/  BPT.TRAP 0x1 ;  /* 0x000000040000795c */ /* 0x000fe20000300000 */
.L_x_2329:
[----:B-1----:R-:W-:Y:S05]  /*5c60*/  @P2 BRA `(.L_x_2330) ;  /* 0x0000000000082947 */ /* 0x002fea0003800000 */
[----:B------:R-:W1:Y:S02]  /*5c70*/  SYNCS.PHASECHK.TRANS64.TRYWAIT P2, [R7+URZ+0x28c50], R8 ;  /* 0x028c5008070075a7 */ /* 0x000e64000804017f */
[----:B-1----:R-:W-:Y:S05]  /*5c80*/  @!P2 BRA `(.L_x_2331) ;  /* 0x000001140028a947 */ /* 0x002fea0003800000 */
.L_x_2330:
[----:B------:R-:W-:Y:S01]  /*5c90*/  ULEA UR18, UR37, UR50, 0xc ;  /* 0x0000003225127291 */ /* 0x000fe2000f8e603f */
[----:B------:R-:W-:Y:S01]  /*5ca0*/  WARPGROUP.ARRIVE ;  /* 0x00000000000079c5 */ /* 0x000fe20000000000 */
[----:B------:R-:W-:Y:S01]  /*5cb0*/  UMOV UR7, 0x40000040 ;  /* 0x4000004000077882 */ /* 0x000fe20000000000 */
[----:B------:R-:W-:Y:S01]  /*5cc0*/  PLOP3.LUT P2, PT, PT, PT, UP1, 0x40, 0x0 ;  /* 0x000000000000781c */ /* 0x000fe20003f4e818 */
[----:B------:R-:W-:Y:S01]  /*5cd0*/  @UP0 ULDC UR19, c[0x0][0x450] ;  /* 0x0001140000130ab9 */ /* 0x000fe20000000800 */
[----:B012---:R-:W-:Y:S02]  /*5ce0*/  @!P1 VIADD R7, R7, 0x28c60 ;  /* 0x00028c6007079836 */ /* 0x007fe40000000000 */
        /* <DEDUP_REMOVED lines=16> */
[----:B------:R-:W-:Y:S02]  /*5df0*/  UMOV UR7, 0x40000040 ;  /* 0x4000004000077882 */ /* 0x000fe40000000000 */
[----:B------:R-:W-:Y:S01]  /*5e00*/  UMOV UR18, UR42 ;  /* 0x0000002a00127c82 */ /* 0x000fe20008000000 */
[----:B------:R-:W-:Y:S02]  /*5e10*/  WARPGROUP.DEPBAR.LE gsb0, 0x0 ;  /* 0x00008000000079c5 */ /* 0x000fe40000010000 */
[----:B------:R-:W-:-:S15]  /*5e20*/  WARPGROUP.ARRIVE ;  /* 0x00000000000079c5 */ /* 0x000fde0000000000 */
[----:B------:R-:W-:-:S06]  /*5e30*/  NOP ;  /* 0x0000000000007918 */ /* 0x000fcc0000000000 */
[----:B------:R-:W-:Y:S01]  /*5e40*/  HGMMA.64x256x16.F32 R24, R164, gdesc[UR4].tnspB, R24, gsb0 ;  /* 0x43e00004a4187df0 */ /* 0x000fe20008000818 */
[----:B------:R-:W-:Y:S02]  /*5e50*/  @UP0 ULDC UR6, c[0x0][0x44c] ;  /* 0x0001130000060ab9 */ /* 0x000fe40000000800 */
[----:B------:R-:W-:-:S04]  /*5e60*/  UIMAD.WIDE.U32 UR6, UR42, UR6, URZ ;  /* 0x000000062a0672a5 */ /* 0x000fc8000f8e003f */
[----:B------:R-:W-:-:S04]  /*5e70*/  @UP0 USHF.R.U32.HI UR18, URZ, UR19, UR7 ;  /* 0x000000133f120299 */ /* 0x000fc80008011607 */
[----:B------:R-:W-:-:S04]  /*5e80*/  UIADD3 UR6, UR18, UR49, -UR51 ;  /* 0x0000003112067290 */ /* 0x000fc8000fffe833 */
[----:B------:R-:W-:Y:S01]  /*5e90*/  UIADD3 UR14, UR6, UR14, URZ ;  /* 0x0000000e060e7290 */ /* 0x000fe2000fffe03f */
        /* <DEDUP_REMOVED lines=10> */
[----:B0-----:R-:W-:Y:S01]  /*5f40*/  VIADD R7, R168, 0xfffffffe ;  /* 0xfffffffea8077836 */ /* 0x001fe20000000000 */
[----:B------:R-:W-:Y:S06]  /*5f50*/  @P2 BRA `(.L_x_2332) ;  /* 0x0000000000442947 */ /* 0x000fec0003800000 */
        /* <DEDUP_REMOVED lines=10> */
.L_x_2333:
[----:B------:R-:W-:-:S11]  /*6000*/  UISETP.NE.AND UP2, UPT, UR15, 0x1, UPT ;  /* 0x000000010f00788c */ /* 0x000fd6000bf45270 */
[----:B------:R-:W-:Y:S02]  /*6010*/  @UP2 ULDC.64 UR20, c[0x0][0x9e8] ;  /* 0x00027a0000142ab9 */ /* 0x000fe40000000a00 */
[----:B------:R-:W-:-:S04]  /*6020*/  UIMAD.WIDE.U32 UR6, UR18, UR20, URZ ;  /* 0x00000014120672a5 */ /* 0x000fc8000f8e003f */
[----:B------:R-:W-:-:S12]  /*6030*/  @UP2 USHF.R.U32.HI UR18, URZ, UR21, UR7 ;  /* 0x000000153f122299 */ /* 0x000fd80008011607 */
.L_x_2334:
[----:B------:R-:W-:-:S04]  /*6040*/  UIMAD UR15, UR18, UR15, UR15 ;  /* 0x0000000f120f72a4 */ /* 0x000fc8000f8e020f */
[----:B------:R-:W-:-:S04]  /*6050*/  UISETP.LT.AND UP2, UPT, UR14, UR15, UPT ;  /* 0x0000000f0e00728c */ /* 0x000fc8000bf41270 */
[----:B------:R-:W-:-:S12]  /*6060*/  USEL UR14, UR14, UR15, UP2 ;  /* 0x0000000f0e0e7287 */ /* 0x000fd80009000000 */
.L_x_2332:
[----:B------:R-:W-:Y:S01]  /*6070*/  USHF.R.S32.HI UR6, URZ, 0x1f, UR14 ;  /* 0x0000001f3f067899 */ /* 0x000fe2000801140e */
[----:B------:R-:W-:Y:S01]  /*6080*/  ULDC UR24, c[0x0][0x9e4] ;  /* 0x0002790000187ab9 */ /* 0x000fe20000000800 */
[----:B------:R-:W-:Y:S02]  /*6090*/  ULDC UR21, c[0x0][0x9dc] ;  /* 0x0002770000157ab9 */ /* 0x000fe40000000800 */
[----:B------:R-:W-:Y:S01]  /*60a0*/  ULEA.HI UR6, UR6, UR14, URZ, 0x6 ;  /* 0x0000000e06067291 */ /* 0x000fe2000f8f303f */
[----:B------:R-:W-:Y:S01]  /*60b0*/  ULDC UR22, c[0x0][0x988] ;  /* 0x0002620000167ab9 */ /* 0x000fe20000000800 */
[----:B------:R-:W-:Y:S02]  /*60c0*/  ULDC UR25, c[0x0][0x9e0] ;  /* 0x0002780000197ab9 */ /* 0x000fe40000000800 */
[----:B------:R-:W-:-:S04]  /*60d0*/  USHF.R.S32.HI UR6, URZ, 0x6, UR6 ;  /* 0x000000063f067899 */ /* 0x000fc80008011406 */
[----:B------:R-:W-:-:S04]  /*60e0*/  UISETP.LT.AND UP2, UPT, UR48, UR6, UPT ;  /* 0x000000063000728c */ /* 0x000fc8000bf41270 */
[----:B------:R-:W-:-:S06]  /*60f0*/  USEL UR20, UR48, UR6, !UP2 ;  /* 0x0000000630147287 */ /* 0x000fcc000d000000 */
[----:B------:R-:W-:-:S13]  /*6100*/  ISETP.GE.AND P2, PT, R7, UR20, PT ;  /* 0x0000001407007c0c */ /* 0x000fda000bf46270 */
[----:B------:R-:W-:Y:S05]  /*6110*/  @!P2 BRA `(.L_x_2335) ;  /* 0x0000002000e0a947 */ /* 0x000fea0003800000 */
.L_x_2352:
[----:B------:R-:W-:-:S04]  /*6120*/  UIADD3 UR23, UR37, 0x1, URZ ;  /* 0x0000000125177890 */ /* 0x000fc8000fffe03f */
[----:B------:R-:W-:-:S04]  /*6130*/  UISETP.NE.AND UP2, UPT, UR23, 0x2, UPT ;  /* 0x000000021700788c */ /* 0x000fc8000bf45270 */
[----:B------:R-:W-:Y:S02]  /*6140*/  USEL UR6, URZ, 0x1, UP2 ;  /* 0x000000013f067887 */ /* 0x000fe40009000000 */
[----:B------:R-:W-:Y:S02]  /*6150*/  USEL UR23, UR23, URZ, UP2 ;  /* 0x0000003f17177287 */ /* 0x000fe40009000000 */
[----:B------:R-:W-:Y:S01]  /*6160*/  ULOP3.LUT UR38, UR38, UR6, URZ, 0x3c, !UPT ;  /* 0x0000000626267292 */ /* 0x000fe2000f8e3c3f */
[----:B012---:R-:W-:Y:S11]  /*6170*/  @!P0 BRA `(.L_x_2336) ;  /* 0x0000000000048947 */ /* 0x007ff60003800000 */
[----:B------:R-:W-:Y:S01]  /*6180*/  BPT.TRAP 0x1 ;  /* 0x000000040000795c */ /* 0x000fe20000300000 */
.L_x_2336:
[----:B------:R-:W-:Y:S01]  /*6190*/  ULEA UR26, UR23, UR46, 0x3 ;  /* 0x0000002e171a7291 */ /* 0x000fe2000f8e183f */
[----:B------:R-:W-:-:S05]  /*61a0*/  IMAD.U32 R11, RZ, RZ, UR38 ;  /* 0x00000026ff0b7e24 */ /* 0x000fca000f8e00ff */
[----:B------:R-:W-:-:S04]  /*61b0*/  SHF.L.U32 R11, R11, 0x1f, RZ ;  /* 0x0000001f0b0b7819 */ /* 0x000fc800000006ff */
[----:B------:R0:W1:Y:S01]  /*61c0*/  SYNCS.PHASECHK.TRANS64.TRYWAIT P2, [UR26+0x28c30], R11 ;  /* 0x028c300bff0075a7 */ /* 0x000062000804015a */
[----:B------:R-:W-:Y:S05]  /*61d0*/  @!P0 BRA `(.L_x_2337) ;  /* 0x0000000000048947 */ /* 0x000fea0003800000 */
[----:B------:R-:W-:Y:S01]  /*61e0*/  BPT.TRAP 0x1 ;  /* 0x000000040000795c */ /* 0x000fe20000300000 */
.L_x_2337:
[----:B-1----:R-:W-:Y:S05]  /*61f0*/  @P2 BRA `(.L_x_2338) ;  /* 0x0000000000082947 */ /* 0x002fea0003800000 */
[----:B------:R-:W1:Y:S02]  /*6200*/  SYNCS.PHASECHK.TRANS64.TRYWAIT P2, [UR26+0x28c30], R11 ;  /* 0x028c300bff0075a7 */ /* 0x000e64000804015a */
[----:B-1----:R-:W-:Y:S05]  /*6210*/  @!P2 BRA `(.L_x_2339) ;  /* 0x0000010c00d8a947 */ /* 0x002fea0003800000 */
.L_x_2338:
[----:B------:R-:W-:Y:S01]  /*6220*/  R2UR UR18, R0 ;  /* 0x00000000001272ca */ /* 0x000fe200000e0000 */
[----:B----4-:R-:W-:Y:S01]  /*6230*/  WARPGROUP.ARRIVE ;  /* 0x00000000000079c5 */ /* 0x010fe20000000000 */
[----:B------:R-:W-:Y:S01]  /*6240*/  UMOV UR19, 0x40000040 ;  /* 0x4000004000137882 */ /* 0x000fe20000000000 */
[----:B------:R-:W-:Y:S01]  /*6250*/  UMOV UR7, 0x40000040 ;  /* 0x4000004000077882 */ /* 0x000fe20000000000 */
[----:B------:R-:W-:Y:S01]  /*6260*/  UMOV UR11, 0x40000040 ;  /* 0x40000040000b7882 */ /* 0x000fe20000000000 */
[----:B------:R-:W-:Y:S01]  /*6270*/  UMOV UR15, 0x40000040 ;  /* 0x40000040000f7882 */ /* 0x000fe20000000000 */
[----:B------:R-:W-:Y:S01]  /*6280*/  PLOP3.LUT P2, PT, PT, PT, UP0, 0x80, 0x0 ;  /* 0x000000000000781c */ /* 0x000fe20003f4f008 */
[----:B------:R-:W-:Y:S01]  /*6290*/  VIADD R12, R185, UR42 ;  /* 0x0000002ab90c7c36 */ /* 0x000fe20008000000 */
[----:B------:R-:W-:Y:S01]  /*62a0*/  PLOP3.LUT P3, PT, PT, PT, UP0, 0x80, 0x0 ;  /* 0x000000000000781c */ /* 0x000fe20003f6f008 */
[----:B------:R-:W-:Y:S02]  /*62b0*/  IMAD.U32 R10, RZ, RZ, UR26 ;  /* 0x0000001aff0a7e24 */ /* 0x000fe4000f8e00ff */
[----:B------:R-:W-:-:S02]  /*62c0*/  IMAD.SHL.U32 R13, R7, 0x40, RZ ;  /* 0x00000040070d7824 */ /* 0x000fc400078e00ff */
[----:B------:R-:W-:Y:S01]  /*62d0*/  ULEA UR18, UR23, UR18, 0x9 ;  /* 0x0000001217127291 */ /* 0x000fe2000f8e483f */
[----:B------:R-:W-:-:S03]  /*62e0*/  IMAD.U32 R9, RZ, RZ, UR51 ;  /* 0x00000033ff097e24 */ /* 0x000fc6000f8e00ff */
[----:B------:R-:W-:Y:S02]  /*62f0*/  UIADD3 UR6, UR18, 0x2, URZ ;  /* 0x0000000212067890 */ /* 0x000fe4000fffe03f */
[----:B------:R-:W-:Y:S02]  /*6300*/  UIADD3 UR10, UR18, 0x4, URZ ;  /* 0x00000004120a7890 */ /* 0x000fe4000fffe03f */
[----:B------:R-:W-:Y:S02]  /*6310*/  UIADD3 UR14, UR18, 0x6, URZ ;  /* 0x00000006120e7890 */ /* 0x000fe4000fffe03f */
[----:B------:R-:W-:Y:S03]  /*6320*/  HGMMA.64x64x16.F32 R152, gdesc[UR16], RZ, !UPT, gsb0 ;  /* 0x00e00000109879f0 */ /* 0x000fe6000c0008ff */
[----:B------:R-:W-:Y:S02]  /*6330*/  WARPGROUP.DEPBAR.LE gsb0, 0x0 ;  /* 0x00008000000079c5 */ /* 0x000fe40000010000 */
[----:B------:R-:W-:-:S06]  /*6340*/  WARPGROUP.ARRIVE ;  /* 0x00000000000079c5 */ /* 0x000fcc0000000000 */
[----:B------:R-:W-:Y:S01]  /*6350*/  HGMMA.64x64x16.F32 R152, gdesc[UR4], R152, gsb0 ;  /* 0x00e00000049879f0 */ /* 0x000fe20008000898 */
[----:B------:R-:W-:Y:S02]  /*6360*/  @UP0 ULDC UR6, c[0x0][0x44c] ;  /* 0x0001130000060ab9 */ /* 0x000fe40000000800 */
[----:B-1----:R-:W-:Y:S01]  /*6370*/  @P2 IMAD.HI.U32 R8, R12, UR6, RZ ;  /* 0x000000060c082c27 */ /* 0x002fe2000f8e00ff */
[----:B------:R-:W-:Y:S01]  /*6380*/  @UP0 ULDC UR6, c[0x0][0x450] ;  /* 0x0001140000060ab9 */ /* 0x000fe20000000800 */
[----:B------:R-:W-:-:S03]  /*6390*/  PLOP3.LUT P2, PT, PT, PT, UP1, 0x40, 0x0 ;  /* 0x000000000000781c */ /* 0x000fc60003f4e818 */
[----:B------:R-:W-:Y:S01]  /*63a0*/  @P3 SHF.R.U32.HI R12, RZ, UR6, R8 ;  /* 0x00000006ff0c3c19 */ /* 0x000fe20008011608 */
[----:B------:R-:W-:-:S04]  /*63b0*/  @!P1 VIADD R8, R10, 0x28c40 ;  /* 0x00028c400a089836 */ /* 0x000fc80000000000 */
[----:B------:R-:W1:Y:S01]  /*63c0*/  SHFL.IDX PT, R20, R12, RZ, 0x1c1f ;  /* 0x001c1fff0c147589 */ /* 0x000e6200000e0000 */
[----:B------:R-:W-:Y:S01]  /*63d0*/  @!P1 PRMT R8, RZ, 0x654, R8 ;  /* 0x00000654ff089816 */ /* 0x000fe20000000008 */
[----:B------:R-:W-:Y:S02]  /*63e0*/  WARPGROUP.DEPBAR.LE gsb0, 0x0 ;  /* 0x00008000000079c5 */ /* 0x000fe40000010000 */
[----:B------:R-:W-:-:S06]  /*63f0*/  WARPGROUP.ARRIVE ;  /* 0x00000000000079c5 */ /* 0x000fcc0000000000 */
[----:B------:R-:W-:Y:S01]  /*6400*/  HGMMA.64x64x16.F32 R152, gdesc[UR8], R152, gsb0 ;  /* 0x00e00000089879f0 */ /* 0x000fe20008000898 */
[----:B------:R-:W-:Y:S02]  /*6410*/  UMOV UR11, UR21 ;  /* 0x00000015000b7c82 */ /* 0x000fe40008000000 */
[----:B------:R-:W-:Y:S01]  /*6420*/  ULOP3.LUT UR6, URZ, UR11, URZ, 0x33, !UPT ;  /* 0x0000000b3f067292 */ /* 0x000fe2000f8e333f */
[----:B------:R-:W-:Y:S02]  /*6430*/  WARPGROUP.DEPBAR.LE gsb0, 0x0 ;  /* 0x00008000000079c5 */ /* 0x000fe40000010000 */
[----:B------:R-:W-:-:S06]  /*6440*/  WARPGROUP.ARRIVE ;  /* 0x00000000000079c5 */ /* 0x000fcc0000000000 */
[----:B------:R-:W-:Y:S03]  /*6450*/  HGMMA.64x64x16.F32 R152, gdesc[UR12], R152, gsb0 ;  /* 0x00e000000c9879f0 */ /* 0x000fe60008000898 */
[----:B------:R-:W-:Y:S02]  /*6460*/  WARPGROUP.DEPBAR.LE gsb0, 0x0 ;  /* 0x00008000000079c5 */ /* 0x000fe40000010000 */
[----:B------:R2:W-:Y:S02]  /*6470*/  @!P1 SYNCS.ARRIVE.TRANS64.RED.A1T0 RZ, [R8+URZ], RZ ;  /* 0x000000ff08ff99a7 */ /* 0x0005e4000810043f */
[----:B--2---:R-:W-:-:S04]  /*6480*/  IADD3 R8, -R2, 0x1, -R13 ;  /* 0x0000000102087810 */ /* 0x004fc80007ffe90d */
[----:B------:R-:W-:-:S05]  /*6490*/  IADD3 R8, -R9, UR49, R8 ;  /* 0x0000003109087c10 */ /* 0x000fca000fffe108 */
[C---:B------:R-:W-:Y:S02]  /*64a0*/  VIADD R205, R8.reuse, UR25 ;  /* 0x0000001908cd7c36 */ /* 0x040fe40008000000 */
[----:B------:R-:W-:Y:S02]  /*64b0*/  VIADD R207, R8, UR6 ;  /* 0x0000000608cf7c36 */ /* 0x000fe40008000000 */
[C---:B-1----:R-:W-:Y:S02]  /*64c0*/  IMAD.IADD R14, R20.reuse, 0x1, R205 ;  /* 0x00000001140e7824 */ /* 0x042fe400078e02cd */
[----:B------:R-:W-:Y:S01]  /*64d0*/  IMAD.IADD R15, R20, 0x1, R207 ;  /* 0x00000001140f7824 */ /* 0x000fe200078e02cf */
[----:B------:R-:W-:Y:S06]  /*64e0*/  @P2 BRA `(.L_x_2340) ;  /* 0x00000000005c2947 */ /* 0x000fec0003800000 */
[----:B------:R-:W-:Y:S01]  /*64f0*/  IMAD.U32 R9, RZ, RZ, UR51 ;  /* 0x00000033ff097e24 */ /* 0x000fe2000f8e00ff */
[----:B------:R-:W-:Y:S04]  /*6500*/  BSSY B0, `(.L_x_2341) ;  /* 0x0000011000007945 */ /* 0x000fe80003800000 */
[----:B------:R-:W-:-:S04]  /*6510*/  IADD3 R20, -R9, UR49, R20 ;  /* 0x0000003109147c10 */ /* 0x000fc8000fffe114 */
        /* <DEDUP_REMOVED lines=10> */
.L_x_2342:
[----:B------:R-:W-:-:S05]  /*65c0*/  IMAD.U32 R206, RZ, RZ, UR24 ;  /* 0x00000018ffce7e24 */ /* 0x000fca000f8e00ff */
[----:B------:R-:W-:-:S13]  /*65d0*/  ISETP.NE.AND P2, PT, R206, 0x1, PT ;  /* 0x00000001ce00780c */ /* 0x000fda0003f45270 */
[----:B------:R-:W1:Y:S02]  /*65e0*/  @P2 LDC.64 R8, c[0x0][0x9e8] ;  /* 0x00027a00ff082b82 */ /* 0x000e640000000a00 */
[----:B-1----:R-:W-:-:S05]  /*65f0*/  @P2 IMAD.HI.U32 R8, R20, R8, RZ ;  /* 0x0000000814082227 */ /* 0x002fca00078e00ff */
[----:B------:R-:W-:-:S07]  /*6600*/  @P2 SHF.R.U32.HI R20, RZ, R9, R8 ;  /* 0x00000009ff142219 */ /* 0x000fce0000011608 */
.L_x_2343:
[----:B------:R-:W-:Y:S05]  /*6610*/  BSYNC B0 ;  /* 0x0000000000007941 */ /* 0x000fea0003800000 */
.L_x_2341:
[----:B------:R-:W-:-:S04]  /*6620*/  IMAD R9, R20, R206, -R13 ;  /* 0x000000ce14097224 */ /* 0x000fc800078e0a0d */
[----:B------:R-:W-:-:S05]  /*6630*/  IMAD.IADD R9, R9, 0x1, -R2 ;  /* 0x0000000109097824 */ /* 0x000fca00078e0a02 */
[----:B------:R-:W-:Y:S02]  /*6640*/  VIADDMNMX R14, R9, R206, R14, PT ;  /* 0x000000ce090e7246 */ /* 0x000fe4000380010e */
[----:B------:R-:W-:-:S07]  /*6650*/  VIMNMX R15, R15, R9, !PT ;  /* 0x000000090f0f7248 */ /* 0x000fce0007fe0100 */
.L_x_2340:
[----:B------:R-:W-:Y:S01]  /*6660*/  ISETP.GT.AND P2, PT, R7, -0x1, PT ;  /* 0xffffffff0700780c */ /* 0x000fe20003f44270 */
[----:B------:R-:W1:Y:S03]  /*6670*/  SHFL.IDX PT, R8, R12, 0x1, 0x1c1f ;  /* 0x003c1f000c087f89 */ /* 0x000e6600000e0000 */
        /* <DEDUP_REMOVED lines=11> */
[----:B-1----:R-:W-:Y:S01]  /*6730*/  IMAD.IADD R12, R205, 0x1, R8 ;  /* 0x00000001cd0c7824 */ /* 0x002fe200078e0208 */
        /* <DEDUP_REMOVED lines=8> */
[C---:B------:R-:W-:Y:S02]  /*67c0*/  ISETP.GT.AND P3, PT, R15.reuse, 0x19, P2 ;  /* 0x000000190f00780c */ /* 0x040fe40001764270 */
        /* <DEDUP_REMOVED lines=22> */
[----:B------:R-:W-:Y:S02]  /*6930*/  ISETP.GT.AND P3, PT, R15, 0x39, P2 ;  /* 0x000000390f00780c */ /* 0x000fe40001764270 */
[C---:B------:R-:W-:Y:S02]  /*6940*/  ISETP.LT.OR P4, PT, R14.reuse, 0x32, P4 ;  /* 0x000000320e00780c */ /* 0x040fe40002781670 */
[C---:B------:R-:W-:Y:S02]  /*6950*/  ISETP.LT.OR P6, PT, R14.reuse, 0x39, P6 ;  /* 0x000000390e00780c */ /* 0x040fe400037c1670 */
[----:B------:R-:W-:Y:S01]  /*6960*/  ISETP.LT.OR P3, PT, R14, 0x3a, P3 ;  /* 0x0000003a0e00780c */ /* 0x000fe20001f61670 */
[----:B------:R-:W-:Y:S01]  /*6970*/  IMAD.IADD R14, R207, 0x1, R8 ;  /* 0x00000001cf0e7824 */ /* 0x000fe200078e0208 */
[----:B------:R-:W-:-:S02]  /*6980*/  FSEL R177, R177, -INF , !P4 ;  /* 0xff800000b1b17808 */ /* 0x000fc40006000000 */
[----:B------:R-:W-:Y:S02]  /*6990*/  FSEL R180, R180, -INF , !P6 ;  /* 0xff800000b4b47808 */ /* 0x000fe40007000000 */
[----:B------:R-:W-:Y:S01]  /*69a0*/  FSEL R181, R181, -INF , !P3 ;  /* 0xff800000b5b57808 */ /* 0x000fe20005800000 */
        /* <DEDUP_REMOVED lines=14> */
.L_x_2346:
[----:B------:R-:W-:-:S05]  /*6a90*/  IMAD.U32 R20, RZ, RZ, UR24 ;  /* 0x00000018ff147e24 */ /* 0x000fca000f8e00ff */
[----:B------:R-:W-:-:S13]  /*6aa0*/  ISETP.NE.AND P3, PT, R20, 0x1, PT ;  /* 0x000000011400780c */ /* 0x000fda0003f65270 */
[----:B------:R-:W1:Y:S02]  /*6ab0*/  @P3 LDC.64 R8, c[0x0][0x9e8] ;  /* 0x00027a00ff083b82 */ /* 0x000e640000000a00 */
[----:B-1----:R-:W-:-:S05]  /*6ac0*/  @P3 IMAD.HI.U32 R8, R15, R8, RZ ;  /* 0x000000080f083227 */ /* 0x002fca00078e00ff */
[----:B------:R-:W-:-:S07]  /*6ad0*/  @P3 SHF.R.U32.HI R15, RZ, R9, R8 ;  /* 0x00000009ff0f3219 */ /* 0x000fce0000011608 */
.L_x_2347:
[----:B------:R-:W-:Y:S05]  /*6ae0*/  BSYNC B0 ;  /* 0x0000000000007941 */ /* 0x000fea0003800000 */
.L_x_2345:
[----:B------:R-:W-:-:S04]  /*6af0*/  IMAD R13, R15, R20, -R13 ;  /* 0x000000140f0d7224 */ /* 0x000fc800078e0a0d */
[----:B------:R-:W-:-:S05]  /*6b00*/  IMAD.IADD R13, R13, 0x1, -R2 ;  /* 0x000000010d0d7824 */ /* 0x000fca00078e0a02 */
[----:B------:R-:W-:Y:S02]  /*6b10*/  VIADDMNMX R12, R13, R20, R12, PT ;  /* 0x000000140d0c7246 */ /* 0x000fe4000380010c */
[----:B------:R-:W-:-:S07]  /*6b20*/  VIMNMX R14, R14, R13, !PT ;  /* 0x0000000d0e0e7248 */ /* 0x000fce0007fe0100 */
.L_x_2344:
[----:B------:R-:W-:Y:S01]  /*6b30*/  FMNMX.FTZ R8, R152, R5, !PT ;  /* 0x0000000598087209 */ /* 0x000fe20007810000 */
[----:B------:R-:W-:Y:S01]  /*6b40*/  UMOV UR10, UR22 ;  /* 0x00000016000a7c82 */ /* 0x000fe20008000000 */
[C---:B------:R-:W-:Y:S02]  /*6b50*/  ISETP.GT.AND P4, PT, R14.reuse, RZ, P2 ;  /* 0x000000ff0e00720c */ /* 0x040fe40001784270 */
[----:B------:R-:W-:Y:S02]  /*6b60*/  FMNMX.FTZ R9, R153, R8, !PT ;  /* 0x0000000899097209 */ /* 0x000fe40007810000 */
[----:B------:R-:W-:Y:S02]  /*6b70*/  ISETP.GT.AND P3, PT, R14, 0x1, P2 ;  /* 0x000000010e00780c */ /* 0x000fe40001764270 */
[----:B------:R-:W-:Y:S02]  /*6b80*/  FMNMX.FTZ R8, R156, R9, !PT ;  /* 0x000000099c087209 */ /* 0x000fe40007810000 */
[----:B------:R-:W-:-:S02]  /*6b90*/  ISETP.LT.OR P4, PT, R12, 0x1, P4 ;  /* 0x000000010c00780c */ /* 0x000fc40002781670 */
[----:B------:R-:W-:Y:S02]  /*6ba0*/  FMNMX.FTZ R9, R157, R8, !PT ;  /* 0x000000089d097209 */ /* 0x000fe40007810000 */
[----:B------:R-:W-:Y:S02]  /*6bb0*/  ISETP.GT.AND P5, PT, R14, 0x8, P2 ;  /* 0x000000080e00780c */ /* 0x000fe400017a4270 */
[----:B------:R-:W-:Y:S02]  /*6bc0*/  FMNMX.FTZ R8, R160, R9, !PT ;  /* 0x00000009a0087209 */ /* 0x000fe40007810000 */
[----:B------:R-:W-:Y:S02]  /*6bd0*/  ISETP.LT.OR P3, PT, R12, 0x2, P3 ;  /* 0x000000020c00780c */ /* 0x000fe40001f61670 */
[----:B------:R-:W-:Y:S02]  /*6be0*/  FMNMX.FTZ R9, R161, R8, !PT ;  /* 0x00000008a1097209 */ /* 0x000fe40007810000 */
[----:B------:R-:W-:-:S02]  /*6bf0*/  ISETP.GT.AND P6, PT, R14, 0x9, P2 ;  /* 0x000000090e00780c */ /* 0x000fc400017c4270 */
[----:B------:R-:W-:Y:S02]  /*6c00*/  FMNMX.FTZ R8, R164, R9, !PT ;  /* 0x00000009a4087209 */ /* 0x000fe40007810000 */
[----:B------:R-:W-:Y:S02]  /*6c10*/  ISETP.LT.OR P5, PT, R12, 0x9, P5 ;  /* 0x000000090c00780c */ /* 0x000fe40002fa1670 */
[----:B------:R-:W-:Y:S02]  /*6c20*/  FMNMX.FTZ R9, R165, R8, !PT ;  /* 0x00000008a5097209 */ /* 0x000fe40007810000 */
[----:B------:R-:W-:Y:S02]  /*6c30*/  FSEL R155, R155, -INF , !P3 ;  /* 0xff8000009b9b7808 */ /* 0x000fe40005800000 */
        /* <DEDUP_REMOVED lines=11> */
[----:B------:R-:W-:Y:S02]  /*6cf0*/  ISETP.LT.OR P3, PT, R12, 0x11, P3 ;  /* 0x000000110c00780c */ /* 0x000fe40001f61670 */
[----:B------:R-:W-:Y:S02]  /*6d00*/  FMNMX.FTZ R8, R180, R9, !PT ;  /* 0x00000009b4087209 */ /* 0x000fe40007810000 */
[----:B------:R-:W-:-:S02]  /*6d10*/  ISETP.GT.AND P6, PT, R14, 0x18, P2 ;  /* 0x000000180e00780c */ /* 0x000fc400017c4270 */
[----:B------:R-:W-:Y:S02]  /*6d20*/  FMNMX.FTZ R9, R181, R8, !PT ;  /* 0x00000008b5097209 */ /* 0x000fe40007810000 */
[----:B------:R-:W-:Y:S02]  /*6d30*/  ISETP.LT.OR P5, PT, R12, 0x12, P5 ;  /* 0x000000120c00780c */ /* 0x000fe40002fa1670 */
[----:B------:R-:W-:Y:S01]  /*6d40*/  FSEL R162, R162, -INF , !P3 ;  /* 0xff800000a2a27808 */ /* 0x000fe20005800000 */
[----:B------:R-:W1:Y:S01]  /*6d50*/  SHFL.BFLY PT, R8, R9, 0x2, 0x1f ;  /* 0x0c401f0009087f89 */ /* 0x000e6200000e0000 */
[----:B------:R-:W-:Y:S02]  /*6d60*/  ISETP.LT.OR P6, PT, R12, 0x19, P6 ;  /* 0x000000190c00780c */ /* 0x000fe400037c1670 */
[----:B------:R-:W-:Y:S02]  /*6d70*/  FSEL R163, R163, -INF , !P5 ;  /* 0xff800000a3a37808 */ /* 0x000fe40006800000 */
[----:B------:R-:W-:-:S02]  /*6d80*/  ISETP.GT.AND P3, PT, R14, 0x20, P2 ;  /* 0x000000200e00780c */ /* 0x000fc40001764270 */
[----:B------:R-:W-:Y:S02]  /*6d90*/  FSEL R166, R166, -INF , !P6 ;  /* 0xff800000a6a67808 */ /* 0x000fe40007000000 */
[----:B------:R-:W-:Y:S02]  /*6da0*/  ISETP.GT.AND P5, PT, R14, 0x21, P2 ;  /* 0x000000210e00780c */ /* 0x000fe400017a4270 */
[----:B------:R-:W-:Y:S02]  /*6db0*/  ISETP.LT.OR P3, PT, R12, 0x21, P3 ;  /* 0x000000210c00780c */ /* 0x000fe40001f61670 */
[----:B------:R-:W-:Y:S02]  /*6dc0*/  ISETP.GT.AND P6, PT, R14, 0x28, P2 ;  /* 0x000000280e00780c */ /* 0x000fe400017c4270 */
[----:B------:R-:W-:Y:S02]  /*6dd0*/  ISETP.LT.OR P5, PT, R12, 0x22, P5 ;  /* 0x000000220c00780c */ /* 0x000fe40002fa1670 */
[----:B------:R-:W-:-:S02]  /*6de0*/  FSEL R170, R170, -INF , !P3 ;  /* 0xff800000aaaa7808 */ /* 0x000fc40005800000 */
[----:B------:R-:W-:Y:S02]  /*6df0*/  ISETP.GT.AND P3, PT, R14, 0x29, P2 ;  /* 0x000000290e00780c */ /* 0x000fe40001764270 */
[----:B------:R-:W-:Y:S02]  /*6e00*/  FSEL R171, R171, -INF , !P5 ;  /* 0xff800000abab7808 */ /* 0x000fe40006800000 */
[----:B------:R-:W-:Y:S02]  /*6e10*/  ISETP.LT.OR P6, PT, R12, 0x29, P6 ;  /* 0x000000290c00780c */ /* 0x000fe400037c1670 */
[----:B-1----:R-:W-:Y:S02]  /*6e20*/  FMNMX.FTZ R13, R9, R8, !PT ;  /* 0x00000008090d7209 */ /* 0x002fe40007810000 */
[----:B------:R-:W-:Y:S02]  /*6e30*/  FSEL R9, R154, -INF , !P4 ;  /* 0xff8000009a097808 */ /* 0x000fe40006000000 */
[----:B------:R-:W-:Y:S01]  /*6e40*/  ISETP.GT.AND P4, PT, R14, 0x19, P2 ;  /* 0x000000190e00780c */ /* 0x000fe20001784270 */
[----:B------:R-:W1:Y:S01]  /*6e50*/  SHFL.BFLY PT, R8, R13, 0x1, 0x1f ;  /* 0x0c201f000d087f89 */ /* 0x000e6200000e0000 */
[----:B------:R-:W-:-:S02]  /*6e60*/  FMNMX.FTZ R20, R9, R6, !PT ;  /* 0x0000000609147209 */ /* 0x000fc40007810000 */
[C---:B------:R-:W-:Y:S02]  /*6e70*/  ISETP.LT.OR P4, PT, R12.reuse, 0x1a, P4 ;  /* 0x0000001a0c00780c */ /* 0x040fe40002781670 */
[----:B------:R-:W-:Y:S02]  /*6e80*/  ISETP.LT.OR P3, PT, R12, 0x2a, P3 ;  /* 0x0000002a0c00780c */ /* 0x000fe40001f61670 */
[----:B------:R-:W-:Y:S02]  /*6e90*/  FSEL R167, R167, -INF , !P4 ;  /* 0xff800000a7a77808 */ /* 0x000fe40006000000 */
[----:B------:R-:W-:Y:S02]  /*6ea0*/  ISETP.GT.AND P5, PT, R14, 0x30, P2 ;  /* 0x000000300e00780c */ /* 0x000fe400017a4270 */
[----:B------:R-:W-:Y:S02]  /*6eb0*/  FSEL R174, R174, -INF , !P6 ;  /* 0xff800000aeae7808 */ /* 0x000fe40007000000 */
[----:B------:R-:W-:-:S02]  /*6ec0*/  FSEL R175, R175, -INF , !P3 ;  /* 0xff800000afaf7808 */ /* 0x000fc40005800000 */
[C---:B------:R-:W-:Y:S02]  /*6ed0*/  ISETP.GT.AND P6, PT, R14.reuse, 0x31, P2 ;  /* 0x000000310e00780c */ /* 0x040fe400017c4270 */
[C---:B------:R-:W-:Y:S02]  /*6ee0*/  ISETP.GT.AND P3, PT, R14.reuse, 0x38, P2 ;  /* 0x000000380e00780c */ /* 0x040fe40001764270 */
[----:B------:R-:W-:Y:S02]  /*6ef0*/  ISETP.GT.AND P2, PT, R14, 0x39, P2 ;  /* 0x000000390e00780c */ /* 0x000fe40001744270 */
[C---:B------:R-:W-:Y:S02]  /*6f00*/  ISETP.LT.OR P5, PT, R12.reuse, 0x31, P5 ;  /* 0x000000310c00780c */ /* 0x040fe40002fa1670 */
[----:B------:R-:W-:Y:S02]  /*6f10*/  ISETP.LT.OR P6, PT, R12, 0x32, P6 ;  /* 0x000000320c00780c */ /* 0x000fe400037c1670 */
[----:B-1----:R-:W-:-:S02]  /*6f20*/  FMNMX.FTZ R8, R13, R8, !PT ;  /* 0x000000080d087209 */ /* 0x002fc40007810000 */
[----:B------:R-:W-:Y:S02]  /*6f30*/  FMNMX.FTZ R13, R155, R20, !PT ;  /* 0x000000149b0d7209 */ /* 0x000fe40007810000 */
[----:B------:R-:W-:Y:S02]  /*6f40*/  FSETP.NEU.FTZ.AND P4, PT, R8, -INF , PT ;  /* 0xff8000000800780b */ /* 0x000fe40003f9d000 */
[----:B------:R-:W-:Y:S02]  /*6f50*/  FMNMX.FTZ R20, R158, R13, !PT ;  /* 0x0000000d9e147209 */ /* 0x000fe40007810000 */
[----:B------:R-:W-:Y:S02]  /*6f60*/  FSEL R178, R178, -INF , !P5 ;  /* 0xff800000b2b27808 */ /* 0x000fe40006800000 */
[----:B------:R-:W-:Y:S02]  /*6f70*/  FMNMX.FTZ R13, R159, R20, !PT ;  /* 0x000000149f0d7209 */ /* 0x000fe40007810000 */
[----:B------:R-:W-:-:S02]  /*6f80*/  ISETP.LT.OR P3, PT, R12, 0x39, P3 ;  /* 0x000000390c00780c */ /* 0x000fc40001f61670 */
[----:B------:R-:W-:Y:S01]  /*6f90*/  FMNMX.FTZ R20, R162, R13, !PT ;  /* 0x0000000da2147209 */ /* 0x000fe20007810000 */
[----:B------:R-:W-:Y:S01]  /*6fa0*/  FMUL.FTZ R13, R8, UR10 ;  /* 0x0000000a080d7c20 */ /* 0x000fe20008410000 */
[----:B------:R-:W-:Y:S02]  /*6fb0*/  FSEL R179, R179, -INF , !P6 ;  /* 0xff800000b3b37808 */ /* 0x000fe40007000000 */
[----:B------:R-:W-:Y:S02]  /*6fc0*/  FMNMX.FTZ R15, R163, R20, !PT ;  /* 0x00000014a30f7209 */ /* 0x000fe40007810000 */
        /* <DEDUP_REMOVED lines=10> */
[----:B------:R-:W-:Y:S01]  /*7070*/  FSEL R183, R183, -INF , !P2 ;  /* 0xff800000b7b77808 */ /* 0x000fe20005000000 */
[----:B------:R-:W-:Y:S01]  /*7080*/  MUFU.EX2 R152, R152 ;  /* 0x0000009800987308 */ /* 0x000fe20000000800 */
[----:B------:R-:W-:Y:S01]  /*7090*/  FMNMX.FTZ R21, R171, R20, !PT ;  /* 0x00000014ab157209 */ /* 0x000fe20007810000 */
[----:B------:R-:W-:-:S03]  /*70a0*/  FFMA.FTZ R160, R168, UR10, -R13 ;  /* 0x0000000aa8a07c23 */ /* 0x000fc6000801080d */
[----:B------:R-:W-:-:S03]  /*70b0*/  FMNMX.FTZ R14, R174, R21, !PT ;  /* 0x00000015ae0e7209 */ /* 0x000fc60007810000 */
[----:B------:R-:W-:Y:S01]  /*70c0*/  MUFU.EX2 R15, R15 ;  /* 0x0000000f000f7308 */ /* 0x000fe20000000800 */
[----:B------:R-:W-:-:S04]  /*70d0*/  FMNMX.FTZ R21, R175, R14, !PT ;  /* 0x0000000eaf157209 */ /* 0x000fc80007810000 */
[----:B------:R-:W-:Y:S01]  /*70e0*/  FMNMX.FTZ R14, R178, R21, !PT ;  /* 0x00000015b20e7209 */ /* 0x000fe20007810000 */
[--C-:B------:R-:W-:Y:S01]  /*70f0*/  FFMA.FTZ R21, R157, UR10, -R13.reuse ;  /* 0x0000000a9d157c23 */ /* 0x100fe2000801080d */
[--C-:B------:R-:W-:Y:S01]  /*7100*/  FFMA.FTZ R157, R165, UR10, -R13.reuse ;  /* 0x0000000aa59d7c23 */ /* 0x100fe2000801080d */
[----:B------:R-:W-:Y:S01]  /*7110*/  MUFU.EX2 R154, R154 ;  /* 0x0000009a009a7308 */ /* 0x000fe20000000800 */
[----:B------:R-:W-:Y:S01]  /*7120*/  FMNMX.FTZ R153, R179, R14, !PT ;  /* 0x0000000eb3997209 */ /* 0x000fe20007810000 */
[----:B------:R-:W-:Y:S01]  /*7130*/  FFMA.FTZ R165, R173, UR10, -R13 ;  /* 0x0000000aada57c23 */ /* 0x000fe2000801080d */
[----:B------:R-:W-:Y:S02]  /*7140*/  IMAD.MOV R173, RZ, RZ, -R17 ;  /* 0x000000ffffad7224 */ /* 0x000fe400078e0a11 */
[----:B------:R-:W-:Y:S01]  /*7150*/  FMNMX.FTZ R12, R182, R153, !PT ;  /* 0x00000099b60c7209 */ /* 0x000fe20007810000 */
[--C-:B------:R-:W-:Y:S01]  /*7160*/  FFMA.FTZ R153, R161, UR10, -R13.reuse ;  /* 0x0000000aa1997c23 */ /* 0x100fe2000801080d */
[--C-:B------:R-:W-:Y:S01]  /*7170*/  FFMA.FTZ R161, R169, UR10, -R13.reuse ;  /* 0x0000000aa9a17c23 */ /* 0x100fe2000801080d */
[----:B------:R-:W-:Y:S01]  /*7180*/  MUFU.EX2 R21, R21 ;  /* 0x0000001500157308 */ /* 0x000fe20000000800 */
[----:B------:R-:W-:Y:S01]  /*7190*/  FMNMX.FTZ R14, R183, R12, !PT ;  /* 0x0000000cb70e7209 */ /* 0x000fe20007810000 */
[--C-:B------:R-:W-:Y:S01]  /*71a0*/  FFMA.FTZ R12, R164, UR10, -R13.reuse ;  /* 0x0000000aa40c7c23 */ /* 0x100fe2000801080d */
[----:B------:R-:W-:Y:S01]  /*71b0*/  FSEL R164, R8, RZ, P4 ;  /* 0x000000ff08a47208 */ /* 0x000fe20002000000 */
[----:B------:R-:W-:Y:S01]  /*71c0*/  FFMA.FTZ R169, R177, UR10, -R13 ;  /* 0x0000000ab1a97c23 */ /* 0x000fe2000801080d */
[----:B------:R-:W-:Y:S01]  /*71d0*/  ISETP.NE.AND P2, PT, R2, R173, PT ;  /* 0x000000ad0200720c */ /* 0x000fe20003f45270 */
[----:B------:R-:W1:Y:S01]  /*71e0*/  SHFL.BFLY PT, R205, R14, 0x2, 0x1f ;  /* 0x0c401f000ecd7f89 */ /* 0x000e6200000e0000 */
[----:B------:R-:W-:-:S02]  /*71f0*/  IMAD.U32 R177, RZ, RZ, UR37 ;  /* 0x00000025ffb17e24 */ /* 0x000fc4000f8e00ff */
[----:B------:R-:W-:Y:S01]  /*7200*/  FADD.FTZ R164, -R164, R5 ;  /* 0x00000005a4a47221 */ /* 0x000fe20000010100 */
[----:B------:R-:W-:Y:S03]  /*7210*/  MUFU.EX2 R156, R156 ;  /* 0x0000009c009c7308 */ /* 0x000fe60000000800 */
[----:B------:R-:W-:Y:S01]  /*7220*/  FMUL.FTZ R5, R164, UR10 ;  /* 0x0000000aa4057c20 */ /* 0x000fe20008410000 */
[----:B------:R-:W-:-:S04]  /*7230*/  FFMA.FTZ R164, R176, UR10, -R13 ;  /* 0x0000000ab0a47c23 */ /* 0x000fc8000801080d */
[----:B------:R-:W-:Y:S08]  /*7240*/  MUFU.EX2 R153, R153 ;  /* 0x0000009900997308 */ /* 0x000ff00000000800 */
[----:B------:R-:W2:Y:S01]  /*7250*/  MUFU.EX2 R5, R5 ;  /* 0x0000000500057308 */ /* 0x000ea20000000800 */
[----:B-1----:R-:W-:Y:S01]  /*7260*/  FMNMX.FTZ R205, R14, R205, !PT ;  /* 0x000000cd0ecd7209 */ /* 0x002fe20007810000 */
[--C-:B------:R-:W-:Y:S01]  /*7270*/  FFMA.FTZ R14, R172, UR10, -R13.reuse ;  /* 0x0000000aac0e7c23 */ /* 0x100fe2000801080d */
[----:B------:R-:W-:-:S05]  /*7280*/  FFMA.FTZ R172, R180, UR10, -R13 ;  /* 0x0000000ab4ac7c23 */ /* 0x000fca000801080d */
[----:B------:R-:W1:Y:S01]  /*7290*/  MUFU.EX2 R12, R12 ;  /* 0x0000000c000c7308 */ /* 0x000e620000000800 */
[----:B------:R-:W-:Y:S01]  /*72a0*/  FFMA.FTZ R13, R181, UR10, -R13 ;  /* 0x0000000ab50d7c23 */ /* 0x000fe2000801080d */
[----:B------:R-:W3:Y:S06]  /*72b0*/  SHFL.BFLY PT, R20, R205, 0x1, 0x1f ;  /* 0x0c201f00cd147f89 */ /* 0x000eec00000e0000 */
[----:B------:R-:W4:Y:S01]  /*72c0*/  MUFU.EX2 R157, R157 ;  /* 0x0000009d009d7308 */ /* 0x000f220000000800 */
[----:B--2---:R-:W-:Y:S01]  /*72d0*/  FFMA.FTZ R168, R5, R3, R152 ;  /* 0x0000000305a87223 */ /* 0x004fe20000010098 */
[----:B------:R-:W-:Y:S01]  /*72e0*/  F2FP.F16.F32.PACK_AB R152, R15, R152 ;  /* 0x000000980f98723e */ /* 0x000fe200000000ff */
[-C--:B------:R-:W-:Y:S01]  /*72f0*/  FMUL.FTZ R24, R24, R5.reuse ;  /* 0x0000000518187220 */ /* 0x080fe20000410000 */
[-C--:B------:R-:W-:Y:S01]  /*7300*/  FMUL.FTZ R25, R25, R5.reuse ;  /* 0x0000000519197220 */ /* 0x080fe20000410000 */
[----:B------:R-:W-:Y:S01]  /*7310*/  FADD.FTZ R173, R15, R168 ;  /* 0x000000a80fad7221 */ /* 0x000fe20000010000 */
[-C--:B------:R-:W-:Y:S01]  /*7320*/  FMUL.FTZ R28, R28, R5.reuse ;  /* 0x000000051c1c7220 */ /* 0x080fe20000410000 */
[-C--:B------:R-:W-:Y:S01]  /*7330*/  FMUL.FTZ R29, R29, R5.reuse ;  /* 0x000000051d1d7220 */ /* 0x080fe20000410000 */
[----:B------:R-:W2:Y:S01]  /*7340*/  MUFU.EX2 R160, R160 ;  /* 0x000000a000a07308 */ /* 0x000ea20000000800 */
[----:B------:R-:W-:Y:S01]  /*7350*/  FADD.FTZ R168, R154, R173 ;  /* 0x000000ad9aa87221 */ /* 0x000fe20000010000 */
[----:B------:R-:W-:Y:S01]  /*7360*/  F2FP.F16.F32.PACK_AB R154, R21, R154 ;  /* 0x0000009a159a723e */ /* 0x000fe200000000ff */
[-C--:B------:R-:W-:Y:S01]  /*7370*/  FMUL.FTZ R32, R32, R5.reuse ;  /* 0x0000000520207220 */ /* 0x080fe20000410000 */
[----:B------:R-:W-:Y:S01]  /*7380*/  FMUL.FTZ R33, R33, R5 ;  /* 0x0000000521217220 */ /* 0x000fe20000410000 */
[----:B------:R-:W-:Y:S01]  /*7390*/  FADD.FTZ R173, R21, R168 ;  /* 0x000000a815ad7221 */ /* 0x000fe20000010000 */
[----:B------:R-:W-:-:S02]  /*73a0*/  @!P2 IMAD R168, R177, 0x40, R16 ;  /* 0x00000040b1a8a824 */ /* 0x000fc400078e0210 */
[-C--:B------:R-:W-:Y:S01]  /*73b0*/  FMUL.FTZ R36, R36, R5.reuse ;  /* 0x0000000524247220 */ /* 0x080fe20000410000 */
[----:B------:R-:W5:Y:S01]  /*73c0*/  MUFU.EX2 R161, R161 ;  /* 0x000000a100a17308 */ /* 0x000f620000000800 */
[----:B------:R-:W-:Y:S01]  /*73d0*/  FADD.FTZ R180, R156, R173 ;  /* 0x000000ad9cb47221 */ /* 0x000fe20000010000 */
[----:B---3--:R-:W-:Y:S01]  /*73e0*/  FMNMX.FTZ R20, R205, R20, !PT ;  /* 0x00000014cd147209 */ /* 0x008fe20007810000 */
[-C--:B------:R-:W-:Y:S01]  /*73f0*/  FMUL.FTZ R37, R37, R5.reuse ;  /* 0x0000000525257220 */ /* 0x080fe20000410000 */
[----:B------:R-:W-:Y:S01]  /*7400*/  @!P2 LEA R173, R168, UR46, 0x2 ;  /* 0x0000002ea8adac11 */ /* 0x000fe2000f8e10ff */
[C---:B------:R-:W-:Y:S01]  /*7410*/  FADD.FTZ R177, R153.reuse, R180 ;  /* 0x000000b499b17221 */ /* 0x040fe20000010000 */
[C---:B------:R-:W-:Y:S01]  /*7420*/  FSETP.NEU.FTZ.AND P3, PT, R20.reuse, -INF , PT ;  /* 0xff8000001400780b */ /* 0x040fe20003f7d000 */
[----:B------:R-:W-:Y:S01]  /*7430*/  FMUL.FTZ R3, R20, UR10 ;  /* 0x0000000a14037c20 */ /* 0x000fe20008410000 */
[----:B------:R-:W3:Y:S01]  /*7440*/  MUFU.EX2 R14, R14 ;  /* 0x0000000e000e7308 */ /* 0x000ee20000000800 */
[----:B------:R0:W-:Y:S01]  /*7450*/  @!P2 STS [R173+0x28800], R5 ;  /* 0x02880005ad00a388 */ /* 0x0001e20000000800 */
[----:B------:R-:W-:Y:S01]  /*7460*/  F2FP.F16.F32.PACK_AB R156, R153, R156 ;  /* 0x0000009c999c723e */ /* 0x000fe200000000ff */
[-C--:B------:R-:W-:Y:S01]  /*7470*/  FMUL.FTZ R40, R40, R5.reuse ;  /* 0x0000000528287220 */ /* 0x080fe20000410000 */
[----:B------:R-:W-:Y:S01]  /*7480*/  FSEL R176, R3, RZ, P3 ;  /* 0x000000ff03b07208 */ /* 0x000fe20001800000 */
[-C--:B------:R-:W-:Y:S01]  /*7490*/  FMUL.FTZ R41, R41, R5.reuse ;  /* 0x0000000529297220 */ /* 0x080fe20000410000 */
[----:B------:R-:W-:Y:S01]  /*74a0*/  FSEL R3, R20, RZ, P3 ;  /* 0x000000ff14037208 */ /* 0x000fe20001800000 */
[-C--:B------:R-:W-:Y:S01]  /*74b0*/  FMUL.FTZ R44, R44, R5.reuse ;  /* 0x000000052c2c7220 */ /* 0x080fe20000410000 */
[----:B------:R-:W0:Y:S01]  /*74c0*/  MUFU.EX2 R165, R165 ;  /* 0x000000a500a57308 */ /* 0x000e220000000800 */
[--C-:B------:R-:W-:Y:S01]  /*74d0*/  FFMA.FTZ R9, R9, UR10, -R176.reuse ;  /* 0x0000000a09097c23 */ /* 0x100fe200080108b0 */
[----:B------:R-:W-:Y:S01]  /*74e0*/  FFMA.FTZ R155, R155, UR10, -R176 ;  /* 0x0000000a9b9b7c23 */ /* 0x000fe200080108b0 */
[----:B------:R-:W-:Y:S01]  /*74f0*/  FADD.FTZ R3, -R3, R6 ;  /* 0x0000000603037221 */ /* 0x000fe20000010100 */
[----:B-1----:R-:W-:Y:S01]  /*7500*/  FADD.FTZ R6, R12, R177 ;  /* 0x000000b10c067221 */ /* 0x002fe20000010000 */
[--C-:B------:R-:W-:Y:S01]  /*7510*/  FFMA.FTZ R177, R162, UR10, -R176.reuse ;  /* 0x0000000aa2b17c23 */ /* 0x100fe200080108b0 */
[----:B------:R-:W-:Y:S01]  /*7520*/  FFMA.FTZ R158, R158, UR10, -R176 ;  /* 0x0000000a9e9e7c23 */ /* 0x000fe200080108b0 */
[----:B------:R-:W-:Y:S01]  /*7530*/  FMUL.FTZ R3, R3, UR10 ;  /* 0x0000000a03037c20 */ /* 0x000fe20008410000 */
[----:B----4-:R-:W-:Y:S01]  /*7540*/  FADD.FTZ R181, R157, R6 ;  /* 0x000000069db57221 */ /* 0x010fe20000010000 */
[----:B------:R-:W-:Y:S01]  /*7550*/  MUFU.EX2 R164, R164 ;  /* 0x000000a400a47308 */ /* 0x000fe20000000800 */
[--C-:B------:R-:W-:Y:S01]  /*7560*/  FFMA.FTZ R159, R159, UR10, -R176.reuse ;  /* 0x0000000a9f9f7c23 */ /* 0x100fe200080108b0 */
[--C-:B------:R-:W-:Y:S01]  /*7570*/  FFMA.FTZ R180, R166, UR10, -R176.reuse ;  /* 0x0000000aa6b47c23 */ /* 0x100fe200080108b0 */
[----:B--2---:R-:W-:Y:S01]  /*7580*/  FADD.FTZ R162, R160, R181 ;  /* 0x000000b5a0a27221 */ /* 0x004fe20000010000 */
[--C-:B------:R-:W-:Y:S01]  /*7590*/  FFMA.FTZ R181, R170, UR10, -R176.reuse ;  /* 0x0000000aaab57c23 */ /* 0x100fe200080108b0 */
[--C-:B------:R-:W-:Y:S01]  /*75a0*/  FFMA.FTZ R163, R163, UR10, -R176.reuse ;  /* 0x0000000aa3a37c23 */ /* 0x100fe200080108b0 */
[----:B------:R-:W-:Y:S01]  /*75b0*/  FFMA.FTZ R167, R167, UR10, -R176 ;  /* 0x0000000aa7a77c23 */ /* 0x000fe200080108b0 */
[C---:B-----5:R-:W-:Y:S01]  /*75c0*/  FADD.FTZ R205, R161.reuse, R162 ;  /* 0x000000a2a1cd7221 */ /* 0x060fe20000010000 */
[----:B------:R-:W-:Y:S01]  /*75d0*/  MUFU.EX2 R169, R169 ;  /* 0x000000a900a97308 */ /* 0x000fe20000000800 */
[----:B------:R-:W-:Y:S01]  /*75e0*/  F2FP.F16.F32.PACK_AB R160, R161, R160 ;  /* 0x000000a0a1a0723e */ /* 0x000fe200000000ff */
[--C-:B------:R-:W-:Y:S01]  /*75f0*/  FFMA.FTZ R171, R171, UR10, -R176.reuse ;  /* 0x0000000aabab7c23 */ /* 0x100fe200080108b0 */
[----:B---3--:R-:W-:Y:S01]  /*7600*/  FADD.FTZ R162, R14, R205 ;  /* 0x000000cd0ea27221 */ /* 0x008fe20000010000 */
[--C-:B------:R-:W-:Y:S01]  /*7610*/  FFMA.FTZ R174, R174, UR10, -R176.reuse ;  /* 0x0000000aaeae7c23 */ /* 0x100fe200080108b0 */
[--C-:B------:R-:W-:Y:S01]  /*7620*/  FFMA.FTZ R175, R175, UR10, -R176.reuse ;  /* 0x0000000aafaf7c23 */ /* 0x100fe200080108b0 */
[--C-:B------:R-:W-:Y:S01]  /*7630*/  FFMA.FTZ R178, R178, UR10, -R176.reuse ;  /* 0x0000000ab2b27c23 */ /* 0x100fe200080108b0 */
[--C-:B------:R-:W-:Y:S01]  /*7640*/  FFMA.FTZ R179, R179, UR10, -R176.reuse ;  /* 0x0000000ab3b37c23 */ /* 0x100fe200080108b0 */
[----:B------:R-:W-:Y:S01]  /*7650*/  MUFU.EX2 R172, R172 ;  /* 0x000000ac00ac7308 */ /* 0x000fe20000000800 */
[--C-:B------:R-:W-:Y:S01]  /*7660*/  FFMA.FTZ R182, R182, UR10, -R176.reuse ;  /* 0x0000000ab6b67c23 */ /* 0x100fe200080108b0 */
[----:B------:R-:W-:Y:S01]  /*7670*/  FFMA.FTZ R176, R183, UR10, -R176 ;  /* 0x0000000ab7b07c23 */ /* 0x000fe200080108b0 */
        /* <DEDUP_REMOVED lines=13> */
[----:B------:R0:W2:Y:S01]  /*7750*/  MUFU.EX2 R6, R3 ;  /* 0x0000000300067308 */ /* 0x0000a20000000800 */
        /* <DEDUP_REMOVED lines=8> */
[----:B0-----:R-:W-:Y:S01]  /*77e0*/  FADD.FTZ R3, R165, R162 ;  /* 0x000000a2a5037221 */ /* 0x001fe20000010000 */
[----:B-1----:R-:W-:Y:S01]  /*77f0*/  F2FP.F16.F32.PACK_AB R166, R13, R172 ;  /* 0x000000ac0da6723e */ /* 0x002fe200000000ff */
[-C--:B------:R-:W-:Y:S01]  /*7800*/  FMUL.FTZ R84, R84, R5.reuse ;  /* 0x0000000554547220 */ /* 0x080fe20000410000 */
[-C--:B------:R-:W-:Y:S01]  /*7810*/  FMUL.FTZ R85, R85, R5.reuse ;  /* 0x0000000555557220 */ /* 0x080fe20000410000 */
[----:B------:R-:W-:Y:S01]  /*7820*/  FADD.FTZ R162, R164, R3 ;  /* 0x00000003a4a27221 */ /* 0x000fe20000010000 */
[-C--:B------:R-:W-:Y:S01]  /*7830*/  FMUL.FTZ R88, R88, R5.reuse ;  /* 0x0000000558587220 */ /* 0x080fe20000410000 */
[-C--:B------:R-:W-:Y:S01]  /*7840*/  FMUL.FTZ R89, R89, R5.reuse ;  /* 0x0000000559597220 */ /* 0x080fe20000410000 */
[----:B------:R-:W0:Y:S01]  /*7850*/  MUFU.EX2 R168, R155 ;  /* 0x0000009b00a87308 */ /* 0x000e220000000800 */
[----:B------:R-:W-:Y:S01]  /*7860*/  FADD.FTZ R3, R169, R162 ;  /* 0x000000a2a9037221 */ /* 0x000fe20000010000 */
[----:B------:R-:W-:Y:S01]  /*7870*/  F2FP.F16.F32.PACK_AB R162, R165, R14 ;  /* 0x0000000ea5a2723e */ /* 0x000fe200000000ff */
[----:B--2---:R1:W-:Y:S01]  /*7880*/  @!P2 STS [R173+0x28820], R6 ;  /* 0x02882006ad00a388 */ /* 0x0043e20000000800 */
        /* <DEDUP_REMOVED lines=11> */
[----:B------:R-:W-:Y:S01]  /*7940*/  FMUL.FTZ R112, R112, R5 ;  /* 0x0000000570707220 */ /* 0x000fe20000410000 */
[----:B------:R-:W4:Y:S01]  /*7950*/  MUFU.EX2 R170, R159 ;  /* 0x0000009f00aa7308 */ /* 0x000f220000000800 */
[----:B--2---:R-:W-:Y:S01]  /*7960*/  F2FP.F16.F32.PACK_AB R158, R157, R12 ;  /* 0x0000000c9d9e723e */ /* 0x004fe200000000ff */
[----:B------:R-:W-:Y:S01]  /*7970*/  FADD.FTZ R12, R172, R3 ;  /* 0x00000003ac0c7221 */ /* 0x000fe20000010000 */
[----:B0-----:R-:W-:Y:S01]  /*7980*/  F2FP.F16.F32.PACK_AB R153, R168, R9 ;  /* 0x00000009a899723e */ /* 0x001fe200000000ff */
[-C--:B------:R-:W-:Y:S01]  /*7990*/  FMUL.FTZ R113, R113, R5.reuse ;  /* 0x0000000571717220 */ /* 0x080fe20000410000 */
[-C--:B------:R-:W-:Y:S01]  /*79a0*/  FMUL.FTZ R116, R116, R5.reuse ;  /* 0x0000000574747220 */ /* 0x080fe20000410000 */
[----:B------:R-:W-:Y:S01]  /*79b0*/  FADD.FTZ R3, R13, R12 ;  /* 0x0000000c0d037221 */ /* 0x000fe20000010000 */
[----:B------:R-:W-:Y:S01]  /*79c0*/  FFMA.FTZ R13, R6, R4, R9 ;  /* 0x00000004060d7223 */ /* 0x000fe20000010009 */
[----:B------:R-:W-:Y:S01]  /*79d0*/  MUFU.EX2 R177, R177 ;  /* 0x000000b100b17308 */ /* 0x000fe20000000800 */
[-C--:B------:R-:W-:Y:S01]  /*79e0*/  FMUL.FTZ R117, R117, R5.reuse ;  /* 0x0000000575757220 */ /* 0x080fe20000410000 */
[-C--:B------:R-:W-:Y:S01]  /*79f0*/  FMUL.FTZ R120, R120, R5.reuse ;  /* 0x0000000578787220 */ /* 0x080fe20000410000 */
[----:B------:R-:W-:Y:S01]  /*7a00*/  FADD.FTZ R4, R168, R13 ;  /* 0x0000000da8047221 */ /* 0x000fe20000010000 */
[-C--:B------:R-:W-:Y:S01]  /*7a10*/  FMUL.FTZ R121, R121, R5.reuse ;  /* 0x0000000579797220 */ /* 0x080fe20000410000 */
[-C--:B------:R-:W-:Y:S01]  /*7a20*/  FMUL.FTZ R124, R124, R5.reuse ;  /* 0x000000057c7c7220 */ /* 0x080fe20000410000 */
[----:B------:R-:W-:Y:S01]  /*7a30*/  FMUL.FTZ R125, R125, R5 ;  /* 0x000000057d7d7220 */ /* 0x000fe20000410000 */
[----:B---3--:R-:W-:Y:S01]  /*7a40*/  FADD.FTZ R13, R155, R4 ;  /* 0x000000049b0d7221 */ /* 0x008fe20000010000 */
[----:B------:R-:W0:Y:S01]  /*7a50*/  MUFU.EX2 R12, R163 ;  /* 0x000000a3000c7308 */ /* 0x000e220000000800 */
[----:B----4-:R-:W-:Y:S01]  /*7a60*/  F2FP.F16.F32.PACK_AB R155, R170, R155 ;  /* 0x0000009baa9b723e */ /* 0x010fe200000000ff */
[----:B------:R-:W-:Y:S01]  /*7a70*/  BAR.SYNC.DEFER_BLOCKING 0xf, 0x100 ;  /* 0x03c4000000007b1d */ /* 0x000fe20000010000 */
        /* <DEDUP_REMOVED lines=14> */
[----:B--2---:R-:W-:Y:S01]  /*7b60*/  FADD.FTZ R180, R170, R13 ;  /* 0x0000000daab47221 */ /* 0x004fe20000010000 */
[----:B0-----:R-:W-:Y:S01]  /*7b70*/  F2FP.F16.F32.PACK_AB R157, R12, R177 ;  /* 0x000000b10c9d723e */ /* 0x001fe200000000ff */
[----:B------:R-:W-:Y:S01]  /*7b80*/  FMUL.FTZ R26, R26, R6 ;  /* 0x000000061a1a7220 */ /* 0x000fe20000410000 */
[----:B------:R-:W-:Y:S01]  /*7b90*/  F2FP.F16.F32.PACK_AB R164, R169, R164 ;  /* 0x000000a4a9a4723e */ /* 0x000fe200000000ff */
[----:B------:R-:W-:Y:S01]  /*7ba0*/  FADD.FTZ R13, R177, R180 ;  /* 0x000000b4b10d7221 */ /* 0x000fe20000010000 */
[-C--:B------:R-:W-:Y:S01]  /*7bb0*/  FMUL.FTZ R27, R27, R6.reuse ;  /* 0x000000061b1b7220 */ /* 0x080fe20000410000 */
[-C--:B------:R-:W-:Y:S01]  /*7bc0*/  FMUL.FTZ R30, R30, R6.reuse ;  /* 0x000000061e1e7220 */ /* 0x080fe20000410000 */
[----:B------:R-:W0:Y:S01]  /*7bd0*/  MUFU.EX2 R161, R181 ;  /* 0x000000b500a17308 */ /* 0x000e220000000800 */
[-C--:B------:R-:W-:Y:S01]  /*7be0*/  FMUL.FTZ R31, R31, R6.reuse ;  /* 0x000000061f1f7220 */ /* 0x080fe20000410000 */
[----:B------:R1:W-:Y:S01]  /*7bf0*/  STSM.16.M88.4 [R18+0x26800], R152 ;  /* 0x0268009812007844 */ /* 0x0003e20000000200 */
        /* <DEDUP_REMOVED lines=22> */
[----:B-----5:R-:W-:Y:S01]  /*7d60*/  FADD.FTZ R174, R12, R13 ;  /* 0x0000000d0cae7221 */ /* 0x020fe20000010000 */
[-C--:B------:R-:W-:Y:S01]  /*7d70*/  FMUL.FTZ R71, R71, R6.reuse ;  /* 0x0000000647477220 */ /* 0x080fe20000410000 */
[-C--:B------:R-:W-:Y:S01]  /*7d80*/  FMUL.FTZ R74, R74, R6.reuse ;  /* 0x000000064a4a7220 */ /* 0x080fe20000410000 */
[-C--:B------:R-:W-:Y:S01]  /*7d90*/  FMUL.FTZ R75, R75, R6.reuse ;  /* 0x000000064b4b7220 */ /* 0x080fe20000410000 */
[----:B---3--:R-:W-:Y:S01]  /*7da0*/  FADD.FTZ R13, R159, R174 ;  /* 0x000000ae9f0d7221 */ /* 0x008fe20000010000 */
[----:B----4-:R-:W-:Y:S01]  /*7db0*/  F2FP.F16.F32.PACK_AB R159, R14, R159 ;  /* 0x0000009f0e9f723e */ /* 0x010fe200000000ff */
[-C--:B------:R-:W-:Y:S01]  /*7dc0*/  FMUL.FTZ R78, R78, R6.reuse ;  /* 0x000000064e4e7220 */ /* 0x080fe20000410000 */
[----:B------:R3:W4:Y:S01]  /*7dd0*/  MUFU.EX2 R165, R178 ;  /* 0x000000b200a57308 */ /* 0x0007220000000800 */
[----:B------:R-:W-:Y:S01]  /*7de0*/  FADD.FTZ R180, R14, R13 ;  /* 0x0000000d0eb47221 */ /* 0x000fe20000010000 */
[-C--:B------:R-:W-:Y:S01]  /*7df0*/  FMUL.FTZ R79, R79, R6.reuse ;  /* 0x000000064f4f7220 */ /* 0x080fe20000410000 */
[----:B------:R4:W-:Y:S01]  /*7e00*/  STSM.16.M88.4 [R19], R156 ;  /* 0x0000009c13007844 */ /* 0x0009e20000000200 */
[-C--:B------:R-:W-:Y:S01]  /*7e10*/  FMUL.FTZ R82, R82, R6.reuse ;  /* 0x0000000652527220 */ /* 0x080fe20000410000 */
[----:B0-----:R-:W-:Y:S01]  /*7e20*/  FADD.FTZ R13, R161, R180 ;  /* 0x000000b4a10d7221 */ /* 0x001fe20000010000 */
[C---:B--2---:R-:W-:Y:S01]  /*7e30*/  F2FP.F16.F32.PACK_AB R161, R172.reuse, R161 ;  /* 0x000000a1aca1723e */ /* 0x044fe200000000ff */
[-C--:B------:R-:W-:Y:S01]  /*7e40*/  FMUL.FTZ R83, R83, R6.reuse ;  /* 0x0000000653537220 */ /* 0x080fe20000410000 */
[----:B------:R-:W0:Y:S01]  /*7e50*/  MUFU.EX2 R174, R179 ;  /* 0x000000b300ae7308 */ /* 0x000e220000000800 */
[----:B---3--:R-:W-:Y:S01]  /*7e60*/  FADD.FTZ R178, R172, R13 ;  /* 0x0000000dacb27221 */ /* 0x008fe20000010000 */
[-C--:B------:R-:W-:Y:S01]  /*7e70*/  FMUL.FTZ R86, R86, R6.reuse ;  /* 0x0000000656567220 */ /* 0x080fe20000410000 */
[-C--:B------:R-:W-:Y:S01]  /*7e80*/  FMUL.FTZ R87, R87, R6.reuse ;  /* 0x0000000657577220 */ /* 0x080fe20000410000 */
[-C--:B------:R-:W-:Y:S01]  /*7e90*/  FMUL.FTZ R90, R90, R6.reuse ;  /* 0x000000065a5a7220 */ /* 0x080fe20000410000 */
[----:B-1----:R-:W-:Y:S01]  /*7ea0*/  FADD.FTZ R13, R163, R178 ;  /* 0x000000b2a30d7221 */ /* 0x002fe20000010000 */
[C---:B------:R-:W-:Y:S01]  /*7eb0*/  F2FP.F16.F32.PACK_AB R163, R4.reuse, R163 ;  /* 0x000000a304a3723e */ /* 0x040fe200000000ff */
[-C--:B------:R-:W-:Y:S01]  /*7ec0*/  FMUL.FTZ R91, R91, R6.reuse ;  /* 0x000000065b5b7220 */ /* 0x080fe20000410000 */
[----:B------:R-:W1:Y:S01]  /*7ed0*/  MUFU.EX2 R167, R182 ;  /* 0x000000b600a77308 */ /* 0x000e620000000800 */
[----:B------:R-:W-:Y:S01]  /*7ee0*/  FADD.FTZ R178, R4, R13 ;  /* 0x0000000d04b27221 */ /* 0x000fe20000010000 */
[-C--:B------:R-:W-:Y:S01]  /*7ef0*/  FMUL.FTZ R94, R94, R6.reuse ;  /* 0x000000065e5e7220 */ /* 0x080fe20000410000 */
[----:B------:R2:W-:Y:S01]  /*7f00*/  STSM.16.M88.4 [R23], R160 ;  /* 0x000000a017007844 */ /* 0x0005e20000000200 */
[-C--:B------:R-:W-:Y:S01]  /*7f10*/  FMUL.FTZ R95, R95, R6.reuse ;  /* 0x000000065f5f7220 */ /* 0x080fe20000410000 */
[----:B----4-:R-:W-:Y:S01]  /*7f20*/  FADD.FTZ R13, R165, R178 ;  /* 0x000000b2a50d7221 */ /* 0x010fe20000010000 */
[-C--:B------:R-:W-:Y:S01]  /*7f30*/  FMUL.FTZ R98, R98, R6.reuse ;  /* 0x0000000662627220 */ /* 0x080fe20000410000 */
[-C--:B------:R-:W-:Y:S01]  /*7f40*/  FMUL.FTZ R99, R99, R6.reuse ;  /* 0x0000000663637220 */ /* 0x080fe20000410000 */
[----:B------:R-:W3:Y:S01]  /*7f50*/  MUFU.EX2 R176, R176 ;  /* 0x000000b000b07308 */ /* 0x000ee20000000800 */
[C---:B0-----:R-:W-:Y:S01]  /*7f60*/  FADD.FTZ R168, R174.reuse, R13 ;  /* 0x0000000daea87221 */ /* 0x041fe20000010000 */
[----:B------:R-:W-:Y:S01]  /*7f70*/  F2FP.F16.F32.PACK_AB R165, R174, R165 ;  /* 0x000000a5aea5723e */ /* 0x000fe200000000ff */
[-C--:B------:R-:W-:Y:S01]  /*7f80*/  FMUL.FTZ R102, R102, R6.reuse ;  /* 0x0000000666667220 */ /* 0x080fe20000410000 */
[-C--:B------:R-:W-:Y:S01]  /*7f90*/  FMUL.FTZ R103, R103, R6.reuse ;  /* 0x0000000667677220 */ /* 0x080fe20000410000 */
[-C--:B------:R-:W-:Y:S01]  /*7fa0*/  FMUL.FTZ R106, R106, R6.reuse ;  /* 0x000000066a6a7220 */ /* 0x080fe20000410000 */
[-C--:B------:R-:W-:Y:S01]  /*7fb0*/  FMUL.FTZ R107, R107, R6.reuse ;  /* 0x000000066b6b7220 */ /* 0x080fe20000410000 */
[-C--:B------:R-:W-:Y:S01]  /*7fc0*/  FMUL.FTZ R110, R110, R6.reuse ;  /* 0x000000066e6e7220 */ /* 0x080fe20000410000 */
[-C--:B------:R-:W-:Y:S01]  /*7fd0*/  FMUL.FTZ R111, R111, R6.reuse ;  /* 0x000000066f6f7220 */ /* 0x080fe20000410000 */
[----:B-1----:R-:W-:Y:S01]  /*7fe0*/  FADD.FTZ R5, R167, R168 ;  /* 0x000000a8a7057221 */ /* 0x002fe20000010000 */
        /* <DEDUP_REMOVED lines=25> */
.L_x_2348:
[----:B------:R0:W1:Y:S01]  /*8180*/  SYNCS.PHASECHK.TRANS64.TRYWAIT P2, [UR26+0x28c50], R11 ;  /* 0x028c500bff0075a7 */ /* 0x000062000804015a */
[----:B------:R-:W-:Y:S05]  /*8190*/  @!P0 BRA `(.L_x_2349) ;  /* 0x0000000000048947 */ /* 0x000fea0003800000 */
[----:B------:R-:W-:Y:S01]  /*81a0*/  BPT.TRAP 0x1 ;  /* 0x000000040000795c */ /* 0x000fe20000300000 */
.L_x_2349:
[----:B-1----:R-:W-:Y:S05]  /*81b0*/  @P2 BRA `(.L_x_2350) ;  /* 0x0000000000082947 */ /* 0x002fea0003800000 */
[----:B------:R-:W1:Y:S02]  /*81c0*/  SYNCS.PHASECHK.TRANS64.TRYWAIT P2, [UR26+0x28c50], R11 ;  /* 0x028c500bff0075a7 */ /* 0x000e64000804015a */
[----:B-1----:R-:W-:Y:S05]  /*81d0*/  @!P2 BRA `(.L_x_2351) ;  /* 0x000000f00000a947 */ /* 0x002fea0003800000 */
.L_x_2350:
[----:B------:R-:W-:Y:S01]  /*81e0*/  ULEA UR14, UR23, UR50, 0xc ;  /* 0x00000032170e7291 */ /* 0x000fe2000f8e603f */
[----:B------:R-:W-:Y:S01]  /*81f0*/  WARPGROUP.ARRIVE ;  /* 0x00000000000079c5 */ /* 0x000fe20000000000 */
[----:B------:R-:W-:Y:S01]  /*8200*/  UMOV UR7, 0x40000040 ;  /* 0x4000004000077882 */ /* 0x000fe20000000000 */
[C---:B------:R-:W-:Y:S01]  /*8210*/  ISETP.GT.AND P2, PT, R7.reuse, UR20, PT ;  /* 0x0000001407007c0c */ /* 0x040fe2000bf44270 */
[----:B-1----:R-:W-:Y:S01]  /*8220*/  @!P1 VIADD R10, R10, 0x28c60 ;  /* 0x00028c600a0a9836 */ /* 0x002fe20000000000 */
[----:B------:R-:W-:Y:S01]  /*8230*/  UMOV UR37, UR23 ;  /* 0x0000001700257c82 */ /* 0x000fe20008000000 */
[----:B------:R-:W-:Y:S01]  /*8240*/  VIADD R7, R7, 0xffffffff ;  /* 0xffffffff07077836 */ /* 0x000fe20000000000 */
[----:B------:R-:W-:Y:S01]  /*8250*/  UMOV UR6, UR14 ;  /* 0x0000000e00067c82 */ /* 0x000fe20008000000 */
[----:B------:R-:W-:Y:S01]  /*8260*/  IMAD.MOV.U32 R6, RZ, RZ, R20 ;  /* 0x000000ffff067224 */ /* 0x000fe200078e0014 */
        /* <DEDUP_REMOVED lines=35> */
.L_x_2335:
[----:B------:R-:W-:Y:S01]  /*84a0*/  ULDC UR6, c[0x0][0x448] ;  /* 0x0001120000067ab9 */ /* 0x000fe20000000800 */
[----:B------:R-:W-:Y:S01]  /*84b0*/  ULDC UR18, c[0x0][0x9e4] ;  /* 0x0002790000127ab9 */ /* 0x000fe20000000800 */
[----:B------:R-:W-:Y:S02]  /*84c0*/  UISETP.NE.AND UP0, UPT, UR6, 0x1, UPT ;  /* 0x000000010600788c */ /* 0x000fe4000bf05270 */
[----:B------:R-:W-:Y:S02]  /*84d0*/  UISETP.GE.AND UP1, UPT, UR18, 0x1, UPT ;  /* 0x000000011200788c */ /* 0x000fe4000bf26270 */
[----:B------:R-:W-:Y:S02]  /*84e0*/  UIADD3 UR14, UR42, 0x3f, URZ ;  /* 0x0000003f2a0e7890 */ /* 0x000fe4000fffe03f */
[----:B------:R-:W-:Y:S02]  /*84f0*/  UIADD3 UR15, UR49, 0x1, -UR51 ;  /* 0x00000001310f7890 */ /* 0x000fe4000fffe833 */
[----:B------:R-:W-:-:S03]  /*8500*/  PLOP3.LUT P6, PT, PT, PT, UP1, 0x80, 0x0 ;  /* 0x000000000000781c */ /* 0x000fc60003fcf018 */
[----:B------:R-:W-:Y:S01]  /*8510*/  @UP0 ULDC UR6, c[0x0][0x44c] ;  /* 0x0001130000060ab9 */ /* 0x000fe20000000800 */
[----:B------:R-:W-:Y:S01]  /*8520*/  @UP0 ULDC UR19, c[0x0][0x450] ;  /* 0x0001140000130ab9 */ /* 0x000fe20000000800 */
[----:B------:R-:W-:-:S04]  /*8530*/  UIMAD.WIDE.U32 UR6, UR14, UR6, URZ ;  /* 0x000000060e0672a5 */ /* 0x000fc8000f8e003f */
[----:B------:R-:W-:-:S04]  /*8540*/  @UP0 USHF.R.U32.HI UR14, URZ, UR19, UR7 ;  /* 0x000000133f0e0299 */ /* 0x000fc80008011607 */
[----:B------:R-:W-:-:S04]  /*8550*/  UIADD3 UR14, UR15, UR14, URZ ;  /* 0x0000000e0f0e7290 */ /* 0x000fc8000fffe03f */
        /* <DEDUP_REMOVED lines=12> */
.L_x_2354:
[----:B------:R-:W-:-:S11]  /*8620*/  UISETP.NE.AND UP1, UPT, UR18, 0x1, UPT ;  /* 0x000000011200788c */ /* 0x000fd6000bf25270 */
[----:B------:R-:W-:Y:S02]  /*8630*/  @UP1 ULDC.64 UR20, c[0x0][0x9e8] ;  /* 0x00027a0000141ab9 */ /* 0x000fe40000000a00 */
[----:B------:R-:W-:-:S04]  /*8640*/  UIMAD.WIDE.U32 UR6, UR14, UR20, URZ ;  /* 0x000000140e0672a5 */ /* 0x000fc8000f8e003f */
[----:B------:R-:W-:-:S12]  /*8650*/  @UP1 USHF.R.U32.HI UR14, URZ, UR21, UR7 ;  /* 0x000000153f0e1299 */ /* 0x000fd80008011607 */
.L_x_2355:
[----:B------:R-:W-:-:S04]  /*8660*/  UIMAD UR14, UR14, UR18, URZ ;  /* 0x000000120e0e72a4 */ /* 0x000fc8000f8e023f */
[----:B------:R-:W-:-:S04]  /*8670*/  UISETP.LT.AND UP1, UPT, UR11, UR14, UPT ;  /* 0x0000000e0b00728c */ /* 0x000fc8000bf21270 */
[----:B------:R-:W-:-:S12]  /*8680*/  USEL UR11, UR11, UR14, !UP1 ;  /* 0x0000000e0b0b7287 */ /* 0x000fd8000c800000 */
.L_x_2353:
[----:B------:R-:W-:-:S04]  /*8690*/  UIADD3 UR11, UR11, 0x3f, URZ ;  /* 0x0000003f0b0b7890 */ /* 0x000fc8000fffe03f */
[----:B------:R-:W-:-:S04]  /*86a0*/  USHF.R.S32.HI UR6, URZ, 0x1f, UR11 ;  /* 0x0000001f3f067899 */ /* 0x000fc8000801140b */
[----:B------:R-:W-:-:S04]  /*86b0*/  ULEA.HI UR6, UR6, UR11, URZ, 0x6 ;  /* 0x0000000b06067291 */ /* 0x000fc8000f8f303f */
[----:B------:R-:W-:-:S04]  /*86c0*/  USHF.R.S32.HI UR6, URZ, 0x6, UR6 ;  /* 0x000000063f067899 */ /* 0x000fc80008011406 */
[----:B------:R-:W-:-:S04]  /*86d0*/  UISETP.LT.AND UP1, UPT, UR48, UR6, UPT ;  /* 0x000000063000728c */ /* 0x000fc8000bf21270 */
[----:B------:R-:W-:-:S06]  /*86e0*/  USEL UR20, UR48, UR6, !UP1 ;  /* 0x0000000630147287 */ /* 0x000fcc000c800000 */
[----:B------:R-:W-:-:S13]  /*86f0*/  ISETP.GE.AND P2, PT, R7, UR20, PT ;  /* 0x0000001407007c0c */ /* 0x000fda000bf46270 */
[----:B------:R-:W-:Y:S05]  /*8700*/  @!P2 BRA `(.L_x_2356) ;  /* 0x000000180034a947 */ /* 0x000fea0003800000 */
[----:B------:R-:W-:Y:S01]  /*8710*/  IMAD.MOV.U32 R9, RZ, RZ, R6 ;  /* 0x000000ffff097224 */ /* 0x000fe200078e0006 */
[----:B------:R-:W-:Y:S01]  /*8720*/  UMOV UR22, UR37 ;  /* 0x0000002500167c82 */ /* 0x000fe20008000000 */
[----:B-1----:R-:W-:Y:S01]  /*8730*/  IMAD.MOV.U32 R10, RZ, RZ, R5 ;  /* 0x000000ffff0a7224 */ /* 0x002fe200078e0005 */
[----:B------:R-:W-:Y:S01]  /*8740*/  ULDC UR21, c[0x0][0x988] ;  /* 0x0002620000157ab9 */ /* 0x000fe20000000800 */
[----:B------:R-:W-:-:S07]  /*8750*/  IMAD.MOV.U32 R8, RZ, RZ, R7 ;  /* 0x000000ffff087224 */ /* 0x000fce00078e0007 */
.L_x_2365:
[----:B------:R-:W-:Y:S01]  /*8760*/  UIADD3 UR37, UR22, 0x1, URZ ;  /* 0x0000000116257890 */ /* 0x000fe2000fffe03f */
[C---:B------:R-:W-:Y:S01]  /*8770*/  ISETP.GT.AND P2, PT, R8.reuse, UR20, PT ;  /* 0x0000001408007c0c */ /* 0x040fe2000bf44270 */
[----:B------:R-:W-:Y:S02]  /*8780*/  VIADD R8, R8, 0xffffffff ;  /* 0xffffffff08087836 */ /* 0x000fe40000000000 */
[----:B------:R-:W-:-:S04]  /*8790*/  UISETP.NE.AND UP1, UPT, UR37, 0x2, UPT ;  /* 0x000000022500788c */ /* 0x000fc8000bf25270 */
[----:B------:R-:W-:Y:S02]  /*87a0*/  USEL UR6, URZ, 0x1, UP1 ;  /* 0x000000013f067887 */ /* 0x000fe40008800000 */
[----:B------:R-:W-:Y:S02]  /*87b0*/  USEL UR37, UR37, URZ, UP1 ;  /* 0x0000003f25257287 */ /* 0x000fe40008800000 */
[----:B------:R-:W-:Y:S01]  /*87c0*/  ULOP3.LUT UR38, UR38, UR6, URZ, 0x3c, !UPT ;  /* 0x0000000626267292 */ /* 0x000fe2000f8e3c3f */
[----:B0123--:R-:W-:Y:S11]  /*87d0*/  @!P0 BRA `(.L_x_2357) ;  /* 0x0000000000048947 */ /* 0x00fff60003800000 */
[----:B------:R-:W-:Y:S01]  /*87e0*/  BPT.TRAP 0x1 ;  /* 0x000000040000795c */ /* 0x000fe20000300000 */
.L_x_2357:
[----:B------:R-:W-:Y:S01]  /*87f0*/  ULEA UR23, UR37, UR46, 0x3 ;  /* 0x0000002e25177291 */ /* 0x000fe2000f8e183f */
[----:B------:R-:W-:-:S05]  /*8800*/  IMAD.U32 R7, RZ, RZ, UR38 ;  /* 0x00000026ff077e24 */ /* 0x000fca000f8e00ff */
[----:B------:R-:W-:-:S04]  /*8810*/  SHF.L.U32 R7, R7, 0x1f, RZ ;  /* 0x0000001f07077819 */ /* 0x000fc800000006ff */
[----:B------:R1:W3:Y:S01]  /*8820*/  SYNCS.PHASECHK.TRANS64.TRYWAIT P3, [UR23+0x28c30], R7 ;  /* 0x028c3007ff0075a7 */ /* 0x0002e20008060157 */
[----:B------:R-:W-:Y:S05]  /*8830*/  @!P0 BRA `(.L_x_2358) ;  /* 0x0000000000048947 */ /* 0x000fea0003800000 */
[----:B------:R-:W-:Y:S01]  /*8840*/  BPT.TRAP 0x1 ;  /* 0x000000040000795c */ /* 0x000fe20000300000 */
.L_x_2358:
[----:B---3--:R-:W-:Y:S05]  /*8850*/  @P3 BRA `(.L_x_2359) ;  /* 0x0000000000083947 */ /* 0x008fea0003800000 */
[----:B------:R-:W3:Y:S02]  /*8860*/  SYNCS.PHASECHK.TRANS64.TRYWAIT P3, [UR23+0x28c30], R7 ;  /* 0x028c3007ff0075a7 */ /* 0x000ee40008060157 */
[----:B---3--:R-:W-:Y:S05]  /*8870*/  @!P3 BRA `(.L_x_2360) ;  /* 0x000000e8006cb947 */ /* 0x008fea0003800000 */
.L_x_2359:
[----:B------:R-:W-:Y:S01]  /*8880*/  R2UR UR18, R0 ;  /* 0x00000000001272ca */ /* 0x000fe200000e0000 */
[----:B--2-4-:R-:W-:Y:S01]  /*8890*/  WARPGROUP.ARRIVE ;  /* 0x00000000000079c5 */ /* 0x014fe20000000000 */
        /* <DEDUP_REMOVED lines=20> */
[----:B---3--:R-:W-:-:S04]  /*89e0*/  FMNMX.FTZ R6, R152, R10, !PT ;  /* 0x0000000a98067209 */ /* 0x008fc80007810000 */
        /* <DEDUP_REMOVED lines=16> */
[----:B------:R-:W2:Y:S02]  /*8af0*/  SHFL.BFLY PT, R5, R12, 0x2, 0x1f ;  /* 0x0c401f000c057f89 */ /* 0x000ea400000e0000 */
[----:B--2---:R-:W-:Y:S02]  /*8b00*/  FMNMX.FTZ R13, R12, R5, !PT ;  /* 0x000000050c0d7209 */ /* 0x004fe40007810000 */
[----:B------:R-:W-:-:S03]  /*8b10*/  FMNMX.FTZ R5, R155, R6, !PT ;  /* 0x000000069b057209 */ /* 0x000fc60007810000 */
[----:B------:R-:W2:Y:S01]  /*8b20*/  SHFL.BFLY PT, R14, R13, 0x1, 0x1f ;  /* 0x0c201f000d0e7f89 */ /* 0x000ea200000e0000 */
[----:B------:R-:W-:-:S04]  /*8b30*/  FMNMX.FTZ R6, R158, R5, !PT ;  /* 0x000000059e067209 */ /* 0x000fc80007810000 */
[----:B------:R-:W-:-:S04]  /*8b40*/  FMNMX.FTZ R5, R159, R6, !PT ;  /* 0x000000069f057209 */ /* 0x000fc80007810000 */
[----:B------:R-:W-:-:S04]  /*8b50*/  FMNMX.FTZ R6, R162, R5, !PT ;  /* 0x00000005a2067209 */ /* 0x000fc80007810000 */
[----:B0-----:R-:W-:-:S04]  /*8b60*/  FMNMX.FTZ R11, R163, R6, !PT ;  /* 0x00000006a30b7209 */ /* 0x001fc80007810000 */
[----:B------:R-:W-:-:S04]  /*8b70*/  FMNMX.FTZ R6, R166, R11, !PT ;  /* 0x0000000ba6067209 */ /* 0x000fc80007810000 */
[----:B------:R-:W-:Y:S02]  /*8b80*/  FMNMX.FTZ R11, R167, R6, !PT ;  /* 0x00000006a70b7209 */ /* 0x000fe40007810000 */
[----:B--2---:R-:W-:Y:S02]  /*8b90*/  FMNMX.FTZ R5, R13, R14, !PT ;  /* 0x0000000e0d057209 */ /* 0x004fe40007810000 */
        /* <DEDUP_REMOVED lines=15> */
[----:B------:R-:W0:Y:S01]  /*8c90*/  MUFU.EX2 R10, R10 ;  /* 0x0000000a000a7308 */ /* 0x000e220000000800 */
        /* <DEDUP_REMOVED lines=10> */
[----:B------:R-:W-:Y:S01]  /*8d40*/  FFMA.FTZ R164, R173, UR10, -R20 ;  /* 0x0000000aada47c23 */ /* 0x000fe20008010814 */
[----:B------:R-:W-:-:S03]  /*8d50*/  IMAD.MOV R173, RZ, RZ, -R17 ;  /* 0x000000ffffad7224 */ /* 0x000fc600078e0a11 */
[----:B------:R-:W3:Y:S01]  /*8d60*/  SHFL.BFLY PT, R153, R6, 0x2, 0x1f ;  /* 0x0c401f0006997f89 */ /* 0x000ee200000e0000 */
[----:B------:R-:W4:Y:S01]  /*8d70*/  MUFU.EX2 R152, R152 ;  /* 0x0000009800987308 */ /* 0x000f220000000800 */
[----:B------:R-:W-:Y:S01]  /*8d80*/  ISETP.NE.AND P3, PT, R2, R173, PT ;  /* 0x000000ad0200720c */ /* 0x000fe20003f65270 */
[-C--:B0-----:R-:W-:Y:S01]  /*8d90*/  FMUL.FTZ R24, R24, R10.reuse ;  /* 0x0000000a18187220 */ /* 0x081fe20000410000 */
[-C--:B------:R-:W-:Y:S01]  /*8da0*/  FMUL.FTZ R25, R25, R10.reuse ;  /* 0x0000000a19197220 */ /* 0x080fe20000410000 */
[-C--:B------:R-:W-:Y:S01]  /*8db0*/  FMUL.FTZ R28, R28, R10.reuse ;  /* 0x0000000a1c1c7220 */ /* 0x080fe20000410000 */
[-C--:B------:R-:W-:Y:S01]  /*8dc0*/  FMUL.FTZ R29, R29, R10.reuse ;  /* 0x0000000a1d1d7220 */ /* 0x080fe20000410000 */
[-C--:B------:R-:W-:Y:S01]  /*8dd0*/  FMUL.FTZ R32, R32, R10.reuse ;  /* 0x0000000a20207220 */ /* 0x080fe20000410000 */
[-C--:B------:R-:W-:Y:S01]  /*8de0*/  FMUL.FTZ R33, R33, R10.reuse ;  /* 0x0000000a21217220 */ /* 0x080fe20000410000 */
[----:B------:R-:W0:Y:S01]  /*8df0*/  MUFU.EX2 R12, R12 ;  /* 0x0000000c000c7308 */ /* 0x000e220000000800 */
        /* <DEDUP_REMOVED lines=18> */
[-C--:B------:R-:W-:Y:S01]  /*8f20*/  FMUL.FTZ R57, R57, R10.reuse ;  /* 0x0000000a39397220 */ /* 0x080fe20000410000 */
[----:B------:R-:W2:Y:S01]  /*8f30*/  SHFL.BFLY PT, R6, R165, 0x1, 0x1f ;  /* 0x0c201f00a5067f89 */ /* 0x000ea200000e0000 */
        /* <DEDUP_REMOVED lines=23> */
[----:B--2---:R-:W-:Y:S01]  /*90b0*/  FMNMX.FTZ R6, R165, R6, !PT ;  /* 0x00000006a5067209 */ /* 0x004fe20007810000 */
        /* <DEDUP_REMOVED lines=13> */
[----:B------:R-:W-:Y:S01]  /*9190*/  FFMA.FTZ R169, R158, UR10, -R177 ;  /* 0x0000000a9ea97c23 */ /* 0x000fe200080108b1 */
[----:B------:R-:W-:Y:S01]  /*91a0*/  MUFU.EX2 R9, R9 ;  /* 0x0000000900097308 */ /* 0x000fe20000000800 */
[----:B------:R-:W-:-:S02]  /*91b0*/  IMAD.U32 R170, RZ, RZ, UR23 ;  /* 0x00000017ffaa7e24 */ /* 0x000fc4000f8e00ff */
[--C-:B------:R-:W-:Y:S01]  /*91c0*/  FFMA.FTZ R176, R159, UR10, -R177.reuse ;  /* 0x0000000a9fb07c23 */ /* 0x100fe200080108b1 */
[--C-:B------:R-:W-:Y:S01]  /*91d0*/  FFMA.FTZ R159, R162, UR10, -R177.reuse ;  /* 0x0000000aa29f7c23 */ /* 0x100fe200080108b1 */
[--C-:B--2---:R-:W-:Y:S01]  /*91e0*/  FFMA.FTZ R180, R163, UR10, -R177.reuse ;  /* 0x0000000aa3b47c23 */ /* 0x104fe200080108b1 */
[----:B------:R-:W-:Y:S02]  /*91f0*/  @!P1 VIADD R154, R170, 0x28c40 ;  /* 0x00028c40aa9a9836 */ /* 0x000fe40000000000 */
[--C-:B------:R-:W-:Y:S01]  /*9200*/  FFMA.FTZ R163, R166, UR10, -R177.reuse ;  /* 0x0000000aa6a37c23 */ /* 0x100fe200080108b1 */
[--C-:B------:R-:W-:Y:S01]  /*9210*/  FFMA.FTZ R208, R171, UR10, -R177.reuse ;  /* 0x0000000aabd07c23 */ /* 0x100fe200080108b1 */
[----:B------:R-:W2:Y:S01]  /*9220*/  MUFU.EX2 R172, R172 ;  /* 0x000000ac00ac7308 */ /* 0x000ea20000000800 */
[--C-:B------:R-:W-:Y:S01]  /*9230*/  FFMA.FTZ R171, R174, UR10, -R177.reuse ;  /* 0x0000000aaeab7c23 */ /* 0x100fe200080108b1 */
[----:B------:R-:W-:Y:S01]  /*9240*/  @!P1 PRMT R154, RZ, 0x654, R154 ;  /* 0x00000654ff9a9816 */ /* 0x000fe2000000009a */
[----:B------:R-:W-:Y:S01]  /*9250*/  FFMA.FTZ R174, R175, UR10, -R177 ;  /* 0x0000000aafae7c23 */ /* 0x000fe200080108b1 */
[----:B------:R-:W-:-:S02]  /*9260*/  IMAD.U32 R175, RZ, RZ, UR22 ;  /* 0x00000016ffaf7e24 */ /* 0x000fc4000f8e00ff */
[--C-:B------:R-:W-:Y:S01]  /*9270*/  FFMA.FTZ R173, R178, UR10, -R177.reuse ;  /* 0x0000000ab2ad7c23 */ /* 0x100fe200080108b1 */
[----:B------:R0:W-:Y:S01]  /*9280*/  @!P1 SYNCS.ARRIVE.TRANS64.RED.A1T0 RZ, [R154+URZ], RZ ;  /* 0x000000ff9aff99a7 */ /* 0x0001e2000810043f */
[--C-:B------:R-:W-:Y:S01]  /*9290*/  FFMA.FTZ R178, R179, UR10, -R177.reuse ;  /* 0x0000000ab3b27c23 */ /* 0x100fe200080108b1 */
[----:B------:R-:W3:Y:S01]  /*92a0*/  MUFU.EX2 R155, R155 ;  /* 0x0000009b009b7308 */ /* 0x000ee20000000800 */
[----:B------:R-:W-:Y:S02]  /*92b0*/  @!P3 IMAD R158, R175, 0x40, R16 ;  /* 0x00000040af9eb824 */ /* 0x000fe400078e0210 */
[--C-:B------:R-:W-:Y:S01]  /*92c0*/  FFMA.FTZ R182, R182, UR10, -R177.reuse ;  /* 0x0000000ab6b67c23 */ /* 0x100fe200080108b1 */
[----:B------:R-:W-:Y:S01]  /*92d0*/  FFMA.FTZ R177, R183, UR10, -R177 ;  /* 0x0000000ab7b17c23 */ /* 0x000fe200080108b1 */
[-C--:B------:R-:W-:Y:S01]  /*92e0*/  FMUL.FTZ R109, R109, R10.reuse ;  /* 0x0000000a6d6d7220 */ /* 0x080fe20000410000 */
[----:B------:R-:W-:Y:S01]  /*92f0*/  FMUL.FTZ R112, R112, R10 ;  /* 0x0000000a70707220 */ /* 0x000fe20000410000 */
[----:B0-----:R-:W-:Y:S01]  /*9300*/  FADD.FTZ R154, R12, R3 ;  /* 0x000000030c9a7221 */ /* 0x001fe20000010000 */
[----:B------:R-:W-:Y:S01]  /*9310*/  @!P3 LEA R158, R158, UR46, 0x2 ;  /* 0x0000002e9e9ebc11 */ /* 0x000fe2000f8e10ff */
[----:B------:R-:W0:Y:S01]  /*9320*/  MUFU.EX2 R169, R169 ;  /* 0x000000a900a97308 */ /* 0x000e220000000800 */
[----:B--2---:R-:W-:Y:S01]  /*9330*/  FFMA.FTZ R4, R9, R4, R172 ;  /* 0x0000000409047223 */ /* 0x004fe200000100ac */
[----:B------:R-:W-:Y:S01]  /*9340*/  FADD.FTZ R3, R13, R154 ;  /* 0x0000009a0d037221 */ /* 0x000fe20000010000 */
[-C--:B------:R-:W-:Y:S01]  /*9350*/  FMUL.FTZ R113, R113, R10.reuse ;  /* 0x0000000a71717220 */ /* 0x080fe20000410000 */
[----:B------:R-:W-:Y:S01]  /*9360*/  @!P3 STS [R158+0x28800], R10 ;  /* 0x0288000a9e00b388 */ /* 0x000fe20000000800 */
[-C--:B------:R-:W-:Y:S01]  /*9370*/  FMUL.FTZ R116, R116, R10.reuse ;  /* 0x0000000a74747220 */ /* 0x080fe20000410000 */
[----:B------:R-:W-:Y:S01]  /*9380*/  FADD.FTZ R154, R156, R3 ;  /* 0x000000039c9a7221 */ /* 0x000fe20000010000 */
[-C--:B------:R-:W-:Y:S01]  /*9390*/  FMUL.FTZ R117, R117, R10.reuse ;  /* 0x0000000a75757220 */ /* 0x080fe20000410000 */
[----:B------:R-:W2:Y:S01]  /*93a0*/  MUFU.EX2 R176, R176 ;  /* 0x000000b000b07308 */ /* 0x000ea20000000800 */
[----:B---3--:R-:W-:Y:S01]  /*93b0*/  FADD.FTZ R4, R155, R4 ;  /* 0x000000049b047221 */ /* 0x008fe20000010000 */
[----:B------:R-:W-:Y:S01]  /*93c0*/  FADD.FTZ R175, R15, R154 ;  /* 0x0000009a0faf7221 */ /* 0x000fe20000010000 */
[----:B------:R3:W-:Y:S01]  /*93d0*/  @!P3 STS [R158+0x28820], R9 ;  /* 0x028820099e00b388 */ /* 0x0007e20000000800 */
[-C--:B------:R-:W-:Y:S01]  /*93e0*/  FMUL.FTZ R120, R120, R10.reuse ;  /* 0x0000000a78787220 */ /* 0x080fe20000410000 */
[-C--:B------:R-:W-:Y:S01]  /*93f0*/  FMUL.FTZ R121, R121, R10.reuse ;  /* 0x0000000a79797220 */ /* 0x080fe20000410000 */
[----:B------:R-:W-:Y:S01]  /*9400*/  FADD.FTZ R154, R14, R175 ;  /* 0x000000af0e9a7221 */ /* 0x000fe20000010000 */
[-C--:B------:R-:W-:Y:S01]  /*9410*/  FMUL.FTZ R124, R124, R10.reuse ;  /* 0x0000000a7c7c7220 */ /* 0x080fe20000410000 */
[----:B------:R-:W4:Y:S01]  /*9420*/  MUFU.EX2 R159, R159 ;  /* 0x0000009f009f7308 */ /* 0x000f220000000800 */
        /* <DEDUP_REMOVED lines=16> */
[----:B----4-:R-:W-:Y:S01]  /*9530*/  FADD.FTZ R3, R159, R4 ;  /* 0x000000049f037221 */ /* 0x010fe20000010000 */
[-C--:B------:R-:W-:Y:S01]  /*9540*/  FMUL.FTZ R148, R148, R10.reuse ;  /* 0x0000000a94947220 */ /* 0x080fe20000410000 */
[----:B------:R-:W-:Y:S01]  /*9550*/  FMUL.FTZ R149, R149, R10 ;  /* 0x0000000a95957220 */ /* 0x000fe20000410000 */
[----:B------:R-:W-:Y:S01]  /*9560*/  F2FP.F16.F32.PACK_AB R152, R152, R11 ;  /* 0x0000000b9898723e */ /* 0x000fe200000000ff */
[-C--:B------:R-:W-:Y:S01]  /*9570*/  FMUL.FTZ R26, R26, R9.reuse ;  /* 0x000000091a1a7220 */ /* 0x080fe20000410000 */
[----:B------:R-:W-:Y:S01]  /*9580*/  F2FP.F16.F32.PACK_AB R156, R15, R156 ;  /* 0x0000009c0f9c723e */ /* 0x000fe200000000ff */
[-C--:B------:R-:W-:Y:S01]  /*9590*/  FMUL.FTZ R27, R27, R9.reuse ;  /* 0x000000091b1b7220 */ /* 0x080fe20000410000 */
[----:B------:R-:W4:Y:S01]  /*95a0*/  MUFU.EX2 R160, R160 ;  /* 0x000000a000a07308 */ /* 0x000f220000000800 */
[----:B0-----:R-:W-:Y:S01]  /*95b0*/  FADD.FTZ R4, R180, R3 ;  /* 0x00000003b4047221 */ /* 0x001fe20000010000 */
[----:B---3--:R-:W-:Y:S01]  /*95c0*/  F2FP.F16.F32.PACK_AB R158, R21, R14 ;  /* 0x0000000e159e723e */ /* 0x008fe200000000ff */
        /* <DEDUP_REMOVED lines=16> */
[-C--:B------:R-:W-:Y:S01]  /*96d0*/  FMUL.FTZ R54, R54, R9.reuse ;  /* 0x0000000936367220 */ /* 0x080fe20000410000 */
[-C--:B------:R-:W-:Y:S01]  /*96e0*/  FMUL.FTZ R55, R55, R9.reuse ;  /* 0x0000000937377220 */ /* 0x080fe20000410000 */
[-C--:B------:R-:W-:Y:S01]  /*96f0*/  FMUL.FTZ R58, R58, R9.reuse ;  /* 0x000000093a3a7220 */ /* 0x080fe20000410000 */
        /* <DEDUP_REMOVED lines=14> */
[----:B------:R-:W-:Y:S01]  /*97e0*/  F2FP.F16.F32.PACK_AB R153, R155, R172 ;  /* 0x000000ac9b99723e */ /* 0x000fe200000000ff */
[----:B------:R-:W-:Y:S01]  /*97f0*/  FMUL.FTZ R78, R78, R9 ;  /* 0x000000094e4e7220 */ /* 0x000fe20000410000 */
[----:B------:R-:W-:Y:S01]  /*9800*/  F2FP.F16.F32.PACK_AB R155, R176, R169 ;  /* 0x000000a9b09b723e */ /* 0x000fe200000000ff */
        /* <DEDUP_REMOVED lines=27> */
[C---:B---3--:R-:W-:Y:S01]  /*99c0*/  FADD.FTZ R10, R164.reuse, R175 ;  /* 0x000000afa40a7221 */ /* 0x048fe20000010000 */
[----:B------:R-:W-:Y:S01]  /*99d0*/  F2FP.F16.F32.PACK_AB R162, R164, R157 ;  /* 0x0000009da4a2723e */ /* 0x000fe200000000ff */
[----:B------:R-:W-:Y:S01]  /*99e0*/  FMUL.FTZ R115, R115, R9 ;  /* 0x0000000973737220 */ /* 0x000fe20000410000 */
[----:B------:R-:W-:Y:S01]  /*99f0*/  F2FP.F16.F32.PACK_AB R157, R180, R159 ;  /* 0x0000009fb49d723e */ /* 0x000fe200000000ff */
[----:B------:R-:W-:Y:S01]  /*9a00*/  FMUL.FTZ R118, R118, R9 ;  /* 0x0000000976767220 */ /* 0x000fe20000410000 */
[----:B------:R-:W-:Y:S01]  /*9a10*/  F2FP.F16.F32.PACK_AB R159, R206, R163 ;  /* 0x000000a3ce9f723e */ /* 0x000fe200000000ff */
[-C--:B------:R-:W-:Y:S01]  /*9a20*/  FMUL.FTZ R119, R119, R9.reuse ;  /* 0x0000000977777220 */ /* 0x080fe20000410000 */
[----:B------:R-:W3:Y:S01]  /*9a30*/  MUFU.EX2 R174, R174 ;  /* 0x000000ae00ae7308 */ /* 0x000ee20000000800 */
[----:B0-----:R-:W-:Y:S01]  /*9a40*/  FADD.FTZ R3, R171, R4 ;  /* 0x00000004ab037221 */ /* 0x001fe20000010000 */
[----:B------:R0:W-:Y:S01]  /*9a50*/  STSM.16.M88.4 [R18+0x26800], R152 ;  /* 0x0268009812007844 */ /* 0x0001e20000000200 */
[-C--:B------:R-:W-:Y:S01]  /*9a60*/  FMUL.FTZ R122, R122, R9.reuse ;  /* 0x000000097a7a7220 */ /* 0x080fe20000410000 */
[-C--:B------:R-:W-:Y:S01]  /*9a70*/  FMUL.FTZ R123, R123, R9.reuse ;  /* 0x000000097b7b7220 */ /* 0x080fe20000410000 */
[-C--:B------:R-:W-:Y:S01]  /*9a80*/  FMUL.FTZ R126, R126, R9.reuse ;  /* 0x000000097e7e7220 */ /* 0x080fe20000410000 */
[----:B------:R0:W-:Y:S01]  /*9a90*/  STSM.16.M88.4 [R19], R156 ;  /* 0x0000009c13007844 */ /* 0x0001e20000000200 */
        /* <DEDUP_REMOVED lines=12> */
[-C--:B------:R-:W-:Y:S01]  /*9b60*/  FMUL.FTZ R142, R142, R9.reuse ;  /* 0x000000098e8e7220 */ /* 0x080fe20000410000 */
[-C--:B------:R-:W-:Y:S01]  /*9b70*/  FMUL.FTZ R143, R143, R9.reuse ;  /* 0x000000098f8f7220 */ /* 0x080fe20000410000 */
[-C--:B------:R-:W-:Y:S01]  /*9b80*/  FMUL.FTZ R146, R146, R9.reuse ;  /* 0x0000000992927220 */ /* 0x080fe20000410000 */
[-C--:B------:R-:W-:Y:S01]  /*9b90*/  FMUL.FTZ R147, R147, R9.reuse ;  /* 0x0000000993937220 */ /* 0x080fe20000410000 */
[----:B------:R-:W-:Y:S01]  /*9ba0*/  FMUL.FTZ R150, R150, R9 ;  /* 0x0000000996967220 */ /* 0x000fe20000410000 */
[----:B------:R-:W3:Y:S01]  /*9bb0*/  MUFU.EX2 R20, R20 ;  /* 0x0000001400147308 */ /* 0x000ee20000000800 */
[C---:B----4-:R-:W-:Y:S01]  /*9bc0*/  FADD.FTZ R10, R168.reuse, R11 ;  /* 0x0000000ba80a7221 */ /* 0x050fe20000010000 */
[----:B------:R-:W-:Y:S01]  /*9bd0*/  F2FP.F16.F32.PACK_AB R164, R168, R161 ;  /* 0x000000a1a8a4723e */ /* 0x000fe200000000ff */
[----:B------:R-:W-:Y:S01]  /*9be0*/  FMUL.FTZ R151, R151, R9 ;  /* 0x0000000997977220 */ /* 0x000fe20000410000 */
[----:B------:R-:W-:Y:S01]  /*9bf0*/  F2FP.F16.F32.PACK_AB R161, R208, R167 ;  /* 0x000000a7d0a1723e */ /* 0x000fe200000000ff */
[----:B------:R-:W-:-:S03]  /*9c00*/  FADD.FTZ R3, R165, R10 ;  /* 0x0000000aa5037221 */ /* 0x000fc60000010000 */
[----:B------:R-:W4:Y:S01]  /*9c10*/  MUFU.EX2 R178, R178 ;  /* 0x000000b200b27308 */ /* 0x000f220000000800 */
[----:B--2---:R-:W-:Y:S01]  /*9c20*/  FADD.FTZ R11, R173, R4 ;  /* 0x00000004ad0b7221 */ /* 0x004fe20000010000 */
[----:B------:R0:W-:Y:S06]  /*9c30*/  STSM.16.M88.4 [R23], R160 ;  /* 0x000000a017007844 */ /* 0x0001ec0000000200 */
[----:B------:R-:W2:Y:S01]  /*9c40*/  MUFU.EX2 R182, R182 ;  /* 0x000000b600b67308 */ /* 0x000ea20000000800 */
[C---:B---3--:R-:W-:Y:S01]  /*9c50*/  F2FP.F16.F32.PACK_AB R166, R20.reuse, R165 ;  /* 0x000000a514a6723e */ /* 0x048fe200000000ff */
[----:B------:R-:W-:-:S06]  /*9c60*/  FADD.FTZ R3, R20, R3 ;  /* 0x0000000314037221 */ /* 0x000fcc0000010000 */
[----:B------:R-:W3:Y:S01]  /*9c70*/  MUFU.EX2 R177, R177 ;  /* 0x000000b100b17308 */ /* 0x000ee20000000800 */
[C---:B----4-:R-:W-:Y:S01]  /*9c80*/  FADD.FTZ R11, R178.reuse, R11 ;  /* 0x0000000bb20b7221 */ /* 0x050fe20000010000 */
[----:B------:R-:W-:-:S03]  /*9c90*/  F2FP.F16.F32.PACK_AB R165, R178, R173 ;  /* 0x000000adb2a5723e */ /* 0x000fc600000000ff */
[----:B--2---:R-:W-:Y:S01]  /*9ca0*/  FADD.FTZ R4, R182, R11 ;  /* 0x0000000bb6047221 */ /* 0x004fe20000010000 */
[----:B---3--:R-:W-:-:S03]  /*9cb0*/  F2FP.F16.F32.PACK_AB R167, R177, R182 ;  /* 0x000000b6b1a7723e */ /* 0x008fc600000000ff */
[----:B------:R-:W-:Y:S02]  /*9cc0*/  FADD.FTZ R4, R177, R4 ;  /* 0x00000004b1047221 */ /* 0x000fe40000010000 */
[----:B------:R0:W-:Y:S01]  /*9cd0*/  STSM.16.M88.4 [R22], R164 ;  /* 0x000000a416007844 */ /* 0x0001e20000000200 */
[----:B------:R-:W-:Y:S05]  /*9ce0*/  @!P0 BRA `(.L_x_2361) ;  /* 0x0000000000048947 */ /* 0x000fea0003800000 */
[----:B------:R-:W-:Y:S01]  /*9cf0*/  BPT.TRAP 0x1 ;  /* 0x000000040000795c */ /* 0x000fe20000300000 */
.L_x_2361:
[----:B------:R2:W3:Y:S01]  /*9d00*/  SYNCS.PHASECHK.TRANS64.TRYWAIT P3, [UR23+0x28c50], R7 ;  /* 0x028c5007ff0075a7 */ /* 0x0004e20008060157 */
[----:B------:R-:W-:Y:S05]  /*9d10*/  @!P0 BRA `(.L_x_2362) ;  /* 0x0000000000048947 */ /* 0x000fea0003800000 */
[----:B------:R-:W-:Y:S01]  /*9d20*/  BPT.TRAP 0x1 ;  /* 0x000000040000795c */ /* 0x000fe20000300000 */
.L_x_2362:
[----:B---3--:R-:W-:Y:S05]  /*9d30*/  @P3 BRA `(.L_x_2363) ;  /* 0x0000000000083947 */ /* 0x008fea0003800000 */
[----:B------:R-:W3:Y:S02]  /*9d40*/  SYNCS.PHASECHK.TRANS64.TRYWAIT P3, [UR23+0x28c50], R7 ;  /* 0x028c5007ff0075a7 */ /* 0x000ee40008060157 */
[----:B---3--:R-:W-:Y:S05]  /*9d50*/  @!P3 BRA `(.L_x_2364) ;  /* 0x000000d4004cb947 */ /* 0x008fea0003800000 */
.L_x_2363:
        /* <DEDUP_REMOVED lines=39> */
[----:B-12---:R-:W-:-:S07]  /*9fd0*/  IMAD.MOV.U32 R7, RZ, RZ, R8 ;  /* 0x000000ffff077224 */ /* 0x006fce00078e0008 */
.L_x_2356:
[----:B------:R-:W-:-:S13]  /*9fe0*/  ISETP.GE.AND P2, PT, R7, UR48, PT ;  /* 0x0000003007007c0c */ /* 0x000fda000bf46270 */
[----:B------:R-:W-:Y:S05]  /*9ff0*/  @!P2 BRA `(.L_x_2366) ;  /* 0x0000002000e0a947 */ /* 0x000fea0003800000 */
[----:B------:R-:W-:Y:S01]  /*a000*/  IMAD.MOV.U32 R12, RZ, RZ, R6 ;  /* 0x000000ffff0c7224 */ /* 0x000fe200078e0006 */
[----:B------:R-:W-:Y:S01]  /*a010*/  UMOV UR21, UR37 ;  /* 0x0000002500157c82 */ /* 0x000fe20008000000 */
[----:B------:R-:W-:Y:S01]  /*a020*/  IMAD.MOV.U32 R13, RZ, RZ, R5 ;  /* 0x000000ffff0d7224 */ /* 0x000fe200078e0005 */
[----:B------:R-:W-:Y:S01]  /*a030*/  ULDC UR22, c[0x0][0x9e4] ;  /* 0x0002790000167ab9 */ /* 0x000fe20000000800 */
[----:B------:R-:W-:Y:S01]  /*a040*/  ULDC UR23, c[0x0][0x9dc] ;  /* 0x0002770000177ab9 */ /* 0x000fe20000000800 */
[----:B------:R-:W-:Y:S01]  /*a050*/  ULDC UR20, c[0x0][0x988] ;  /* 0x0002620000147ab9 */ /* 0x000fe20000000800 */
[----:B------:R-:W-:-:S05]  /*a060*/  ULDC UR24, c[0x0][0x9e0] ;  /* 0x0002780000187ab9 */ /* 0x000fca0000000800 */
.L_x_2383:
[----:B------:R-:W-:-:S04]  /*a070*/  UIADD3 UR37, UR21, 0x1, URZ ;  /* 0x0000000115257890 */ /* 0x000fc8000fffe03f */
[----:B------:R-:W-:-:S04]  /*a080*/  UISETP.NE.AND UP1, UPT, UR37, 0x2, UPT ;  /* 0x000000022500788c */ /* 0x000fc8000bf25270 */
[----:B------:R-:W-:Y:S02]  /*a090*/  USEL UR6, URZ, 0x1, UP1 ;  /* 0x000000013f067887 */ /* 0x000fe40008800000 */
[----:B------:R-:W-:Y:S02]  /*a0a0*/  USEL UR37, UR37, URZ, UP1 ;  /* 0x0000003f25257287 */ /* 0x000fe40008800000 */
[----:B------:R-:W-:Y:S01]  /*a0b0*/  ULOP3.LUT UR38, UR38, UR6, URZ, 0x3c, !UPT ;  /* 0x0000000626267292 */ /* 0x000fe2000f8e3c3f */
[----:B-12---:R-:W-:Y:S11]  /*a0c0*/  @!P0 BRA `(.L_x_2367) ;  /* 0x0000000000048947 */ /* 0x006ff60003800000 */
[----:B------:R-:W-:Y:S01]  /*a0d0*/  BPT.TRAP 0x1 ;  /* 0x000000040000795c */ /* 0x000fe20000300000 */
.L_x_2367:
[----:B------:R-:W-:Y:S01]  /*a0e0*/  ULEA UR25, UR37, UR46, 0x3 ;  /* 0x0000002e25197291 */ /* 0x000fe2000f8e183f */
[----:B0-----:R-:W-:-:S05]  /*a0f0*/  IMAD.U32 R11, RZ, RZ, UR38 ;  /* 0x00000026ff0b7e24 */ /* 0x001fca000f8e00ff */
[----:B------:R-:W-:-:S04]  /*a100*/  SHF.L.U32 R11, R11, 0x1f, RZ ;  /* 0x0000001f0b0b7819 */ /* 0x000fc800000006ff */
[----:B------:R0:W0:Y:S01]  /*a110*/  SYNCS.PHASECHK.TRANS64.TRYWAIT P2, [UR25+0x28c30], R11 ;  /* 0x028c300bff0075a7 */ /* 0x0000220008040159 */
[----:B------:R-:W-:Y:S05]  /*a120*/  @!P0 BRA `(.L_x_2368) ;  /* 0x0000000000048947 */ /* 0x000fea0003800000 */
[----:B------:R-:W-:Y:S01]  /*a130*/  BPT.TRAP 0x1 ;  /* 0x000000040000795c */ /* 0x000fe20000300000 */
.L_x_2368:
[----:B0-----:R-:W-:Y:S05]  /*a140*/  @P2 BRA `(.L_x_2369) ;  /* 0x0000000000082947 */ /* 0x001fea0003800000 */
[----:B------:R-:W0:Y:S02]  /*a150*/  SYNCS.PHASECHK.TRANS64.TRYWAIT P2, [UR25+0x28c30], R11 ;  /* 0x028c300bff0075a7 */ /* 0x000e240008040159 */
[----:B0-----:R-:W-:Y:S05]  /*a160*/  @!P2 BRA `(.L_x_2370) ;  /* 0x000000d0005ca947 */ /* 0x001fea0003800000 */
.L_x_2369:
[----:B------:R-:W-:Y:S01]  /*a170*/  R2UR UR18, R0 ;  /* 0x00000000001272ca */ /* 0x000fe200000e0000 */
[----:B--234-:R-:W-:Y:S01]  /*a180*/  WARPGROUP.ARRIVE ;  /* 0x00000000000079c5 */ /* 0x01cfe20000000000 */
[----:B------:R-:W-:Y:S01]  /*a190*/  UMOV UR19, 0x40000040 ;  /* 0x4000004000137882 */ /* 0x000fe20000000000 */
[----:B------:R-:W-:Y:S01]  /*a1a0*/  UMOV UR7, 0x40000040 ;  /* 0x4000004000077882 */ /* 0x000fe20000000000 */
[----:B------:R-:W-:Y:S01]  /*a1b0*/  UMOV UR11, 0x40000040 ;  /* 0x40000040000b7882 */ /* 0x000fe20000000000 */
[----:B------:R-:W-:Y:S01]  /*a1c0*/  UMOV UR15, 0x40000040 ;  /* 0x40000040000f7882 */ /* 0x000fe20000000000 */
[----:B------:R-:W-:Y:S01]  /*a1d0*/  PLOP3.LUT P2, PT, PT, PT, UP0, 0x80, 0x0 ;  /* 0x000000000000781c */ /* 0x000fe20003f4f008 */
[----:B------:R-:W-:Y:S02]  /*a1e0*/  VIADD R14, R185, UR42 ;  /* 0x0000002ab90e7c36 */ /* 0x000fe40008000000 */
[----:B-1----:R-:W-:Y:S02]  /*a1f0*/  IMAD.U32 R10, RZ, RZ, UR25 ;  /* 0x00000019ff0a7e24 */ /* 0x002fe4000f8e00ff */
[----:B------:R-:W-:-:S02]  /*a200*/  IMAD.U32 R9, RZ, RZ, UR51 ;  /* 0x00000033ff097e24 */ /* 0x000fc4000f8e00ff */
[----:B------:R-:W-:-:S04]  /*a210*/  ULEA UR18, UR37, UR18, 0x9 ;  /* 0x0000001225127291 */ /* 0x000fc8000f8e483f */
        /* <DEDUP_REMOVED lines=8> */
[----:B------:R-:W-:Y:S01]  /*a2a0*/  @P2 IMAD.HI.U32 R5, R14, UR6, RZ ;  /* 0x000000060e052c27 */ /* 0x000fe2000f8e00ff */
[----:B------:R-:W-:-:S04]  /*a2b0*/  @UP0 ULDC UR6, c[0x0][0x450] ;  /* 0x0001140000060ab9 */ /* 0x000fc80000000800 */
[----:B------:R-:W-:Y:S01]  /*a2c0*/  @P2 SHF.R.U32.HI R14, RZ, UR6, R5 ;  /* 0x00000006ff0e2c19 */ /* 0x000fe20008011605 */
[----:B------:R-:W-:Y:S01]  /*a2d0*/  @!P1 VIADD R5, R10, 0x28c40 ;  /* 0x00028c400a059836 */ /* 0x000fe20000000000 */
[----:B------:R-:W-:-:S03]  /*a2e0*/  ULOP3.LUT UR6, URZ, UR23, URZ, 0x33, !UPT ;  /* 0x000000173f067292 */ /* 0x000fc6000f8e333f */
[----:B------:R-:W0:Y:S01]  /*a2f0*/  SHFL.IDX PT, R20, R14, RZ, 0x1c1f ;  /* 0x001c1fff0e147589 */ /* 0x000e2200000e0000 */
[----:B------:R-:W-:Y:S01]  /*a300*/  @!P1 PRMT R6, RZ, 0x654, R5 ;  /* 0x00000654ff069816 */ /* 0x000fe20000000005 */
[----:B------:R-:W-:Y:S01]  /*a310*/  IMAD.SHL.U32 R5, R7, 0x40, RZ ;  /* 0x0000004007057824 */ /* 0x000fe200078e00ff */
[----:B------:R-:W-:Y:S02]  /*a320*/  WARPGROUP.DEPBAR.LE gsb0, 0x0 ;  /* 0x00008000000079c5 */ /* 0x000fe40000010000 */
[----:B------:R-:W-:-:S06]  /*a330*/  WARPGROUP.ARRIVE ;  /* 0x00000000000079c5 */ /* 0x000fcc0000000000 */
[----:B------:R-:W-:Y:S03]  /*a340*/  HGMMA.64x64x16.F32 R152, gdesc[UR8], R152, gsb0 ;  /* 0x00e00000089879f0 */ /* 0x000fe60008000898 */
[----:B------:R-:W-:Y:S02]  /*a350*/  WARPGROUP.DEPBAR.LE gsb0, 0x0 ;  /* 0x00008000000079c5 */ /* 0x000fe40000010000 */
[----:B------:R-:W-:-:S06]  /*a360*/  WARPGROUP.ARRIVE ;  /* 0x00000000000079c5 */ /* 0x000fcc0000000000 */
[----:B------:R-:W-:Y:S03]  /*a370*/  HGMMA.64x64x16.F32 R152, gdesc[UR12], R152, gsb0 ;  /* 0x00e000000c9879f0 */ /* 0x000fe60008000898 */
[----:B------:R-:W-:Y:S02]  /*a380*/  WARPGROUP.DEPBAR.LE gsb0, 0x0 ;  /* 0x00008000000079c5 */ /* 0x000fe40000010000 */
[----:B------:R1:W-:Y:S02]  /*a390*/  @!P1 SYNCS.ARRIVE.TRANS64.RED.A1T0 RZ, [R6+URZ], RZ ;  /* 0x000000ff06ff99a7 */ /* 0x0003e4000810043f */
[----:B-1----:R-:W-:-:S04]  /*a3a0*/  IADD3 R6, -R2, 0x1, -R5 ;  /* 0x0000000102067810 */ /* 0x002fc80007ffe905 */
[----:B------:R-:W-:-:S05]  /*a3b0*/  IADD3 R6, -R9, UR49, R6 ;  /* 0x0000003109067c10 */ /* 0x000fca000fffe106 */
[C---:B------:R-:W-:Y:S02]  /*a3c0*/  VIADD R205, R6.reuse, UR24 ;  /* 0x0000001806cd7c36 */ /* 0x040fe40008000000 */
[----:B------:R-:W-:Y:S02]  /*a3d0*/  VIADD R206, R6, UR6 ;  /* 0x0000000606ce7c36 */ /* 0x000fe40008000000 */
[--C-:B0-----:R-:W-:Y:S02]  /*a3e0*/  IMAD.IADD R6, R205, 0x1, R20.reuse ;  /* 0x00000001cd067824 */ /* 0x101fe400078e0214 */
[----:B------:R-:W-:Y:S01]  /*a3f0*/  IMAD.IADD R15, R206, 0x1, R20 ;  /* 0x00000001ce0f7824 */ /* 0x000fe200078e0214 */
[----:B------:R-:W-:Y:S06]  /*a400*/  @!P6 BRA `(.L_x_2371) ;  /* 0x00000000005ce947 */ /* 0x000fec0003800000 */
        /* <DEDUP_REMOVED lines=13> */
.L_x_2373:
[----:B------:R-:W-:-:S05]  /*a4e0*/  IMAD.U32 R207, RZ, RZ, UR22 ;  /* 0x00000016ffcf7e24 */ /* 0x000fca000f8e00ff */
[----:B------:R-:W-:-:S13]  /*a4f0*/  ISETP.NE.AND P2, PT, R207, 0x1, PT ;  /* 0x00000001cf00780c */ /* 0x000fda0003f45270 */
[----:B------:R-:W0:Y:S02]  /*a500*/  @P2 LDC.64 R8, c[0x0][0x9e8] ;  /* 0x00027a00ff082b82 */ /* 0x000e240000000a00 */
[----:B0-----:R-:W-:-:S05]  /*a510*/  @P2 IMAD.HI.U32 R8, R20, R8, RZ ;  /* 0x0000000814082227 */ /* 0x001fca00078e00ff */
[----:B------:R-:W-:-:S07]  /*a520*/  @P2 SHF.R.U32.HI R20, RZ, R9, R8 ;  /* 0x00000009ff142219 */ /* 0x000fce0000011608 */
.L_x_2374:
[----:B------:R-:W-:Y:S05]  /*a530*/  BSYNC B0 ;  /* 0x0000000000007941 */ /* 0x000fea0003800000 */
.L_x_2372:
[----:B------:R-:W-:-:S04]  /*a540*/  IMAD R9, R20, R207, -R5 ;  /* 0x000000cf14097224 */ /* 0x000fc800078e0a05 */
[----:B------:R-:W-:-:S05]  /*a550*/  IMAD.IADD R9, R9, 0x1, -R2 ;  /* 0x0000000109097824 */ /* 0x000fca00078e0a02 */
[----:B------:R-:W-:Y:S02]  /*a560*/  VIADDMNMX R6, R9, R207, R6, PT ;  /* 0x000000cf09067246 */ /* 0x000fe40003800106 */
[----:B------:R-:W-:-:S07]  /*a570*/  VIMNMX R15, R15, R9, !PT ;  /* 0x000000090f0f7248 */ /* 0x000fce0007fe0100 */
.L_x_2371:
[----:B------:R-:W-:Y:S01]  /*a580*/  ISETP.GT.AND P2, PT, R7, -0x1, PT ;  /* 0xffffffff0700780c */ /* 0x000fe20003f44270 */
[----:B------:R-:W0:Y:S03]  /*a590*/  SHFL.IDX PT, R8, R14, 0x1, 0x1c1f ;  /* 0x003c1f000e087f89 */ /* 0x000e2600000e0000 */
[C---:B------:R-:W-:Y:S02]  /*a5a0*/  ISETP.GT.AND P3, PT, R15.reuse, RZ, P2 ;  /* 0x000000ff0f00720c */ /* 0x040fe40001764270 */
[C---:B------:R-:W-:Y:S02]  /*a5b0*/  ISETP.GT.AND P5, PT, R15.reuse, 0x1, P2 ;  /* 0x000000010f00780c */ /* 0x040fe400017a4270 */
[----:B------:R-:W-:Y:S02]  /*a5c0*/  ISETP.LT.OR P4, PT, R6, 0x1, P3 ;  /* 0x000000010600780c */ /* 0x000fe40001f81670 */
[----:B------:R-:W-:-:S02]  /*a5d0*/  ISETP.GT.AND P3, PT, R15, 0x8, P2 ;  /* 0x000000080f00780c */ /* 0x000fc40001764270 */
[----:B------:R-:W-:Y:S02]  /*a5e0*/  FSEL R152, R152, -INF , !P4 ;  /* 0xff80000098987808 */ /* 0x000fe40006000000 */
[----:B------:R-:W-:Y:S02]  /*a5f0*/  ISETP.GT.AND P4, PT, R15, 0x9, P2 ;  /* 0x000000090f00780c */ /* 0x000fe40001784270 */
[C---:B------:R-:W-:Y:S02]  /*a600*/  ISETP.LT.OR P5, PT, R6.reuse, 0x2, P5 ;  /* 0x000000020600780c */ /* 0x040fe40002fa1670 */
[C---:B------:R-:W-:Y:S02]  /*a610*/  ISETP.LT.OR P3, PT, R6.reuse, 0x9, P3 ;  /* 0x000000090600780c */ /* 0x040fe40001f61670 */
[----:B------:R-:W-:Y:S02]  /*a620*/  ISETP.LT.OR P4, PT, R6, 0xa, P4 ;  /* 0x0000000a0600780c */ /* 0x000fe40002781670 */
[----:B------:R-:W-:-:S02]  /*a630*/  FSEL R153, R153, -INF , !P5 ;  /* 0xff80000099997808 */ /* 0x000fc40006800000 */
[----:B------:R-:W-:Y:S01]  /*a640*/  FSEL R156, R156, -INF , !P3 ;  /* 0xff8000009c9c7808 */ /* 0x000fe20005800000 */
[----:B0-----:R-:W-:Y:S01]  /*a650*/  IMAD.IADD R14, R206, 0x1, R8 ;  /* 0x00000001ce0e7824 */ /* 0x001fe200078e0208 */
[----:B------:R-:W-:Y:S02]  /*a660*/  FSEL R157, R157, -INF , !P4 ;  /* 0xff8000009d9d7808 */ /* 0x000fe40006000000 */
        /* <DEDUP_REMOVED lines=9> */
[----:B------:R-:W-:-:S02]  /*a700*/  ISETP.GT.AND P5, PT, R15, 0x19, P2 ;  /* 0x000000190f00780c */ /* 0x000fc400017a4270 */
[C---:B------:R-:W-:Y:S02]  /*a710*/  ISETP.GT.AND P3, PT, R15.reuse, 0x20, P2 ;  /* 0x000000200f00780c */ /* 0x040fe40001764270 */
[----:B------:R-:W-:Y:S02]  /*a720*/  ISETP.GT.AND P4, PT, R15, 0x21, P2 ;  /* 0x000000210f00780c */ /* 0x000fe40001784270 */
[C---:B------:R-:W-:Y:S02]  /*a730*/  ISETP.LT.OR P5, PT, R6.reuse, 0x1a, P5 ;  /* 0x0000001a0600780c */ /* 0x040fe40002fa1670 */
[C---:B------:R-:W-:Y:S02]  /*a740*/  ISETP.LT.OR P3, PT, R6.reuse, 0x21, P3 ;  /* 0x000000210600780c */ /* 0x040fe40001f61670 */
[----:B------:R-:W-:Y:S02]  /*a750*/  ISETP.LT.OR P4, PT, R6, 0x22, P4 ;  /* 0x000000220600780c */ /* 0x000fe40002781670 */
[----:B------:R-:W-:-:S02]  /*a760*/  FSEL R165, R165, -INF , !P5 ;  /* 0xff800000a5a57808 */ /* 0x000fc40006800000 */
[----:B------:R-:W-:Y:S02]  /*a770*/  FSEL R168, R168, -INF , !P3 ;  /* 0xff800000a8a87808 */ /* 0x000fe40005800000 */
        /* <DEDUP_REMOVED lines=34> */
.L_x_2377:
[----:B------:R-:W-:-:S05]  /*a9a0*/  IMAD.U32 R20, RZ, RZ, UR22 ;  /* 0x00000016ff147e24 */ /* 0x000fca000f8e00ff */
[----:B------:R-:W-:-:S13]  /*a9b0*/  ISETP.NE.AND P3, PT, R20, 0x1, PT ;  /* 0x000000011400780c */ /* 0x000fda0003f65270 */
[----:B------:R-:W0:Y:S02]  /*a9c0*/  @P3 LDC.64 R8, c[0x0][0x9e8] ;  /* 0x00027a00ff083b82 */ /* 0x000e240000000a00 */
[----:B0-----:R-:W-:-:S05]  /*a9d0*/  @P3 IMAD.HI.U32 R8, R15, R8, RZ ;  /* 0x000000080f083227 */ /* 0x001fca00078e00ff */
[----:B------:R-:W-:-:S07]  /*a9e0*/  @P3 SHF.R.U32.HI R15, RZ, R9, R8 ;  /* 0x00000009ff0f3219 */ /* 0x000fce0000011608 */
.L_x_2378:
[----:B------:R-:W-:Y:S05]  /*a9f0*/  BSYNC B0 ;  /* 0x0000000000007941 */ /* 0x000fea0003800000 */
.L_x_2376:
[----:B------:R-:W-:-:S04]  /*aa00*/  IMAD R5, R15, R20, -R5 ;  /* 0x000000140f057224 */ /* 0x000fc800078e0a05 */
[----:B------:R-:W-:-:S05]  /*aa10*/  IMAD.IADD R5, R5, 0x1, -R2 ;  /* 0x0000000105057824 */ /* 0x000fca00078e0a02 */
[----:B------:R-:W-:Y:S02]  /*aa20*/  VIADDMNMX R6, R5, R20, R6, PT ;  /* 0x0000001405067246 */ /* 0x000fe40003800106 */
[----:B------:R-:W-:-:S07]  /*aa30*/  VIMNMX R14, R14, R5, !PT ;  /* 0x000000050e0e7248 */ /* 0x000fce0007fe0100 */
.L_x_2375:
        /* <DEDUP_REMOVED lines=8> */
[----:B------:R-:W-:Y:S02]  /*aac0*/  ISETP.GT.AND P3, PT, R14, RZ, P2 ;  /* 0x000000ff0e00720c */ /* 0x000fe40001764270 */
        /* <DEDUP_REMOVED lines=9> */
[----:B------:R-:W-:-:S02]  /*ab60*/  ISETP.LT.OR P4, PT, R6, 0x9, P4 ;  /* 0x000000090600780c */ /* 0x000fc40002781670 */
[----:B------:R-:W-:Y:S02]  /*ab70*/  FMNMX.FTZ R5, R169, R8, !PT ;  /* 0x00000008a9057209 */ /* 0x000fe40007810000 */
[----:B------:R-:W-:Y:S02]  /*ab80*/  FSEL R159, R159, -INF , !P5 ;  /* 0xff8000009f9f7808 */ /* 0x000fe40006800000 */
[----:B------:R-:W-:Y:S02]  /*ab90*/  FMNMX.FTZ R8, R172, R5, !PT ;  /* 0x00000005ac087209 */ /* 0x000fe40007810000 */
[----:B------:R-:W-:Y:S02]  /*aba0*/  ISETP.GT.AND P5, PT, R14, 0x11, P2 ;  /* 0x000000110e00780c */ /* 0x000fe400017a4270 */
[----:B------:R-:W-:Y:S02]  /*abb0*/  FMNMX.FTZ R5, R173, R8, !PT ;  /* 0x00000008ad057209 */ /* 0x000fe40007810000 */
[----:B------:R-:W-:-:S02]  /*abc0*/  FSEL R158, R158, -INF , !P4 ;  /* 0xff8000009e9e7808 */ /* 0x000fc40006000000 */
        /* <DEDUP_REMOVED lines=8> */
[----:B------:R-:W-:Y:S01]  /*ac50*/  ISETP.GT.AND P5, PT, R14, 0x20, P2 ;  /* 0x000000200e00780c */ /* 0x000fe200017a4270 */
[----:B------:R-:W0:Y:S01]  /*ac60*/  SHFL.BFLY PT, R5, R8, 0x2, 0x1f ;  /* 0x0c401f0008057f89 */ /* 0x000e2200000e0000 */
[----:B------:R-:W-:Y:S02]  /*ac70*/  FSEL R162, R162, -INF , !P4 ;  /* 0xff800000a2a27808 */ /* 0x000fe40006000000 */
[----:B------:R-:W-:Y:S02]  /*ac80*/  ISETP.LT.OR P5, PT, R6, 0x21, P5 ;  /* 0x000000210600780c */ /* 0x000fe40002fa1670 */
[----:B------:R-:W-:-:S02]  /*ac90*/  ISETP.GT.AND P4, PT, R14, 0x19, P2 ;  /* 0x000000190e00780c */ /* 0x000fc40001784270 */
[----:B------:R-:W-:Y:S02]  /*aca0*/  FSEL R170, R170, -INF , !P5 ;  /* 0xff800000aaaa7808 */ /* 0x000fe40006800000 */
[----:B------:R-:W-:-:S04]  /*acb0*/  ISETP.LT.OR P4, PT, R6, 0x1a, P4 ;  /* 0x0000001a0600780c */ /* 0x000fc80002781670 */
[----:B------:R-:W-:Y:S02]  /*acc0*/  FSEL R167, R167, -INF , !P4 ;  /* 0xff800000a7a77808 */ /* 0x000fe40006000000 */
[----:B------:R-:W-:-:S04]  /*acd0*/  ISETP.GT.AND P4, PT, R14, 0x28, P2 ;  /* 0x000000280e00780c */ /* 0x000fc80001784270 */
[----:B------:R-:W-:-:S04]  /*ace0*/  ISETP.LT.OR P4, PT, R6, 0x29, P4 ;  /* 0x000000290600780c */ /* 0x000fc80002781670 */
[----:B------:R-:W-:Y:S02]  /*acf0*/  FSEL R174, R174, -INF , !P4 ;  /* 0xff800000aeae7808 */ /* 0x000fe40006000000 */
[----:B0-----:R-:W-:Y:S02]  /*ad00*/  FMNMX.FTZ R9, R8, R5, !PT ;  /* 0x0000000508097209 */ /* 0x001fe40007810000 */
[----:B------:R-:W-:-:S03]  /*ad10*/  ISETP.GT.AND P4, PT, R14, 0x30, P2 ;  /* 0x000000300e00780c */ /* 0x000fc60001784270 */
[----:B------:R-:W0:Y:S01]  /*ad20*/  SHFL.BFLY PT, R20, R9, 0x1, 0x1f ;  /* 0x0c201f0009147f89 */ /* 0x000e2200000e0000 */
[----:B------:R-:W-:-:S04]  /*ad30*/  ISETP.LT.OR P4, PT, R6, 0x31, P4 ;  /* 0x000000310600780c */ /* 0x000fc80002781670 */
[----:B------:R-:W-:Y:S02]  /*ad40*/  FSEL R178, R178, -INF , !P4 ;  /* 0xff800000b2b27808 */ /* 0x000fe40006000000 */
[----:B------:R-:W-:-:S04]  /*ad50*/  ISETP.GT.AND P4, PT, R14, 0x38, P2 ;  /* 0x000000380e00780c */ /* 0x000fc80001784270 */
[----:B------:R-:W-:-:S04]  /*ad60*/  ISETP.LT.OR P4, PT, R6, 0x39, P4 ;  /* 0x000000390600780c */ /* 0x000fc80002781670 */
[----:B------:R-:W-:Y:S02]  /*ad70*/  FSEL R182, R182, -INF , !P4 ;  /* 0xff800000b6b67808 */ /* 0x000fe40006000000 */
[----:B0-----:R-:W-:Y:S02]  /*ad80*/  FMNMX.FTZ R5, R9, R20, !PT ;  /* 0x0000001409057209 */ /* 0x001fe40007810000 */
[----:B------:R-:W-:Y:S02]  /*ad90*/  FSEL R9, R154, -INF , !P3 ;  /* 0xff8000009a097808 */ /* 0x000fe40005800000 */
[----:B------:R-:W-:Y:S01]  /*ada0*/  ISETP.GT.AND P3, PT, R14, 0x18, P2 ;  /* 0x000000180e00780c */ /* 0x000fe20001764270 */
[----:B------:R-:W-:Y:S01]  /*adb0*/  FMUL.FTZ R20, R5, UR10 ;  /* 0x0000000a05147c20 */ /* 0x000fe20008410000 */
[----:B------:R-:W-:Y:S02]  /*adc0*/  FMNMX.FTZ R8, R9, R12, !PT ;  /* 0x0000000c09087209 */ /* 0x000fe40007810000 */
[----:B------:R-:W-:-:S02]  /*add0*/  ISETP.LT.OR P3, PT, R6, 0x19, P3 ;  /* 0x000000190600780c */ /* 0x000fc40001f61670 */
[----:B------:R-:W-:Y:S02]  /*ade0*/  FMNMX.FTZ R15, R155, R8, !PT ;  /* 0x000000089b0f7209 */ /* 0x000fe40007810000 */
[----:B------:R-:W-:Y:S02]  /*adf0*/  FSETP.NEU.FTZ.AND P5, PT, R5, -INF , PT ;  /* 0xff8000000500780b */ /* 0x000fe40003fbd000 */
[----:B------:R-:W-:Y:S02]  /*ae00*/  FMNMX.FTZ R8, R158, R15, !PT ;  /* 0x0000000f9e087209 */ /* 0x000fe40007810000 */
[----:B------:R-:W-:Y:S02]  /*ae10*/  FSEL R166, R166, -INF , !P3 ;  /* 0xff800000a6a67808 */ /* 0x000fe40005800000 */
[----:B------:R-:W-:Y:S02]  /*ae20*/  FMNMX.FTZ R15, R159, R8, !PT ;  /* 0x000000089f0f7209 */ /* 0x000fe40007810000 */
[----:B------:R-:W-:-:S02]  /*ae30*/  ISETP.GT.AND P3, PT, R14, 0x21, P2 ;  /* 0x000000210e00780c */ /* 0x000fc40001764270 */
[----:B------:R-:W-:Y:S02]  /*ae40*/  FMNMX.FTZ R8, R162, R15, !PT ;  /* 0x0000000fa2087209 */ /* 0x000fe40007810000 */
[----:B------:R-:W-:Y:S02]  /*ae50*/  ISETP.LT.OR P3, PT, R6, 0x22, P3 ;  /* 0x000000220600780c */ /* 0x000fe40001f61670 */
[----:B------:R-:W-:Y:S02]  /*ae60*/  FMNMX.FTZ R15, R163, R8, !PT ;  /* 0x00000008a30f7209 */ /* 0x000fe40007810000 */
[----:B------:R-:W-:Y:S02]  /*ae70*/  FSEL R8, R20, RZ, P5 ;  /* 0x000000ff14087208 */ /* 0x000fe40002800000 */
[----:B------:R-:W-:Y:S02]  /*ae80*/  FMNMX.FTZ R20, R166, R15, !PT ;  /* 0x0000000fa6147209 */ /* 0x000fe40007810000 */
[----:B------:R-:W-:Y:S01]  /*ae90*/  FSEL R171, R171, -INF , !P3 ;  /* 0xff800000abab7808 */ /* 0x000fe20005800000 */
[--C-:B------:R-:W-:Y:S01]  /*aea0*/  FFMA.FTZ R152, R152, UR10, -R8.reuse ;  /* 0x0000000a98987c23 */ /* 0x100fe20008010808 */
[----:B------:R-:W-:Y:S01]  /*aeb0*/  FMNMX.FTZ R15, R167, R20, !PT ;  /* 0x00000014a70f7209 */ /* 0x000fe20007810000 */
[--C-:B------:R-:W-:Y:S01]  /*aec0*/  FFMA.FTZ R154, R156, UR10, -R8.reuse ;  /* 0x0000000a9c9a7c23 */ /* 0x100fe20008010808 */
[----:B------:R-:W-:Y:S01]  /*aed0*/  ISETP.GT.AND P3, PT, R14, 0x29, P2 ;  /* 0x000000290e00780c */ /* 0x000fe20001764270 */
[--C-:B------:R-:W-:Y:S01]  /*aee0*/  FFMA.FTZ R156, R160, UR10, -R8.reuse ;  /* 0x0000000aa09c7c23 */ /* 0x100fe20008010808 */
[----:B------:R-:W-:Y:S01]  /*aef0*/  FMNMX.FTZ R20, R170, R15, !PT ;  /* 0x0000000faa147209 */ /* 0x000fe20007810000 */
[--C-:B------:R-:W-:Y:S01]  /*af00*/  FFMA.FTZ R15, R153, UR10, -R8.reuse ;  /* 0x0000000a990f7c23 */ /* 0x100fe20008010808 */
[----:B------:R-:W-:Y:S01]  /*af10*/  ISETP.LT.OR P3, PT, R6, 0x2a, P3 ;  /* 0x0000002a0600780c */ /* 0x000fe20001f61670 */
[----:B------:R-:W-:Y:S01]  /*af20*/  MUFU.EX2 R152, R152 ;  /* 0x0000009800987308 */ /* 0x000fe20000000800 */
[----:B------:R-:W-:Y:S01]  /*af30*/  FMNMX.FTZ R21, R171, R20, !PT ;  /* 0x00000014ab157209 */ /* 0x000fe20007810000 */
[--C-:B------:R-:W-:Y:S01]  /*af40*/  FFMA.FTZ R160, R168, UR10, -R8.reuse ;  /* 0x0000000aa8a07c23 */ /* 0x100fe20008010808 */
[----:B------:R-:W-:Y:S01]  /*af50*/  FSEL R175, R175, -INF , !P3 ;  /* 0xff800000afaf7808 */ /* 0x000fe20005800000 */
[----:B------:R-:W-:Y:S01]  /*af60*/  FFMA.FTZ R168, R180, UR10, -R8 ;  /* 0x0000000ab4a87c23 */ /* 0x000fe20008010808 */
[----:B------:R-:W-:-:S02]  /*af70*/  ISETP.GT.AND P3, PT, R14, 0x31, P2 ;  /* 0x000000310e00780c */ /* 0x000fc40001764270 */
[----:B------:R-:W-:Y:S01]  /*af80*/  FMNMX.FTZ R20, R174, R21, !PT ;  /* 0x00000015ae147209 */ /* 0x000fe20007810000 */
[----:B------:R-:W-:Y:S01]  /*af90*/  MUFU.EX2 R15, R15 ;  /* 0x0000000f000f7308 */ /* 0x000fe20000000800 */
[----:B------:R-:W-:Y:S02]  /*afa0*/  ISETP.LT.OR P3, PT, R6, 0x32, P3 ;  /* 0x000000320600780c */ /* 0x000fe40001f61670 */
[----:B------:R-:W-:Y:S01]  /*afb0*/  FMNMX.FTZ R21, R175, R20, !PT ;  /* 0x00000014af157209 */ /* 0x000fe20007810000 */
[--C-:B------:R-:W-:Y:S01]  /*afc0*/  FFMA.FTZ R20, R172, UR10, -R8.reuse ;  /* 0x0000000aac147c23 */ /* 0x100fe20008010808 */
[----:B------:R-:W-:Y:S02]  /*afd0*/  ISETP.GT.AND P2, PT, R14, 0x39, P2 ;  /* 0x000000390e00780c */ /* 0x000fe40001744270 */
[----:B------:R-:W-:Y:S01]  /*afe0*/  FSEL R179, R179, -INF , !P3 ;  /* 0xff800000b3b37808 */ /* 0x000fe20005800000 */
[----:B------:R-:W-:Y:S01]  /*aff0*/  MUFU.EX2 R154, R154 ;  /* 0x0000009a009a7308 */ /* 0x000fe20000000800 */
[----:B------:R-:W-:Y:S01]  /*b000*/  FMNMX.FTZ R14, R178, R21, !PT ;  /* 0x00000015b20e7209 */ /* 0x000fe20007810000 */
[--C-:B------:R-:W-:Y:S01]  /*b010*/  FFMA.FTZ R21, R157, UR10, -R8.reuse ;  /* 0x0000000a9d157c23 */ /* 0x100fe20008010808 */
[----:B------:R-:W-:Y:S01]  /*b020*/  ISETP.LT.OR P2, PT, R6, 0x3a, P2 ;  /* 0x0000003a0600780c */ /* 0x000fe20001741670 */
[--C-:B------:R-:W-:Y:S01]  /*b030*/  FFMA.FTZ R157, R165, UR10, -R8.reuse ;  /* 0x0000000aa59d7c23 */ /* 0x100fe20008010808 */
[----:B------:R-:W-:Y:S01]  /*b040*/  FMNMX.FTZ R153, R179, R14, !PT ;  /* 0x0000000eb3997209 */ /* 0x000fe20007810000 */
[--C-:B------:R-:W-:Y:S01]  /*b050*/  FFMA.FTZ R14, R164, UR10, -R8.reuse ;  /* 0x0000000aa40e7c23 */ /* 0x100fe20008010808 */
[----:B------:R-:W-:Y:S01]  /*b060*/  FSEL R183, R183, -INF , !P2 ;  /* 0xff800000b7b77808 */ /* 0x000fe20005000000 */
[----:B------:R-:W-:Y:S01]  /*b070*/  MUFU.EX2 R21, R21 ;  /* 0x0000001500157308 */ /* 0x000fe20000000800 */
[----:B------:R-:W-:Y:S01]  /*b080*/  FMNMX.FTZ R6, R182, R153, !PT ;  /* 0x00000099b6067209 */ /* 0x000fe20007810000 */
[--C-:B------:R-:W-:Y:S01]  /*b090*/  FFMA.FTZ R153, R161, UR10, -R8.reuse ;  /* 0x0000000aa1997c23 */ /* 0x100fe20008010808 */
[----:B------:R-:W-:Y:S01]  /*b0a0*/  FSEL R164, R5, RZ, P5 ;  /* 0x000000ff05a47208 */ /* 0x000fe20002800000 */
[----:B------:R-:W-:Y:S01]  /*b0b0*/  FFMA.FTZ R165, R173, UR10, -R8 ;  /* 0x0000000aada57c23 */ /* 0x000fe20008010808 */
[----:B------:R-:W-:Y:S01]  /*b0c0*/  FMNMX.FTZ R6, R183, R6, !PT ;  /* 0x00000006b7067209 */ /* 0x000fe20007810000 */
[----:B------:R-:W-:-:S02]  /*b0d0*/  IMAD.MOV R173, RZ, RZ, -R17 ;  /* 0x000000ffffad7224 */ /* 0x000fc400078e0a11 */
[--C-:B------:R-:W-:Y:S01]  /*b0e0*/  FFMA.FTZ R161, R169, UR10, -R8.reuse ;  /* 0x0000000aa9a17c23 */ /* 0x100fe20008010808 */
[----:B------:R-:W-:Y:S01]  /*b0f0*/  FADD.FTZ R164, -R164, R13 ;  /* 0x0000000da4a47221 */ /* 0x000fe20000010100 */
[----:B------:R-:W-:Y:S01]  /*b100*/  MUFU.EX2 R156, R156 ;  /* 0x0000009c009c7308 */ /* 0x000fe20000000800 */
[----:B------:R-:W0:Y:S01]  /*b110*/  SHFL.BFLY PT, R205, R6, 0x2, 0x1f ;  /* 0x0c401f0006cd7f89 */ /* 0x000e2200000e0000 */
[----:B------:R-:W-:Y:S01]  /*b120*/  ISETP.NE.AND P3, PT, R2, R173, PT ;  /* 0x000000ad0200720c */ /* 0x000fe20003f65270 */
[----:B------:R-:W-:Y:S01]  /*b130*/  FMUL.FTZ R13, R164, UR10 ;  /* 0x0000000aa40d7c20 */ /* 0x000fe20008410000 */
[--C-:B------:R-:W-:Y:S01]  /*b140*/  FFMA.FTZ R164, R176, UR10, -R8.reuse ;  /* 0x0000000ab0a47c23 */ /* 0x100fe20008010808 */
[--C-:B------:R-:W-:Y:S01]  /*b150*/  FFMA.FTZ R169, R177, UR10, -R8.reuse ;  /* 0x0000000ab1a97c23 */ /* 0x100fe20008010808 */
[----:B------:R-:W-:Y:S01]  /*b160*/  FFMA.FTZ R173, R181, UR10, -R8 ;  /* 0x0000000ab5ad7c23 */ /* 0x000fe20008010808 */
[----:B------:R-:W-:Y:S01]  /*b170*/  IMAD.U32 R181, RZ, RZ, UR21 ;  /* 0x00000015ffb57e24 */ /* 0x000fe2000f8e00ff */
[----:B------:R-:W-:Y:S08]  /*b180*/  MUFU.EX2 R153, R153 ;  /* 0x0000009900997308 */ /* 0x000ff00000000800 */
[----:B------:R-:W1:Y:S08]  /*b190*/  MUFU.EX2 R13, R13 ;  /* 0x0000000d000d7308 */ /* 0x000e700000000800 */
[----:B------:R-:W2:Y:S01]  /*b1a0*/  MUFU.EX2 R14, R14 ;  /* 0x0000000e000e7308 */ /* 0x000ea20000000800 */
[----:B0-----:R-:W-:-:S05]  /*b1b0*/  FMNMX.FTZ R205, R6, R205, !PT ;  /* 0x000000cd06cd7209 */ /* 0x001fca0007810000 */
[----:B------:R-:W0:Y:S02]  /*b1c0*/  SHFL.BFLY PT, R6, R205, 0x1, 0x1f ;  /* 0x0c201f00cd067f89 */ /* 0x000e2400000e0000 */
[----:B------:R-:W3:Y:S01]  /*b1d0*/  MUFU.EX2 R157, R157 ;  /* 0x0000009d009d7308 */ /* 0x000ee20000000800 */
[----:B-1----:R-:W-:Y:S01]  /*b1e0*/  FFMA.FTZ R172, R13, R3, R152 ;  /* 0x000000030dac7223 */ /* 0x002fe20000010098 */
[----:B------:R-:W-:Y:S01]  /*b1f0*/  F2FP.F16.F32.PACK_AB R152, R15, R152 ;  /* 0x000000980f98723e */ /* 0x000fe200000000ff */
[-C--:B------:R-:W-:Y:S01]  /*b200*/  FMUL.FTZ R24, R24, R13.reuse ;  /* 0x0000000d18187220 */ /* 0x080fe20000410000 */
[-C--:B------:R-:W-:Y:S01]  /*b210*/  FMUL.FTZ R25, R25, R13.reuse ;  /* 0x0000000d19197220 */ /* 0x080fe20000410000 */
[----:B------:R-:W-:Y:S01]  /*b220*/  FADD.FTZ R3, R15, R172 ;  /* 0x000000ac0f037221 */ /* 0x000fe20000010000 */
[-C--:B------:R-:W-:Y:S01]  /*b230*/  FMUL.FTZ R28, R28, R13.reuse ;  /* 0x0000000d1c1c7220 */ /* 0x080fe20000410000 */
[-C--:B------:R-:W-:Y:S01]  /*b240*/  FMUL.FTZ R29, R29, R13.reuse ;  /* 0x0000000d1d1d7220 */ /* 0x080fe20000410000 */
[----:B------:R-:W1:Y:S01]  /*b250*/  MUFU.EX2 R160, R160 ;  /* 0x000000a000a07308 */ /* 0x000e620000000800 */
[----:B------:R-:W-:Y:S01]  /*b260*/  FADD.FTZ R8, R154, R3 ;  /* 0x000000039a087221 */ /* 0x000fe20000010000 */
[----:B------:R-:W-:Y:S01]  /*b270*/  F2FP.F16.F32.PACK_AB R154, R21, R154 ;  /* 0x0000009a159a723e */ /* 0x000fe200000000ff */
[-C--:B------:R-:W-:Y:S01]  /*b280*/  FMUL.FTZ R32, R32, R13.reuse ;  /* 0x0000000d20207220 */ /* 0x080fe20000410000 */
[----:B------:R-:W-:Y:S01]  /*b290*/  FMUL.FTZ R33, R33, R13 ;  /* 0x0000000d21217220 */ /* 0x000fe20000410000 */
[----:B------:R-:W-:Y:S01]  /*b2a0*/  FADD.FTZ R177, R21, R8 ;  /* 0x0000000815b17221 */ /* 0x000fe20000010000 */
[----:B------:R-:W-:-:S02]  /*b2b0*/  @!P3 IMAD R8, R181, 0x40, R16 ;  /* 0x00000040b508b824 */ /* 0x000fc400078e0210 */
[-C--:B------:R-:W-:Y:S01]  /*b2c0*/  FMUL.FTZ R36, R36, R13.reuse ;  /* 0x0000000d24247220 */ /* 0x080fe20000410000 */
[----:B------:R-:W4:Y:S01]  /*b2d0*/  MUFU.EX2 R161, R161 ;  /* 0x000000a100a17308 */ /* 0x000f220000000800 */
[----:B------:R-:W-:Y:S01]  /*b2e0*/  FADD.FTZ R172, R156, R177 ;  /* 0x000000b19cac7221 */ /* 0x000fe20000010000 */
[----:B------:R-:W-:Y:S01]  /*b2f0*/  F2FP.F16.F32.PACK_AB R156, R153, R156 ;  /* 0x0000009c999c723e */ /* 0x000fe200000000ff */
[-C--:B------:R-:W-:Y:S01]  /*b300*/  FMUL.FTZ R37, R37, R13.reuse ;  /* 0x0000000d25257220 */ /* 0x080fe20000410000 */
[-C--:B------:R-:W-:Y:S01]  /*b310*/  FMUL.FTZ R40, R40, R13.reuse ;  /* 0x0000000d28287220 */ /* 0x080fe20000410000 */
[----:B------:R-:W-:Y:S01]  /*b320*/  FADD.FTZ R177, R153, R172 ;  /* 0x000000ac99b17221 */ /* 0x000fe20000010000 */
[----:B0-----:R-:W-:Y:S01]  /*b330*/  FMNMX.FTZ R6, R205, R6, !PT ;  /* 0x00000006cd067209 */ /* 0x001fe20007810000 */
[-C--:B------:R-:W-:Y:S01]  /*b340*/  FMUL.FTZ R41, R41, R13.reuse ;  /* 0x0000000d29297220 */ /* 0x080fe20000410000 */
[----:B------:R-:W0:Y:S01]  /*b350*/  MUFU.EX2 R20, R20 ;  /* 0x0000001400147308 */ /* 0x000e220000000800 */
[----:B------:R-:W-:Y:S01]  /*b360*/  @!P3 LEA R172, R8, UR46, 0x2 ;  /* 0x0000002e08acbc11 */ /* 0x000fe2000f8e10ff */
[----:B--2---:R-:W-:Y:S01]  /*b370*/  FADD.FTZ R8, R14, R177 ;  /* 0x000000b10e087221 */ /* 0x004fe20000010000 */
[C---:B------:R-:W-:Y:S01]  /*b380*/  FMUL.FTZ R176, R6.reuse, UR10 ;  /* 0x0000000a06b07c20 */ /* 0x040fe20008410000 */
[----:B------:R-:W-:Y:S01]  /*b390*/  FSETP.NEU.FTZ.AND P2, PT, R6, -INF , PT ;  /* 0xff8000000600780b */ /* 0x000fe20003f5d000 */
[-C--:B------:R-:W-:Y:S01]  /*b3a0*/  FMUL.FTZ R44, R44, R13.reuse ;  /* 0x0000000d2c2c7220 */ /* 0x080fe20000410000 */
[----:B---3--:R-:W-:Y:S01]  /*b3b0*/  FADD.FTZ R181, R157, R8 ;  /* 0x000000089db57221 */ /* 0x008fe20000010000 */
[----:B------:R-:W-:Y:S01]  /*b3c0*/  @!P3 STS [R172+0x28800], R13 ;  /* 0x0288000dac00b388 */ /* 0x000fe20000000800 */
[----:B------:R-:W-:Y:S01]  /*b3d0*/  FSEL R176, R176, RZ, P2 ;  /* 0x000000ffb0b07208 */ /* 0x000fe20001000000 */
[----:B------:R-:W2:Y:S01]  /*b3e0*/  MUFU.EX2 R165, R165 ;  /* 0x000000a500a57308 */ /* 0x000ea20000000800 */
[----:B------:R-:W-:Y:S01]  /*b3f0*/  FSEL R3, R6, RZ, P2 ;  /* 0x000000ff06037208 */ /* 0x000fe20001000000 */
[-C--:B------:R-:W-:Y:S01]  /*b400*/  FMUL.FTZ R45, R45, R13.reuse ;  /* 0x0000000d2d2d7220 */ /* 0x080fe20000410000 */
[-C--:B------:R-:W-:Y:S01]  /*b410*/  FMUL.FTZ R48, R48, R13.reuse ;  /* 0x0000000d30307220 */ /* 0x080fe20000410000 */
[----:B------:R-:W-:Y:S01]  /*b420*/  FFMA.FTZ R177, R162, UR10, -R176 ;  /* 0x0000000aa2b17c23 */ /* 0x000fe200080108b0 */
[----:B-1----:R-:W-:Y:S01]  /*b430*/  FADD.FTZ R162, R160, R181 ;  /* 0x000000b5a0a27221 */ /* 0x002fe20000010000 */
[----:B------:R-:W-:Y:S01]  /*b440*/  FADD.FTZ R3, -R3, R12 ;  /* 0x0000000c03037221 */ /* 0x000fe20000010100 */
[----:B------:R-:W-:Y:S01]  /*b450*/  FFMA.FTZ R9, R9, UR10, -R176 ;  /* 0x0000000a09097c23 */ /* 0x000fe200080108b0 */
[----:B------:R-:W1:Y:S01]  /*b460*/  MUFU.EX2 R164, R164 ;  /* 0x000000a400a47308 */ /* 0x000e620000000800 */
[----:B----4-:R-:W-:Y:S01]  /*b470*/  FADD.FTZ R205, R161, R162 ;  /* 0x000000a2a1cd7221 */ /* 0x010fe20000010000 */
[----:B------:R-:W-:Y:S01]  /*b480*/  FMUL.FTZ R3, R3, UR10 ;  /* 0x0000000a03037c20 */ /* 0x000fe20008410000 */
[--C-:B------:R-:W-:Y:S01]  /*b490*/  FFMA.FTZ R155, R155, UR10, -R176.reuse ;  /* 0x0000000a9b9b7c23 */ /* 0x100fe200080108b0 */
[--C-:B------:R-:W-:Y:S01]  /*b4a0*/  FFMA.FTZ R158, R158, UR10, -R176.reuse ;  /* 0x0000000a9e9e7c23 */ /* 0x100fe200080108b0 */
[----:B0-----:R-:W-:Y:S01]  /*b4b0*/  FADD.FTZ R162, R20, R205 ;  /* 0x000000cd14a27221 */ /* 0x001fe20000010000 */
[--C-:B------:R-:W-:Y:S01]  /*b4c0*/  FFMA.FTZ R159, R159, UR10, -R176.reuse ;  /* 0x0000000a9f9f7c23 */ /* 0x100fe200080108b0 */
[--C-:B------:R-:W-:Y:S01]  /*b4d0*/  FFMA.FTZ R181, R170, UR10, -R176.reuse ;  /* 0x0000000aaab57c23 */ /* 0x100fe200080108b0 */
[----:B------:R-:W0:Y:S01]  /*b4e0*/  MUFU.EX2 R169, R169 ;  /* 0x000000a900a97308 */ /* 0x000e220000000800 */
[--C-:B------:R-:W-:Y:S01]  /*b4f0*/  FFMA.FTZ R163, R163, UR10, -R176.reuse ;  /* 0x0000000aa3a37c23 */ /* 0x100fe200080108b0 */
[--C-:B------:R-:W-:Y:S01]  /*b500*/  FFMA.FTZ R180, R166, UR10, -R176.reuse ;  /* 0x0000000aa6b47c23 */ /* 0x100fe200080108b0 */
[--C-:B------:R-:W-:Y:S01]  /*b510*/  FFMA.FTZ R167, R167, UR10, -R176.reuse ;  /* 0x0000000aa7a77c23 */ /* 0x100fe200080108b0 */
[----:B------:R-:W-:Y:S01]  /*b520*/  F2FP.F16.F32.PACK_AB R160, R161, R160 ;  /* 0x000000a0a1a0723e */ /* 0x000fe200000000ff */
[--C-:B------:R-:W-:Y:S01]  /*b530*/  FFMA.FTZ R171, R171, UR10, -R176.reuse ;  /* 0x0000000aabab7c23 */ /* 0x100fe200080108b0 */
[--C-:B------:R-:W-:Y:S01]  /*b540*/  FFMA.FTZ R174, R174, UR10, -R176.reuse ;  /* 0x0000000aaeae7c23 */ /* 0x100fe200080108b0 */
[--C-:B------:R-:W-:Y:S01]  /*b550*/  FFMA.FTZ R175, R175, UR10, -R176.reuse ;  /* 0x0000000aafaf7c23 */ /* 0x100fe200080108b0 */
[----:B------:R-:W-:Y:S01]  /*b560*/  MUFU.EX2 R168, R168 ;  /* 0x000000a800a87308 */ /* 0x000fe20000000800 */
[--C-:B------:R-:W-:Y:S01]  /*b570*/  FFMA.FTZ R178, R178, UR10, -R176.reuse ;  /* 0x0000000ab2b27c23 */ /* 0x100fe200080108b0 */
[--C-:B------:R-:W-:Y:S01]  /*b580*/  FFMA.FTZ R179, R179, UR10, -R176.reuse ;  /* 0x0000000ab3b37c23 */ /* 0x100fe200080108b0 */
[--C-:B------:R-:W-:Y:S01]  /*b590*/  FFMA.FTZ R182, R182, UR10, -R176.reuse ;  /* 0x0000000ab6b67c23 */ /* 0x100fe200080108b0 */
[----:B------:R-:W-:Y:S01]  /*b5a0*/  FFMA.FTZ R176, R183, UR10, -R176 ;  /* 0x0000000ab7b07c23 */ /* 0x000fe200080108b0 */
        /* <DEDUP_REMOVED lines=24> */
[----:B-1----:R-:W-:Y:S01]  /*b730*/  FADD.FTZ R162, R164, R3 ;  /* 0x00000003a4a27221 */ /* 0x002fe20000010000 */
[----:B0-----:R-:W-:Y:S01]  /*b740*/  F2FP.F16.F32.PACK_AB R164, R169, R164 ;  /* 0x000000a4a9a4723e */ /* 0x001fe200000000ff */
        /* <DEDUP_REMOVED lines=51> */
[C---:B--2---:R-:W-:Y:S01]  /*ba80*/  FADD.FTZ R172, R14.reuse, R15 ;  /* 0x0000000f0eac7221 */ /* 0x044fe20000010000 */
[----:B------:R-:W-:Y:S01]  /*ba90*/  F2FP.F16.F32.PACK_AB R157, R14, R177 ;  /* 0x000000b10e9d723e */ /* 0x000fe200000000ff */
[-C--:B------:R-:W-:Y:S01]  /*baa0*/  FMUL.FTZ R148, R148, R13.reuse ;  /* 0x0000000d94947220 */ /* 0x080fe20000410000 */
[----:B------:R-:W-:Y:S01]  /*bab0*/  FMUL.FTZ R149, R149, R13 ;  /* 0x0000000d95957220 */ /* 0x000fe20000410000 */
        /* <DEDUP_REMOVED lines=93> */
.L_x_2379:
[----:B------:R0:W2:Y:S01]  /*c090*/  SYNCS.PHASECHK.TRANS64.TRYWAIT P2, [UR25+0x28c50], R11 ;  /* 0x028c500bff0075a7 */ /* 0x0000a20008040159 */
[----:B------:R-:W-:Y:S05]  /*c0a0*/  @!P0 BRA `(.L_x_2380) ;  /* 0x0000000000048947 */ /* 0x000fea0003800000 */
[----:B------:R-:W-:Y:S01]  /*c0b0*/  BPT.TRAP 0x1 ;  /* 0x000000040000795c */ /* 0x000fe20000300000 */
.L_x_2380:
[----:B--2---:R-:W-:Y:S05]  /*c0c0*/  @P2 BRA `(.L_x_2381) ;  /* 0x0000000000082947 */ /* 0x004fea0003800000 */
[----:B------:R-:W2:Y:S02]  /*c0d0*/  SYNCS.PHASECHK.TRANS64.TRYWAIT P2, [UR25+0x28c50], R11 ;  /* 0x028c500bff0075a7 */ /* 0x000ea40008040159 */
[----:B--2---:R-:W-:Y:S05]  /*c0e0*/  @!P2 BRA `(.L_x_2382) ;  /* 0x000000b00094a947 */ /* 0x004fea0003800000 */
.L_x_2381:
[----:B------:R-:W-:Y:S01]  /*c0f0*/  ULEA UR11, UR37, UR50, 0xc ;  /* 0x00000032250b7291 */ /* 0x000fe2000f8e603f */
[----:B------:R-:W-:Y:S01]  /*c100*/  WARPGROUP.ARRIVE ;  /* 0x00000000000079c5 */ /* 0x000fe20000000000 */
[----:B------:R-:W-:Y:S01]  /*c110*/  UMOV UR7, 0x40000040 ;  /* 0x4000004000077882 */ /* 0x000fe20000000000 */
[C---:B------:R-:W-:Y:S01]  /*c120*/  ISETP.GT.AND P2, PT, R7.reuse, UR48, PT ;  /* 0x0000003007007c0c */ /* 0x040fe2000bf44270 */
[----:B--2---:R-:W-:Y:S01]  /*c130*/  @!P1 VIADD R10, R10, 0x28c60 ;  /* 0x00028c600a0a9836 */ /* 0x004fe20000000000 */
        /* <DEDUP_REMOVED lines=36> */
.L_x_2366:
[----:B------:R-:W5:Y:S01]  /*c380*/  SHFL.BFLY PT, R0, R3, 0x2, 0x1f ;  /* 0x0c401f0003007f89 */ /* 0x000f6200000e0000 */
[----:B------:R-:W-:Y:S01]  /*c390*/  IMAD.U32 R20, RZ, RZ, UR10 ;  /* 0x0000000aff147e24 */ /* 0x000fe2000f8e00ff */
[----:B------:R-:W-:Y:S02]  /*c3a0*/  UIADD3 UR39, UR39, 0x1, URZ ;  /* 0x0000000127277890 */ /* 0x000fe4000fffe03f */
        /* <DEDUP_REMOVED lines=10> */
[----:B------:R-:W5:Y:S02]  /*c450*/  SHFL.BFLY PT, R8, R9, 0x1, 0x1f ;  /* 0x0c201f0009087f89 */ /* 0x000f6400000e0000 */
[----:B------:R-:W-:Y:S02]  /*c460*/  USEL UR4, URZ, 0x1, UP0 ;  /* 0x000000013f047887 */ /* 0x000fe40008000000 */
[----:B------:R-:W-:Y:S02]  /*c470*/  USEL UR37, UR37, URZ, UP0 ;  /* 0x0000003f25257287 */ /* 0x000fe40008000000 */
[----:B------:R-:W-:Y:S01]  /*c480*/  ULOP3.LUT UR38, UR38, UR4, URZ, 0x3c, !UPT ;  /* 0x0000000426267292 */ /* 0x000fe2000f8e3c3f */
[----:B0-----:R-:W-:Y:S01]  /*c490*/  FADD.FTZ R13, R0, R7 ;  /* 0x00000007000d7221 */ /* 0x001fe20000010000 */
[----:B------:R-:W-:-:S02]  /*c4a0*/  IMAD.MOV R7, RZ, RZ, -R17 ;  /* 0x000000ffff077224 */ /* 0x000fc400078e0a11 */
[----:B-----5:R-:W-:Y:S02]  /*c4b0*/  FADD.FTZ R11, R9, R8 ;  /* 0x00000008090b7221 */ /* 0x020fe40000010000 */
[----:B------:R-:W-:Y:S02]  /*c4c0*/  FSETP.NE.FTZ.AND P1, PT, R13, RZ, PT ;  /* 0x000000ff0d00720b */ /* 0x000fe40003f35000 */
[----:B------:R-:W-:Y:S01]  /*c4d0*/  ISETP.NE.AND P0, PT, R2, R7, PT ;  /* 0x000000070200720c */ /* 0x000fe20003f05270 */
[----:B------:R-:W-:Y:S01]  /*c4e0*/  IMAD.MOV.U32 R7, RZ, RZ, RZ ;  /* 0x000000ffff077224 */ /* 0x000fe200078e00ff */
[----:B------:R-:W-:-:S09]  /*c4f0*/  FSETP.NE.FTZ.AND P2, PT, R11, RZ, PT ;  /* 0x000000ff0b00720b */ /* 0x000fd20003f55000 */
[----:B------:R-:W3:Y:S01]  /*c500*/  @P1 MUFU.RCP R7, R13 ;  /* 0x0000000d00071308 */ /* 0x000ee20000001000 */
[----:B------:R-:W-:Y:S01]  /*c510*/  @P1 FMUL.FTZ R20, R20, 0.69314718246459960938 ;  /* 0x3f31721814141820 */ /* 0x000fe20000410000 */
[----:B------:R-:W-:Y:S02]  /*c520*/  @!P0 IMAD R0, R3, 0x40, R16 ;  /* 0x0000004003008824 */ /* 0x000fe400078e0210 */
[----:B------:R-:W-:-:S03]  /*c530*/  IMAD.MOV.U32 R3, RZ, RZ, -0x800000 ;  /* 0xff800000ff037424 */ /* 0x000fc600078e00ff */
[----:B------:R-:W-:Y:S01]  /*c540*/  @!P0 LEA R9, R0, UR46, 0x2 ;  /* 0x0000002e00098c11 */ /* 0x000fe2000f8e10ff */
[----:B------:R-:W-:Y:S01]  /*c550*/  @P2 MUFU.RCP R4, R11 ;  /* 0x0000000b00042308 */ /* 0x000fe20000001000 */
[----:B------:R-:W-:-:S07]  /*c560*/  IMAD.MOV.U32 R0, RZ, RZ, -0x800000 ;  /* 0xff800000ff007424 */ /* 0x000fce00078e00ff */
[----:B------:R-:W0:Y:S01]  /*c570*/  @P1 MUFU.LG2 R13, R13 ;  /* 0x0000000d000d1308 */ /* 0x000e220000000c00 */
[-C--:B---3--:R-:W-:Y:S01]  /*c580*/  FMUL.FTZ R170, R24, R7.reuse ;  /* 0x0000000718aa7220 */ /* 0x088fe20000410000 */
[-C--:B------:R-:W-:Y:S01]  /*c590*/  FMUL.FTZ R14, R25, R7.reuse ;  /* 0x00000007190e7220 */ /* 0x080fe20000410000 */
[-C--:B------:R-:W-:Y:S01]  /*c5a0*/  FMUL.FTZ R169, R28, R7.reuse ;  /* 0x000000071ca97220 */ /* 0x080fe20000410000 */
[-C--:B------:R-:W-:Y:S01]  /*c5b0*/  FMUL.FTZ R12, R29, R7.reuse ;  /* 0x000000071d0c7220 */ /* 0x080fe20000410000 */
[-C--:B-12-4-:R-:W-:Y:S01]  /*c5c0*/  FMUL.FTZ R167, R32, R7.reuse ;  /* 0x0000000720a77220 */ /* 0x096fe20000410000 */
        /* <DEDUP_REMOVED lines=60> */
[----:B------:R-:W-:-:S02]  /*c990*/  IMAD.U32 R24, RZ, RZ, UR10 ;  /* 0x0000000aff187e24 */ /* 0x000fc4000f8e00ff */
[----:B0-----:R-:W-:Y:S01]  /*c9a0*/  @P1 FMUL.FTZ R13, R13, 0.69314718246459960938 ;  /* 0x3f3172180d0d1820 */ /* 0x001fe20000410000 */
[-C--:B------:R-:W-:Y:S01]  /*c9b0*/  FMUL.FTZ R26, R26, R4.reuse ;  /* 0x000000041a1a7220 */ /* 0x080fe20000410000 */
[----:B------:R0:W-:Y:S01]  /*c9c0*/  @!P0 STS [R9+0x28820], R4 ;  /* 0x0288200409008388 */ /* 0x0001e20000000800 */
[----:B------:R-:W-:Y:S01]  /*c9d0*/  @P2 FMUL.FTZ R24, R24, 0.69314718246459960938 ;  /* 0x3f31721818182820 */ /* 0x000fe20000410000 */
[----:B------:R-:W-:Y:S01]  /*c9e0*/  PLOP3.LUT P0, PT, PT, PT, PT, 0x8, 0x0 ;  /* 0x000000000000781c */ /* 0x000fe20003f0e170 */
[-C--:B------:R-:W-:Y:S01]  /*c9f0*/  FMUL.FTZ R27, R27, R4.reuse ;  /* 0x000000041b1b7220 */ /* 0x080fe20000410000 */
[-C--:B------:R-:W-:Y:S01]  /*ca00*/  FMUL.FTZ R30, R30, R4.reuse ;  /* 0x000000041e1e7220 */ /* 0x080fe20000410000 */
[-C--:B------:R-:W-:Y:S01]  /*ca10*/  FMUL.FTZ R31, R31, R4.reuse ;  /* 0x000000041f1f7220 */ /* 0x080fe20000410000 */
[----:B-1----:R1:W2:Y:S01]  /*ca20*/  @P2 MUFU.LG2 R7, R11 ;  /* 0x0000000b00072308 */ /* 0x0022a20000000c00 */
        /* <DEDUP_REMOVED lines=16> */
[----:B--2---:R-:W-:Y:S01]  /*cb30*/  @P2 FMUL.FTZ R7, R7, 0.69314718246459960938 ;  /* 0x3f31721807072820 */ /* 0x004fe20000410000 */
        /* <DEDUP_REMOVED lines=47> */
.L_x_2299:
[----:B------:R-:W0:Y:S08]  /*ce30*/  S2UR UR4, SR_CgaCtaId ;  /* 0x00000000000479c3 */ /* 0x000e300000008800 */
[----:B------:R-:W-:Y:S06]  /*ce40*/  BAR.SYNC.DEFER_BLOCKING 0x5, 0x180 ;  /* 0x0146000000007b1d */ /* 0x000fec0000010000 */
[----:B------:R-:W-:Y:S01]  /*ce50*/  UMOV UR46, 0x400 ;  /* 0x00000400002e7882 */ /* 0x000fe20000000000 */
[----:B------:R-:W-:Y:S01]  /*ce60*/  BSSY B0, `(.L_x_2384) ;  /* 0x00002f2000007945 */ /* 0x000fe20003800000 */
[----:B0-----:R-:W-:-:S09]  /*ce70*/  ULEA UR46, UR4, UR46, 0x18 ;  /* 0x0000002e042e7291 */ /* 0x001fd2000f8ec03f */
[----:B------:R-:W0:Y:S02]  /*ce80*/  LDS.128 R4, [UR46+0x28cd0] ;  /* 0x028cd02eff047984 */ /* 0x000e240008000c00 */
[----:B0-----:R-:W-:Y:S02]  /*ce90*/  R2UR UR5, R5 ;  /* 0x00000000050572ca */ /* 0x001fe400000e0000 */
[----:B------:R-:W-:Y:S02]  /*cea0*/  R2UR UR7, R6 ;  /* 0x00000000060772ca */ /* 0x000fe400000e0000 */
[----:B------:R-:W-:Y:S01]  /*ceb0*/  R2UR UR6, R7 ;  /* 0x00000000070672ca */ /* 0x000fe200000e0000 */
[----:B------:R-:W-:Y:S06]  /*cec0*/  BAR.ARV 0x4, 0x180 ;  /* 0x0106000000007b1d */ /* 0x000fec0000002000 */
[----:B------:R-:W-:Y:S08]  /*ced0*/  @P0 BRA `(.L_x_2385) ;  /* 0x0000002000240947 */ /* 0x000ff00003800000 */
[----:B------:R-:W0:Y:S08]  /*cee0*/  S2UR UR4, SR_SWINHI ;  /* 0x00000000000479c3 */ /* 0x000e300000002f00 */
[----:B------:R-:W-:Y:S01]  /*cef0*/  BAR.SYNC.DEFER_BLOCKING 0x1, 0x100 ;  /* 0x0044000000007b1d */ /* 0x000fe20000010000 */
        /* <DEDUP_REMOVED lines=23> */
[----:B------:R-:W-:-:S02]  /*d070*/  F2FP.F16.F32.PACK_AB R67, R71, R70 ;  /* 0x000000464743723e */ /* 0x000fc400000000ff */
[C---:B------:R-:W-:Y:S01]  /*d080*/  IADD3 R175, P1, R4.reuse, 0x20, RZ ;  /* 0x0000002004af7810 */ /* 0x040fe20007f3e0ff */
[----:B------:R-:W-:Y:S01]  /*d090*/  UISETP.NE.AND.EX UP0, UPT, UR9, URZ, UPT, UP0 ;  /* 0x0000003f0900728c */ /* 0x000fe2000bf05300 */
[C---:B------:R-:W-:Y:S02]  /*d0a0*/  LOP3.LUT R7, R4.reuse, 0x380, RZ, 0xc0, !PT ;  /* 0x0000038004077812 */ /* 0x040fe400078ec0ff */
        /* <DEDUP_REMOVED lines=14> */
[----:B------:R-:W-:Y:S01]  /*d190*/  SHF.R.U64 R7, R7, 0x3, RZ ;  /* 0x0000000307077819 */ /* 0x000fe200000012ff */
[--C-:B------:R-:W-:Y:S01]  /*d1a0*/  IMAD.X R91, RZ, RZ, R5.reuse, P2 ;  /* 0x000000ffff5b7224 */ /* 0x100fe200010e0605 */
[C---:B------:R-:W-:Y:S01]  /*d1b0*/  IADD3 R207, P0, R4.reuse, 0x4020, RZ ;  /* 0x0000402004cf7810 */ /* 0x040fe20007f1e0ff */
[--C-:B------:R-:W-:Y:S01]  /*d1c0*/  IMAD.X R95, RZ, RZ, R5.reuse, P1 ;  /* 0x000000ffff5f7224 */ /* 0x100fe200008e0605 */
[C---:B------:R-:W-:Y:S01]  /*d1d0*/  IADD3 R102, P4, R4.reuse, 0x4040, RZ ;  /* 0x0000404004667810 */ /* 0x040fe20007f9e0ff */
[----:B------:R-:W-:Y:S01]  /*d1e0*/  UIMAD.WIDE UR8, UR43, 0x4, UR8 ;  /* 0x000000042b0878a5 */ /* 0x000fe2000f8e0208 */
        /* <DEDUP_REMOVED lines=12> */
[----:B------:R-:W-:Y:S01]  /*d2b0*/  LOP3.LUT R7, R24, 0x380, RZ, 0xc0, !PT ;  /* 0x0000038018077812 */ /* 0x000fe200078ec0ff */
[----:B------:R-:W-:Y:S01]  /*d2c0*/  IMAD.X R15, RZ, RZ, R5, P1 ;  /* 0x000000ffff0f7224 */ /* 0x000fe200008e0605 */
[----:B------:R-:W-:-:S02]  /*d2d0*/  LOP3.LUT R6, R175, 0x380, RZ, 0xc0, !PT ;  /* 0x00000380af067812 */ /* 0x000fc400078ec0ff */
[----:B------:R-:W-:Y:S02]  /*d2e0*/  SHF.R.U64 R7, R7, 0x3, RZ ;  /* 0x0000000307077819 */ /* 0x000fe400000012ff */
[----:B------:R-:W-:Y:S02]  /*d2f0*/  SHF.R.U64 R6, R6, 0x3, RZ ;  /* 0x0000000306067819 */ /* 0x000fe400000012ff */
[----:B------:R-:W-:Y:S02]  /*d300*/  LOP3.LUT R24, R7, R24, RZ, 0x3c, !PT ;  /* 0x0000001807187212 */ /* 0x000fe400078e3cff */
[----:B------:R-:W-:Y:S02]  /*d310*/  LOP3.LUT R7, R40, 0x380, RZ, 0xc0, !PT ;  /* 0x0000038028077812 */ /* 0x000fe400078ec0ff */
[----:B------:R-:W-:Y:S02]  /*d320*/  LOP3.LUT R20, R6, R175, RZ, 0x3c, !PT ;  /* 0x000000af06147212 */ /* 0x000fe400078e3cff */
        /* <DEDUP_REMOVED lines=10> */
[----:B------:R-:W-:Y:S02]  /*d3d0*/  MOV R174, R4 ;  /* 0x0000000400ae7202 */ /* 0x000fe40000000f00 */
[----:B------:R-:W-:Y:S02]  /*d3e0*/  LOP3.LUT R7, R168, 0x380, RZ, 0xc0, !PT ;  /* 0x00000380a8077812 */ /* 0x000fe400078ec0ff */
[----:B------:R-:W-:-:S02]  /*d3f0*/  LOP3.LUT R28, R177, 0x380, RZ, 0xc0, !PT ;  /* 0x00000380b11c7812 */ /* 0x000fc400078ec0ff */
[----:B------:R-:W-:Y:S02]  /*d400*/  F2FP.F16.F32.PACK_AB R5, R27, R26 ;  /* 0x0000001a1b05723e */ /* 0x000fe400000000ff */
[----:B------:R-:W-:Y:S02]  /*d410*/  LOP3.LUT R32, R179, 0x380, RZ, 0xc0, !PT ;  /* 0x00000380b3207812 */ /* 0x000fe400078ec0ff */
[----:B------:R-:W-:Y:S02]  /*d420*/  LOP3.LUT R98, R6, R207, RZ, 0x3c, !PT ;  /* 0x000000cf06627212 */ /* 0x000fe400078e3cff */
[----:B------:R-:W-:Y:S02]  /*d430*/  LOP3.LUT R27, R114, 0x380, RZ, 0xc0, !PT ;  /* 0x00000380721b7812 */ /* 0x000fe400078ec0ff */
[----:B------:R-:W-:Y:S02]  /*d440*/  F2FP.F16.F32.PACK_AB R6, R12, R169 ;  /* 0x000000a90c06723e */ /* 0x000fe400000000ff */
[----:B------:R-:W-:-:S02]  /*d450*/  SHF.R.U64 R169, R7, 0x3, RZ ;  /* 0x0000000307a97819 */ /* 0x000fc400000012ff */
[----:B------:R-:W-:Y:S02]  /*d460*/  SHF.R.U64 R28, R28, 0x3, RZ ;  /* 0x000000031c1c7819 */ /* 0x000fe400000012ff */
[----:B------:R-:W-:Y:S02]  /*d470*/  LOP3.LUT R90, R183, 0x380, RZ, 0xc0, !PT ;  /* 0x00000380b75a7812 */ /* 0x000fe400078ec0ff */
[----:B------:R-:W-:Y:S02]  /*d480*/  F2FP.F16.F32.PACK_AB R4, R14, R170 ;  /* 0x000000aa0e04723e */ /* 0x000fe400000000ff */
[----:B------:R-:W-:Y:S02]  /*d490*/  F2FP.F16.F32.PACK_AB R7, R31, R30 ;  /* 0x0000001e1f07723e */ /* 0x000fe400000000ff */
[----:B------:R-:W-:Y:S02]  /*d4a0*/  SHF.R.U64 R32, R32, 0x3, RZ ;  /* 0x0000000320207819 */ /* 0x000fe400000012ff */
[----:B------:R-:W-:Y:S01]  /*d4b0*/  LOP3.LUT R94, R205, 0x380, RZ, 0xc0, !PT ;  /* 0x00000380cd5e7812 */ /* 0x000fe200078ec0ff */
[----:B------:R0:W-:Y:S01]  /*d4c0*/  STSM.16.M88.4 [R174], R4 ;  /* 0x00000004ae007844 */ /* 0x0001e20000000200 */
[----:B------:R-:W-:-:S02]  /*d4d0*/  SHF.R.U64 R27, R27, 0x3, RZ ;  /* 0x000000031b1b7819 */ /* 0x000fc400000012ff */
[----:B------:R-:W-:Y:S02]  /*d4e0*/  LOP3.LUT R106, R209, 0x380, RZ, 0xc0, !PT ;  /* 0x00000380d16a7812 */ /* 0x000fe400078ec0ff */
[----:B------:R-:W-:Y:S02]  /*d4f0*/  LOP3.LUT R28, R28, R177, RZ, 0x3c, !PT ;  /* 0x000000b11c1c7212 */ /* 0x000fe400078e3cff */
[----:B------:R-:W-:Y:S02]  /*d500*/  SHF.R.U64 R90, R90, 0x3, RZ ;  /* 0x000000035a5a7819 */ /* 0x000fe400000012ff */
[----:B------:R-:W-:Y:S02]  /*d510*/  LOP3.LUT R32, R32, R179, RZ, 0x3c, !PT ;  /* 0x000000b320207212 */ /* 0x000fe400078e3cff */
[----:B------:R-:W-:Y:S02]  /*d520*/  SHF.R.U64 R94, R94, 0x3, RZ ;  /* 0x000000035e5e7819 */ /* 0x000fe400000012ff */
[----:B------:R-:W-:-:S02]  /*d530*/  LOP3.LUT R110, R211, 0x380, RZ, 0xc0, !PT ;  /* 0x00000380d36e7812 */ /* 0x000fc400078ec0ff */
[----:B------:R-:W-:Y:S02]  /*d540*/  LOP3.LUT R114, R27, R114, RZ, 0x3c, !PT ;  /* 0x000000721b727212 */ /* 0x000fe400078e3cff */
[----:B------:R-:W-:Y:S02]  /*d550*/  SHF.R.U64 R106, R106, 0x3, RZ ;  /* 0x000000036a6a7819 */ /* 0x000fe400000012ff */
[----:B------:R-:W-:Y:S02]  /*d560*/  MOV R27, R20 ;  /* 0x00000014001b7202 */ /* 0x000fe40000000f00 */
[----:B0-----:R-:W-:Y:S02]  /*d570*/  F2FP.F16.F32.PACK_AB R4, R163, R167 ;  /* 0x000000a7a304723e */ /* 0x001fe400000000ff */
[----:B------:R-:W-:Y:S02]  /*d580*/  F2FP.F16.F32.PACK_AB R5, R35, R34 ;  /* 0x000000222305723e */ /* 0x000fe400000000ff */
[----:B------:R-:W-:-:S02]  /*d590*/  F2FP.F16.F32.PACK_AB R6, R154, R165 ;  /* 0x000000a59a06723e */ /* 0x000fc400000000ff */
[----:B------:R-:W-:Y:S02]  /*d5a0*/  F2FP.F16.F32.PACK_AB R7, R39, R38 ;  /* 0x000000262707723e */ /* 0x000fe400000000ff */
[----:B------:R-:W-:Y:S02]  /*d5b0*/  MOV R26, R24 ;  /* 0x00000018001a7202 */ /* 0x000fe40000000f00 */
[----:B------:R-:W-:Y:S01]  /*d5c0*/  LOP3.LUT R90, R90, R183, RZ, 0x3c, !PT ;  /* 0x000000b75a5a7212 */ /* 0x000fe200078e3cff */
[----:B------:R0:W-:Y:S01]  /*d5d0*/  STSM.16.M88.4 [R27], R4 ;  /* 0x000000041b007844 */ /* 0x0001e20000000200 */
[----:B------:R-:W-:Y:S02]  /*d5e0*/  LOP3.LUT R14, R171, 0x380, RZ, 0xc0, !PT ;  /* 0x00000380ab0e7812 */ /* 0x000fe400078ec0ff */
[----:B------:R-:W-:Y:S01]  /*d5f0*/  MOV R28, R28 ;  /* 0x0000001c001c7202 */ /* 0x000fe20000000f00 */
[----:B------:R-:W-:Y:S01]  /*d600*/  STSM.16.M88.4 [R26], R8 ;  /* 0x000000081a007844 */ /* 0x000fe20000000200 */
[----:B------:R-:W-:-:S02]  /*d610*/  LOP3.LUT R94, R94, R205, RZ, 0x3c, !PT ;  /* 0x000000cd5e5e7212 */ /* 0x000fc400078e3cff */
[----:B------:R-:W-:Y:S01]  /*d620*/  SHF.R.U64 R110, R110, 0x3, RZ ;  /* 0x000000036e6e7819 */ /* 0x000fe200000012ff */
[----:B------:R-:W-:Y:S01]  /*d630*/  STSM.16.M88.4 [R28], R48 ;  /* 0x000000301c007844 */ /* 0x000fe20000000200 */
[----:B------:R-:W-:Y:S02]  /*d640*/  MOV R32, R32 ;  /* 0x0000002000207202 */ /* 0x000fe40000000f00 */
[----:B------:R-:W-:Y:S02]  /*d650*/  LOP3.LUT R106, R106, R209, RZ, 0x3c, !PT ;  /* 0x000000d16a6a7212 */ /* 0x000fe400078e3cff */
[----:B------:R-:W-:Y:S01]  /*d660*/  MOV R36, R36 ;  /* 0x0000002400247202 */ /* 0x000fe20000000f00 */
[----:B------:R-:W-:Y:S01]  /*d670*/  STSM.16.M88.4 [R32], R56 ;  /* 0x0000003820007844 */ /* 0x000fe20000000200 */
[----:B------:R-:W-:Y:S01]  /*d680*/  F2FP.F16.F32.PACK_AB R73, R75, R74 ;  /* 0x0000004a4b49723e */ /* 0x000fe200000000ff */
[----:B0-----:R-:W-:Y:S01]  /*d690*/  IMAD.U32 R4, RZ, RZ, UR8 ;  /* 0x00000008ff047e24 */ /* 0x001fe2000f8e00ff */
[----:B------:R-:W-:Y:S01]  /*d6a0*/  F2FP.F16.F32.PACK_AB R80, R81, R80 ;  /* 0x000000505150723e */ /* 0x000fe200000000ff */
[----:B------:R-:W-:Y:S01]  /*d6b0*/  STSM.16.M88.4 [R36], R64 ;  /* 0x0000004024007844 */ /* 0x000fe20000000200 */
[----:B------:R-:W-:Y:S01]  /*d6c0*/  MOV R40, R40 ;  /* 0x0000002800287202 */ /* 0x000fe20000000f00 */
[----:B------:R-:W-:Y:S01]  /*d6d0*/  IMAD.U32 R5, RZ, RZ, UR9 ;  /* 0x00000009ff057e24 */ /* 0x000fe2000f8e00ff */
[----:B------:R-:W-:Y:S01]  /*d6e0*/  F2FP.F16.F32.PACK_AB R74, R77, R76 ;  /* 0x0000004c4d4a723e */ /* 0x000fe200000000ff */
[----:B------:R-:W-:Y:S01]  /*d6f0*/  ULDC.64 UR8, c[0x0][0xc08] ;  /* 0x0003020000087ab9 */ /* 0x000fe20000000a00 */
[----:B------:R-:W-:-:S02]  /*d700*/  F2FP.F16.F32.PACK_AB R75, R79, R78 ;  /* 0x0000004e4f4b723e */ /* 0x000fc400000000ff */
[----:B------:R-:W-:Y:S02]  /*d710*/  F2FP.F16.F32.PACK_AB R81, R83, R82 ;  /* 0x000000525351723e */ /* 0x000fe400000000ff */
[----:B------:R-:W-:Y:S01]  /*d720*/  SHF.R.U64 R14, R14, 0x3, RZ ;  /* 0x000000030e0e7819 */ /* 0x000fe200000012ff */
[----:B------:R-:W-:Y:S01]  /*d730*/  STSM.16.M88.4 [R40], R72 ;  /* 0x0000004828007844 */ /* 0x000fe20000000200 */
[----:B------:R-:W-:Y:S02]  /*d740*/  MOV R25, R90 ;  /* 0x0000005a00197202 */ /* 0x000fe40000000f00 */
        /* <DEDUP_REMOVED lines=27> */
[----:B------:R-:W-:Y:S02]  /*d900*/  LOP3.LUT R14, R14, R171, RZ, 0x3c, !PT ;  /* 0x000000ab0e0e7212 */ /* 0x000fe400078e3cff */
[----:B------:R-:W-:Y:S02]  /*d910*/  F2FP.F16.F32.PACK_AB R113, R166, R164 ;  /* 0x000000a4a671723e */ /* 0x000fe400000000ff */
[----:B------:R-:W-:Y:S02]  /*d920*/  F2FP.F16.F32.PACK_AB R114, R117, R116 ;  /* 0x000000747572723e */ /* 0x000fe400000000ff */
[----:B------:R-:W-:-:S02]  /*d930*/  F2FP.F16.F32.PACK_AB R115, R119, R118 ;  /* 0x000000767773723e */ /* 0x000fc400000000ff */
[----:B------:R-:W-:Y:S02]  /*d940*/  F2FP.F16.F32.PACK_AB R121, R123, R122 ;  /* 0x0000007a7b79723e */ /* 0x000fe400000000ff */
[----:B------:R-:W-:Y:S01]  /*d950*/  F2FP.F16.F32.PACK_AB R128, R129, R128 ;  /* 0x000000808180723e */ /* 0x000fe200000000ff */
[----:B------:R-:W-:Y:S01]  /*d960*/  STSM.16.M88.4 [R21], R112 ;  /* 0x0000007015007844 */ /* 0x000fe20000000200 */
[----:B------:R-:W-:Y:S02]  /*d970*/  MOV R110, R110 ;  /* 0x0000006e006e7202 */ /* 0x000fe40000000f00 */
[----:B------:R-:W-:Y:S02]  /*d980*/  F2FP.F16.F32.PACK_AB R122, R125, R124 ;  /* 0x0000007c7d7a723e */ /* 0x000fe400000000ff */
[----:B------:R-:W-:Y:S02]  /*d990*/  F2FP.F16.F32.PACK_AB R123, R127, R126 ;  /* 0x0000007e7f7b723e */ /* 0x000fe400000000ff */
[----:B------:R-:W-:-:S02]  /*d9a0*/  F2FP.F16.F32.PACK_AB R129, R131, R130 ;  /* 0x000000828381723e */ /* 0x000fc400000000ff */
[----:B------:R-:W-:Y:S01]  /*d9b0*/  F2FP.F16.F32.PACK_AB R136, R137, R136 ;  /* 0x000000888988723e */ /* 0x000fe200000000ff */
[----:B------:R-:W-:Y:S01]  /*d9c0*/  STSM.16.M88.4 [R110], R120 ;  /* 0x000000786e007844 */ /* 0x000fe20000000200 */
        /* <DEDUP_REMOVED lines=9> */
[----:B------:R-:W-:Y:S01]  /*da60*/  MOV R14, R14 ;  /* 0x0000000e000e7202 */ /* 0x000fe20000000f00 */
[----:B------:R-:W-:Y:S01]  /*da70*/  STSM.16.M88.4 [R12], R136 ;  /* 0x000000880c007844 */ /* 0x000fe20000000200 */
[----:B------:R-:W-:Y:S02]  /*da80*/  F2FP.F16.F32.PACK_AB R146, R149, R148 ;  /* 0x000000949592723e */ /* 0x000fe400000000ff */
[----:B------:R-:W-:Y:S01]  /*da90*/  F2FP.F16.F32.PACK_AB R147, R151, R150 ;  /* 0x000000969793723e */ /* 0x000fe200000000ff */
[----:B------:R-:W-:Y:S01]  /*daa0*/  UISETP.NE.U32.AND UP1, UPT, UR8, URZ, UPT ;  /* 0x0000003f0800728c */ /* 0x000fe2000bf25070 */
[----:B------:R-:W-:-:S03]  /*dab0*/  PLOP3.LUT P0, PT, PT, PT, UP0, 0x80, 0x0 ;  /* 0x000000000000781c */ /* 0x000fc60003f0f008 */
[----:B------:R0:W-:Y:S01]  /*dac0*/  STSM.16.M88.4 [R14], R144 ;  /* 0x000000900e007844 */ /* 0x0001e20000000200 */
[----:B------:R-:W-:Y:S01]  /*dad0*/  BAR.SYNC.DEFER_BLOCKING 0x1, 0x100 ;  /* 0x0044000000007b1d */ /* 0x000fe20000010000 */
[----:B------:R-:W-:-:S06]  /*dae0*/  UISETP.NE.AND.EX UP1, UPT, UR9, URZ, UPT, UP1 ;  /* 0x0000003f0900728c */ /* 0x000fcc000bf25310 */
[----:B------:R-:W-:-:S05]  /*daf0*/  PLOP3.LUT P6, PT, PT, PT, UP1, 0x80, 0x0 ;  /* 0x000000000000781c */ /* 0x000fca0003fcf018 */
[----:B------:R-:W-:Y:S02]  /*db00*/  @UP1 ULDC.64 UR8, c[0x0][0xc08] ;  /* 0x0003020000081ab9 */ /* 0x000fe40000000a00 */
[----:B------:R-:W-:Y:S01]  /*db10*/  @UP1 UIMAD.WIDE UR8, UR43, 0x4, UR8 ;  /* 0x000000042b0818a5 */ /* 0x000fe2000f8e0208 */
[----:B------:R-:W-:Y:S02]  /*db20*/  ULDC UR4, c[0x0][0xa88] ;  /* 0x0002a20000047ab9 */ /* 0x000fe40000000800 */
[----:B------:R-:W-:-:S03]  /*db30*/  IMAD.U32 R76, RZ, RZ, UR4 ;  /* 0x00000004ff4c7e24 */ /* 0x000fc6000f8e00ff */
[----:B0-----:R-:W-:Y:S02]  /*db40*/  IMAD.U32 R14, RZ, RZ, UR8 ;  /* 0x00000008ff0e7e24 */ /* 0x001fe4000f8e00ff */
[----:B------:R-:W-:Y:S01]  /*db50*/  IMAD.U32 R15, RZ, RZ, UR9 ;  /* 0x00000009ff0f7e24 */ /* 0x000fe2000f8e00ff */
[----:B------:R-:W2:Y:S01]  /*db60*/  @P0 LDG.E R6, desc[UR40][R4.64] ;  /* 0x0000002804060981 */ /* 0x000ea2000c1e1900 */
        /* <DEDUP_REMOVED lines=29> */
[----:B--2---:R-:W-:Y:S01]  /*dd40*/  @P0 R2UR UR4, R6 ;  /* 0x00000000060402ca */ /* 0x004fe200000e0000 */
[----:B0-----:R-:W-:-:S14]  /*dd50*/  @P6 BRA `(.L_x_2386) ;  /* 0x0000000000106947 */ /* 0x001fdc0003800000 */
[----:B------:R-:W-:Y:S05]  /*dd60*/  @!P0 BRA `(.L_x_2386) ;  /* 0x00000000000c8947 */ /* 0x000fea0003800000 */
[----:B------:R-:W2:Y:S04]  /*dd70*/  LDG.E R7, desc[UR40][R4.64] ;  /* 0x0000002804077981 */ /* 0x000ea8000c1e1900 */
[----:B-----5:R-:W2:Y:S02]  /*dd80*/  LDG.E R76, desc[UR40][R4.64+0x4] ;  /* 0x00000428044c7981 */ /* 0x020ea4000c1e1900 */
[----:B--2---:R-:W-:-:S07]  /*dd90*/  IMAD.IADD R76, R76, 0x1, -R7 ;  /* 0x000000014c4c7824 */ /* 0x004fce00078e0a07 */
.L_x_2386:
        /* <DEDUP_REMOVED lines=18> */
[----:B------:R-:W-:Y:S01]  /*dec0*/  USHF.R.S32.HI UR17, URZ, 0x1f, UR44 ;  /* 0x0000001f3f117899 */ /* 0x000fe2000801142c */
[----:B------:R-:W-:Y:S01]  /*ded0*/  SHF.R.U64 R44, R44, 0x3, RZ ;  /* 0x000000032c2c7819 */ /* 0x000fe200000012ff */
[----:B------:R-:W-:Y:S01]  /*dee0*/  USEL UR8, UR43, URZ, !UP0 ;  /* 0x0000003f2b087287 */ /* 0x000fe2000c000000 */
[----:B------:R-:W-:Y:S01]  /*def0*/  LOP3.LUT R48, R48, R49, RZ, 0x3c, !PT ;  /* 0x0000003130307212 */ /* 0x000fe200078e3cff */
[--C-:B------:R-:W-:Y:S01]  /*df00*/  IMAD.X R49, RZ, RZ, R173.reuse, P6 ;  /* 0x000000ffff317224 */ /* 0x100fe200030e06ad */
[----:B------:R-:W-:Y:S01]  /*df10*/  LOP3.LUT R40, R40, R41, RZ, 0x3c, !PT ;  /* 0x0000002928287212 */ /* 0x000fe200078e3cff */
[--C-:B------:R-:W-:Y:S01]  /*df20*/  IMAD.X R41, RZ, RZ, R173.reuse, P0 ;  /* 0x000000ffff297224 */ /* 0x100fe200000e06ad */
[----:B0-----:R-:W-:Y:S01]  /*df30*/  ISETP.NE.AND P6, PT, R4, RZ, PT ;  /* 0x000000ff0400720c */ /* 0x001fe20003fc5270 */
[----:B------:R-:W-:Y:S01]  /*df40*/  USEL UR18, UR9, URZ, !UP0 ;  /* 0x0000003f09127287 */ /* 0x000fe2000c000000 */
[----:B------:R-:W-:Y:S01]  /*df50*/  LOP3.LUT R44, R44, R45, RZ, 0x3c, !PT ;  /* 0x0000002d2c2c7212 */ /* 0x000fe200078e3cff */
[----:B------:R-:W-:Y:S01]  /*df60*/  IMAD.X R45, RZ, RZ, R173, P1 ;  /* 0x000000ffff2d7224 */ /* 0x000fe200008e06ad */
[----:B------:R-:W-:-:S02]  /*df70*/  IADD3 R57, P2, R172, 0xa000, RZ ;  /* 0x0000a000ac397810 */ /* 0x000fc40007f5e0ff */
[C---:B------:R-:W-:Y:S02]  /*df80*/  IADD3 R53, P3, R172.reuse, 0xb000, RZ ;  /* 0x0000b000ac357810 */ /* 0x040fe40007f7e0ff */
[C---:B------:R-:W-:Y:S02]  /*df90*/  IADD3 R65, P4, R172.reuse, 0xc000, RZ ;  /* 0x0000c000ac417810 */ /* 0x040fe40007f9e0ff */
[C---:B------:R-:W-:Y:S02]  /*dfa0*/  IADD3 R61, P5, R172.reuse, 0xd000, RZ ;  /* 0x0000d000ac3d7810 */ /* 0x040fe40007fbe0ff */
[C---:B------:R-:W-:Y:S02]  /*dfb0*/  IADD3 R73, P0, R172.reuse, 0xe000, RZ ;  /* 0x0000e000ac497810 */ /* 0x040fe40007f1e0ff */
[----:B------:R-:W-:Y:S02]  /*dfc0*/  IADD3 R5, P1, R172, 0xf000, RZ ;  /* 0x0000f000ac057810 */ /* 0x000fe40007f3e0ff */
[----:B------:R-:W-:-:S02]  /*dfd0*/  LOP3.LUT R56, R57, 0x380, RZ, 0xc0, !PT ;  /* 0x0000038039387812 */ /* 0x000fc400078ec0ff */
[----:B------:R-:W-:Y:S01]  /*dfe0*/  LOP3.LUT R52, R53, 0x380, RZ, 0xc0, !PT ;  /* 0x0000038035347812 */ /* 0x000fe200078ec0ff */
[----:B------:R-:W-:Y:S01]  /*dff0*/  IMAD.X R69, RZ, RZ, R173, P1 ;  /* 0x000000ffff457224 */ /* 0x000fe200008e06ad */
[----:B------:R-:W-:Y:S02]  /*e000*/  LOP3.LUT R64, R65, 0x380, RZ, 0xc0, !PT ;  /* 0x0000038041407812 */ /* 0x000fe400078ec0ff */
[----:B------:R-:W-:Y:S02]  /*e010*/  LOP3.LUT R60, R61, 0x380, RZ, 0xc0, !PT ;  /* 0x000003803d3c7812 */ /* 0x000fe400078ec0ff */
[----:B------:R-:W-:Y:S02]  /*e020*/  LOP3.LUT R72, R73, 0x380, RZ, 0xc0, !PT ;  /* 0x0000038049487812 */ /* 0x000fe400078ec0ff */
[----:B------:R-:W-:Y:S02]  /*e030*/  LOP3.LUT R7, R172, 0x380, RZ, 0xc0, !PT ;  /* 0x00000380ac077812 */ /* 0x000fe400078ec0ff */
[----:B------:R-:W-:-:S02]  /*e040*/  LOP3.LUT R4, R5, 0x380, RZ, 0xc0, !PT ;  /* 0x0000038005047812 */ /* 0x000fc400078ec0ff */
[----:B------:R-:W-:Y:S02]  /*e050*/  SHF.R.U64 R56, R56, 0x3, RZ ;  /* 0x0000000338387819 */ /* 0x000fe400000012ff */
[----:B------:R-:W-:Y:S02]  /*e060*/  SHF.R.U64 R52, R52, 0x3, RZ ;  /* 0x0000000334347819 */ /* 0x000fe400000012ff */
[----:B------:R-:W-:Y:S02]  /*e070*/  SHF.R.U64 R64, R64, 0x3, RZ ;  /* 0x0000000340407819 */ /* 0x000fe400000012ff */
[----:B------:R-:W-:Y:S02]  /*e080*/  SHF.R.U64 R60, R60, 0x3, RZ ;  /* 0x000000033c3c7819 */ /* 0x000fe400000012ff */
        /* <DEDUP_REMOVED lines=17> */
[----:B------:R-:W-:Y:S01]  /*e1a0*/  VIADD R10, R185, UR42 ;  /* 0x0000002ab90a7c36 */ /* 0x000fe20008000000 */
[----:B------:R-:W-:Y:S01]  /*e1b0*/  ULDC.64 UR12, c[0x0][0xb90] ;  /* 0x0002e400000c7ab9 */ /* 0x000fe20000000a00 */
[----:B------:R-:W-:Y:S01]  /*e1c0*/  UMOV UR10, UR4 ;  /* 0x00000004000a7c82 */ /* 0x000fe20008000000 */
[----:B------:R-:W-:Y:S01]  /*e1d0*/  UIMAD UR9, UR17, UR12, URZ ;  /* 0x0000000c110972a4 */ /* 0x000fe2000f8e023f */
[----:B------:R-:W-:Y:S01]  /*e1e0*/  IMAD.MOV.U32 R4, RZ, RZ, R10 ;  /* 0x000000ffff047224 */ /* 0x000fe200078e000a */
[----:B------:R-:W-:Y:S01]  /*e1f0*/  UMOV UR11, UR16 ;  /* 0x00000010000b7c82 */ /* 0x000fe20008000000 */
[----:B------:R-:W-:Y:S01]  /*e200*/  ULDC.64 UR14, c[0x0][0xb98] ;  /* 0x0002e600000e7ab9 */ /* 0x000fe20000000a00 */
[----:B------:R-:W-:Y:S01]  /*e210*/  UIMAD.WIDE.U32 UR10, UR44, UR12, UR10 ;  /* 0x0000000c2c0a72a5 */ /* 0x000fe2000f8e000a */
[----:B------:R-:W-:Y:S01]  /*e220*/  IMAD.MOV R21, RZ, RZ, -R17 ;  /* 0x000000ffff157224 */ /* 0x000fe200078e0a11 */
[----:B------:R-:W-:Y:S01]  /*e230*/  UIMAD UR9, UR44, UR13, UR9 ;  /* 0x0000000d2c0972a4 */ /* 0x000fe2000f8e0209 */
[----:B------:R-:W-:Y:S01]  /*e240*/  VIADD R20, R16, UR42 ;  /* 0x0000002a10147c36 */ /* 0x000fe20008000000 */
[----:B------:R-:W-:-:S02]  /*e250*/  UIMAD UR12, UR18, UR14, URZ ;  /* 0x0000000e120c72a4 */ /* 0x000fc4000f8e023f */
[----:B------:R-:W-:Y:S02]  /*e260*/  UIADD3 UR11, UR11, UR9, URZ ;  /* 0x000000090b0b7290 */ /* 0x000fe4000fffe03f */
        /* <DEDUP_REMOVED lines=15> */
[----:B------:R-:W-:Y:S01]  /*e360*/  ULDC.64 UR10, c[0x0][0xb88] ;  /* 0x0002e200000a7ab9 */ /* 0x000fe20000000a00 */
[----:B------:R-:W-:Y:S02]  /*e370*/  VIADD R10, R20, 0x8 ;  /* 0x00000008140a7836 */ /* 0x000fe40000000000 */
        /* <DEDUP_REMOVED lines=9> */
[----:B------:R-:W-:Y:S03]  /*e410*/  SHFL.IDX PT, R4, R14, RZ, 0x1c1f ;  /* 0x001c1fff0e047589 */ /* 0x000fe600000e0000 */
[-C--:B------:R-:W-:Y:S01]  /*e420*/  ISETP.GE.OR P1, PT, R20, R11.reuse, P0 ;  /* 0x0000000b1400720c */ /* 0x080fe20000726670 */
[----:B------:R-:W0:Y:S01]  /*e430*/  SHFL.IDX PT, R5, R15, RZ, 0x1c1f ;  /* 0x001c1fff0f057589 */ /* 0x000e2200000e0000 */
[----:B------:R-:W-:-:S03]  /*e440*/  ISETP.GE.OR P0, PT, R10, R11, P0 ;  /* 0x0000000b0a00720c */ /* 0x000fc60000706670 */
[----:B------:R-:W1:Y:S08]  /*e450*/  SHFL.IDX PT, R7, R15, 0x1, 0x1c1f ;  /* 0x003c1f000f077f89 */ /* 0x000e7000000e0000 */
[----:B0-----:R0:W-:Y:S04]  /*e460*/  @!P1 ST.E desc[UR40][R4.64], R3 ;  /* 0x0000000304009985 */ /* 0x0011e8000c101928 */
[----:B-1----:R0:W-:Y:S02]  /*e470*/  @!P0 ST.E desc[UR40][R6.64], R0 ;  /* 0x0000000006008985 */ /* 0x0021e4000c101928 */
.L_x_2387:
        /* <DEDUP_REMOVED lines=8> */
[----:B------:R-:W-:-:S03]  /*e500*/  SEL R0, RZ, 0x1, P1 ;  /* 0x00000001ff007807 */ /* 0x000fc60000800000 */
[----:B------:R-:W-:Y:S01]  /*e510*/  IMAD.SHL.U32 R3, R3, 0x2, RZ ;  /* 0x0000000203037824 */ /* 0x000fe200078e00ff */
[----:B------:R-:W-:Y:S01]  /*e520*/  ISETP.GE.AND P0, PT, R189, UR14, PT ;  /* 0x0000000ebd007c0c */ /* 0x000fe2000bf06270 */
[----:B------:R-:W5:Y:S04]  /*e530*/  LD.E.128 R12, desc[UR40][R12.64] ;  /* 0x000000280c0c7980 */ /* 0x000f68000c101d00 */
[----:B------:R-:W5:Y:S04]  /*e540*/  LD.E.128 R24, desc[UR40][R24.64] ;  /* 0x0000002818187980 */ /* 0x000f68000c101d00 */
[----:B------:R-:W5:Y:S01]  /*e550*/  LD.E.128 R28, desc[UR40][R28.64] ;  /* 0x000000281c1c7980 */ /* 0x000f62000c101d00 */
[----:B-1----:R-:W-:-:S02]  /*e560*/  ISETP.NE.AND P2, PT, R81, 0x1, PT ;  /* 0x000000015100780c */ /* 0x002fc40003f45270 */
[----:B------:R-:W-:Y:S01]  /*e570*/  LOP3.LUT R0, R3, 0x2, R0, 0xe2, !PT ;  /* 0x0000000203007812 */ /* 0x000fe200078ee200 */
[----:B------:R-:W5:Y:S01]  /*e580*/  LD.E.128 R32, desc[UR40][R32.64] ;  /* 0x0000002820207980 */ /* 0x000f62000c101d00 */
[----:B------:R-:W-:Y:S01]  /*e590*/  SEL R3, RZ, 0xffffffff, P0 ;  /* 0xffffffffff037807 */ /* 0x000fe20000000000 */
[----:B------:R-:W-:Y:S02]  /*e5a0*/  UIMAD UR9, UR16, UR12, URZ ;  /* 0x0000000c100972a4 */ /* 0x000fe4000f8e023f */
[----:B------:R-:W5:Y:S04]  /*e5b0*/  LD.E.128 R36, desc[UR40][R36.64] ;  /* 0x0000002824247980 */ /* 0x000f68000c101d00 */
[----:B------:R-:W5:Y:S02]  /*e5c0*/  LD.E.128 R40, desc[UR40][R40.64] ;  /* 0x0000002828287980 */ /* 0x000f64000c101d00 */
[----:B------:R-:W1:Y:S01]  /*e5d0*/  @P2 LDC R21, c[0x0][0xbec] ;  /* 0x0002fb00ff152b82 */ /* 0x000e620000000800 */
[----:B------:R-:W-:Y:S01]  /*e5e0*/  IMAD.SHL.U32 R3, R3, 0x4, RZ ;  /* 0x0000000403037824 */ /* 0x000fe200078e00ff */
[----:B------:R-:W-:Y:S01]  /*e5f0*/  ISETP.GE.AND P0, PT, R188, UR14, PT ;  /* 0x0000000ebc007c0c */ /* 0x000fe2000bf06270 */
[----:B------:R-:W5:Y:S04]  /*e600*/  LD.E.128 R48, desc[UR40][R48.64] ;  /* 0x0000002830307980 */ /* 0x000f68000c101d00 */
[----:B------:R-:W5:Y:S01]  /*e610*/  LD.E.128 R44, desc[UR40][R44.64] ;  /* 0x000000282c2c7980 */ /* 0x000f62000c101d00 */
[----:B------:R-:W2:Y:S01]  /*e620*/  @P2 LDC R77, c[0x0][0xbf0] ;  /* 0x0002fc00ff4d2b82 */ /* 0x000ea20000000800 */
[----:B------:R-:W-:Y:S01]  /*e630*/  UIMAD.WIDE.U32 UR10, UR4, UR12, URZ ;  /* 0x0000000c040a72a5 */ /* 0x000fe2000f8e003f */
[----:B------:R-:W-:Y:S01]  /*e640*/  LOP3.LUT R3, R3, 0x4, R0, 0xe2, !PT ;  /* 0x0000000403037812 */ /* 0x000fe200078ee200 */
[----:B------:R-:W-:Y:S01]  /*e650*/  UIMAD UR9, UR4, UR13, UR9 ;  /* 0x0000000d040972a4 */ /* 0x000fe2000f8e0209 */
[----:B------:R-:W-:Y:S01]  /*e660*/  SEL R20, RZ, 0xffffffff, P0 ;  /* 0xffffffffff147807 */ /* 0x000fe20000000000 */
[----:B------:R-:W-:Y:S01]  /*e670*/  IMAD R0, R191, 0x20, R192 ;  /* 0x00000020bf007824 */ /* 0x000fe200078e02c0 */
[----:B------:R-:W-:Y:S01]  /*e680*/  ULDC.64 UR12, c[0x0][0xae8] ;  /* 0x0002ba00000c7ab9 */ /* 0x000fe20000000a00 */
[----:B------:R-:W-:Y:S01]  /*e690*/  ISETP.GE.AND P0, PT, R187, UR14, PT ;  /* 0x0000000ebb007c0c */ /* 0x000fe2000bf06270 */
[----:B------:R-:W-:Y:S01]  /*e6a0*/  UIADD3 UR11, UR11, UR9, URZ ;  /* 0x000000090b0b7290 */ /* 0x000fe2000fffe03f */
[----:B------:R-:W5:Y:S01]  /*e6b0*/  LD.E.128 R56, desc[UR40][R56.64] ;  /* 0x0000002838387980 */ /* 0x000f62000c101d00 */
[----:B------:R-:W-:Y:S01]  /*e6c0*/  UIMAD UR4, UR17, UR12, URZ ;  /* 0x0000000c110472a4 */ /* 0x000fe2000f8e023f */
[----:B------:R-:W-:Y:S01]  /*e6d0*/  VIADD R82, R0, UR42 ;  /* 0x0000002a00527c36 */ /* 0x000fe20008000000 */
[----:B------:R-:W-:Y:S01]  /*e6e0*/  SEL R0, RZ, 0xffffffff, P0 ;  /* 0xffffffffff007807 */ /* 0x000fe20000000000 */
[----:B------:R-:W-:Y:S01]  /*e6f0*/  UIMAD.WIDE.U32 UR10, UR44, UR12, UR10 ;  /* 0x0000000c2c0a72a5 */ /* 0x000fe2000f8e000a */
[----:B------:R-:W5:Y:S01]  /*e700*/  LD.E.128 R52, desc[UR40][R52.64] ;  /* 0x0000002834347980 */ /* 0x000f62000c101d00 */
[----:B------:R-:W-:Y:S01]  /*e710*/  UIMAD UR4, UR44, UR13, UR4 ;  /* 0x0000000d2c0472a4 */ /* 0x000fe2000f8e0204 */
[----:B------:R-:W-:-:S02]  /*e720*/  IMAD.SHL.U32 R20, R20, 0x8, RZ ;  /* 0x0000000814147824 */ /* 0x000fc400078e00ff */
[----:B------:R-:W-:Y:S01]  /*e730*/  ULDC.64 UR12, c[0x0][0xaf0] ;  /* 0x0002bc00000c7ab9 */ /* 0x000fe20000000a00 */
[----:B------:R-:W-:Y:S01]  /*e740*/  UIADD3 UR11, UR11, UR4, URZ ;  /* 0x000000040b0b7290 */ /* 0x000fe2000fffe03f */
[----:B------:R-:W-:Y:S01]  /*e750*/  IMAD.SHL.U32 R79, R0, 0x10, RZ ;  /* 0x00000010004f7824 */ /* 0x000fe200078e00ff */
[----:B------:R-:W-:Y:S01]  /*e760*/  UIMAD UR4, UR18, UR12, URZ ;  /* 0x0000000c120472a4 */ /* 0x000fe2000f8e023f */
[----:B-1----:R-:W-:Y:S01]  /*e770*/  @P2 IMAD.HI.U32 R0, R82, R21, RZ ;  /* 0x0000001552002227 */ /* 0x002fe200078e00ff */
[----:B------:R-:W-:Y:S01]  /*e780*/  LOP3.LUT R20, R20, 0x8, R3, 0xe2, !PT ;  /* 0x0000000814147812 */ /* 0x000fe200078ee203 */
[----:B------:R-:W5:Y:S01]  /*e790*/  LD.E.128 R64, desc[UR40][R64.64] ;  /* 0x0000002840407980 */ /* 0x000f62000c101d00 */
[----:B------:R-:W-:Y:S01]  /*e7a0*/  UIMAD UR4, UR8, UR13, UR4 ;  /* 0x0000000d080472a4 */ /* 0x000fe2000f8e0204 */
[----:B------:R-:W-:Y:S01]  /*e7b0*/  IMAD.MOV.U32 R3, RZ, RZ, R82 ;  /* 0x000000ffff037224 */ /* 0x000fe200078e0052 */
[----:B------:R-:W-:Y:S01]  /*e7c0*/  UIMAD.WIDE.U32 UR8, UR8, UR12, UR10 ;  /* 0x0000000c080872a5 */ /* 0x000fe2000f8e000a */
[----:B--2---:R-:W-:Y:S01]  /*e7d0*/  @P2 SHF.R.U32.HI R3, RZ, R77, R0 ;  /* 0x0000004dff032219 */ /* 0x004fe20000011600 */
[----:B------:R-:W5:Y:S01]  /*e7e0*/  LD.E.128 R60, desc[UR40][R60.64] ;  /* 0x000000283c3c7980 */ /* 0x000f62000c101d00 */
[----:B------:R-:W-:-:S02]  /*e7f0*/  LOP3.LUT R78, R79, 0x10, R20, 0xe2, !PT ;  /* 0x000000104f4e7812 */ /* 0x000fc400078ee214 */
        /* <DEDUP_REMOVED lines=10> */
[----:B------:R-:W5:Y:S01]  /*e8a0*/  LD.E.128 R68, desc[UR40][R68.64] ;  /* 0x0000002844447980 */ /* 0x000f62000c101d00 */
[----:B------:R-:W-:Y:S01]  /*e8b0*/  IMAD R77, R81, R79, R82 ;  /* 0x0000004f514d7224 */ /* 0x000fe200078e0252 */
[----:B------:R-:W-:Y:S01]  /*e8c0*/  ISETP.GE.AND P0, PT, R195, UR14, PT ;  /* 0x0000000ec3007c0c */ /* 0x000fe2000bf06270 */
[----:B------:R-:W-:Y:S01]  /*e8d0*/  IMAD.U32 R21, RZ, RZ, UR4 ;  /* 0x00000004ff157e24 */ /* 0x000fe2000f8e00ff */
[----:B------:R-:W-:Y:S01]  /*e8e0*/  @!PT LDS RZ, [RZ] ;  /* 0x00000000fffff984 */ /* 0x000fe20000000800 */
[----:B------:R-:W-:Y:S01]  /*e8f0*/  @!PT LDS RZ, [RZ] ;  /* 0x00000000fffff984 */ /* 0x000fe20000000800 */
[----:B------:R-:W-:Y:S01]  /*e900*/  @!PT LDS RZ, [RZ] ;  /* 0x00000000fffff984 */ /* 0x000fe20000000800 */
[----:B------:R-:W-:Y:S01]  /*e910*/  @!PT LDS RZ, [RZ] ;  /* 0x00000000fffff984 */ /* 0x000fe20000000800 */
[----:B------:R1:W-:Y:S06]  /*e920*/  MEMBAR.ALL.CTA ;  /* 0x0000000000007992 */ /* 0x0003ec0000008000 */
[----:B-1----:R-:W1:Y:S01]  /*e930*/  FENCE.VIEW.ASYNC.S ;  /* 0x00000000000073c6 */ /* 0x002e620000000000 */
[----:B------:R-:W-:Y:S01]  /*e940*/  IMAD.SHL.U32 R83, R0, 0x20, RZ ;  /* 0x0000002000537824 */ /* 0x000fe200078e00ff */
        /* <DEDUP_REMOVED lines=11> */
[----:B-----5:R-:W-:Y:S01]  /*ea00*/  IMAD R87, R76, R81, RZ ;  /* 0x000000514c577224 */ /* 0x020fe200078e02ff */
[----:B------:R-:W-:Y:S01]  /*ea10*/  BSSY B1, `(.L_x_2388) ;  /* 0x000002f000017945 */ /* 0x000fe20003800000 */
[----:B------:R-:W-:Y:S01]  /*ea20*/  VIADD R86, R192, UR42 ;  /* 0x0000002ac0567c36 */ /* 0x000fe20008000000 */
[----:B------:R-:W-:Y:S01]  /*ea30*/  LOP3.LUT R3, R78, R3, RZ, 0xfc, !PT ;  /* 0x000000034e037212 */ /* 0x000fe200078efcff */
[C---:B------:R-:W-:Y:S01]  /*ea40*/  IMAD R79, R77.reuse, UR9, R0 ;  /* 0x000000094d4f7c24 */ /* 0x040fe2000f8e0200 */
[----:B------:R-:W-:Y:S01]  /*ea50*/  SEL R0, RZ, 0x80, P0 ;  /* 0x00000080ff007807 */ /* 0x000fe20000000000 */
[----:B------:R-:W-:Y:S01]  /*ea60*/  IMAD.WIDE.U32 R20, R77, UR8, R20 ;  /* 0x000000084d147c25 */ /* 0x000fe2000f8e0014 */
[----:B------:R-:W-:Y:S01]  /*ea70*/  ISETP.GE.AND P0, PT, R86, R87, PT ;  /* 0x000000575600720c */ /* 0x000fe20003f06270 */
[----:B------:R-:W-:Y:S01]  /*ea80*/  ULDC.64 UR8, c[0x0][0xa80] ;  /* 0x0002a00000087ab9 */ /* 0x000fe20000000a00 */
[----:B------:R-:W-:Y:S01]  /*ea90*/  LOP3.LUT R0, R3, R0, RZ, 0xfc, !PT ;  /* 0x0000000003007212 */ /* 0x000fe200078efcff */
[----:B------:R-:W-:Y:S01]  /*eaa0*/  IMAD.IADD R21, R21, 0x1, R79 ;  /* 0x0000000115157824 */ /* 0x000fe200078e024f */
[C---:B------:R-:W-:Y:S01]  /*eab0*/  LEA R84, P1, R20.reuse, UR8, 0x1 ;  /* 0x0000000814547c11 */ /* 0x040fe2000f8208ff */
[----:B-1----:R-:W-:Y:S03]  /*eac0*/  SYNCS.ARRIVE.TRANS64.RED.A1T0 RZ, [UR4], RZ ;  /* 0x000000ffffff79a7 */ /* 0x002fe60008100404 */
        /* <DEDUP_REMOVED lines=25> */
[-C--:B--2---:R-:W-:Y:S02]  /*ec60*/  @P0 LEA R12, P3, R195, R76.reuse, 0x1 ;  /* 0x0000004cc30c0211 */ /* 0x084fe400078608ff */
        /* <DEDUP_REMOVED lines=9> */
.L_x_2389:
[----:B------:R-:W-:Y:S05]  /*ed00*/  BSYNC B1 ;  /* 0x0000000000017941 */ /* 0x000fea0003800000 */
.L_x_2388:
[----:B---3--:R-:W-:Y:S01]  /*ed10*/  VIADD R4, R86, 0x20 ;  /* 0x0000002056047836 */ /* 0x008fe20000000000 */
        /* <DEDUP_REMOVED lines=11> */
[----:B------:R-:W-:Y:S01]  /*edd0*/  @!P3 LEA R14, P6, R189, R6, 0x1 ;  /* 0x00000006bd0eb211 */ /* 0x000fe200078c08ff */
[----:B------:R0:W-:Y:S01]  /*ede0*/  @!P0 ST.E.128 desc[UR40][R4.64], R8 ;  /* 0x0000000804008985 */ /* 0x0001e2000c101d28 */
[----:B------:R-:W-:Y:S02]  /*edf0*/  ISETP.GE.AND P0, PT, R186, UR14, PT ;  /* 0x0000000eba007c0c */ /* 0x000fe4000bf06270 */
[----:B------:R-:W-:Y:S02]  /*ee00*/  @!P5 LEA.HI.X R13, R190, R7, R204, 0x1, P4 ;  /* 0x00000007be0dd211 */ /* 0x000fe400020f0ccc */
[----:B------:R-:W-:-:S02]  /*ee10*/  LOP3.LUT P4, RZ, R3, 0x40, RZ, 0xc0, !PT ;  /* 0x0000004003ff7812 */ /* 0x000fc4000788c0ff */
[----:B------:R-:W-:Y:S01]  /*ee20*/  @!P3 LEA.HI.X R15, R189, R7, R203, 0x1, P6 ;  /* 0x00000007bd0fb211 */ /* 0x000fe200030f0ccb */
        /* <DEDUP_REMOVED lines=16> */
[----:B---3--:R-:W-:-:S04]  /*ef30*/  LEA R4, P0, R194, R6, 0x1 ;  /* 0x00000006c2047211 */ /* 0x008fc800078008ff */
[----:B------:R-:W-:-:S05]  /*ef40*/  LEA.HI.X R5, R194, R7, R198, 0x1, P0 ;  /* 0x00000007c2057211 */ /* 0x000fca00000f0cc6 */
[----:B------:R0:W-:Y:S01]  /*ef50*/  ST.E.128 desc[UR40][R4.64], R68 ;  /* 0x0000004404007985 */ /* 0x0001e2000c101d28 */
[----:B------:R-:W-:Y:S05]  /*ef60*/  BRA `(.L_x_2390) ;  /* 0x0000000c00847947 */ /* 0x000fea0003800000 */
.L_x_2385:
        /* <DEDUP_REMOVED lines=11> */
[----:B------:R-:W-:Y:S01]  /*f020*/  UISETP.NE.U32.AND UP1, UPT, UR8, URZ, UPT ;  /* 0x0000003f0800728c */ /* 0x000fe2000bf25070 */
[----:B------:R-:W-:Y:S02]  /*f030*/  IMAD.U32 R0, RZ, RZ, UR4 ;  /* 0x00000004ff007e24 */ /* 0x000fe4000f8e00ff */
[----:B------:R-:W2:Y:S01]  /*f040*/  @P1 LDG.E R3, desc[UR40][R4.64] ;  /* 0x0000002804031981 */ /* 0x000ea2000c1e1900 */
[----:B------:R-:W-:-:S06]  /*f050*/  UISETP.NE.AND.EX UP1, UPT, UR9, URZ, UPT, UP1 ;  /* 0x0000003f0900728c */ /* 0x000fcc000bf25310 */
        /* <DEDUP_REMOVED lines=9> */
[----:B--2---:R-:W-:Y:S01]  /*f0f0*/  @P1 R2UR UR4, R3 ;  /* 0x00000000030412ca */ /* 0x004fe200000e0000 */
[----:B01----:R-:W-:-:S14]  /*f100*/  @P2 BRA `(.L_x_2391) ;  /* 0x0000000000102947 */ /* 0x003fdc0003800000 */
[----:B------:R-:W-:Y:S05]  /*f110*/  @!P1 BRA `(.L_x_2391) ;  /* 0x00000000000c9947 */ /* 0x000fea0003800000 */
[----:B------:R-:W2:Y:S04]  /*f120*/  LDG.E R3, desc[UR40][R4.64] ;  /* 0x0000002804037981 */ /* 0x000ea8000c1e1900 */
[----:B-----5:R-:W2:Y:S02]  /*f130*/  LDG.E R0, desc[UR40][R4.64+0x4] ;  /* 0x0000042804007981 */ /* 0x020ea4000c1e1900 */
[----:B--2---:R-:W-:-:S07]  /*f140*/  IMAD.IADD R0, R0, 0x1, -R3 ;  /* 0x0000000100007824 */ /* 0x004fce00078e0a03 */
.L_x_2391:
[----:B------:R-:W-:Y:S01]  /*f150*/  USHF.R.S32.HI UR9, URZ, 0x1f, UR43 ;  /* 0x0000001f3f097899 */ /* 0x000fe2000801142b */
[----:B------:R-:W-:Y:S01]  /*f160*/  BSSY B1, `(.L_x_2392) ;  /* 0x000002e000017945 */ /* 0x000fe20003800000 */
[----:B------:R-:W-:Y:S02]  /*f170*/  USHF.R.S32.HI UR12, URZ, 0x1f, UR4 ;  /* 0x0000001f3f0c7899 */ /* 0x000fe40008011404 */
[----:B------:R-:W-:Y:S02]  /*f180*/  USEL UR8, UR43, URZ, !UP0 ;  /* 0x0000003f2b087287 */ /* 0x000fe4000c000000 */
[----:B------:R-:W-:Y:S01]  /*f190*/  USEL UR14, UR9, URZ, !UP0 ;  /* 0x0000003f090e7287 */ /* 0x000fe2000c000000 */
[----:B------:R-:W-:Y:S11]  /*f1a0*/  @P0 BRA `(.L_x_2393) ;  /* 0x0000000000a40947 */ /* 0x000ff60003800000 */
[----:B------:R-:W0:Y:S01]  /*f1b0*/  S2R R6, SR_TID.X ;  /* 0x0000000000067919 */ /* 0x000e220000002100 */
[----:B------:R-:W1:Y:S01]  /*f1c0*/  LDC R5, c[0x0][0xbe8] ;  /* 0x0002fa00ff057b82 */ /* 0x000e620000000800 */
[----:B------:R-:W-:Y:S02]  /*f1d0*/  IMAD.U32 R7, RZ, RZ, UR42 ;  /* 0x0000002aff077e24 */ /* 0x000fe4000f8e00ff */
[----:B-1---5:R-:W-:-:S03]  /*f1e0*/  IMAD R3, R0, R5, RZ ;  /* 0x0000000500037224 */ /* 0x022fc600078e02ff */
[----:B0-----:R-:W-:-:S04]  /*f1f0*/  IADD3 R6, R7, -0x80, R6 ;  /* 0xffffff8007067810 */ /* 0x001fc80007ffe006 */
[----:B------:R-:W-:-:S13]  /*f200*/  ISETP.GE.AND P0, PT, R6, R3, PT ;  /* 0x000000030600720c */ /* 0x000fda0003f06270 */
[----:B------:R-:W-:Y:S05]  /*f210*/  @P0 BRA `(.L_x_2393) ;  /* 0x0000000000880947 */ /* 0x000fea0003800000 */
[----:B------:R-:W-:Y:S01]  /*f220*/  ISETP.NE.AND P0, PT, R5, 0x1, PT ;  /* 0x000000010500780c */ /* 0x000fe20003f05270 */
[----:B------:R-:W-:Y:S01]  /*f230*/  ULDC.64 UR16, c[0x0][0xb90] ;  /* 0x0002e40000107ab9 */ /* 0x000fe20000000a00 */
[----:B------:R-:W-:Y:S01]  /*f240*/  UMOV UR10, UR4 ;  /* 0x00000004000a7c82 */ /* 0x000fe20008000000 */
[----:B------:R-:W-:Y:S01]  /*f250*/  UIMAD UR9, UR13, UR16, URZ ;  /* 0x000000100d0972a4 */ /* 0x000fe2000f8e023f */
[----:B------:R-:W-:Y:S01]  /*f260*/  IMAD.MOV.U32 R4, RZ, RZ, R6 ;  /* 0x000000ffff047224 */ /* 0x000fe200078e0006 */
[----:B------:R-:W-:Y:S02]  /*f270*/  UMOV UR11, UR12 ;  /* 0x0000000c000b7c82 */ /* 0x000fe40008000000 */
[----:B------:R-:W-:Y:S02]  /*f280*/  UIMAD.WIDE.U32 UR10, UR44, UR16, UR10 ;  /* 0x000000102c0a72a5 */ /* 0x000fe4000f8e000a */
[----:B------:R-:W-:-:S03]  /*f290*/  UIMAD UR9, UR44, UR17, UR9 ;  /* 0x000000112c0972a4 */ /* 0x000fc6000f8e0209 */
[----:B------:R-:W-:Y:S01]  /*f2a0*/  ULDC.64 UR16, c[0x0][0xb98] ;  /* 0x0002e60000107ab9 */ /* 0x000fe20000000a00 */
[----:B------:R-:W0:Y:S01]  /*f2b0*/  @P0 LDC R3, c[0x0][0xbec] ;  /* 0x0002fb00ff030b82 */ /* 0x000e220000000800 */
[----:B------:R-:W-:Y:S02]  /*f2c0*/  UIADD3 UR11, UR11, UR9, URZ ;  /* 0x000000090b0b7290 */ /* 0x000fe4000fffe03f */
[----:B------:R-:W-:Y:S02]  /*f2d0*/  UIMAD UR9, UR14, UR16, URZ ;  /* 0x000000100e0972a4 */ /* 0x000fe4000f8e023f */
[----:B------:R-:W-:Y:S02]  /*f2e0*/  UIMAD.WIDE.U32 UR10, UR8, UR16, UR10 ;  /* 0x00000010080a72a5 */ /* 0x000fe4000f8e000a */
[----:B------:R-:W-:Y:S01]  /*f2f0*/  UIMAD UR9, UR8, UR17, UR9 ;  /* 0x00000011080972a4 */ /* 0x000fe2000f8e0209 */
[----:B------:R-:W1:Y:S02]  /*f300*/  @P0 LDC R8, c[0x0][0xbf0] ;  /* 0x0002fc00ff080b82 */ /* 0x000e640000000800 */
[----:B------:R-:W-:Y:S01]  /*f310*/  ULDC.64 UR16, c[0x0][0xb88] ;  /* 0x0002e20000107ab9 */ /* 0x000fe20000000a00 */
[----:B0-----:R-:W-:-:S05]  /*f320*/  @P0 IMAD.HI.U32 R3, R6, R3, RZ ;  /* 0x0000000306030227 */ /* 0x001fca00078e00ff */
        /* <DEDUP_REMOVED lines=17> */
.L_x_2393:
[----:B------:R-:W-:Y:S05]  /*f440*/  BSYNC B1 ;  /* 0x0000000000017941 */ /* 0x000fea0003800000 */
.L_x_2392:
        /* <DEDUP_REMOVED lines=10> */
[----:B-----5:R-:W-:Y:S01]  /*f4f0*/  IMAD R25, R0, R11, RZ ;  /* 0x0000000b00197224 */ /* 0x020fe200078e02ff */
[----:B------:R-:W-:Y:S01]  /*f500*/  ULDC.64 UR16, c[0x0][0xae8] ;  /* 0x0002ba0000107ab9 */ /* 0x000fe20000000a00 */
[----:B------:R-:W-:Y:S01]  /*f510*/  IMAD.SHL.U32 R4, R4, 0x2, RZ ;  /* 0x0000000204047824 */ /* 0x000fe200078e00ff */
[----:B------:R-:W0:Y:S01]  /*f520*/  @P0 LDC R5, c[0x0][0xbec] ;  /* 0x0002fb00ff050b82 */ /* 0x000e220000000800 */
[----:B------:R-:W-:Y:S01]  /*f530*/  UIADD3 UR11, UR11, UR9, URZ ;  /* 0x000000090b0b7290 */ /* 0x000fe2000fffe03f */
[----:B------:R-:W-:Y:S01]  /*f540*/  ISETP.GE.AND P2, PT, R189, UR15, PT ;  /* 0x0000000fbd007c0c */ /* 0x000fe2000bf46270 */
[----:B------:R-:W-:Y:S01]  /*f550*/  UIMAD UR4, UR13, UR16, URZ ;  /* 0x000000100d0472a4 */ /* 0x000fe2000f8e023f */
[----:B------:R-:W-:Y:S01]  /*f560*/  LOP3.LUT R4, R4, 0x2, R3, 0xe2, !PT ;  /* 0x0000000204047812 */ /* 0x000fe200078ee203 */
[----:B------:R-:W-:Y:S01]  /*f570*/  IMAD R3, R191, 0x20, R192 ;  /* 0x00000020bf037824 */ /* 0x000fe200078e02c0 */
[----:B------:R-:W-:Y:S01]  /*f580*/  UIMAD.WIDE.U32 UR10, UR44, UR16, UR10 ;  /* 0x000000102c0a72a5 */ /* 0x000fe2000f8e000a */
[----:B------:R-:W-:Y:S01]  /*f590*/  SEL R6, RZ, 0xffffffff, P2 ;  /* 0xffffffffff067807 */ /* 0x000fe20001000000 */
[----:B------:R-:W1:Y:S01]  /*f5a0*/  @P0 LDC R7, c[0x0][0xbf0] ;  /* 0x0002fc00ff070b82 */ /* 0x000e620000000800 */
[----:B------:R-:W-:Y:S01]  /*f5b0*/  UIMAD UR4, UR44, UR17, UR4 ;  /* 0x000000112c0472a4 */ /* 0x000fe2000f8e0204 */
[----:B------:R-:W-:Y:S01]  /*f5c0*/  VIADD R8, R3, UR42 ;  /* 0x0000002a03087c36 */ /* 0x000fe20008000000 */
[----:B------:R-:W-:Y:S01]  /*f5d0*/  ULDC.64 UR12, c[0x0][0xaf0] ;  /* 0x0002bc00000c7ab9 */ /* 0x000fe20000000a00 */
[----:B------:R-:W-:Y:S01]  /*f5e0*/  ISETP.GE.AND P1, PT, R188, UR15, PT ;  /* 0x0000000fbc007c0c */ /* 0x000fe2000bf26270 */
[----:B------:R-:W-:Y:S01]  /*f5f0*/  UIADD3 UR11, UR11, UR4, URZ ;  /* 0x000000040b0b7290 */ /* 0x000fe2000fffe03f */
[----:B------:R-:W-:Y:S01]  /*f600*/  IMAD.SHL.U32 R9, R6, 0x4, RZ ;  /* 0x0000000406097824 */ /* 0x000fe200078e00ff */
[----:B------:R-:W-:Y:S01]  /*f610*/  UIMAD UR4, UR14, UR12, URZ ;  /* 0x0000000c0e0472a4 */ /* 0x000fe2000f8e023f */
[----:B------:R-:W-:Y:S01]  /*f620*/  SEL R10, RZ, 0xffffffff, P1 ;  /* 0xffffffffff0a7807 */ /* 0x000fe20000800000 */
[----:B------:R-:W-:Y:S01]  /*f630*/  IMAD.MOV.U32 R3, RZ, RZ, R8 ;  /* 0x000000ffff037224 */ /* 0x000fe200078e0008 */
[----:B------:R-:W-:Y:S01]  /*f640*/  ISETP.GE.AND P2, PT, R194, UR15, PT ;  /* 0x0000000fc2007c0c */ /* 0x000fe2000bf46270 */
[----:B------:R-:W-:Y:S01]  /*f650*/  UIMAD UR4, UR8, UR13, UR4 ;  /* 0x0000000d080472a4 */ /* 0x000fe2000f8e0204 */
[----:B------:R-:W-:Y:S01]  /*f660*/  LOP3.LUT R9, R9, 0x4, R4, 0xe2, !PT ;  /* 0x0000000409097812 */ /* 0x000fe200078ee204 */
[----:B------:R-:W-:Y:S01]  /*f670*/  UIMAD.WIDE.U32 UR8, UR8, UR12, UR10 ;  /* 0x0000000c080872a5 */ /* 0x000fe2000f8e000a */
[----:B------:R-:W-:Y:S01]  /*f680*/  IMAD.SHL.U32 R10, R10, 0x8, RZ ;  /* 0x000000080a0a7824 */ /* 0x000fe200078e00ff */
[----:B------:R-:W-:Y:S01]  /*f690*/  SEL R0, RZ, 0x80, P2 ;  /* 0x00000080ff007807 */ /* 0x000fe20001000000 */
[----:B0-----:R-:W-:Y:S01]  /*f6a0*/  @P0 IMAD.HI.U32 R6, R8, R5, RZ ;  /* 0x0000000508060227 */ /* 0x001fe200078e00ff */
[----:B------:R-:W-:Y:S01]  /*f6b0*/  UIADD3 UR4, UR9, UR4, URZ ;  /* 0x0000000409047290 */ /* 0x000fe2000fffe03f */
[----:B------:R-:W-:Y:S01]  /*f6c0*/  BSSY B1, `(.L_x_2394) ;  /* 0x0000047000017945 */ /* 0x000fe20003800000 */
[----:B------:R-:W-:Y:S01]  /*f6d0*/  LOP3.LUT R10, R10, 0x8, R9, 0xe2, !PT ;  /* 0x000000080a0a7812 */ /* 0x000fe200078ee209 */
[----:B------:R-:W-:-:S02]  /*f6e0*/  IMAD.U32 R4, RZ, RZ, UR8 ;  /* 0x00000008ff047e24 */ /* 0x000fc4000f8e00ff */
[----:B------:R-:W-:Y:S01]  /*f6f0*/  IMAD.U32 R5, RZ, RZ, UR9 ;  /* 0x00000009ff057e24 */ /* 0x000fe2000f8e00ff */
[----:B------:R-:W-:Y:S01]  /*f700*/  ULDC.64 UR8, c[0x0][0xae0] ;  /* 0x0002b80000087ab9 */ /* 0x000fe20000000a00 */
[----:B-1----:R-:W-:Y:S01]  /*f710*/  @P0 SHF.R.U32.HI R3, RZ, R7, R6 ;  /* 0x00000007ff030219 */ /* 0x002fe20000011606 */
[----:B------:R-:W-:Y:S01]  /*f720*/  IMAD.U32 R5, RZ, RZ, UR4 ;  /* 0x00000004ff057e24 */ /* 0x000fe2000f8e00ff */
[----:B------:R-:W-:Y:S01]  /*f730*/  ISETP.GE.AND P0, PT, R187, UR15, PT ;  /* 0x0000000fbb007c0c */ /* 0x000fe2000bf06270 */
[----:B------:R-:W-:Y:S01]  /*f740*/  VIADD R26, R192, UR42 ;  /* 0x0000002ac01a7c36 */ /* 0x000fe20008000000 */
        /* <DEDUP_REMOVED lines=16> */
[----:B------:R-:W-:-:S04]  /*f850*/  IMAD.WIDE.U32 R4, R7, UR8, R4 ;  /* 0x0000000807047c25 */ /* 0x000fc8000f8e0004 */
[----:B------:R-:W-:Y:S01]  /*f860*/  IMAD R3, R7, UR9, R6 ;  /* 0x0000000907037c24 */ /* 0x000fe2000f8e0206 */
[----:B------:R-:W-:Y:S01]  /*f870*/  SEL R7, RZ, 0x40, P0 ;  /* 0x00000040ff077807 */ /* 0x000fe20000000000 */
[----:B------:R-:W-:Y:S01]  /*f880*/  ULDC.64 UR8, c[0x0][0xa80] ;  /* 0x0002a00000087ab9 */ /* 0x000fe20000000a00 */
[----:B------:R-:W-:Y:S01]  /*f890*/  ISETP.GE.AND P0, PT, R26, R25, PT ;  /* 0x000000191a00720c */ /* 0x000fe20003f06270 */
[----:B------:R-:W-:Y:S01]  /*f8a0*/  IMAD.SHL.U32 R13, R8, 0x20, RZ ;  /* 0x00000020080d7824 */ /* 0x000fe200078e00ff */
[----:B------:R-:W-:Y:S01]  /*f8b0*/  LEA R20, P1, R4, UR8, 0x1 ;  /* 0x0000000804147c11 */ /* 0x000fe2000f8208ff */
[----:B------:R-:W-:-:S03]  /*f8c0*/  IMAD.IADD R3, R5, 0x1, R3 ;  /* 0x0000000105037824 */ /* 0x000fc600078e0203 */
[----:B------:R-:W-:Y:S01]  /*f8d0*/  LOP3.LUT R10, R13, 0x20, R10, 0xe2, !PT ;  /* 0x000000200d0a7812 */ /* 0x000fe200078ee20a */
[----:B------:R0:W1:Y:S01]  /*f8e0*/  SHFL.IDX PT, R6, R20, RZ, 0x181f ;  /* 0x00181fff14067589 */ /* 0x00006200000e0000 */
[----:B------:R-:W-:Y:S02]  /*f8f0*/  LEA.HI.X R3, R4, UR9, R3, 0x1, P1 ;  /* 0x0000000904037c11 */ /* 0x000fe400088f0c03 */
[----:B------:R-:W-:-:S03]  /*f900*/  LOP3.LUT R21, R10, R7, RZ, 0xfc, !PT ;  /* 0x000000070a157212 */ /* 0x000fc600078efcff */
        /* <DEDUP_REMOVED lines=34> */
.L_x_2395:
[----:B------:R-:W-:Y:S05]  /*fb30*/  BSYNC B1 ;  /* 0x0000000000017941 */ /* 0x000fea0003800000 */
.L_x_2394:
        /* <DEDUP_REMOVED lines=36> */
.L_x_2390:
[----:B------:R-:W-:Y:S05]  /*fd80*/  BSYNC B0 ;  /* 0x0000000000007941 */ /* 0x000fea0003800000 */
.L_x_2384:
[----:B------:R-:W-:Y:S02]  /*fd90*/  ULDC UR4, c[0x0][0xc3c] ;  /* 0x00030f0000047ab9 */ /* 0x000fe40000000800 */
[----:B------:R-:W-:-:S06]  /*fda0*/  UISETP.GE.AND UP0, UPT, UR6, UR4, UPT ;  /* 0x000000040600728c */ /* 0x000fcc000bf06270 */
[----:B------:R-:W-:-:S13]  /*fdb0*/  PLOP3.LUT P0, PT, PT, PT, UP0, 0x80, 0x0 ;  /* 0x000000000000781c */ /* 0x000fda0003f0f008 */
[----:B------:R-:W-:Y:S05]  /*fdc0*/  @!P0 BRA `(.L_x_2396) ;  /* 0xffffff10009c8947 */ /* 0x000fea000383ffff */
[----:B------:R-:W-:Y:S05]  /*fdd0*/  EXIT ;  /* 0x000000000000794d */ /* 0x000fea0003800000 */
.L_x_2287:
[----:B------:R-:W-:-:S08]  /*fde0*/  NOP ;  /* 0x0000000000007918 */ /* 0x000fd00000000000 */
[----:B------:R-:W0:-:S00]  /*fdf0*/  USETMAXREG.DEALLOC.CTAPOOL 0x18 ;  /* 0x00000018000079c8 */ /* 0x000e0000080e0500 */
[----:B0-----:R-:W2:Y:S01]  /*fe00*/  LDL.LU R2, [R1+0x10] ;  /* 0x0000100001027983 */ /* 0x001ea20000300800 */
[----:B------:R-:W-:Y:S01]  /*fe10*/  LOP3.LUT R0, R0, 0x3, RZ, 0xc0, !PT ;  /* 0x0000000300007812 */ /* 0x000fe200078ec0ff */
[----:B------:R-:W-:-:S05]  /*fe20*/  IMAD.MOV.U32 R5, RZ, RZ, RZ ;  /* 0x000000ffff057224 */ /* 0x000fca00078e00ff */
[----:B------:R-:W0:Y:S02]  /*fe30*/  SHFL.IDX PT, R0, R0, RZ, 0x1f ;  /* 0x00001fff00007589 */ /* 0x000e2400000e0000 */
[----:B0-----:R-:W-:Y:S02]  /*fe40*/  ISETP.NE.AND P0, PT, R0, RZ, PT ;  /* 0x000000ff0000720c */ /* 0x001fe40003f05270 */
        /* <DEDUP_REMOVED lines=8> */
[----:B------:R-:W2:Y:S01]  /*fed0*/  LDS.128 R16, [UR4+0x28cd0] ;  /* 0x028cd004ff107984 */ /* 0x000ea20008000c00 */
[----:B------:R-:W-:Y:S06]  /*fee0*/  BAR.ARV 0x4, 0x180 ;  /* 0x0106000000007b1d */ /* 0x000fec0000002000 */
[----:B------:R-:W-:Y:S05]  /*fef0*/  BRA `(.L_x_2398) ;  /* 0x0000000800847947 */ /* 0x000fea0003800000 */
.L_x_2397:
[----:B------:R-:W-:Y:S01]  /*ff00*/  LOP3.LUT R0, R4, 0x1f, RZ, 0xc0, !PT ;  /* 0x0000001f04007812 */ /* 0x000fe200078ec0ff */
[----:B------:R-:W-:Y:S01]  /*ff10*/  ULDC UR4, c[0x0][0xc3c] ;  /* 0x00030f0000047ab9 */ /* 0x000fe20000000800 */
[----:B------:R-:W1:Y:S01]  /*ff20*/  S2UR UR6, SR_CTAID.X ;  /* 0x00000000000679c3 */ /* 0x000e620000002500 */
[----:B------:R-:W-:Y:S01]  /*ff30*/  ULDC UR5, c[0x0][0xc38] ;  /* 0x00030e0000057ab9 */ /* 0x000fe20000000800 */
[----:B------:R-:W-:-:S04]  /*ff40*/  ISETP.NE.AND P0, PT, R0, 0x1f, PT ;  /* 0x0000001f0000780c */ /* 0x000fc80003f05270 */
[----:B------:R-:W-:-:S13]  /*ff50*/  ISETP.GE.OR P1, PT, R0, UR4, !P0 ;  /* 0x0000000400007c0c */ /* 0x000fda000c726670 */
[----:B0-----:R-:W0:Y:S02]  /*ff60*/  @!P1 LDC.64 R2, c[0x0][0xc80] ;  /* 0x00032000ff029b82 */ /* 0x001e240000000a00 */
        /* <DEDUP_REMOVED lines=34> */
.L_x_2403:
        /* <DEDUP_REMOVED lines=12> */
.L_x_2402:
[----:B------:R-:W-:Y:S05]  /*10250*/  BSYNC B0 ;  /* 0x0000000000007941 */ /* 0x000fea0003800000 */
.L_x_2401:
        /* <DEDUP_REMOVED lines=20> */
[----:B------:R-:W-:-:S07]  /*103a0*/  IMAD.MOV.U32 R6, RZ, RZ, R10 ;  /* 0x000000ffff067224 */ /* 0x000fce00078e000a */
.L_x_2399:
[----:B------:R-:W-:-:S04]  /*103b0*/  IMAD.IADD R7, R7, 0x1, -R2 ;  /* 0x0000000107077824 */ /* 0x000fc800078e0a02 */
[----:B------:R-:W-:-:S05]  /*103c0*/  IMAD R2, R6, UR5, R7 ;  /* 0x0000000506027c24 */ /* 0x000fca000f8e0207 */
[----:B------:R-:W-:Y:S02]  /*103d0*/  ISETP.GT.AND P0, PT, R2, UR6, PT ;  /* 0x0000000602007c0c */ /* 0x000fe4000bf04270 */
[----:B------:R-:W0:Y:S11]  /*103e0*/  LDC.64 R2, c[0x0][0xc90] ;  /* 0x00032400ff027b82 */ /* 0x000e360000000a00 */
[----:B------:R-:W-:-:S04]  /*103f0*/  VOTE.ANY R12, PT, !P0 ;  /* 0x00000000000c7806 */ /* 0x000fc800040e0100 */
[----:B------:R-:W1:Y:S02]  /*10400*/  POPC R8, R12 ;  /* 0x0000000c00087309 */ /* 0x000e640000000000 */
[----:B-1----:R-:W-:-:S04]  /*10410*/  VIADD R19, R8, UR4 ;  /* 0x0000000408137c36 */ /* 0x002fc80008000000 */
[----:B0-----:R-:W-:-:S05]  /*10420*/  IMAD.WIDE R2, R19, 0x4, R2 ;  /* 0x0000000413027825 */ /* 0x001fca00078e0202 */
[----:B------:R-:W2:Y:S01]  /*10430*/  LDG.E R10, desc[UR40][R2.64] ;  /* 0x00000028020a7981 */ /* 0x000ea2000c1e1900 */
[----:B------:R-:W-:-:S03]  /*10440*/  ISETP.NE.AND P0, PT, R12, RZ, PT ;  /* 0x000000ff0c00720c */ /* 0x000fc60003f05270 */
[----:B------:R-:W2:Y:S02]  /*10450*/  SHFL.IDX PT, R5, R5, R8, 0x1f ;  /* 0x00001f0805057589 */ /* 0x000ea400000e0000 */
[----:B--2---:R-:W-:-:S05]  /*10460*/  IMAD R9, R5, R10, RZ ;  /* 0x0000000a05097224 */ /* 0x004fca00078e02ff */
[----:B------:R-:W-:-:S04]  /*10470*/  IABS R11, R9 ;  /* 0x00000009000b7213 */ /* 0x000fc80000000000 */
[----:B------:R-:W0:Y:S08]  /*10480*/  I2F.RP R13, R11 ;  /* 0x0000000b000d7306 */ /* 0x000e300000209400 */
[----:B0-----:R-:W0:Y:S02]  /*10490*/  MUFU.RCP R13, R13 ;  /* 0x0000000d000d7308 */ /* 0x001e240000001000 */
[----:B0-----:R-:W-:-:S06]  /*104a0*/  VIADD R14, R13, 0xffffffe ;  /* 0x0ffffffe0d0e7836 */ /* 0x001fcc0000000000 */
[----:B------:R0:W1:Y:S01]  /*104b0*/  F2I.FTZ.U32.TRUNC.NTZ R3, R14 ;  /* 0x0000000e00037305 */ /* 0x000062000021f000 */
[----:B------:R-:W-:Y:S05]  /*104c0*/  @!P0 BRA `(.L_x_2404) ;  /* 0x0000000000088947 */ /* 0x000fea0003800000 */
[----:B------:R-:W-:-:S05]  /*104d0*/  VIADD R13, R8, 0xffffffff ;  /* 0xffffffff080d7836 */ /* 0x000fca0000000000 */
[----:B------:R2:W3:Y:S02]  /*104e0*/  SHFL.IDX PT, R16, R6, R13, 0x1f ;  /* 0x00001f0d06107589 */ /* 0x0004e400000e0000 */
.L_x_2404:
[----:B-1----:R-:W-:Y:S02]  /*104f0*/  IMAD.MOV R2, RZ, RZ, -R3 ;  /* 0x000000ffff027224 */ /* 0x002fe400078e0a03 */
[----:B---3--:R-:W-:Y:S02]  /*10500*/  IMAD R16, R16, UR5, R7 ;  /* 0x0000000510107c24 */ /* 0x008fe4000f8e0207 */
[----:B------:R-:W-:Y:S02]  /*10510*/  IMAD R7, R2, R11, RZ ;  /* 0x0000000b02077224 */ /* 0x000fe400078e02ff */
[----:B------:R-:W-:-:S04]  /*10520*/  IMAD.MOV.U32 R2, RZ, RZ, RZ ;  /* 0x000000ffff027224 */ /* 0x000fc800078e00ff */
[----:B------:R-:W-:Y:S01]  /*10530*/  IMAD.HI.U32 R3, R3, R7, R2 ;  /* 0x0000000703037227 */ /* 0x000fe200078e0002 */
[----:B------:R-:W-:Y:S02]  /*10540*/  IADD3 R2, -R16, UR6, RZ ;  /* 0x0000000610027c10 */ /* 0x000fe4000fffe1ff */
[----:B------:R-:W-:Y:S02]  /*10550*/  IABS R7, R9 ;  /* 0x0000000900077213 */ /* 0x000fe40000000000 */
[----:B--2---:R-:W-:-:S03]  /*10560*/  IABS R6, R2 ;  /* 0x0000000200067213 */ /* 0x004fc60000000000 */
        /* <DEDUP_REMOVED lines=10> */
[----:B------:R-:W-:-:S04]  /*10610*/  @P0 VIADD R3, R3, 0x1 ;  /* 0x0000000103030836 */ /* 0x000fc80000000000 */
[----:B------:R-:W-:-:S04]  /*10620*/  IMAD.MOV.U32 R11, RZ, RZ, R3 ;  /* 0x000000ffff0b7224 */ /* 0x000fc800078e0003 */
[----:B------:R-:W-:Y:S01]  /*10630*/  @!P2 IMAD.MOV R11, RZ, RZ, -R11 ;  /* 0x000000ffff0ba224 */ /* 0x000fe200078e0a0b */
[----:B------:R-:W-:-:S05]  /*10640*/  @!P1 LOP3.LUT R11, RZ, R9, RZ, 0x33, !PT ;  /* 0x00000009ff0b9212 */ /* 0x000fca00078e33ff */
[----:B------:R-:W-:Y:S02]  /*10650*/  IMAD R6, R10, R11, RZ ;  /* 0x0000000b0a067224 */ /* 0x000fe400078e02ff */
[----:B------:R-:W-:Y:S02]  /*10660*/  IMAD.MOV R11, RZ, RZ, -R11 ;  /* 0x000000ffff0b7224 */ /* 0x000fe400078e0a0b */
[----:B------:R-:W-:Y:S02]  /*10670*/  IMAD.MOV R3, RZ, RZ, -R6 ;  /* 0x000000ffff037224 */ /* 0x000fe400078e0a06 */
[----:B------:R-:W-:-:S03]  /*10680*/  IMAD R9, R9, R11, R2 ;  /* 0x0000000b09097224 */ /* 0x000fc600078e0202 */
[----:B------:R-:W-:-:S04]  /*10690*/  VIADDMNMX R10, R3, UR5, R10, PT ;  /* 0x00000005030a7c46 */ /* 0x000fc8000b80010a */
[----:B------:R-:W-:-:S04]  /*106a0*/  IABS R7, R10 ;  /* 0x0000000a00077213 */ /* 0x000fc80000000000 */
[----:B------:R-:W1:Y:S08]  /*106b0*/  I2F.RP R8, R7 ;  /* 0x0000000700087306 */ /* 0x000e700000209400 */
[----:B-1----:R-:W1:Y:S02]  /*106c0*/  MUFU.RCP R8, R8 ;  /* 0x0000000800087308 */ /* 0x002e640000001000 */
[----:B-1----:R-:W-:Y:S01]  /*106d0*/  VIADD R3, R8, 0xffffffe ;  /* 0x0ffffffe08037836 */ /* 0x002fe20000000000 */
[----:B------:R-:W-:-:S05]  /*106e0*/  IABS R8, R10 ;  /* 0x0000000a00087213 */ /* 0x000fca0000000000 */
[----:B------:R-:W1:Y:S01]  /*106f0*/  F2I.FTZ.U32.TRUNC.NTZ R3, R3 ;  /* 0x0000000300037305 */ /* 0x000e62000021f000 */
[----:B------:R-:W-:Y:S02]  /*10700*/  IMAD.MOV R8, RZ, RZ, -R8 ;  /* 0x000000ffff087224 */ /* 0x000fe400078e0a08 */
[----:B-1----:R-:W-:-:S04]  /*10710*/  IMAD.MOV R2, RZ, RZ, -R3 ;  /* 0x000000ffff027224 */ /* 0x002fc800078e0a03 */
[----:B------:R-:W-:Y:S02]  /*10720*/  IMAD R11, R2, R7, RZ ;  /* 0x00000007020b7224 */ /* 0x000fe400078e02ff */
[----:B------:R-:W-:-:S04]  /*10730*/  IMAD.MOV.U32 R2, RZ, RZ, RZ ;  /* 0x000000ffff027224 */ /* 0x000fc800078e00ff */
[----:B------:R-:W-:Y:S01]  /*10740*/  IMAD.HI.U32 R2, R3, R11, R2 ;  /* 0x0000000b03027227 */ /* 0x000fe200078e0002 */
[----:B------:R-:W-:Y:S02]  /*10750*/  IABS R11, R9 ;  /* 0x00000009000b7213 */ /* 0x000fe40000000000 */
[C---:B------:R-:W-:Y:S01]  /*10760*/  LOP3.LUT R3, R9.reuse, R10, RZ, 0x3c, !PT ;  /* 0x0000000a09037212 */ /* 0x040fe200078e3cff */
[----:B------:R-:W-:Y:S02]  /*10770*/  IMAD.IADD R9, R9, 0x1, R6 ;  /* 0x0000000109097824 */ /* 0x000fe400078e0206 */
[----:B------:R-:W-:Y:S01]  /*10780*/  IMAD.HI.U32 R2, R2, R11, RZ ;  /* 0x0000000b02027227 */ /* 0x000fe200078e00ff */
[----:B------:R-:W-:-:S03]  /*10790*/  ISETP.GE.AND P2, PT, R3, RZ, PT ;  /* 0x000000ff0300720c */ /* 0x000fc60003f46270 */
[----:B------:R-:W-:-:S05]  /*107a0*/  IMAD R8, R2, R8, R11 ;  /* 0x0000000802087224 */ /* 0x000fca00078e020b */
[----:B------:R-:W-:-:S13]  /*107b0*/  ISETP.GT.U32.AND P1, PT, R7, R8, PT ;  /* 0x000000080700720c */ /* 0x000fda0003f24070 */
[----:B------:R-:W-:Y:S02]  /*107c0*/  @!P1 IMAD.IADD R8, R8, 0x1, -R7 ;  /* 0x0000000108089824 */ /* 0x000fe400078e0a07 */
[----:B------:R-:W-:Y:S01]  /*107d0*/  @!P1 VIADD R2, R2, 0x1 ;  /* 0x0000000102029836 */ /* 0x000fe20000000000 */
[----:B------:R-:W-:Y:S02]  /*107e0*/  ISETP.NE.AND P1, PT, R10, RZ, PT ;  /* 0x000000ff0a00720c */ /* 0x000fe40003f25270 */
[----:B------:R-:W-:-:S13]  /*107f0*/  ISETP.GE.U32.AND P0, PT, R8, R7, PT ;  /* 0x000000070800720c */ /* 0x000fda0003f06070 */
[----:B------:R-:W-:-:S04]  /*10800*/  @P0 VIADD R2, R2, 0x1 ;  /* 0x0000000102020836 */ /* 0x000fc80000000000 */
[----:B------:R-:W-:Y:S01]  /*10810*/  @!P2 IMAD.MOV R2, RZ, RZ, -R2 ;  /* 0x000000ffff02a224 */ /* 0x000fe200078e0a02 */
[----:B------:R-:W-:Y:S01]  /*10820*/  @!P1 LOP3.LUT R2, RZ, R10, RZ, 0x33, !PT ;  /* 0x0000000aff029212 */ /* 0x000fe200078e33ff */
[----:B------:R-:W-:-:S04]  /*10830*/  IMAD.MOV R10, RZ, RZ, -R10 ;  /* 0x000000ffff0a7224 */ /* 0x000fc800078e0a0a */
[----:B------:R-:W-:Y:S01]  /*10840*/  IMAD R18, R2, R10, R9 ;  /* 0x0000000a02127224 */ /* 0x000fe200078e0209 */
[----:B------:R-:W-:-:S05]  /*10850*/  LOP3.LUT R2, RZ, R2, RZ, 0x33, !PT ;  /* 0x00000002ff027212 */ /* 0x000fca00078e33ff */
[----:B------:R-:W-:Y:S01]  /*10860*/  IMAD.IADD R17, R5, 0x1, R2 ;  /* 0x0000000105117824 */ /* 0x000fe200078e0202 */
[----:B------:R-:W-:Y:S06]  /*10870*/  BRA `(.L_x_2405) ;  /* 0x00000000000c7947 */ /* 0x000fec0003800000 */
.L_x_2400:
[----:B------:R-:W-:Y:S02]  /*10880*/  IMAD.MOV.U32 R17, RZ, RZ, RZ ;  /* 0x000000ffff117224 */ /* 0x000fe400078e00ff */
[----:B------:R-:W-:Y:S02]  /*10890*/  IMAD.U32 R16, RZ, RZ, UR6 ;  /* 0x00000006ff107e24 */ /* 0x000fe4000f8e00ff */
[----:B------:R-:W-:-:S07]  /*108a0*/  IMAD.MOV.U32 R18, RZ, RZ, RZ ;  /* 0x000000ffff127224 */ /* 0x000fce00078e00ff */
.L_x_2405:
[----:B------:R-:W-:-:S13]  /*108b0*/  ISETP.NE.AND P0, PT, R0, RZ, PT ;  /* 0x000000ff0000720c */ /* 0x000fda0003f05270 */
[----:B------:R-:W1:Y:S01]  /*108c0*/  @!P0 S2R R3, SR_CgaCtaId ;  /* 0x0000000000038919 */ /* 0x000e620000008800 */
[----:B------:R-:W-:-:S04]  /*108d0*/  @!P0 MOV R0, 0x400 ;  /* 0x0000040000008802 */ /* 0x000fc80000000f00 */
[----:B-1----:R-:W-:-:S05]  /*108e0*/  @!P0 LEA R0, R3, R0, 0x18 ;  /* 0x0000000003008211 */ /* 0x002fca00078ec0ff */
[----:B------:R1:W-:Y:S01]  /*108f0*/  @!P0 STS.128 [R0+0x28cd0], R16 ;  /* 0x028cd01000008388 */ /* 0x0003e20000000c00 */
[----:B------:R-:W-:Y:S06]  /*10900*/  BAR.ARV 0x5, 0x180 ;  /* 0x0146000000007b1d */ /* 0x000fec0000002000 */
.L_x_2398:
[----:B-1----:R-:W-:Y:S01]  /*10910*/  IMAD.MOV.U32 R0, RZ, RZ, 0x1 ;  /* 0x00000001ff007424 */ /* 0x002fe200078e00ff */
[----:B------:R1:W-:Y:S01]  /*10920*/  STL [R1+0x4], RZ ;  /* 0x000004ff01007387 */ /* 0x0003e20000100800 */
[----:B------:R-:W-:Y:S02]  /*10930*/  ULDC UR4, c[0x0][0xc3c] ;  /* 0x00030f0000047ab9 */ /* 0x000fe40000000800 */
[----:B--2---:R-:W-:Y:S01]  /*10940*/  ISETP.GE.AND P0, PT, R19, UR4, PT ;  /* 0x0000000413007c0c */ /* 0x004fe2000bf06270 */
[----:B------:R1:W-:Y:S04]  /*10950*/  STL [R1+0xc], R0 ;  /* 0x00000c0001007387 */ /* 0x0003e80000100800 */
[----:B------:R1:W-:Y:S08]  /*10960*/  STL [R1+0x40], RZ ;  /* 0x000040ff01007387 */ /* 0x0003f00000100800 */
[----:B-1----:R-:W-:Y:S05]  /*10970*/  @P0 BRA `(.L_x_2406) ;  /* 0x00000060009c0947 */ /* 0x002fea0003800000 */
[----:B------:R-:W1:Y:S01]  /*10980*/  S2UR UR5, SR_CgaCtaId ;  /* 0x00000000000579c3 */ /* 0x000e620000008800 */
[C---:B------:R-:W-:Y:S01]  /*10990*/  IMAD.SHL.U32 R0, R4.reuse, 0x8, RZ ;  /* 0x0000000804007824 */ /* 0x040fe200078e00ff */
[----:B------:R-:W-:Y:S01]  /*109a0*/  LOP3.LUT R5, R4, 0x7f, RZ, 0xc0, !PT ;  /* 0x0000007f04057812 */ /* 0x000fe200078ec0ff */
[----:B------:R-:W-:Y:S01]  /*109b0*/  UMOV UR4, 0x400 ;  /* 0x0000040000047882 */ /* 0x000fe20000000000 */
[----:B------:R-:W-:Y:S01]  /*109c0*/  BSSY B8, `(.L_x_2406) ;  /* 0x0000622000087945 */ /* 0x000fe20003800000 */
[----:B------:R-:W-:Y:S01]  /*109d0*/  ULDC UR37, c[0x0][0xc] ;  /* 0x0000030000257ab9 */ /* 0x000fe20000000800 */
[----:B------:R-:W-:Y:S01]  /*109e0*/  LOP3.LUT R3, R0, 0x1f8, RZ, 0xc0, !PT ;  /* 0x000001f800037812 */ /* 0x000fe200078ec0ff */
[----:B0-----:R-:W-:Y:S01]  /*109f0*/  IMAD.SHL.U32 R2, R5, 0x8, RZ ;  /* 0x0000000805027824 */ /* 0x001fe200078e00ff */
[----:B------:R-:W-:Y:S01]  /*10a00*/  SHF.R.U32.HI R5, RZ, 0x3, R5 ;  /* 0x00000003ff057819 */ /* 0x000fe20000011605 */
[----:B------:R-:W-:Y:S01]  /*10a10*/  ULDC.64 UR38, c[0x0][0x198] ;  /* 0x0000660000267ab9 */ /* 0x000fe20000000a00 */
[----:B------:R-:W-:Y:S01]  /*10a20*/  LOP3.LUT R3, R3, 0x38, R4, 0x78, !PT ;  /* 0x0000003803037812 */ /* 0x000fe200078e7804 */
[----:B------:R-:W-:-:S03]  /*10a30*/  IMAD.SHL.U32 R4, R4, 0x10, RZ ;  /* 0x0000001004047824 */ /* 0x000fc600078e00ff */
[----:B------:R-:W-:Y:S02]  /*10a40*/  LOP3.LUT R2, R3, 0x200, R2, 0xf8, !PT ;  /* 0x0000020003027812 */ /* 0x000fe400078ef802 */
[----:B------:R-:W-:Y:S01]  /*10a50*/  LOP3.LUT R0, R5, 0x70, R4, 0xf8, !PT ;  /* 0x0000007005007812 */ /* 0x000fe200078ef804 */
[----:B------:R-:W-:Y:S01]  /*10a60*/  IMAD.MOV.U32 R0, RZ, RZ, 0x1 ;  /* 0x00000001ff007424 */ /* 0x000fe200078e00ff */
[----:B-1----:R-:W-:-:S06]  /*10a70*/  ULEA UR4, UR5, UR4, 0x18 ;  /* 0x0000000405047291 */ /* 0x002fcc000f8ec03f */
[----:B------:R-:W-:-:S04]  /*10a80*/  IMAD.U32 R3, RZ, RZ, UR4 ;  /* 0x00000004ff037e24 */ /* 0x000fc8000f8e00ff */
[----:B------:R-:W-:Y:S01]  /*10a90*/  IMAD R2, R2, 0x2, R3 ;  /* 0x0000000202027824 */ /* 0x000fe200078e0203 */
[----:B------:R0:W-:Y:S04]  /*10aa0*/  STL [R1], R3 ;  /* 0x0000000301007387 */ /* 0x0001e80000100800 */
[----:B------:R0:W-:Y:S04]  /*10ab0*/  STL [R1+0x44], R2 ;  /* 0x0000440201007387 */ /* 0x0001e80000100800 */
[----:B------:R0:W-:Y:S04]  /*10ac0*/  STL [R1+0x40], RZ ;  /* 0x000040ff01007387 */ /* 0x0001e80000100800 */
[----:B------:R0:W-:Y:S04]  /*10ad0*/  STL [R1+0xc], R0 ;  /* 0x00000c0001007387 */ /* 0x0001e80000100800 */
[----:B------:R0:W-:Y:S02]  /*10ae0*/  STL [R1+0x4], RZ ;  /* 0x000004ff01007387 */ /* 0x0001e40000100800 */
.L_x_2532:
[----:B------:R-:W-:Y:S05]  /*10af0*/  YIELD ;  /* 0x0000000000007946 */ /* 0x000fea0003800000 */
[----:B------:R-:W-:Y:S01]  /*10b00*/  ULDC.64 UR4, c[0x0][0xa28] ;  /* 0x00028a0000047ab9 */ /* 0x000fe20000000a00 */
[----:B0--3--:R-:W-:Y:S01]  /*10b10*/  IMAD.MOV.U32 R0, RZ, RZ, RZ ;  /* 0x000000ffff007224 */ /* 0x009fe200078e00ff */
[----:B------:R-:W-:Y:S01]  /*10b20*/  ISETP.NE.U32.AND P0, PT, RZ, UR4, PT ;  /* 0x00000004ff007c0c */ /* 0x000fe2000bf05070 */
[----:B------:R-:W0:Y:S01]  /*10b30*/  LDC.64 R4, c[0x0][0xa00] ;  /* 0x00028000ff047b82 */ /* 0x000e220000000a00 */
[----:B-1---5:R-:W-:Y:S01]  /*10b40*/  CS2R R8, SRZ ;  /* 0x0000000000087805 */ /* 0x022fe2000001ff00 */
[----:B------:R-:W-:Y:S01]  /*10b50*/  ULDC.64 UR6, c[0x0][0xa08] ;  /* 0x0002820000067ab9 */ /* 0x000fe20000000a00 */
[----:B------:R-:W-:Y:S01]  /*10b60*/  ISETP.NE.AND.EX P0, PT, RZ, UR5, PT, P0 ;  /* 0x00000005ff007c0c */ /* 0x000fe2000bf05300 */
[----:B------:R-:W-:-:S12]  /*10b70*/  ULDC.64 UR4, c[0x0][0xa18] ;  /* 0x0002860000047ab9 */ /* 0x000fd80000000a00 */
[----:B--2---:R-:W1:Y:S02]  /*10b80*/  @P0 LDC.64 R2, c[0x0][0xa28] ;  /* 0x00028a00ff020b82 */ /* 0x004e640000000a00 */
[----:B-1----:R-:W-:-:S05]  /*10b90*/  @P0 IMAD.WIDE R2, R19, 0x4, R2 ;  /* 0x0000000413020825 */ /* 0x002fca00078e0202 */
[----:B------:R1:W5:Y:S01]  /*10ba0*/  @P0 LDG.E R0, desc[UR40][R2.64] ;  /* 0x0000002802000981 */ /* 0x000362000c1e1900 */
[----:B------:R-:W-:Y:S01]  /*10bb0*/  ISETP.NE.U32.AND P0, PT, RZ, UR4, PT ;  /* 0x00000004ff007c0c */ /* 0x000fe2000bf05070 */
[----:B0-----:R-:W-:Y:S01]  /*10bc0*/  IMAD.WIDE R4, R19, 0x4, R4 ;  /* 0x0000000413047825 */ /* 0x001fe200078e0204 */
[----:B------:R-:W-:Y:S02]  /*10bd0*/  ISETP.NE.U32.AND P1, PT, RZ, UR6, PT ;  /* 0x00000006ff007c0c */ /* 0x000fe4000bf25070 */
[----:B------:R-:W-:Y:S01]  /*10be0*/  ISETP.NE.AND.EX P2, PT, RZ, UR5, PT, P0 ;  /* 0x00000005ff007c0c */ /* 0x000fe2000bf45300 */
[----:B------:R-:W-:Y:S01]  /*10bf0*/  ULDC.64 UR4, c[0x0][0xa00] ;  /* 0x0002800000047ab9 */ /* 0x000fe20000000a00 */
[----:B------:R-:W-:Y:S02]  /*10c00*/  ISETP.NE.AND.EX P1, PT, RZ, UR7, PT, P1 ;  /* 0x00000007ff007c0c */ /* 0x000fe4000bf25310 */
[----:B------:R-:W-:Y:S01]  /*10c10*/  ISETP.NE.U32.AND P0, PT, RZ, UR4, PT ;  /* 0x00000004ff007c0c */ /* 0x000fe2000bf05070 */
[----:B-1----:R-:W0:Y:S03]  /*10c20*/  LDC.64 R2, c[0x0][0xa08] ;  /* 0x00028200ff027b82 */ /* 0x002e260000000a00 */
[----:B------:R-:W-:-:S05]  /*10c30*/  ISETP.NE.AND.EX P0, PT, RZ, UR5, PT, P0 ;  /* 0x00000005ff007c0c */ /* 0x000fca000bf05300 */
[----:B------:R-:W1:Y:S08]  /*10c40*/  @P2 LDC.64 R6, c[0x0][0xa18] ;  /* 0x00028600ff062b82 */ /* 0x000e700000000a00 */
[----:B------:R-:W2:Y:S01]  /*10c50*/  @P0 LDG.E R9, desc[UR40][R4.64] ;  /* 0x0000002804090981 */ /* 0x000ea2000c1e1900 */
[----:B------:R-:W-:Y:S01]  /*10c60*/  ULDC UR4, c[0x0][0x288] ;  /* 0x0000a20000047ab9 */ /* 0x000fe20000000800 */
[----:B0-----:R-:W-:-:S05]  /*10c70*/  IMAD.WIDE R2, R19, 0x4, R2 ;  /* 0x0000000413027825 */ /* 0x001fca00078e0202 */
[----:B------:R-:W5:Y:S01]  /*10c80*/  @P1 LDG.E R8, desc[UR40][R2.64] ;  /* 0x0000002802081981 */ /* 0x000f62000c1e1900 */
[----:B-1----:R-:W-:-:S03]  /*10c90*/  @P2 IMAD.WIDE R6, R19, 0x4, R6 ;  /* 0x0000000413062825 */ /* 0x002fc600078e0206 */
        /* <DEDUP_REMOVED lines=14> */
[----:B------:R-:W0:Y:S04]  /*10d80*/  LDG.E R7, desc[UR40][R4.64] ;  /* 0x0000002804077981 */ /* 0x000e28000c1e1900 */
[----:B------:R-:W0:Y:S02]  /*10d90*/  LDG.E R4, desc[UR40][R4.64+0x4] ;  /* 0x0000042804047981 */ /* 0x000e24000c1e1900 */
[----:B0-----:R-:W-:-:S05]  /*10da0*/  IMAD.IADD R9, R4, 0x1, -R7 ;  /* 0x0000000104097824 */ /* 0x001fca00078e0a07 */
[----:B------:R1:W-:Y:S02]  /*10db0*/  STL [R1+0x2c], R9 ;  /* 0x00002c0901007387 */ /* 0x0003e40000100800 */
.L_x_2407:
[----:B-----5:R-:W-:Y:S01]  /*10dc0*/  IMAD.IADD R4, R8, 0x1, R0 ;  /* 0x0000000108047824 */ /* 0x020fe200078e0200 */
[----:B------:R-:W-:Y:S02]  /*10dd0*/  ULDC.64 UR4, c[0x0][0xa20] ;  /* 0x0002880000047ab9 */ /* 0x000fe40000000a00 */
[----:B------:R-:W-:Y:S02]  /*10de0*/  ISETP.NE.U32.AND P0, PT, RZ, UR4, PT ;  /* 0x00000004ff007c0c */ /* 0x000fe4000bf05070 */
[----:B------:R2:W-:Y:S02]  /*10df0*/  STL [R1+0x18], R4 ;  /* 0x0000180401007387 */ /* 0x0005e40000100800 */
[----:B------:R-:W-:-:S13]  /*10e00*/  ISETP.NE.AND.EX P0, PT, RZ, UR5, PT, P0 ;  /* 0x00000005ff007c0c */ /* 0x000fda000bf05300 */
[----:B--2---:R-:W-:Y:S05]  /*10e10*/  @!P0 BRA `(.L_x_2408) ;  /* 0x0000000000108947 */ /* 0x004fea0003800000 */
[----:B------:R-:W2:Y:S02]  /*10e20*/  LDC.64 R2, c[0x0][0xa20] ;  /* 0x00028800ff027b82 */ /* 0x000ea40000000a00 */
[----:B--2---:R-:W-:-:S05]  /*10e30*/  IMAD.WIDE R2, R19, 0x4, R2 ;  /* 0x0000000413027825 */ /* 0x004fca00078e0202 */
[----:B------:R2:W5:Y:S01]  /*10e40*/  LDG.E R6, desc[UR40][R2.64] ;  /* 0x0000002802067981 */ /* 0x000562000c1e1900 */
[----:B------:R-:W-:Y:S05]  /*10e50*/  BRA `(.L_x_2409) ;  /* 0x0000000000107947 */ /* 0x000fea0003800000 */
.L_x_2408:
[----:B------:R-:W-:Y:S05]  /*10e60*/  @!P1 BRA `(.L_x_2409) ;  /* 0x00000000000c9947 */ /* 0x000fea0003800000 */
[----:B------:R-:W2:Y:S04]  /*10e70*/  LDG.E R6, desc[UR40][R2.64] ;  /* 0x0000002802067981 */ /* 0x000ea8000c1e1900 */
[----:B------:R-:W2:Y:S02]  /*10e80*/  LDG.E R2, desc[UR40][R2.64+0x4] ;  /* 0x0000042802027981 */ /* 0x000ea4000c1e1900 */
[----:B--2---:R-:W-:-:S07]  /*10e90*/  IMAD.IADD R6, R2, 0x1, -R6 ;  /* 0x0000000102067824 */ /* 0x004fce00078e0a06 */
.L_x_2409:
[----:B--2---:R-:W2:Y:S01]  /*10ea0*/  LDC R2, c[0x0][0x448] ;  /* 0x00011200ff027b82 */ /* 0x004ea20000000800 */
[----:B------:R-:W-:Y:S02]  /*10eb0*/  IMAD.SHL.U32 R8, R17, 0x40, RZ ;  /* 0x0000004011087824 */ /* 0x000fe400078e00ff */
[----:B-----5:R-:W-:Y:S02]  /*10ec0*/  IMAD.IADD R0, R6, 0x1, -R0 ;  /* 0x0000000106007824 */ /* 0x020fe400078e0a00 */
[----:B------:R-:W-:Y:S01]  /*10ed0*/  VIADD R4, R8, 0x3f ;  /* 0x0000003f08047836 */ /* 0x000fe20000000000 */
[----:B------:R3:W-:Y:S03]  /*10ee0*/  STL [R1+0x28], R8 ;  /* 0x0000280801007387 */ /* 0x0007e60000100800 */
[----:B------:R-:W-:Y:S01]  /*10ef0*/  IMAD.MOV.U32 R6, RZ, RZ, R4 ;  /* 0x000000ffff067224 */ /* 0x000fe200078e0004 */
[----:B--2---:R-:W-:-:S13]  /*10f00*/  ISETP.NE.AND P1, PT, R2, 0x1, PT ;  /* 0x000000010200780c */ /* 0x004fda0003f25270 */
[----:B------:R-:W2:Y:S08]  /*10f10*/  @P1 LDC R3, c[0x0][0x44c] ;  /* 0x00011300ff031b82 */ /* 0x000eb00000000800 */
[----:B------:R-:W4:Y:S01]  /*10f20*/  @P1 LDC R2, c[0x0][0x450] ;  /* 0x00011400ff021b82 */ /* 0x000f220000000800 */
[----:B--2---:R-:W-:-:S05]  /*10f30*/  @P1 IMAD.HI.U32 R3, R4, R3, RZ ;  /* 0x0000000304031227 */ /* 0x004fca00078e00ff */
[----:B----4-:R-:W-:Y:S02]  /*10f40*/  @P1 SHF.R.U32.HI R6, RZ, R2, R3 ;  /* 0x00000002ff061219 */ /* 0x010fe40000011603 */
[----:B------:R-:W-:-:S05]  /*10f50*/  IADD3 R2, R0, 0x1, -R9 ;  /* 0x0000000100027810 */ /* 0x000fca0007ffe809 */
[----:B------:R-:W-:Y:S02]  /*10f60*/  IMAD.IADD R6, R2, 0x1, R6 ;  /* 0x0000000102067824 */ /* 0x000fe400078e0206 */
[----:B------:R-:W2:Y:S02]  /*10f70*/  LDC.64 R2, c[0x0][0x9e0] ;  /* 0x00027800ff027b82 */ /* 0x000ea40000000a00 */
[----:B--2---:R-:W-:Y:S01]  /*10f80*/  ISETP.GE.AND P2, PT, R3, 0x1, PT ;  /* 0x000000010300780c */ /* 0x004fe20003f46270 */
[----:B------:R-:W-:-:S12]  /*10f90*/  IMAD.IADD R2, R6, 0x1, R2 ;  /* 0x0000000106027824 */ /* 0x000fd800078e0202 */
[----:B---3--:R-:W-:Y:S05]  /*10fa0*/  @!P2 BRA `(.L_x_2410) ;  /* 0x000000000048a947 */ /* 0x008fea0003800000 */
[C---:B------:R-:W-:Y:S01]  /*10fb0*/  ISETP.GT.AND P0, PT, R6.reuse, RZ, PT ;  /* 0x000000ff0600720c */ /* 0x040fe20003f04270 */
[----:B------:R-:W-:Y:S01]  /*10fc0*/  BSSY B0, `(.L_x_2411) ;  /* 0x000000e000007945 */ /* 0x000fe20003800000 */
[----:B------:R-:W-:-:S11]  /*10fd0*/  VIADD R7, R6, 0xffffffff ;  /* 0xffffffff06077836 */ /* 0x000fd60000000000 */
[----:B------:R-:W-:Y:S05]  /*10fe0*/  @P0 BRA `(.L_x_2412) ;  /* 0x00000000001c0947 */ /* 0x000fea0003800000 */
[----:B------:R-:W-:Y:S01]  /*10ff0*/  ISETP.NE.AND P0, PT, R3, 0x1, PT ;  /* 0x000000010300780c */ /* 0x000fe20003f05270 */
[----:B------:R-:W-:-:S12]  /*11000*/  IMAD.MOV R6, RZ, RZ, -R6 ;  /* 0x000000ffff067224 */ /* 0x000fd800078e0a06 */
[----:B------:R-:W2:Y:S02]  /*11010*/  @P0 LDC.64 R4, c[0x0][0x9e8] ;  /* 0x00027a00ff040b82 */ /* 0x000ea40000000a00 */
[----:B--2---:R-:W-:-:S05]  /*11020*/  @P0 IMAD.HI.U32 R4, R6, R4, RZ ;  /* 0x0000000406040227 */ /* 0x004fca00078e00ff */
[----:B------:R-:W-:-:S04]  /*11030*/  @P0 SHF.R.U32.HI R6, RZ, R5, R4 ;  /* 0x00000005ff060219 */ /* 0x000fc80000011604 */
[----:B------:R-:W-:Y:S01]  /*11040*/  LOP3.LUT R7, RZ, R6, RZ, 0x33, !PT ;  /* 0x00000006ff077212 */ /* 0x000fe200078e33ff */
[----:B------:R-:W-:Y:S06]  /*11050*/  BRA `(.L_x_2413) ;  /* 0x0000000000107947 */ /* 0x000fec0003800000 */
.L_x_2412:
[----:B------:R-:W-:-:S13]  /*11060*/  ISETP.NE.AND P0, PT, R3, 0x1, PT ;  /* 0x000000010300780c */ /* 0x000fda0003f05270 */
[----:B------:R-:W2:Y:S02]  /*11070*/  @P0 LDC.64 R4, c[0x0][0x9e8] ;  /* 0x00027a00ff040b82 */ /* 0x000ea40000000a00 */
[----:B--2---:R-:W-:-:S05]  /*11080*/  @P0 IMAD.HI.U32 R4, R7, R4, RZ ;  /* 0x0000000407040227 */ /* 0x004fca00078e00ff */
[----:B------:R-:W-:-:S07]  /*11090*/  @P0 SHF.R.U32.HI R7, RZ, R5, R4 ;  /* 0x00000005ff070219 */ /* 0x000fce0000011604 */
.L_x_2413:
[----:B------:R-:W-:Y:S05]  /*110a0*/  BSYNC B0 ;  /* 0x0000000000007941 */ /* 0x000fea0003800000 */
.L_x_2411:
[----:B------:R-:W-:-:S05]  /*110b0*/  IMAD R7, R7, R3, R3 ;  /* 0x0000000307077224 */ /* 0x000fca00078e0203 */
[----:B------:R-:W-:-:S07]  /*110c0*/  VIMNMX R2, R2, R7, PT ;  /* 0x0000000702027248 */ /* 0x000fce0003fe0100 */
.L_x_2410:
[----:B------:R-:W2:Y:S01]  /*110d0*/  @P1 LDC R5, c[0x0][0x44c] ;  /* 0x00011300ff051b82 */ /* 0x000ea20000000800 */
[----:B------:R-:W-:Y:S01]  /*110e0*/  IMAD.MOV.U32 R6, RZ, RZ, R8 ;  /* 0x000000ffff067224 */ /* 0x000fe200078e0008 */
[----:B------:R-:W-:-:S06]  /*110f0*/  ULDC UR4, c[0x0][0x9dc] ;  /* 0x0002770000047ab9 */ /* 0x000fcc0000000800 */
[----:B------:R-:W3:Y:S01]  /*11100*/  @P1 LDC R4, c[0x0][0x450] ;  /* 0x00011400ff041b82 */ /* 0x000ee20000000800 */
[----:B--2---:R-:W-:-:S05]  /*11110*/  @P1 IMAD.HI.U32 R5, R8, R5, RZ ;  /* 0x0000000508051227 */ /* 0x004fca00078e00ff */
[----:B---3--:R-:W-:Y:S01]  /*11120*/  @P1 SHF.R.U32.HI R6, RZ, R4, R5 ;  /* 0x00000004ff061219 */ /* 0x008fe20000011605 */
[----:B------:R-:W-:-:S03]  /*11130*/  VIADD R4, R2, 0x3f ;  /* 0x0000003f02047836 */ /* 0x000fc60000000000 */
[----:B------:R-:W-:Y:S01]  /*11140*/  IADD3 R2, R6, R0, -R9 ;  /* 0x0000000006027210 */ /* 0x000fe20007ffe809 */
[----:B------:R-:W-:Y:S01]  /*11150*/  VIADD R0, R0, 0x3f ;  /* 0x0000003f00007836 */ /* 0x000fe20000000000 */
[----:B------:R-:W-:-:S04]  /*11160*/  SHF.R.S32.HI R5, RZ, 0x1f, R4 ;  /* 0x0000001fff057819 */ /* 0x000fc80000011404 */
[----:B------:R-:W-:Y:S02]  /*11170*/  LEA.HI R5, R5, R4, RZ, 0x6 ;  /* 0x0000000405057211 */ /* 0x000fe400078f30ff */
[----:B------:R-:W-:Y:S02]  /*11180*/  SHF.R.S32.HI R4, RZ, 0x1f, R0 ;  /* 0x0000001fff047819 */ /* 0x000fe40000011400 */
[----:B------:R-:W-:Y:S02]  /*11190*/  SHF.R.S32.HI R5, RZ, 0x6, R5 ;  /* 0x00000006ff057819 */ /* 0x000fe40000011405 */
[----:B------:R-:W-:Y:S01]  /*111a0*/  LEA.HI R4, R4, R0, RZ, 0x6 ;  /* 0x0000000004047211 */ /* 0x000fe200078f30ff */
[----:B------:R-:W-:-:S03]  /*111b0*/  VIADD R0, R2, -UR4 ;  /* 0x8000000402007c36 */ /* 0x000fc60008000000 */
[----:B------:R-:W-:-:S04]  /*111c0*/  SHF.R.S32.HI R4, RZ, 0x6, R4 ;  /* 0x00000006ff047819 */ /* 0x000fc80000011404 */
[----:B------:R-:W-:-:S05]  /*111d0*/  VIMNMX R7, R4, R5, PT ;  /* 0x0000000504077248 */ /* 0x000fca0003fe0100 */
[----:B------:R2:W-:Y:S01]  /*111e0*/  STL [R1+0x20], R7 ;  /* 0x0000200701007387 */ /* 0x0005e20000100800 */
[----:B------:R-:W-:Y:S05]  /*111f0*/  @!P2 BRA `(.L_x_2414) ;  /* 0x000000000044a947 */ /* 0x000fea0003800000 */
[----:B------:R-:W-:Y:S01]  /*11200*/  ISETP.GT.AND P0, PT, R2, -0x1, PT ;  /* 0xffffffff0200780c */ /* 0x000fe20003f04270 */
[----:B------:R-:W-:-:S12]  /*11210*/  BSSY B0, `(.L_x_2415) ;  /* 0x000000d000007945 */ /* 0x000fd80003800000 */
[----:B------:R-:W-:Y:S05]  /*11220*/  @P0 BRA `(.L_x_2416) ;  /* 0x00000000001c0947 */ /* 0x000fea0003800000 */
[----:B------:R-:W-:Y:S02]  /*11230*/  ISETP.NE.AND P0, PT, R3, 0x1, PT ;  /* 0x000000010300780c */ /* 0x000fe40003f05270 */
[----:B------:R-:W-:-:S11]  /*11240*/  LOP3.LUT R2, RZ, R2, RZ, 0x33, !PT ;  /* 0x00000002ff027212 */ /* 0x000fd600078e33ff */
[----:B------:R-:W3:Y:S02]  /*11250*/  @P0 LDC.64 R4, c[0x0][0x9e8] ;  /* 0x00027a00ff040b82 */ /* 0x000ee40000000a00 */
[----:B---3--:R-:W-:-:S05]  /*11260*/  @P0 IMAD.HI.U32 R4, R2, R4, RZ ;  /* 0x0000000402040227 */ /* 0x008fca00078e00ff */
[----:B------:R-:W-:-:S04]  /*11270*/  @P0 SHF.R.U32.HI R2, RZ, R5, R4 ;  /* 0x00000005ff020219 */ /* 0x000fc80000011604 */
[----:B------:R-:W-:Y:S01]  /*11280*/  LOP3.LUT R2, RZ, R2, RZ, 0x33, !PT ;  /* 0x00000002ff027212 */ /* 0x000fe200078e33ff */
[----:B------:R-:W-:Y:S06]  /*11290*/  BRA `(.L_x_2417) ;  /* 0x0000000000107947 */ /* 0x000fec0003800000 */
.L_x_2416:
[----:B------:R-:W-:-:S13]  /*112a0*/  ISETP.NE.AND P0, PT, R3, 0x1, PT ;  /* 0x000000010300780c */ /* 0x000fda0003f05270 */
[----:B------:R-:W3:Y:S02]  /*112b0*/  @P0 LDC.64 R4, c[0x0][0x9e8] ;  /* 0x00027a00ff040b82 */ /* 0x000ee40000000a00 */
[----:B---3--:R-:W-:-:S05]  /*112c0*/  @P0 IMAD.HI.U32 R4, R2, R4, RZ ;  /* 0x0000000402040227 */ /* 0x008fca00078e00ff */
[----:B------:R-:W-:-:S07]  /*112d0*/  @P0 SHF.R.U32.HI R2, RZ, R5, R4 ;  /* 0x00000005ff020219 */ /* 0x000fce0000011604 */
.L_x_2417:
[----:B------:R-:W-:Y:S05]  /*112e0*/  BSYNC B0 ;  /* 0x0000000000007941 */ /* 0x000fea0003800000 */
.L_x_2415:
[----:B------:R-:W-:-:S05]  /*112f0*/  IMAD R2, R2, R3, RZ ;  /* 0x0000000302027224 */ /* 0x000fca00078e02ff */
[----:B------:R-:W-:-:S07]  /*11300*/  VIMNMX R0, R0, R2, !PT ;  /* 0x0000000200007248 */ /* 0x000fce0007fe0100 */
.L_x_2414:
[----:B------:R-:W-:Y:S01]  /*11310*/  SHF.R.S32.HI R2, RZ, 0x1f, R0 ;  /* 0x0000001fff027819 */ /* 0x000fe20000011400 */
[----:B------:R-:W-:Y:S03]  /*11320*/  BSSY B7, `(.L_x_2418) ;  /* 0x00004c6000077945 */ /* 0x000fe60003800000 */
[----:B------:R-:W-:-:S04]  /*11330*/  LEA.HI R2, R2, R0, RZ, 0x6 ;  /* 0x0000000002027211 */ /* 0x000fc800078f30ff */
[----:B------:R-:W-:-:S04]  /*11340*/  SHF.R.S32.HI R2, RZ, 0x6, R2 ;  /* 0x00000006ff027819 */ /* 0x000fc80000011402 */
[----:B------:R-:W-:-:S04]  /*11350*/  VIMNMX R3, RZ, R2, !PT ;  /* 0x00000002ff037248 */ /* 0x000fc80007fe0100 */
[----:B------:R-:W-:Y:S01]  /*11360*/  ISETP.GT.AND P0, PT, R7, R3, PT ;  /* 0x000000030700720c */ /* 0x000fe20003f04270 */
[----:B------:R3:W-:-:S12]  /*11370*/  STL [R1+0x1c], R3 ;  /* 0x00001c0301007387 */ /* 0x0007d80000100800 */
[----:B---3--:R-:W-:Y:S05]  /*11380*/  @P0 BRA `(.L_x_2419) ;  /* 0x0000000000440947 */ /* 0x008fea0003800000 */
[----:B------:R-:W3:Y:S02]  /*11390*/  S2R R3, SR_TID.X ;  /* 0x0000000000037919 */ /* 0x000ee40000002100 */
[----:B---3--:R-:W-:-:S04]  /*113a0*/  LOP3.LUT R3, R3, 0x7f, RZ, 0xc0, !PT ;  /* 0x0000007f03037812 */ /* 0x008fc800078ec0ff */
[----:B------:R-:W-:-:S13]  /*113b0*/  ISETP.NE.AND P0, PT, R3, RZ, PT ;  /* 0x000000ff0300720c */ /* 0x000fda0003f05270 */
[----:B------:R-:W-:Y:S05]  /*113c0*/  @P0 BRA `(.L_x_2420) ;  /* 0x0000004800ec0947 */ /* 0x000fea0003800000 */
[----:B------:R-:W3:Y:S01]  /*113d0*/  S2R R5, SR_LANEID ;  /* 0x0000000000057919 */ /* 0x000ee20000000000 */
[----:B------:R-:W-:Y:S01]  /*113e0*/  VOTEU.ANY UR4, UPT, PT ;  /* 0x0000000000047886 */ /* 0x000fe200038e0100 */
[----:B------:R-:W4:Y:S01]  /*113f0*/  LDC.64 R2, c[0x0][0xc60] ;  /* 0x00031800ff027b82 */ /* 0x000f220000000a00 */
[----:B------:R-:W3:Y:S02]  /*11400*/  FLO.U32 R0, UR4 ;  /* 0x0000000400007d00 */ /* 0x000ee400080e0000 */
[----:B---3--:R-:W-:-:S06]  /*11410*/  ISETP.EQ.U32.AND P0, PT, R0, R5, PT ;  /* 0x000000050000720c */ /* 0x008fcc0003f02070 */
[----:B------:R-:W4:Y:S07]  /*11420*/  POPC R5, UR4 ;  /* 0x0000000400057d09 */ /* 0x000f2e0008000000 */
[----:B----4-:R-:W3:Y:S01]  /*11430*/  @P0 ATOMG.E.ADD.STRONG.GPU PT, R3, desc[UR40][R2.64], R5 ;  /* 0x00000005020309a8 */ /* 0x010ee200081ee1e8 */
[----:B------:R-:W4:Y:S02]  /*11440*/  S2R R4, SR_LTMASK ;  /* 0x0000000000047919 */ /* 0x000f240000003900 */
[----:B----4-:R-:W-:-:S04]  /*11450*/  LOP3.LUT R4, R4, UR4, RZ, 0xc0, !PT ;  /* 0x0000000404047c12 */ /* 0x010fc8000f8ec0ff */
[----:B--2---:R-:W2:Y:S01]  /*11460*/  POPC R7, R4 ;  /* 0x0000000400077309 */ /* 0x004ea20000000000 */
[----:B---3--:R-:W2:Y:S02]  /*11470*/  SHFL.IDX PT, R0, R3, R0, 0x1f ;  /* 0x00001f0003007589 */ /* 0x008ea400000e0000 */
[----:B--2---:R-:W-:Y:S01]  /*11480*/  IADD3 R16, R0, UR37, R7 ;  /* 0x0000002500107c10 */ /* 0x004fe2000fffe007 */
[----:B------:R-:W-:Y:S06]  /*11490*/  BRA `(.L_x_2420) ;  /* 0x0000004800b87947 */ /* 0x000fec0003800000 */
.L_x_2419:
[----:B------:R-:W3:Y:S01]  /*114a0*/  LDL R17, [R1] ;  /* 0x0000000001117983 */ /* 0x000ee20000100800 */
[----:B------:R-:W-:Y:S01]  /*114b0*/  BSSY B6, `(.L_x_2421) ;  /* 0x0000014000067945 */ /* 0x000fe20003800000 */
[----:B---3--:R-:W-:-:S05]  /*114c0*/  VIADD R0, R17, 0x22400 ;  /* 0x0002240011007836 */ /* 0x008fca0000000000 */
[----:B------:R-:W-:-:S13]  /*114d0*/  LOP3.LUT P0, RZ, R0, 0x3ff, RZ, 0xc0, !PT ;  /* 0x000003ff00ff7812 */ /* 0x000fda000780c0ff */
[----:B------:R-:W-:Y:S05]  /*114e0*/  @!P0 BRA `(.L_x_2422) ;  /* 0x0000000000408947 */ /* 0x000fea0003800000 */
[----:B------:R-:W-:Y:S01]  /*114f0*/  MOV R2, 0x0 ;  /* 0x0000000000027802 */ /* 0x000fe20000000f00 */
[----:B------:R-:W-:Y:S01]  /*11500*/  ULDC.64 UR6, c[0x4][0x90] ;  /* 0x0100240000067ab9 */ /* 0x000fe20000000a00 */
[----:B------:R-:W-:Y:S01]  /*11510*/  ULDC.64 UR8, c[0x4][0x98] ;  /* 0x0100260000087ab9 */ /* 0x000fe20000000a00 */
[----:B------:R-:W-:Y:S01]  /*11520*/  ULDC.64 UR4, c[0x4][0x8] ;  /* 0x0100020000047ab9 */ /* 0x000fe20000000a00 */
[----:B------:R-:W-:Y:S02]  /*11530*/  IMAD.U32 R4, RZ, RZ, UR6 ;  /* 0x00000006ff047e24 */ /* 0x000fe4000f8e00ff */
[----:B------:R-:W3:Y:S01]  /*11540*/  LDC.64 R2, c[0x4][R2] ;  /* 0x0100000002027b82 */ /* 0x000ee20000000a00 */
[----:B------:R-:W-:Y:S02]  /*11550*/  IMAD.U32 R5, RZ, RZ, UR7 ;  /* 0x00000007ff057e24 */ /* 0x000fe4000f8e00ff */
[----:B------:R-:W-:Y:S02]  /*11560*/  IMAD.U32 R6, RZ, RZ, UR8 ;  /* 0x00000008ff067e24 */ /* 0x000fe4000f8e00ff */
[----:B--2---:R-:W-:-:S02]  /*11570*/  IMAD.U32 R7, RZ, RZ, UR9 ;  /* 0x00000009ff077e24 */ /* 0x004fc4000f8e00ff */
[----:B------:R-:W-:Y:S02]  /*11580*/  IMAD.U32 R10, RZ, RZ, UR4 ;  /* 0x00000004ff0a7e24 */ /* 0x000fe4000f8e00ff */
[----:B------:R-:W-:Y:S02]  /*11590*/  IMAD.U32 R11, RZ, RZ, UR5 ;  /* 0x00000005ff0b7e24 */ /* 0x000fe4000f8e00ff */
[----:B------:R-:W-:Y:S02]  /*115a0*/  IMAD.MOV.U32 R8, RZ, RZ, 0x70 ;  /* 0x00000070ff087424 */ /* 0x000fe400078e00ff */
[----:B------:R-:W-:Y:S02]  /*115b0*/  IMAD.MOV.U32 R12, RZ, RZ, 0x1 ;  /* 0x00000001ff0c7424 */ /* 0x000fe400078e00ff */
[----:B------:R-:W-:-:S07]  /*115c0*/  IMAD.MOV.U32 R13, RZ, RZ, RZ ;  /* 0x000000ffff0d7224 */ /* 0x000fce00078e00ff */
[----:B------:R-:W-:-:S07]  /*115d0*/  LEPC R20, `(.L_x_2422) ;  /* 0x000000001014794e */ /* 0x000fce0000000000 */
[----:B01-3--:R-:W-:Y:S05]  /*115e0*/  CALL.ABS.NOINC R2 ;  /* 0x0000000002007343 */ /* 0x00bfea0003c00000 */
.L_x_2422:
[----:B------:R-:W-:Y:S05]  /*115f0*/  BSYNC B6 ;  /* 0x0000000000067941 */ /* 0x000fea0003800000 */
.L_x_2421:
        /* <DEDUP_REMOVED lines=8> */
[----:B------:R3:W4:Y:S01]  /*11680*/  LDC.64 R2, c[0x4][R17] ;  /* 0x0100000011027b82 */ /* 0x0007220000000a00 */
[----:B------:R-:W-:Y:S02]  /*11690*/  IMAD.U32 R4, RZ, RZ, UR6 ;  /* 0x00000006ff047e24 */ /* 0x000fe4000f8e00ff */
[----:B------:R-:W-:Y:S02]  /*116a0*/  IMAD.U32 R5, RZ, RZ, UR7 ;  /* 0x00000007ff057e24 */ /* 0x000fe4000f8e00ff */
[----:B------:R-:W-:Y:S02]  /*116b0*/  IMAD.U32 R6, RZ, RZ, UR8 ;  /* 0x00000008ff067e24 */ /* 0x000fe4000f8e00ff */
[----:B--2---:R-:W-:-:S02]  /*116c0*/  IMAD.U32 R7, RZ, RZ, UR9 ;  /* 0x00000009ff077e24 */ /* 0x004fc4000f8e00ff */
[----:B------:R-:W-:Y:S02]  /*116d0*/  IMAD.U32 R10, RZ, RZ, UR4 ;  /* 0x00000004ff0a7e24 */ /* 0x000fe4000f8e00ff */
[----:B------:R-:W-:Y:S02]  /*116e0*/  IMAD.U32 R11, RZ, RZ, UR5 ;  /* 0x00000005ff0b7e24 */ /* 0x000fe4000f8e00ff */
[----:B------:R-:W-:Y:S02]  /*116f0*/  IMAD.MOV.U32 R8, RZ, RZ, 0x70 ;  /* 0x00000070ff087424 */ /* 0x000fe400078e00ff */
[----:B------:R-:W-:Y:S02]  /*11700*/  IMAD.MOV.U32 R12, RZ, RZ, 0x1 ;  /* 0x00000001ff0c7424 */ /* 0x000fe400078e00ff */
[----:B---3--:R-:W-:-:S07]  /*11710*/  IMAD.MOV.U32 R13, RZ, RZ, RZ ;  /* 0x000000ffff0d7224 */ /* 0x008fce00078e00ff */
[----:B------:R-:W-:-:S07]  /*11720*/  LEPC R20, `(.L_x_2425) ;  /* 0x000000001014794e */ /* 0x000fce0000000000 */
[----:B01--4-:R-:W-:Y:S05]  /*11730*/  CALL.ABS.NOINC R2 ;  /* 0x0000000002007343 */ /* 0x013fea0003c00000 */
.L_x_2425:
        /* <DEDUP_REMOVED lines=15> */
.L_x_2424:
[----:B------:R-:W-:Y:S05]  /*11830*/  BSYNC B6 ;  /* 0x0000000000067941 */ /* 0x000fea0003800000 */
.L_x_2423:
[----:B------:R-:W-:Y:S01]  /*11840*/  ULDC.64 UR4, c[0x0][0x9f8] ;  /* 0x00027e0000047ab9 */ /* 0x000fe20000000a00 */
[----:B------:R-:W3:Y:S01]  /*11850*/  LDL R17, [R1+0x20] ;  /* 0x0000200001117983 */ /* 0x000ee20000100800 */
[----:B------:R-:W-:Y:S01]  /*11860*/  ISETP.NE.U32.AND P0, PT, RZ, UR4, PT ;  /* 0x00000004ff007c0c */ /* 0x000fe2000bf05070 */
[----:B--2---:R-:W-:-:S03]  /*11870*/  IMAD.MOV.U32 R7, RZ, RZ, R19 ;  /* 0x000000ffff077224 */ /* 0x004fc600078e0013 */
[----:B------:R-:W-:Y:S01]  /*11880*/  ISETP.NE.AND.EX P0, PT, RZ, UR5, PT, P0 ;  /* 0x00000005ff007c0c */ /* 0x000fe2000bf05300 */
[----:B------:R-:W-:-:S12]  /*11890*/  ULDC.64 UR4, c[0x0][0xa08] ;  /* 0x0002820000047ab9 */ /* 0x000fd80000000a00 */
[----:B------:R-:W2:Y:S02]  /*118a0*/  @P0 LDC.64 R2, c[0x0][0x9f8] ;  /* 0x00027e00ff020b82 */ /* 0x000ea40000000a00 */
[----:B--2---:R-:W-:-:S05]  /*118b0*/  @P0 IMAD.WIDE R2, R19, 0x4, R2 ;  /* 0x0000000413020825 */ /* 0x004fca00078e0202 */
[----:B------:R2:W4:Y:S02]  /*118c0*/  @P0 LDG.E R7, desc[UR40][R2.64] ;  /* 0x0000002802070981 */ /* 0x000524000c1e1900 */
[----:B--2---:R-:W2:Y:S02]  /*118d0*/  LDC.64 R2, c[0x0][0x418] ;  /* 0x00010600ff027b82 */ /* 0x004ea40000000a00 */
[----:B--2---:R-:W-:Y:S01]  /*118e0*/  LOP3.LUT P0, RZ, R2, UR4, RZ, 0xfc, !PT ;  /* 0x0000000402ff7c12 */ /* 0x004fe2000f80fcff */
[----:B------:R-:W-:-:S03]  /*118f0*/  UMOV UR4, 0xffffffff ;  /* 0xffffffff00047882 */ /* 0x000fc60000000000 */
[----:B------:R-:W-:Y:S01]  /*11900*/  LOP3.LUT P0, RZ, R3, UR5, RZ, 0xfc, P0 ;  /* 0x0000000503ff7c12 */ /* 0x000fe2000800fcff */
[----:B---3--:R-:W-:Y:S01]  /*11910*/  VIADD R0, R17, 0xffffffff ;  /* 0xffffffff11007836 */ /* 0x008fe20000000000 */
[----:B----4-:R-:W-:Y:S01]  /*11920*/  SHF.R.S32.HI R8, RZ, 0x1f, R7 ;  /* 0x0000001fff087819 */ /* 0x010fe20000011407 */
[----:B------:R2:W-:Y:S01]  /*11930*/  STL [R1+0x8], R7 ;  /* 0x0000080701007387 */ /* 0x0005e20000100800 */
[----:B------:R-:W-:-:S03]  /*11940*/  SEL R17, R7, RZ, !P0 ;  /* 0x000000ff07117207 */ /* 0x000fc60004000000 */
[----:B------:R2:W-:Y:S01]  /*11950*/  STL [R1+0x14], R8 ;  /* 0x0000140801007387 */ /* 0x0005e20000100800 */
[----:B------:R-:W-:Y:S05]  /*11960*/  BRA.DIV UR4, `(.L_x_2426) ;  /* 0x0000005a04887947 */ /* 0x000fea000b800000 */
[----:B------:R-:W3:Y:S02]  /*11970*/  S2R R4, SR_TID.X ;  /* 0x0000000000047919 */ /* 0x000ee40000002100 */
[----:B---3--:R-:W-:-:S04]  /*11980*/  SHF.R.U32.HI R4, RZ, 0x5, R4 ;  /* 0x00000005ff047819 */ /* 0x008fc80000011604 */
[----:B------:R-:W-:-:S05]  /*11990*/  LOP3.LUT R4, R4, 0x3, RZ, 0xc0, !PT ;  /* 0x0000000304047812 */ /* 0x000fca00078ec0ff */
[----:B------:R3:W4:Y:S02]  /*119a0*/  SHFL.IDX PT, R14, R4, RZ, 0x1f ;  /* 0x00001fff040e7589 */ /* 0x00072400000e0000 */
.L_x_2549:
[----:B---3--:R-:W3:Y:S01]  /*119b0*/  LDL.LU R4, [R1+0x10] ;  /* 0x0000100001047983 */ /* 0x008ee20000300800 */
[----:B------:R-:W-:Y:S02]  /*119c0*/  PLOP3.LUT P1, PT, PT, PT, PT, 0x8, 0x0 ;  /* 0x000000000000781c */ /* 0x000fe40003f2e170 */
[----:B----4-:R-:W-:Y:S01]  /*119d0*/  ISETP.NE.AND P0, PT, R14, RZ, PT ;  /* 0x000000ff0e00720c */ /* 0x010fe20003f05270 */
[----:B------:R4:W-:Y:S01]  /*119e0*/  STL [R1+0x24], R0 ;  /* 0x0000240001007387 */ /* 0x0009e20000100800 */
[----:B---3--:R-:W-:-:S09]  /*119f0*/  LOP3.LUT R4, R4, 0xfffffffe, RZ, 0xc0, !PT ;  /* 0xfffffffe04047812 */ /* 0x008fd200078ec0ff */
[----:B------:R-:W-:-:S05]  /*11a00*/  @P1 LOP3.LUT R4, R4, 0x1, RZ, 0xfc, !PT ;  /* 0x0000000104041812 */ /* 0x000fca00078efcff */
[----:B------:R4:W-:Y:S01]  /*11a10*/  STL [R1+0x10], R4 ;  /* 0x0000100401007387 */ /* 0x0009e20000100800 */
[----:B------:R-:W-:Y:S05]  /*11a20*/  @P0 BRA `(.L_x_2427) ;  /* 0x00000004001c0947 */ /* 0x000fea0003800000 */
[----:B------:R-:W-:-:S03]  /*11a30*/  UMOV UR4, 0xffffffff ;  /* 0xffffffff00047882 */ /* 0x000fc60000000000 */
[----:B------:R-:W-:Y:S05]  /*11a40*/  BRA.DIV UR4, `(.L_x_2428) ;  /* 0x0000005a04847947 */ /* 0x000fea000b800000 */
[----:B------:R-:W-:-:S13]  /*11a50*/  ELECT P6, URZ, PT ;  /* 0x00000000003f782f */ /* 0x000fda00038c0000 */
.L_x_2552:
[----:B------:R-:W-:Y:S05]  /*11a60*/  @!P6 BRA `(.L_x_2427) ;  /* 0x00000004000ce947 */ /* 0x000fea0003800000 */
[----:B------:R-:W-:-:S04]  /*11a70*/  ISETP.NE.U32.AND P0, PT, R2, RZ, PT ;  /* 0x000000ff0200720c */ /* 0x000fc80003f05070 */
[----:B------:R-:W-:-:S13]  /*11a80*/  ISETP.NE.AND.EX P0, PT, R3, RZ, PT, P0 ;  /* 0x000000ff0300720c */ /* 0x000fda0003f05300 */
[----:B------:R-:W-:Y:S05]  /*11a90*/  @!P0 BRA `(.L_x_2429) ;  /* 0x0000000000508947 */ /* 0x000fea0003800000 */
[----:B------:R-:W3:Y:S01]  /*11aa0*/  LDC R6, c[0x0][0x43c] ;  /* 0x00010f00ff067b82 */ /* 0x000ee20000000800 */
[----:B01----:R-:W-:Y:S01]  /*11ab0*/  IMAD.MOV.U32 R9, RZ, RZ, R0 ;  /* 0x000000ffff097224 */ /* 0x003fe200078e0000 */
[----:B------:R-:W-:-:S03]  /*11ac0*/  ULDC.64 UR4, c[0x0][0x428] ;  /* 0x00010a0000047ab9 */ /* 0x000fc60000000a00 */
[----:B----4-:R-:W-:Y:S01]  /*11ad0*/  IMAD.MOV.U32 R0, RZ, RZ, R9 ;  /* 0x000000ffff007224 */ /* 0x010fe200078e0009 */
[----:B---3--:R-:W-:-:S13]  /*11ae0*/  ISETP.NE.AND P0, PT, R6, 0x1, PT ;  /* 0x000000010600780c */ /* 0x008fda0003f05270 */
[----:B------:R-:W0:Y:S02]  /*11af0*/  @P0 LDC.64 R4, c[0x0][0x440] ;  /* 0x00011000ff040b82 */ /* 0x000e240000000a00 */
[----:B0-----:R-:W-:-:S05]  /*11b00*/  @P0 IMAD.HI.U32 R4, R9, R4, RZ ;  /* 0x0000000409040227 */ /* 0x001fca00078e00ff */
[----:B------:R-:W-:-:S04]  /*11b10*/  @P0 SHF.R.U32.HI R0, RZ, R5, R4 ;  /* 0x00000005ff000219 */ /* 0x000fc80000011604 */
[--C-:B------:R-:W-:Y:S01]  /*11b20*/  SHF.R.S32.HI R5, RZ, 0x1f, R0.reuse ;  /* 0x0000001fff057819 */ /* 0x100fe20000011400 */
[----:B------:R-:W-:-:S04]  /*11b30*/  IMAD.MOV R4, RZ, RZ, -R0 ;  /* 0x000000ffff047224 */ /* 0x000fc800078e0a00 */
[----:B------:R-:W-:Y:S02]  /*11b40*/  IMAD R9, R6, R4, R9 ;  /* 0x0000000406097224 */ /* 0x000fe400078e0209 */
[----:B------:R-:W-:Y:S02]  /*11b50*/  IMAD R6, R8, UR4, RZ ;  /* 0x0000000408067c24 */ /* 0x000fe4000f8e02ff */
[----:B------:R-:W-:Y:S01]  /*11b60*/  IMAD.MOV.U32 R4, RZ, RZ, R0 ;  /* 0x000000ffff047224 */ /* 0x000fe200078e0000 */
[----:B------:R3:W-:Y:S01]  /*11b70*/  STL [R1+0x24], R9 ;  /* 0x0000240901007387 */ /* 0x0007e20000100800 */
[C---:B------:R-:W-:Y:S02]  /*11b80*/  IMAD R0, R7.reuse, UR5, R6 ;  /* 0x0000000507007c24 */ /* 0x040fe4000f8e0206 */
[----:B------:R-:W-:-:S04]  /*11b90*/  IMAD.WIDE.U32 R4, R7, UR4, R4 ;  /* 0x0000000407047c25 */ /* 0x000fc8000f8e0004 */
[----:B------:R-:W-:Y:S01]  /*11ba0*/  IMAD.IADD R0, R5, 0x1, R0 ;  /* 0x0000000105007824 */ /* 0x000fe200078e0200 */
[----:B------:R-:W-:-:S04]  /*11bb0*/  LEA R2, P0, R4, R2, 0x2 ;  /* 0x0000000204027211 */ /* 0x000fc800078010ff */
[----:B------:R-:W-:-:S05]  /*11bc0*/  LEA.HI.X R3, R4, R3, R0, 0x2, P0 ;  /* 0x0000000304037211 */ /* 0x000fca00000f1400 */
[----:B------:R3:W5:Y:S04]  /*11bd0*/  LDG.E R17, desc[UR40][R2.64] ;  /* 0x0000002802117981 */ /* 0x000768000c1e1900 */
.L_x_2429:
[----:B--2---:R-:W2:Y:S04]  /*11be0*/  LDL R7, [R1] ;  /* 0x0000000001077983 */ /* 0x004ea80000100800 */
[----:B----4-:R-:W2:Y:S04]  /*11bf0*/  LDL R0, [R1+0x4] ;  /* 0x0000040001007983 */ /* 0x010ea80000100800 */
[----:B---3--:R-:W3:Y:S01]  /*11c00*/  LDL R2, [R1+0xc] ;  /* 0x00000c0001027983 */ /* 0x008ee20000100800 */
[----:B--2---:R-:W-:Y:S01]  /*11c10*/  IMAD R0, R0, 0x8, R7 ;  /* 0x0000000800007824 */ /* 0x004fe200078e0207 */
[----:B---3--:R-:W-:-:S04]  /*11c20*/  SHF.L.U32 R2, R2, 0x1f, RZ ;  /* 0x0000001f02027819 */ /* 0x008fc800000006ff */
[----:B------:R-:W2:Y:S02]  /*11c30*/  SYNCS.PHASECHK.TRANS64.TRYWAIT P0, [R0+URZ+0x28c40], R2 ;  /* 0x028c4002000075a7 */ /* 0x000ea4000800017f */
[----:B--2---:R-:W-:Y:S05]  /*11c40*/  @!P0 BRA `(.L_x_2430) ;  /* 0x0000005800248947 */ /* 0x004fea0003800000 */
.L_x_2553:
        /* <DEDUP_REMOVED lines=11> */
.L_x_2431:
[----:B------:R-:W3:Y:S04]  /*11d00*/  LDL R5, [R1] ;  /* 0x0000000001057983 */ /* 0x000ee80000100800 */
[----:B------:R-:W3:Y:S04]  /*11d10*/  LDL R4, [R1+0x4] ;  /* 0x0000040001047983 */ /* 0x000ee80000100800 */
[----:B------:R-:W4:Y:S04]  /*11d20*/  LDL R6, [R1+0x24] ;  /* 0x0000240001067983 */ /* 0x000f280000100800 */
[----:B------:R-:W4:Y:S04]  /*11d30*/  LDL R3, [R1+0x18] ;  /* 0x0000180001037983 */ /* 0x000f280000100800 */
[----:B--2---:R-:W2:Y:S01]  /*11d40*/  LDL.LU R2, [R1+0x10] ;  /* 0x0000100001027983 */ /* 0x004ea20000300800 */
[----:B------:R-:W-:-:S02]  /*11d50*/  R2UR UR9, R0 ;  /* 0x00000000000972ca */ /* 0x000fc400000e0000 */
[----:B------:R-:W-:Y:S01]  /*11d60*/  PLOP3.LUT P0, PT, PT, PT, PT, 0x80, 0x0 ;  /* 0x000000000000781c */ /* 0x000fe20003f0f070 */
[----:B------:R-:W-:Y:S01]  /*11d70*/  UIADD3 UR6, UP0, UR38, 0x370, URZ ;  /* 0x0000037026067890 */ /* 0x000fe2000ff1e03f */
[----:B------:R-:W-:Y:S02]  /*11d80*/  R2UR UR12, R18 ;  /* 0x00000000120c72ca */ /* 0x000fe400000e0000 */
[----:B-----5:R-:W-:Y:S01]  /*11d90*/  R2UR UR13, R17 ;  /* 0x00000000110d72ca */ /* 0x020fe200000e0000 */
[----:B------:R-:W-:-:S06]  /*11da0*/  UIADD3.X UR7, URZ, UR39, URZ, UP0, !UPT ;  /* 0x000000273f077290 */ /* 0x000fcc00087fe43f */
[----:B------:R-:W-:Y:S01]  /*11db0*/  UIADD3 UR9, UR9, 0x28c30, URZ ;  /* 0x00028c3009097890 */ /* 0x000fe2000fffe03f */
[----:B------:R-:W-:Y:S01]  /*11dc0*/  UMOV UR5, 0x14f00000 ;  /* 0x14f0000000057882 */ /* 0x000fe20000000000 */
[----:B------:R-:W-:Y:S01]  /*11dd0*/  UMOV UR10, URZ ;  /* 0x0000003f000a7c82 */ /* 0x000fe20008000000 */
[----:B---3--:R-:W-:Y:S01]  /*11de0*/  IMAD R0, R4, 0x2000, R5 ;  /* 0x0000200004007824 */ /* 0x008fe200078e0205 */
[----:B----4-:R-:W-:-:S04]  /*11df0*/  R2UR UR11, R6 ;  /* 0x00000000060b72ca */ /* 0x010fc800000e0000 */
[----:B------:R-:W-:Y:S02]  /*11e00*/  R2UR UR8, R0 ;  /* 0x00000000000872ca */ /* 0x000fe400000e0000 */
[----:B------:R-:W-:Y:S02]  /*11e10*/  R2UR UR4, R3 ;  /* 0x00000000030472ca */ /* 0x000fe400000e0000 */
[----:B--2---:R-:W-:-:S09]  /*11e20*/  LOP3.LUT R2, R2, 0xfffffffe, RZ, 0xc0, !PT ;  /* 0xfffffffe02027812 */ /* 0x004fd200078ec0ff */
[----:B------:R-:W-:Y:S02]  /*11e30*/  UIADD3 UR8, UR8, 0x22400, URZ ;  /* 0x0002240008087890 */ /* 0x000fe4000fffe03f */
[----:B------:R-:W-:Y:S01]  /*11e40*/  ULEA UR11, UR11, UR4, 0x6 ;  /* 0x000000040b0b7291 */ /* 0x000fe2000f8e303f */
[----:B------:R-:W-:Y:S02]  /*11e50*/  @P0 LOP3.LUT R2, R2, 0x1, RZ, 0xfc, !PT ;  /* 0x0000000102020812 */ /* 0x000fe400078efcff */
[----:B------:R-:W-:-:S03]  /*11e60*/  UMOV UR4, 0x0 ;  /* 0x0000000000047882 */ /* 0x000fc60000000000 */
[----:B------:R3:W-:Y:S03]  /*11e70*/  STL [R1+0x10], R2 ;  /* 0x0000100201007387 */ /* 0x0007e60000100800 */
[----:B------:R3:W-:Y:S01]  /*11e80*/  UTMALDG.4D [UR8], [UR6], desc[UR4] ;  /* 0x00000408060075b4 */ /* 0x0007e20008019000 */
[----:B------:R-:W-:Y:S02]  /*11e90*/  NOP ;  /* 0x0000000000007918 */ /* 0x000fe40000000000 */
.L_x_2427:
[----:B----4-:R-:W4:Y:S04]  /*11ea0*/  LDL R0, [R1] ;  /* 0x0000000001007983 */ /* 0x010f280000100800 */
[----:B------:R-:W5:Y:S01]  /*11eb0*/  LDL.LU R3, [R1+0x34] ;  /* 0x0000340001037983 */ /* 0x000f620000300800 */
[----:B------:R-:W-:Y:S05]  /*11ec0*/  WARPSYNC.ALL ;  /* 0x0000000000007948 */ /* 0x000fea0003800000 */
[----:B---3--:R-:W-:Y:S01]  /*11ed0*/  ULDC.64 UR4, c[0x0][0x298] ;  /* 0x0000a60000047ab9 */ /* 0x008fe20000000a00 */
[----:B------:R-:W-:Y:S01]  /*11ee0*/  BSSY B6, `(.L_x_2432) ;  /* 0x000001c000067945 */ /* 0x000fe20003800000 */
[----:B------:R-:W-:Y:S01]  /*11ef0*/  BAR.SYNC.DEFER_BLOCKING 0x8, 0x100 ;  /* 0x0204000000007b1d */ /* 0x000fe20000010000 */
[----:B----4-:R-:W-:Y:S01]  /*11f00*/  VIADD R0, R0, 0x20400 ;  /* 0x0002040000007836 */ /* 0x010fe20000000000 */
[----:B-----5:R-:W-:Y:S01]  /*11f10*/  SHF.R.S32.HI R2, RZ, 0x1f, R3 ;  /* 0x0000001fff027819 */ /* 0x020fe20000011403 */
[----:B------:R-:W-:-:S03]  /*11f20*/  IMAD.WIDE.U32 R4, R3, UR4, RZ ;  /* 0x0000000403047c25 */ /* 0x000fc6000f8e00ff */
[----:B------:R-:W-:Y:S01]  /*11f30*/  LOP3.LUT P0, RZ, R0, 0x3ff, RZ, 0xc0, !PT ;  /* 0x000003ff00ff7812 */ /* 0x000fe2000780c0ff */
[----:B------:R-:W-:Y:S01]  /*11f40*/  IMAD R2, R2, UR4, RZ ;  /* 0x0000000402027c24 */ /* 0x000fe2000f8e02ff */
[----:B------:R3:W-:Y:S03]  /*11f50*/  STL.64 [R1+0x38], R4 ;  /* 0x0000380401007387 */ /* 0x0007e60000100a00 */
[----:B------:R-:W-:-:S04]  /*11f60*/  IMAD R2, R3, UR5, R2 ;  /* 0x0000000503027c24 */ /* 0x000fc8000f8e0202 */
[----:B------:R-:W-:-:S05]  /*11f70*/  IMAD.IADD R0, R5, 0x1, R2 ;  /* 0x0000000105007824 */ /* 0x000fca00078e0202 */
[----:B------:R3:W-:Y:S01]  /*11f80*/  STL [R1+0x34], R0 ;  /* 0x0000340001007387 */ /* 0x0007e20000100800 */
[----:B------:R-:W-:Y:S05]  /*11f90*/  @!P0 BRA `(.L_x_2433) ;  /* 0x0000000000408947 */ /* 0x000fea0003800000 */
[----:B------:R-:W-:Y:S01]  /*11fa0*/  MOV R2, 0x0 ;  /* 0x0000000000027802 */ /* 0x000fe20000000f00 */
[----:B------:R-:W-:Y:S01]  /*11fb0*/  ULDC.64 UR4, c[0x4][0x90] ;  /* 0x0100240000047ab9 */ /* 0x000fe20000000a00 */
[----:B------:R-:W-:Y:S01]  /*11fc0*/  ULDC.64 UR6, c[0x4][0x98] ;  /* 0x0100260000067ab9 */ /* 0x000fe20000000a00 */
[----:B------:R-:W-:Y:S01]  /*11fd0*/  ULDC.64 UR8, c[0x4][0x20] ;  /* 0x0100080000087ab9 */ /* 0x000fe20000000a00 */
[----:B---3--:R-:W-:Y:S02]  /*11fe0*/  IMAD.U32 R4, RZ, RZ, UR4 ;  /* 0x00000004ff047e24 */ /* 0x008fe4000f8e00ff */
        /* <DEDUP_REMOVED lines=11> */
.L_x_2433:
[----:B------:R-:W-:Y:S05]  /*120a0*/  BSYNC B6 ;  /* 0x0000000000067941 */ /* 0x000fea0003800000 */
.L_x_2432:
[----:B---3--:R-:W3:Y:S01]  /*120b0*/  LDL.LU R0, [R1+0x34] ;  /* 0x0000340001007983 */ /* 0x008ee20000300800 */
[----:B--2---:R-:W2:Y:S01]  /*120c0*/  LDC R7, c[0x0][0x448] ;  /* 0x00011200ff077b82 */ /* 0x004ea20000000800 */
[----:B------:R-:W-:Y:S01]  /*120d0*/  ULDC.64 UR4, c[0x0][0x2d8] ;  /* 0x0000b60000047ab9 */ /* 0x000fe20000000a00 */
[----:B------:R-:W-:Y:S01]  /*120e0*/  ULDC UR6, c[0x0][0x2b8] ;  /* 0x0000ae0000067ab9 */ /* 0x000fe20000000800 */
[----:B------:R-:W3:Y:S04]  /*120f0*/  LDL.LU.64 R2, [R1+0x38] ;  /* 0x0000380001027983 */ /* 0x000ee80000300a00 */
[----:B------:R-:W4:Y:S04]  /*12100*/  LDL R12, [R1+0x28] ;  /* 0x00002800010c7983 */ /* 0x000f280000100800 */
[----:B01----:R0:W5:Y:S01]  /*12110*/  LDL R9, [R1+0x44] ;  /* 0x0000440001097983 */ /* 0x0031620000100800 */
[----:B------:R-:W1:Y:S01]  /*12120*/  S2R R5, SR_TID.X ;  /* 0x0000000000057919 */ /* 0x000e620000002100 */
[----:B------:R-:W0:Y:S01]  /*12130*/  S2R R8, SR_TID.X ;  /* 0x0000000000087919 */ /* 0x000e220000002100 */
[----:B-1----:R-:W-:-:S04]  /*12140*/  LOP3.LUT R5, R5, 0x7f, RZ, 0xc0, !PT ;  /* 0x0000007f05057812 */ /* 0x002fc800078ec0ff */
[----:B------:R-:W-:Y:S01]  /*12150*/  SHF.R.U32.HI R5, RZ, 0x3, R5 ;  /* 0x00000003ff057819 */ /* 0x000fe20000011605 */
[----:B0-----:R-:W-:-:S05]  /*12160*/  IMAD.SHL.U32 R8, R8, 0x10, RZ ;  /* 0x0000001008087824 */ /* 0x001fca00078e00ff */
[----:B------:R-:W-:Y:S01]  /*12170*/  LOP3.LUT R8, R5, 0x70, R8, 0xf8, !PT ;  /* 0x0000007005087812 */ /* 0x000fe200078ef808 */
[----:B------:R-:W0:Y:S02]  /*12180*/  S2R R10, SR_TID.X ;  /* 0x00000000000a7919 */ /* 0x000e240000002100 */
[----:B0-----:R-:W-:-:S05]  /*12190*/  IMAD.SHL.U32 R10, R10, 0x8, RZ ;  /* 0x000000080a0a7824 */ /* 0x001fca00078e00ff */
[----:B------:R-:W-:Y:S01]  /*121a0*/  LOP3.LUT R10, R10, 0x38, RZ, 0xc0, !PT ;  /* 0x000000380a0a7812 */ /* 0x000fe200078ec0ff */
[----:B---3--:R-:W-:Y:S01]  /*121b0*/  IMAD.MOV.U32 R3, RZ, RZ, R0 ;  /* 0x000000ffff037224 */ /* 0x008fe200078e0000 */
[----:B------:R-:W-:-:S05]  /*121c0*/  SHF.R.S32.HI R0, RZ, 0x1f, R18 ;  /* 0x0000001fff007819 */ /* 0x000fca0000011412 */
[----:B------:R-:W-:Y:S02]  /*121d0*/  IMAD R0, R0, UR4, RZ ;  /* 0x0000000400007c24 */ /* 0x000fe4000f8e02ff */
[----:B------:R-:W-:-:S04]  /*121e0*/  IMAD.WIDE.U32 R2, R18, UR4, R2 ;  /* 0x0000000412027c25 */ /* 0x000fc8000f8e0002 */
[----:B------:R-:W-:Y:S01]  /*121f0*/  IMAD R0, R18, UR5, R0 ;  /* 0x0000000512007c24 */ /* 0x000fe2000f8e0200 */
[----:B------:R-:W-:Y:S02]  /*12200*/  ULDC.64 UR4, c[0x0][0xa00] ;  /* 0x0002800000047ab9 */ /* 0x000fe40000000a00 */
[----:B------:R-:W-:Y:S01]  /*12210*/  ISETP.NE.U32.AND P0, PT, RZ, UR4, PT ;  /* 0x00000004ff007c0c */ /* 0x000fe2000bf05070 */
[----:B------:R-:W-:Y:S01]  /*12220*/  IMAD.IADD R3, R3, 0x1, R0 ;  /* 0x0000000103037824 */ /* 0x000fe200078e0200 */
[----:B------:R-:W-:Y:S02]  /*12230*/  SHF.R.S32.HI R0, RZ, 0x1f, R19 ;  /* 0x0000001fff007819 */ /* 0x000fe40000011413 */
[----:B------:R-:W-:Y:S01]  /*12240*/  ISETP.NE.AND.EX P0, PT, RZ, UR5, PT, P0 ;  /* 0x00000005ff007c0c */ /* 0x000fe2000bf05300 */
[----:B------:R-:W-:-:S03]  /*12250*/  ULDC.64 UR4, c[0x0][0x2e0] ;  /* 0x0000b80000047ab9 */ /* 0x000fc60000000a00 */
[----:B------:R-:W-:Y:S02]  /*12260*/  SEL R4, R0, RZ, !P0 ;  /* 0x000000ff00047207 */ /* 0x000fe40004000000 */
[----:B------:R-:W-:Y:S02]  /*12270*/  SEL R0, R19, RZ, !P0 ;  /* 0x000000ff13007207 */ /* 0x000fe40004000000 */
[----:B--2---:R-:W-:Y:S01]  /*12280*/  ISETP.NE.AND P0, PT, R7, 0x1, PT ;  /* 0x000000010700780c */ /* 0x004fe20003f05270 */
[----:B------:R-:W-:-:S12]  /*12290*/  IMAD R4, R4, UR4, RZ ;  /* 0x0000000404047c24 */ /* 0x000fd8000f8e02ff */
[----:B------:R-:W0:Y:S08]  /*122a0*/  @P0 LDC R5, c[0x0][0x44c] ;  /* 0x00011300ff050b82 */ /* 0x000e300000000800 */
[----:B------:R-:W1:Y:S01]  /*122b0*/  @P0 LDC R6, c[0x0][0x450] ;  /* 0x00011400ff060b82 */ /* 0x000e620000000800 */
[----:B------:R-:W-:-:S04]  /*122c0*/  IMAD.WIDE.U32 R2, R0, UR4, R2 ;  /* 0x0000000400027c25 */ /* 0x000fc8000f8e0002 */
[----:B------:R-:W-:Y:S01]  /*122d0*/  IMAD R0, R0, UR5, R4 ;  /* 0x0000000500007c24 */ /* 0x000fe2000f8e0204 */
[----:B------:R-:W-:-:S03]  /*122e0*/  ULDC.64 UR4, c[0x0][0x2d0] ;  /* 0x0000b40000047ab9 */ /* 0x000fc60000000a00 */
[----:B------:R-:W-:Y:S02]  /*122f0*/  IMAD.IADD R3, R3, 0x1, R0 ;  /* 0x0000000103037824 */ /* 0x000fe400078e0200 */
[----:B----4-:R-:W-:-:S04]  /*12300*/  IMAD.IADD R0, R8, 0x1, R12 ;  /* 0x0000000108007824 */ /* 0x010fc800078e020c */
[----:B0-----:R-:W-:-:S04]  /*12310*/  @P0 IMAD.HI.U32 R5, R0, R5, RZ ;  /* 0x0000000500050227 */ /* 0x001fc800078e00ff */
[----:B------:R-:W-:Y:S01]  /*12320*/  IMAD.MOV.U32 R4, RZ, RZ, R0 ;  /* 0x000000ffff047224 */ /* 0x000fe200078e0000 */
[----:B-1----:R-:W-:Y:S01]  /*12330*/  @P0 SHF.R.U32.HI R4, RZ, R6, R5 ;  /* 0x00000006ff040219 */ /* 0x002fe20000011605 */
[----:B------:R-:W0:Y:S04]  /*12340*/  S2R R8, SR_TID.X ;  /* 0x0000000000087919 */ /* 0x000e280000002100 */
        /* <DEDUP_REMOVED lines=16> */
[----:B0-----:R-:W-:Y:S02]  /*12450*/  LOP3.LUT R8, R8, 0x7f, RZ, 0xc0, !PT ;  /* 0x0000007f08087812 */ /* 0x001fe400078ec0ff */
[----:B------:R-:W-:Y:S02]  /*12460*/  ISETP.GE.AND P0, PT, R10, UR6, PT ;  /* 0x000000060a007c0c */ /* 0x000fe4000bf06270 */
[----:B------:R-:W-:-:S02]  /*12470*/  LEA.HI.X R3, R2, UR5, R0, 0x1, P1 ;  /* 0x0000000502037c11 */ /* 0x000fc400088f0c00 */
[----:B------:R-:W-:Y:S01]  /*12480*/  SHF.R.U32.HI R8, RZ, 0x3, R8 ;  /* 0x00000003ff087819 */ /* 0x000fe20000011608 */
[----:B------:R-:W-:Y:S08]  /*12490*/  BRA.DIV UR4, `(.L_x_2434) ;  /* 0x0000005204247947 */ /* 0x000ff0000b800000 */
[----:B------:R-:W2:Y:S04]  /*124a0*/  LDL.LU R6, [R1+0x2c] ;  /* 0x00002c0001067983 */ /* 0x000ea80000300800 */
[----:B------:R-:W3:Y:S01]  /*124b0*/  LDL.LU R5, [R1+0x28] ;  /* 0x0000280001057983 */ /* 0x000ee20000300800 */
[----:B--2---:R-:W-:-:S03]  /*124c0*/  IMAD R0, R6, R7, RZ ;  /* 0x0000000706007224 */ /* 0x004fc600078e02ff */
[----:B------:R-:W0:Y:S01]  /*124d0*/  SHFL.IDX PT, R7, R4, RZ, 0x181f ;  /* 0x00181fff04077589 */ /* 0x000e2200000e0000 */
[----:B---3--:R-:W-:-:S03]  /*124e0*/  IMAD.IADD R2, R8, 0x1, R5 ;  /* 0x0000000108027824 */ /* 0x008fc600078e0205 */
[----:B------:R-:W1:Y:S01]  /*124f0*/  SHFL.IDX PT, R6, R3, RZ, 0x181f ;  /* 0x00181fff03067589 */ /* 0x000e6200000e0000 */
[C---:B------:R-:W-:Y:S01]  /*12500*/  VIADD R5, R2.reuse, 0x10 ;  /* 0x0000001002057836 */ /* 0x040fe20000000000 */
[----:B------:R-:W-:-:S13]  /*12510*/  ISETP.GE.AND P1, PT, R2, R0, PT ;  /* 0x000000000200720c */ /* 0x000fda0003f26270 */
[----:B0-----:R-:W-:-:S05]  /*12520*/  @!P1 LEA R7, P2, R10, R7, 0x1 ;  /* 0x000000070a079211 */ /* 0x001fca00078408ff */
[----:B-1----:R-:W-:-:S05]  /*12530*/  @!P1 IMAD.X R6, RZ, RZ, R6, P2 ;  /* 0x000000ffff069224 */ /* 0x002fca00010e0606 */
[----:B------:R-:W-:-:S04]  /*12540*/  @!P1 LOP3.LUT R7, R7, R6, RZ, 0x3c, !PT ;  /* 0x0000000607079212 */ /* 0x000fc800078e3cff */
[----:B------:R-:W-:-:S04]  /*12550*/  @!P1 LOP3.LUT R6, R7, R6, RZ, 0x3c, !PT ;  /* 0x0000000607069212 */ /* 0x000fc800078e3cff */
[----:B------:R-:W-:-:S05]  /*12560*/  @!P1 LOP3.LUT R7, R7, R6, RZ, 0x3c, !PT ;  /* 0x0000000607079212 */ /* 0x000fca00078e3cff */
[----:B------:R-:W-:Y:S01]  /*12570*/  @!PT LDS RZ, [RZ] ;  /* 0x00000000fffff984 */ /* 0x000fe20000000800 */
[----:B-----5:R0:W-:Y:S01]  /*12580*/  @!P1 LDGSTS.E.BYPASS.LTC128B.128 [R9+0x20400], desc[UR40][R6.64], !P0 ;  /* 0x2040000006099fae */ /* 0x0201e2000c101d68 */
[----:B------:R-:W-:-:S03]  /*12590*/  ISETP.GE.AND P1, PT, R5, R0, PT ;  /* 0x000000000500720c */ /* 0x000fc60003f26270 */
[----:B------:R-:W1:Y:S04]  /*125a0*/  SHFL.IDX PT, R5, R4, 0x1, 0x181f ;  /* 0x00381f0004057f89 */ /* 0x000e6800000e0000 */
[----:B0-----:R-:W0:Y:S06]  /*125b0*/  SHFL.IDX PT, R6, R3, 0x1, 0x181f ;  /* 0x00381f0003067f89 */ /* 0x001e2c00000e0000 */
[----:B-1----:R-:W-:-:S05]  /*125c0*/  @!P1 LEA R5, P2, R10, R5, 0x1 ;  /* 0x000000050a059211 */ /* 0x002fca00078408ff */
[----:B0-----:R-:W-:-:S04]  /*125d0*/  @!P1 IMAD.X R6, RZ, RZ, R6, P2 ;  /* 0x000000ffff069224 */ /* 0x001fc800010e0606 */
[----:B------:R-:W-:Y:S02]  /*125e0*/  @!P1 IMAD.MOV.U32 R7, RZ, RZ, R6 ;  /* 0x000000ffff079224 */ /* 0x000fe400078e0006 */
[----:B------:R-:W-:Y:S02]  /*125f0*/  @!P1 IMAD.MOV.U32 R6, RZ, RZ, R5 ;  /* 0x000000ffff069224 */ /* 0x000fe400078e0005 */
[----:B------:R-:W-:-:S03]  /*12600*/  VIADD R5, R2, 0x20 ;  /* 0x0000002002057836 */ /* 0x000fc60000000000 */
[----:B------:R0:W-:Y:S02]  /*12610*/  @!P1 LDGSTS.E.BYPASS.LTC128B.128 [R9+0x20c00], desc[UR40][R6.64], !P0 ;  /* 0x20c0000006099fae */ /* 0x0001e4000c101d68 */
[----:B------:R-:W-:Y:S02]  /*12620*/  ISETP.GE.AND P1, PT, R5, R0, PT ;  /* 0x000000000500720c */ /* 0x000fe40003f26270 */
[----:B------:R-:W1:Y:S04]  /*12630*/  SHFL.IDX PT, R5, R4, 0x2, 0x181f ;  /* 0x00581f0004057f89 */ /* 0x000e6800000e0000 */
[----:B------:R-:W-:Y:S04]  /*12640*/  SHFL.IDX PT, R4, R4, 0x3, 0x181f ;  /* 0x00781f0004047f89 */ /* 0x000fe800000e0000 */
[----:B0-----:R-:W0:Y:S04]  /*12650*/  SHFL.IDX PT, R6, R3, 0x2, 0x181f ;  /* 0x00581f0003067f89 */ /* 0x001e2800000e0000 */
[----:B------:R-:W2:Y:S01]  /*12660*/  SHFL.IDX PT, R3, R3, 0x3, 0x181f ;  /* 0x00781f0003037f89 */ /* 0x000ea200000e0000 */
[----:B-1----:R-:W-:-:S05]  /*12670*/  @!P1 LEA R5, P2, R10, R5, 0x1 ;  /* 0x000000050a059211 */ /* 0x002fca00078408ff */
[----:B0-----:R-:W-:-:S04]  /*12680*/  @!P1 IMAD.X R6, RZ, RZ, R6, P2 ;  /* 0x000000ffff069224 */ /* 0x001fc800010e0606 */
[----:B------:R-:W-:Y:S02]  /*12690*/  @!P1 IMAD.MOV.U32 R7, RZ, RZ, R6 ;  /* 0x000000ffff079224 */ /* 0x000fe400078e0006 */
[----:B------:R-:W-:-:S05]  /*126a0*/  @!P1 IMAD.MOV.U32 R6, RZ, RZ, R5 ;  /* 0x000000ffff069224 */ /* 0x000fca00078e0005 */
[----:B--2---:R0:W-:Y:S02]  /*126b0*/  @!P1 LDGSTS.E.BYPASS.LTC128B.128 [R9+0x21400], desc[UR40][R6.64], !P0 ;  /* 0x2140000006099fae */ /* 0x0041e4000c101d68 */
.L_x_2562:
[----:B------:R1:W5:Y:S01]  /*126c0*/  LDL R8, [R1] ;  /* 0x0000000001087983 */ /* 0x0003620000100800 */
        /* <DEDUP_REMOVED lines=10> */
.L_x_2435:
[----:B-1----:R-:W2:Y:S01]  /*12770*/  LDL R2, [R1] ;  /* 0x0000000001027983 */ /* 0x002ea20000100800 */
        /* <DEDUP_REMOVED lines=16> */
[----:B------:R-:W2:Y:S03]  /*12880*/  SYNCS.PHASECHK.TRANS64.TRYWAIT P0, [R2+URZ+0x28c20], R0 ;  /* 0x028c2000020075a7 */ /* 0x000ea6000800017f */
[----:B-12---:R-:W-:Y:S05]  /*12890*/  @!P0 BRA `(.L_x_2437) ;  /* 0x0000005000688947 */ /* 0x006fea0003800000 */
.L_x_2563:
[----:B------:R-:W-:Y:S05]  /*128a0*/  BSYNC B0 ;  /* 0x0000000000007941 */ /* 0x000fea0003800000 */
.L_x_2436:
[----:B-1----:R-:W2:Y:S01]  /*128b0*/  LDL R2, [R1+0x10] ;  /* 0x0000100001027983 */ /* 0x002ea20000100800 */
[----:B------:R-:W-:Y:S01]  /*128c0*/  BSSY B0, `(.L_x_2438) ;  /* 0x000009a000007945 */ /* 0x000fe20003800000 */
[----:B--2---:R-:W-:-:S13]  /*128d0*/  LOP3.LUT P0, RZ, R2, 0x1, RZ, 0xc0, !PT ;  /* 0x0000000102ff7812 */ /* 0x004fda000780c0ff */
[----:B------:R-:W-:Y:S05]  /*128e0*/  @!P0 BRA `(.L_x_2439) ;  /* 0x00000008005c8947 */ /* 0x000fea0003800000 */
[----:B------:R-:W2:Y:S04]  /*128f0*/  LDL R5, [R1] ;  /* 0x0000000001057983 */ /* 0x000ea80000100800 */
[----:B------:R-:W2:Y:S04]  /*12900*/  LDL R4, [R1+0x4] ;  /* 0x0000040001047983 */ /* 0x000ea80000100800 */
[----:B------:R-:W3:Y:S01]  /*12910*/  LDL R2, [R1+0xc] ;  /* 0x00000c0001027983 */ /* 0x000ee20000100800 */
[----:B------:R-:W-:Y:S01]  /*12920*/  BSSY B1, `(.L_x_2440) ;  /* 0x0000008000017945 */ /* 0x000fe20003800000 */
[----:B------:R-:W1:Y:S02]  /*12930*/  S2R R3, SR_TID.X ;  /* 0x0000000000037919 */ /* 0x000e640000002100 */
[----:B-1----:R-:W-:-:S04]  /*12940*/  LOP3.LUT R3, R3, 0x7f, RZ, 0xc0, !PT ;  /* 0x0000007f03037812 */ /* 0x002fc800078ec0ff */
[----:B------:R-:W-:Y:S01]  /*12950*/  ISETP.NE.AND P1, PT, R3, RZ, PT ;  /* 0x000000ff0300720c */ /* 0x000fe20003f25270 */
[----:B--2---:R-:W-:Y:S01]  /*12960*/  IMAD R0, R4, 0x8, R5 ;  /* 0x0000000804007824 */ /* 0x004fe200078e0205 */
[----:B---3--:R-:W-:-:S04]  /*12970*/  SHF.L.U32 R2, R2, 0x1f, RZ ;  /* 0x0000001f02027819 */ /* 0x008fc800000006ff */
[----:B------:R-:W1:Y:S02]  /*12980*/  SYNCS.PHASECHK.TRANS64.TRYWAIT P0, [R0+URZ+0x28c60], R2 ;  /* 0x028c6002000075a7 */ /* 0x000e64000800017f */
[----:B-1----:R-:W-:Y:S05]  /*12990*/  @!P0 BRA `(.L_x_2441) ;  /* 0x0000005000408947 */ /* 0x002fea0003800000 */
.L_x_2564:
[----:B------:R-:W-:Y:S05]  /*129a0*/  BSYNC B1 ;  /* 0x0000000000017941 */ /* 0x000fea0003800000 */
.L_x_2440:
[----:B------:R-:W-:Y:S04]  /*129b0*/  BSSY B1, `(.L_x_2442) ;  /* 0x0000009000017945 */ /* 0x000fe80003800000 */
        /* <DEDUP_REMOVED lines=8> */
.L_x_2443:
[----:B------:R-:W-:Y:S05]  /*12a40*/  BSYNC B1 ;  /* 0x0000000000017941 */ /* 0x000fea0003800000 */
.L_x_2442:
[----:B------:R-:W2:Y:S04]  /*12a50*/  LDL R5, [R1+0x18] ;  /* 0x0000180001057983 */ /* 0x000ea80000100800 */
[----:B------:R-:W2:Y:S04]  /*12a60*/  LDL.LU R3, [R1+0x24] ;  /* 0x0000240001037983 */ /* 0x000ea80000300800 */
[----:B------:R-:W3:Y:S04]  /*12a70*/  LDL R4, [R1] ;  /* 0x0000000001047983 */ /* 0x000ee80000100800 */
[----:B-1----:R-:W3:Y:S01]  /*12a80*/  LDL R2, [R1+0x4] ;  /* 0x0000040001027983 */ /* 0x002ee20000100800 */
[----:B------:R-:W-:Y:S01]  /*12a90*/  UIADD3 UR4, UP0, UR38, 0x470, URZ ;  /* 0x0000047026047890 */ /* 0x000fe2000ff1e03f */
[----:B------:R-:W-:Y:S01]  /*12aa0*/  PLOP3.LUT P0, PT, PT, PT, PT, 0x80, 0x0 ;  /* 0x000000000000781c */ /* 0x000fe20003f0f070 */
[----:B------:R-:W-:Y:S01]  /*12ab0*/  VIADD R0, R0, 0x28c50 ;  /* 0x00028c5000007836 */ /* 0x000fe20000000000 */
[----:B------:R-:W-:Y:S01]  /*12ac0*/  UMOV UR6, 0x0 ;  /* 0x0000000000067882 */ /* 0x000fe20000000000 */
[----:B------:R-:W-:Y:S01]  /*12ad0*/  UIADD3.X UR5, URZ, UR39, URZ, UP0, !UPT ;  /* 0x000000273f057290 */ /* 0x000fe200087fe43f */
[----:B------:R-:W-:Y:S01]  /*12ae0*/  UMOV UR7, 0x14f00000 ;  /* 0x14f0000000077882 */ /* 0x000fe20000000000 */
[----:B------:R-:W-:Y:S01]  /*12af0*/  UMOV UR10, URZ ;  /* 0x0000003f000a7c82 */ /* 0x000fe20008000000 */
[----:B--2---:R-:W-:-:S02]  /*12b00*/  IMAD R3, R3, 0x40, R5 ;  /* 0x0000004003037824 */ /* 0x004fc400078e0205 */
[----:B---3--:R-:W-:-:S04]  /*12b10*/  IMAD R2, R2, 0x10000, R4 ;  /* 0x0001000002027824 */ /* 0x008fc800078e0204 */
[----:B------:R-:W-:-:S07]  /*12b20*/  VIADD R4, R2, 0x400 ;  /* 0x0000040002047836 */ /* 0x000fce0000000000 */
.L_x_2444:
        /* <DEDUP_REMOVED lines=10> */
[----:B------:R-:W-:Y:S01]  /*12bd0*/  PLOP3.LUT P0, PT, PT, PT, PT, 0x80, 0x0 ;  /* 0x000000000000781c */ /* 0x000fe20003f0f070 */
[----:B------:R-:W-:Y:S01]  /*12be0*/  VIADD R4, R2, 0x2400 ;  /* 0x0000240002047836 */ /* 0x000fe20000000000 */
[----:B------:R-:W-:Y:S01]  /*12bf0*/  UMOV UR6, 0x0 ;  /* 0x0000000000067882 */ /* 0x000fe20000000000 */
[----:B------:R-:W-:Y:S01]  /*12c00*/  UMOV UR7, 0x14f00000 ;  /* 0x14f0000000077882 */ /* 0x000fe20000000000 */
[----:B------:R-:W-:-:S09]  /*12c10*/  UMOV UR10, 0x40 ;  /* 0x00000040000a7882 */ /* 0x000fd20000000000 */
.L_x_2445:
        /* <DEDUP_REMOVED lines=15> */
.L_x_2446:
        /* <DEDUP_REMOVED lines=15> */
.L_x_2447:
        /* <DEDUP_REMOVED lines=15> */
.L_x_2448:
        /* <DEDUP_REMOVED lines=15> */
.L_x_2449:
        /* <DEDUP_REMOVED lines=15> */
.L_x_2450:
        /* <DEDUP_REMOVED lines=15> */
.L_x_2451:
        /* <DEDUP_REMOVED lines=10> */
.L_x_2439:
[----:B------:R-:W-:Y:S05]  /*13260*/  BSYNC B0 ;  /* 0x0000000000007941 */ /* 0x000fea0003800000 */
.L_x_2438:
[----:B------:R-:W2:Y:S04]  /*13270*/  LDL R4, [R1+0x20] ;  /* 0x0000200001047983 */ /* 0x000ea80000100800 */
[----:B------:R-:W3:Y:S01]  /*13280*/  LDL R5, [R1+0x1c] ;  /* 0x00001c0001057983 */ /* 0x000ee20000100800 */
[----:B------:R-:W-:Y:S01]  /*13290*/  BSSY B0, `(.L_x_2452) ;  /* 0x00002b3000007945 */ /* 0x000fe20003800000 */
[----:B--2---:R-:W-:-:S05]  /*132a0*/  VIADD R0, R4, 0xfffffffe ;  /* 0xfffffffe04007836 */ /* 0x004fca0000000000 */
[----:B---3--:R-:W-:-:S13]  /*132b0*/  ISETP.GE.AND P0, PT, R0, R5, PT ;  /* 0x000000050000720c */ /* 0x008fda0003f06270 */
[----:B------:R-:W-:Y:S05]  /*132c0*/  @!P0 BRA `(.L_x_2453) ;  /* 0x0000002800bc8947 */ /* 0x000fea0003800000 */
[----:B------:R-:W-:Y:S01]  /*132d0*/  IMAD.MOV R2, RZ, RZ, -R4 ;  /* 0x000000ffff027224 */ /* 0x000fe200078e0a04 */
[----:B0-----:R-:W-:Y:S01]  /*132e0*/  LOP3.LUT R6, RZ, R5, RZ, 0x33, !PT ;  /* 0x00000005ff067212 */ /* 0x001fe200078e33ff */
[----:B------:R-:W-:Y:S03]  /*132f0*/  BSSY B2, `(.L_x_2454) ;  /* 0x00000e7000027945 */ /* 0x000fe60003800000 */
[----:B------:R-:W-:-:S05]  /*13300*/  VIADDMNMX R6, R2, 0x1, R6, !PT ;  /* 0x0000000102067846 */ /* 0x000fca0007800106 */
[----:B------:R-:W-:-:S05]  /*13310*/  IMAD.IADD R2, R4, 0x1, R6 ;  /* 0x0000000104027824 */ /* 0x000fca00078e0206 */
[----:B------:R-:W-:-:S04]  /*13320*/  LOP3.LUT R2, R2, 0x1, RZ, 0xc0, !PT ;  /* 0x0000000102027812 */ /* 0x000fc800078ec0ff */
[----:B------:R-:W-:-:S13]  /*13330*/  ISETP.NE.U32.AND P0, PT, R2, 0x1, PT ;  /* 0x000000010200780c */ /* 0x000fda0003f05070 */
        /* <DEDUP_REMOVED lines=36> */
[----:B------:R1:W5:Y:S04]  /*13580*/  LDG.E R17, desc[UR40][R4.64] ;  /* 0x0000002804117981 */ /* 0x000368000c1e1900 */
.L_x_2458:
[----:B------:R-:W2:Y:S01]  /*13590*/  LDL R2, [R1] ;  /* 0x0000000001027983 */ /* 0x000ea20000100800 */
[----:B------:R-:W-:Y:S01]  /*135a0*/  BSSY B3, `(.L_x_2459) ;  /* 0x0000008000037945 */ /* 0x000fe20003800000 */
[----:B-1----:R-:W1:Y:S02]  /*135b0*/  S2R R4, SR_TID.X ;  /* 0x0000000000047919 */ /* 0x002e640000002100 */
[----:B-1----:R-:W-:-:S04]  /*135c0*/  LOP3.LUT R4, R4, 0x7f, RZ, 0xc0, !PT ;  /* 0x0000007f04047812 */ /* 0x002fc800078ec0ff */
[----:B------:R-:W-:Y:S01]  /*135d0*/  ISETP.NE.AND P1, PT, R4, RZ, PT ;  /* 0x000000ff0400720c */ /* 0x000fe20003f25270 */
[----:B--2---:R-:W-:Y:S01]  /*135e0*/  IMAD R3, R8, 0x8, R2 ;  /* 0x0000000808037824 */ /* 0x004fe200078e0202 */
[----:B------:R-:W-:-:S04]  /*135f0*/  SHF.L.U32 R2, R7, 0x1f, RZ ;  /* 0x0000001f07027819 */ /* 0x000fc800000006ff */
[----:B------:R-:W1:Y:S02]  /*13600*/  SYNCS.PHASECHK.TRANS64.TRYWAIT P0, [R3+URZ+0x28c40], R2 ;  /* 0x028c4002030075a7 */ /* 0x000e64000800017f */
[----:B-1----:R-:W-:Y:S05]  /*13610*/  @!P0 BRA `(.L_x_2460) ;  /* 0x0000004400348947 */ /* 0x002fea0003800000 */
.L_x_2565:
[----:B------:R-:W-:Y:S05]  /*13620*/  BSYNC B3 ;  /* 0x0000000000037941 */ /* 0x000fea0003800000 */
.L_x_2459:
        /* <DEDUP_REMOVED lines=9> */
.L_x_2462:
[----:B------:R-:W-:Y:S05]  /*136c0*/  BSYNC B3 ;  /* 0x0000000000037941 */ /* 0x000fea0003800000 */
.L_x_2461:
[----:B0-----:R-:W2:Y:S04]  /*136d0*/  LDL R8, [R1] ;  /* 0x0000000001087983 */ /* 0x001ea80000100800 */
        /* <DEDUP_REMOVED lines=13> */
.L_x_2463:
        /* <DEDUP_REMOVED lines=13> */
.L_x_2566:
[----:B------:R-:W-:Y:S05]  /*13880*/  BSYNC B3 ;  /* 0x0000000000037941 */ /* 0x000fea0003800000 */
.L_x_2464:
        /* <DEDUP_REMOVED lines=11> */
.L_x_2467:
[----:B------:R-:W-:Y:S05]  /*13940*/  BSYNC B3 ;  /* 0x0000000000037941 */ /* 0x000fea0003800000 */
.L_x_2466:
[----:B------:R-:W2:Y:S04]  /*13950*/  LDL R4, [R1] ;  /* 0x0000000001047983 */ /* 0x000ea80000100800 */
        /* <DEDUP_REMOVED lines=10> */
.L_x_2468:
        /* <DEDUP_REMOVED lines=15> */
.L_x_2469:
        /* <DEDUP_REMOVED lines=15> */
.L_x_2470:
        /* <DEDUP_REMOVED lines=15> */
.L_x_2471:
        /* <DEDUP_REMOVED lines=15> */
.L_x_2472:
        /* <DEDUP_REMOVED lines=15> */
.L_x_2473:
        /* <DEDUP_REMOVED lines=15> */
.L_x_2474:
        /* <DEDUP_REMOVED lines=15> */
.L_x_2475:
        /* <DEDUP_REMOVED lines=10> */
.L_x_2457:
[----:B------:R-:W-:Y:S05]  /*14130*/  BSYNC B1 ;  /* 0x0000000000017941 */ /* 0x000fea0003800000 */
.L_x_2456:
[----:B------:R-:W2:Y:S02]  /*14140*/  LDL R4, [R1+0x20] ;  /* 0x0000200001047983 */ /* 0x000ea40000100800 */
[----:B--2---:R-:W-:-:S07]  /*14150*/  VIADD R0, R4, 0xfffffffd ;  /* 0xfffffffd04007836 */ /* 0x004fce0000000000 */
.L_x_2455:
[----:B------:R-:W-:Y:S05]  /*14160*/  BSYNC B2 ;  /* 0x0000000000027941 */ /* 0x000fea0003800000 */
.L_x_2454:
[----:B------:R-:W2:Y:S01]  /*14170*/  LDL.LU R2, [R1+0x20] ;  /* 0x0000200001027983 */ /* 0x000ea20000300800 */
[----:B------:R-:W-:Y:S01]  /*14180*/  VIADD R6, R6, 0xfffffffe ;  /* 0xfffffffe06067836 */ /* 0x000fe20000000000 */
[----:B--2---:R-:W-:-:S04]  /*14190*/  LOP3.LUT R2, RZ, R2, RZ, 0x33, !PT ;  /* 0x00000002ff027212 */ /* 0x004fc800078e33ff */
[----:B------:R-:W-:-:S13]  /*141a0*/  ISETP.NE.AND P0, PT, R6, R2, PT ;  /* 0x000000020600720c */ /* 0x000fda0003f05270 */
[----:B------:R-:W-:Y:S05]  /*141b0*/  @!P0 BRA `(.L_x_2453) ;  /* 0x0000001c00008947 */ /* 0x000fea0003800000 */
.L_x_2516:
        /* <DEDUP_REMOVED lines=36> */
.L_x_2478:
[----:B------:R-:W0:Y:S01]  /*14400*/  LDL R2, [R1] ;  /* 0x0000000001027983 */ /* 0x000e220000100800 */
[----:B------:R-:W-:Y:S01]  /*14410*/  BSSY B2, `(.L_x_2479) ;  /* 0x0000008000027945 */ /* 0x000fe20003800000 */
[----:B------:R-:W1:Y:S02]  /*14420*/  S2R R3, SR_TID.X ;  /* 0x0000000000037919 */ /* 0x000e640000002100 */
[----:B-1----:R-:W-:-:S04]  /*14430*/  LOP3.LUT R3, R3, 0x7f, RZ, 0xc0, !PT ;  /* 0x0000007f03037812 */ /* 0x002fc800078ec0ff */
[----:B------:R-:W-:Y:S01]  /*14440*/  ISETP.NE.AND P1, PT, R3, RZ, PT ;  /* 0x000000ff0300720c */ /* 0x000fe20003f25270 */
[----:B0-----:R-:W-:Y:S01]  /*14450*/  IMAD R4, R7, 0x8, R2 ;  /* 0x0000000807047824 */ /* 0x001fe200078e0202 */
[----:B------:R-:W-:-:S04]  /*14460*/  SHF.L.U32 R2, R6, 0x1f, RZ ;  /* 0x0000001f06027819 */ /* 0x000fc800000006ff */
[----:B------:R-:W0:Y:S02]  /*14470*/  SYNCS.PHASECHK.TRANS64.TRYWAIT P0, [R4+URZ+0x28c40], R2 ;  /* 0x028c4002040075a7 */ /* 0x000e24000800017f */
[----:B0-----:R-:W-:Y:S05]  /*14480*/  @!P0 BRA `(.L_x_2480) ;  /* 0x0000003400c08947 */ /* 0x001fea0003800000 */
.L_x_2567:
[----:B------:R-:W-:Y:S05]  /*14490*/  BSYNC B2 ;  /* 0x0000000000027941 */ /* 0x000fea0003800000 */
.L_x_2479:
        /* <DEDUP_REMOVED lines=9> */
.L_x_2482:
[----:B------:R-:W-:Y:S05]  /*14530*/  BSYNC B2 ;  /* 0x0000000000027941 */ /* 0x000fea0003800000 */
.L_x_2481:
[----:B------:R-:W2:Y:S04]  /*14540*/  LDL R3, [R1] ;  /* 0x0000000001037983 */ /* 0x000ea80000100800 */
        /* <DEDUP_REMOVED lines=12> */
.L_x_2483:
        /* <DEDUP_REMOVED lines=13> */
.L_x_2568:
[----:B------:R-:W-:Y:S05]  /*146e0*/  BSYNC B2 ;  /* 0x0000000000027941 */ /* 0x000fea0003800000 */
.L_x_2484:
        /* <DEDUP_REMOVED lines=11> */
.L_x_2487:
[----:B------:R-:W-:Y:S05]  /*147a0*/  BSYNC B2 ;  /* 0x0000000000027941 */ /* 0x000fea0003800000 */
.L_x_2486:
[----:B------:R-:W2:Y:S01]  /*147b0*/  LDL R5, [R1] ;  /* 0x0000000001057983 */ /* 0x000ea20000100800 */
        /* <DEDUP_REMOVED lines=9> */
.L_x_2488:
        /* <DEDUP_REMOVED lines=15> */
.L_x_2489:
        /* <DEDUP_REMOVED lines=15> */
.L_x_2490:
        /* <DEDUP_REMOVED lines=15> */
.L_x_2491:
        /* <DEDUP_REMOVED lines=15> */
.L_x_2492:
        /* <DEDUP_REMOVED lines=15> */
.L_x_2493:
        /* <DEDUP_REMOVED lines=15> */
.L_x_2494:
        /* <DEDUP_REMOVED lines=15> */
.L_x_2495:
        /* <DEDUP_REMOVED lines=10> */
.L_x_2477:
[----:B------:R-:W-:Y:S05]  /*14f80*/  BSYNC B1 ;  /* 0x0000000000017941 */ /* 0x000fea0003800000 */
.L_x_2476:
[----:B------:R-:W2:Y:S01]  /*14f90*/  LDL R2, [R1+0x10] ;  /* 0x0000100001027983 */ /* 0x000ea20000100800 */
[----:B------:R-:W-:Y:S01]  /*14fa0*/  VIADD R7, R7, 0x1 ;  /* 0x0000000107077836 */ /* 0x000fe20000000000 */
[----:B------:R-:W-:Y:S04]  /*14fb0*/  BSSY B1, `(.L_x_2496) ;  /* 0x00000dc000017945 */ /* 0x000fe80003800000 */
[----:B------:R-:W-:-:S04]  /*14fc0*/  ISETP.NE.AND P0, PT, R7, 0x2, PT ;  /* 0x000000020700780c */ /* 0x000fc80003f05270 */
[----:B------:R-:W-:Y:S02]  /*14fd0*/  SEL R9, R7, RZ, P0 ;  /* 0x000000ff07097207 */ /* 0x000fe40000000000 */
[----:B--2---:R-:W-:Y:S02]  /*14fe0*/  LOP3.LUT P2, RZ, R2, 0x1, RZ, 0xc0, !PT ;  /* 0x0000000102ff7812 */ /* 0x004fe4000784c0ff */
[----:B------:R-:W-:-:S04]  /*14ff0*/  SEL R2, RZ, 0x1, P0 ;  /* 0x00000001ff027807 */ /* 0x000fc80000000000 */
[----:B-----5:R-:W-:Y:S01]  /*15000*/  LOP3.LUT R8, R6, R2, RZ, 0x3c, !PT ;  /* 0x0000000206087212 */ /* 0x020fe200078e3cff */
[----:B------:R-:W-:-:S04]  /*15010*/  VIADD R6, R0, 0xffffffff ;  /* 0xffffffff00067836 */ /* 0x000fc80000000000 */
[----:B------:R0:W-:Y:S04]  /*15020*/  STL [R1+0xc], R8 ;  /* 0x00000c0801007387 */ /* 0x0001e80000100800 */
[----:B------:R0:W-:Y:S01]  /*15030*/  STL [R1+0x4], R9 ;  /* 0x0000040901007387 */ /* 0x0001e20000100800 */
[----:B------:R-:W-:Y:S05]  /*15040*/  @!P2 BRA `(.L_x_2497) ;  /* 0x0000000c0048a947 */ /* 0x000fea0003800000 */
[----:B------:R-:W-:Y:S01]  /*15050*/  ULDC.64 UR4, c[0x0][0x418] ;  /* 0x0001060000047ab9 */ /* 0x000fe20000000a00 */
[----:B------:R-:W-:Y:S01]  /*15060*/  IMAD.MOV.U32 R7, RZ, RZ, R6 ;  /* 0x000000ffff077224 */ /* 0x000fe200078e0006 */
        /* <DEDUP_REMOVED lines=22> */
.L_x_2498:
[----:B------:R-:W1:Y:S01]  /*151d0*/  LDL R2, [R1] ;  /* 0x0000000001027983 */ /* 0x000e620000100800 */
[----:B------:R-:W-:Y:S01]  /*151e0*/  BSSY B2, `(.L_x_2499) ;  /* 0x0000008000027945 */ /* 0x000fe20003800000 */
[----:B------:R-:W2:Y:S02]  /*151f0*/  S2R R3, SR_TID.X ;  /* 0x0000000000037919 */ /* 0x000ea40000002100 */
[----:B--2---:R-:W-:-:S04]  /*15200*/  LOP3.LUT R3, R3, 0x7f, RZ, 0xc0, !PT ;  /* 0x0000007f03037812 */ /* 0x004fc800078ec0ff */
[----:B------:R-:W-:Y:S01]  /*15210*/  ISETP.NE.AND P1, PT, R3, RZ, PT ;  /* 0x000000ff0300720c */ /* 0x000fe20003f25270 */
[----:B-1----:R-:W-:Y:S01]  /*15220*/  IMAD R4, R9, 0x8, R2 ;  /* 0x0000000809047824 */ /* 0x002fe200078e0202 */
[----:B------:R-:W-:-:S04]  /*15230*/  SHF.L.U32 R2, R8, 0x1f, RZ ;  /* 0x0000001f08027819 */ /* 0x000fc800000006ff */
[----:B------:R-:W1:Y:S02]  /*15240*/  SYNCS.PHASECHK.TRANS64.TRYWAIT P0, [R4+URZ+0x28c40], R2 ;  /* 0x028c4002040075a7 */ /* 0x000e64000800017f */
[----:B-1----:R-:W-:Y:S05]  /*15250*/  @!P0 BRA `(.L_x_2500) ;  /* 0x0000002800748947 */ /* 0x002fea0003800000 */
.L_x_2569:
[----:B------:R-:W-:Y:S05]  /*15260*/  BSYNC B2 ;  /* 0x0000000000027941 */ /* 0x000fea0003800000 */
.L_x_2499:
        /* <DEDUP_REMOVED lines=9> */
.L_x_2502:
[----:B------:R-:W-:Y:S05]  /*15300*/  BSYNC B2 ;  /* 0x0000000000027941 */ /* 0x000fea0003800000 */
.L_x_2501:
        /* <DEDUP_REMOVED lines=14> */
.L_x_2503:
        /* <DEDUP_REMOVED lines=13> */
.L_x_2570:
[----:B------:R-:W-:Y:S05]  /*154c0*/  BSYNC B2 ;  /* 0x0000000000027941 */ /* 0x000fea0003800000 */
.L_x_2504:
        /* <DEDUP_REMOVED lines=11> */
.L_x_2507:
[----:B------:R-:W-:Y:S05]  /*15580*/  BSYNC B2 ;  /* 0x0000000000027941 */ /* 0x000fea0003800000 */
.L_x_2506:
[----:B------:R-:W2:Y:S04]  /*15590*/  LDL R9, [R1] ;  /* 0x0000000001097983 */ /* 0x000ea80000100800 */
        /* <DEDUP_REMOVED lines=10> */
.L_x_2508:
        /* <DEDUP_REMOVED lines=15> */
.L_x_2509:
        /* <DEDUP_REMOVED lines=15> */
.L_x_2510:
        /* <DEDUP_REMOVED lines=15> */
.L_x_2511:
        /* <DEDUP_REMOVED lines=15> */
.L_x_2512:
        /* <DEDUP_REMOVED lines=15> */
.L_x_2513:
        /* <DEDUP_REMOVED lines=15> */
.L_x_2514:
        /* <DEDUP_REMOVED lines=15> */
.L_x_2515:
        /* <DEDUP_REMOVED lines=10> */
.L_x_2497:
[----:B------:R-:W-:Y:S05]  /*15d70*/  BSYNC B1 ;  /* 0x0000000000017941 */ /* 0x000fea0003800000 */
.L_x_2496:
[----:B------:R-:W2:Y:S01]  /*15d80*/  LDL R2, [R1+0x1c] ;  /* 0x00001c0001027983 */ /* 0x000ea20000100800 */
[----:B------:R-:W-:Y:S01]  /*15d90*/  VIADD R0, R0, 0xfffffffe ;  /* 0xfffffffe00007836 */ /* 0x000fe20000000000 */
[----:B--2---:R-:W-:-:S13]  /*15da0*/  ISETP.GT.AND P0, PT, R6, R2, PT ;  /* 0x000000020600720c */ /* 0x004fda0003f04270 */
[----:B------:R-:W-:Y:S05]  /*15db0*/  @P0 BRA `(.L_x_2516) ;  /* 0xffffffe400000947 */ /* 0x000fea000383ffff */
.L_x_2453:
[----:B------:R-:W-:Y:S05]  /*15dc0*/  BSYNC B0 ;  /* 0x0000000000007941 */ /* 0x000fea0003800000 */
.L_x_2452:
        /* <DEDUP_REMOVED lines=19> */
[----:B0-----:R-:W0:Y:S02]  /*15f00*/  S2R R6, SR_LTMASK ;  /* 0x0000000000067919 */ /* 0x001e240000003900 */
[----:B0-----:R-:W-:-:S04]  /*15f10*/  LOP3.LUT R6, R6, UR4, RZ, 0xc0, !PT ;  /* 0x0000000406067c12 */ /* 0x001fc8000f8ec0ff */
[----:B------:R-:W0:Y:S01]  /*15f20*/  POPC R7, R6 ;  /* 0x0000000600077309 */ /* 0x000e220000000000 */
[----:B--2---:R-:W0:Y:S02]  /*15f30*/  SHFL.IDX PT, R4, R3, R4, 0x1f ;  /* 0x00001f0403047589 */ /* 0x004e2400000e0000 */
[----:B0-----:R-:W-:-:S07]  /*15f40*/  IADD3 R16, R4, UR37, R7 ;  /* 0x0000002504107c10 */ /* 0x001fce000fffe007 */
.L_x_2518:
[----:B------:R-:W-:Y:S05]  /*15f50*/  BSYNC B0 ;  /* 0x0000000000007941 */ /* 0x000fea0003800000 */
.L_x_2517:
[----:B------:R-:W-:-:S05]  /*15f60*/  SEL R0, R0, RZ, P0 ;  /* 0x000000ff00007207 */ /* 0x000fca0000000000 */
[----:B------:R2:W-:Y:S02]  /*15f70*/  STL [R1+0x4], R0 ;  /* 0x0000040001007387 */ /* 0x0005e40000100800 */
.L_x_2420:
[----:B------:R-:W-:Y:S05]  /*15f80*/  BSYNC B7 ;  /* 0x0000000000077941 */ /* 0x000fea0003800000 */
.L_x_2418:
        /* <DEDUP_REMOVED lines=10> */
[----:B------:R3:W-:Y:S01]  /*16030*/  STL [R1], R0 ;  /* 0x0000000001007387 */ /* 0x0007e20000100800 */
[----:B------:R-:W-:Y:S06]  /*16040*/  BAR.ARV 0x4, 0x180 ;  /* 0x0106000000007b1d */ /* 0x000fec0000002000 */
[----:B------:R-:W-:Y:S05]  /*16050*/  BRA `(.L_x_2520) ;  /* 0x0000000800d47947 */ /* 0x000fea0003800000 */
.L_x_2519:
        /* <DEDUP_REMOVED lines=36> */
.L_x_2580:
[----:B------:R-:W-:Y:S02]  /*162a0*/  ULDC UR4, c[0x0][0xc38] ;  /* 0x00030e0000047ab9 */ /* 0x000fe40000000800 */
[----:B------:R-:W-:-:S04]  /*162b0*/  IMAD.U32 R4, RZ, RZ, UR4 ;  /* 0x00000004ff047e24 */ /* 0x000fc8000f8e00ff */
[----:B--2---:R-:W-:-:S04]  /*162c0*/  IMAD R5, R14, R4, RZ ;  /* 0x000000040e057224 */ /* 0x004fc800078e02ff */
[----:B------:R-:W-:-:S05]  /*162d0*/  IMAD.IADD R16, R16, 0x1, R5 ;  /* 0x0000000110107824 */ /* 0x000fca00078e0205 */
[----:B------:R-:W-:-:S13]  /*162e0*/  ISETP.GT.AND P6, PT, R16, R0, PT ;  /* 0x000000001000720c */ /* 0x000fda0003fc4270 */
[----:B------:R-:W-:Y:S05]  /*162f0*/  @P6 BRA `(.L_x_2522) ;  /* 0x00000000009c6947 */ /* 0x000fea0003800000 */
.L_x_2527:
[----:B------:R-:W2:Y:S01]  /*16300*/  LDC R4, c[0x0][0xc3c] ;  /* 0x00030f00ff047b82 */ /* 0x000ea20000000800 */
[----:B------:R-:W-:-:S05]  /*16310*/  VIADD R19, R19, 0x1f ;  /* 0x0000001f13137836 */ /* 0x000fca0000000000 */
[----:B--2---:R-:W-:-:S13]  /*16320*/  ISETP.GE.AND P6, PT, R19, R4, PT ;  /* 0x000000041300720c */ /* 0x004fda0003fc6270 */
[----:B0-----:R-:W-:Y:S05]  /*16330*/  @P6 BRA `(.L_x_2523) ;  /* 0x0000000400d06947 */ /* 0x001fea0003800000 */
        /* <DEDUP_REMOVED lines=10> */
.L_x_2525:
[----:B------:R-:W-:Y:S05]  /*163e0*/  BSYNC B0 ;  /* 0x0000000000007941 */ /* 0x000fea0003800000 */
.L_x_2524:
[----:B------:R-:W-:-:S03]  /*163f0*/  UMOV UR4, 0xffffffff ;  /* 0xffffffff00047882 */ /* 0x000fc60000000000 */
[----:B------:R-:W-:Y:S05]  /*16400*/  BRA.DIV UR4, `(.L_x_2526) ;  /* 0x0000001e04547947 */ /* 0x000fea000b800000 */
[----:B-----5:R-:W3:Y:S02]  /*16410*/  SHFL.UP PT, R14, R2, 0x1, RZ ;  /* 0x04200000020e7989 */ /* 0x020ee400000e00ff */
[----:B---3--:R-:W-:-:S05]  /*16420*/  SEL R13, R14, RZ, P1 ;  /* 0x000000ff0e0d7207 */ /* 0x008fca0000800000 */
[----:B------:R-:W-:-:S05]  /*16430*/  IMAD.IADD R13, R2, 0x1, R13 ;  /* 0x00000001020d7824 */ /* 0x000fca00078e020d */
[----:B------:R-:W3:Y:S02]  /*16440*/  SHFL.UP PT, R14, R13, 0x2, RZ ;  /* 0x044000000d0e7989 */ /* 0x000ee400000e00ff */
[----:B---3--:R-:W-:-:S05]  /*16450*/  SEL R4, R14, RZ, P2 ;  /* 0x000000ff0e047207 */ /* 0x008fca0001000000 */
[----:B------:R-:W-:-:S05]  /*16460*/  IMAD.IADD R4, R13, 0x1, R4 ;  /* 0x000000010d047824 */ /* 0x000fca00078e0204 */
[----:B------:R-:W3:Y:S02]  /*16470*/  SHFL.UP PT, R14, R4, 0x4, RZ ;  /* 0x04800000040e7989 */ /* 0x000ee400000e00ff */
[----:B---3--:R-:W-:-:S05]  /*16480*/  SEL R5, R14, RZ, P3 ;  /* 0x000000ff0e057207 */ /* 0x008fca0001800000 */
[----:B------:R-:W-:-:S05]  /*16490*/  IMAD.IADD R5, R4, 0x1, R5 ;  /* 0x0000000104057824 */ /* 0x000fca00078e0205 */
[----:B------:R-:W0:Y:S02]  /*164a0*/  SHFL.UP PT, R14, R5, 0x8, RZ ;  /* 0x05000000050e7989 */ /* 0x000e2400000e00ff */
[----:B0-----:R-:W-:-:S05]  /*164b0*/  SEL R6, R14, RZ, P4 ;  /* 0x000000ff0e067207 */ /* 0x001fca0002000000 */
[----:B------:R-:W-:-:S05]  /*164c0*/  IMAD.IADD R6, R5, 0x1, R6 ;  /* 0x0000000105067824 */ /* 0x000fca00078e0206 */
[----:B------:R-:W1:Y:S02]  /*164d0*/  SHFL.UP PT, R14, R6, 0x10, RZ ;  /* 0x06000000060e7989 */ /* 0x000e6400000e00ff */
[----:B-12---:R-:W-:-:S05]  /*164e0*/  SEL R3, R14, RZ, P5 ;  /* 0x000000ff0e037207 */ /* 0x006fca0002800000 */
[----:B------:R-:W-:-:S05]  /*164f0*/  IMAD.IADD R3, R6, 0x1, R3 ;  /* 0x0000000106037824 */ /* 0x000fca00078e0203 */
[----:B------:R0:W1:Y:S02]  /*16500*/  SHFL.IDX PT, R14, R3, 0x1f, 0x1f ;  /* 0x03e01f00030e7f89 */ /* 0x00006400000e0000 */
.L_x_2588:
[----:B------:R-:W-:Y:S02]  /*16510*/  ULDC UR4, c[0x0][0xc38] ;  /* 0x00030e0000047ab9 */ /* 0x000fe40000000800 */
[----:B------:R-:W-:-:S04]  /*16520*/  IMAD.U32 R4, RZ, RZ, UR4 ;  /* 0x00000004ff047e24 */ /* 0x000fc8000f8e00ff */
[----:B-1----:R-:W-:-:S04]  /*16530*/  IMAD R5, R14, R4, RZ ;  /* 0x000000040e057224 */ /* 0x002fc800078e02ff */
[----:B------:R-:W-:-:S05]  /*16540*/  IMAD.IADD R16, R5, 0x1, R16 ;  /* 0x0000000105107824 */ /* 0x000fca00078e0210 */
[----:B------:R-:W-:-:S13]  /*16550*/  ISETP.GT.AND P6, PT, R16, R0, PT ;  /* 0x000000001000720c */ /* 0x000fda0003fc4270 */
[----:B------:R-:W-:Y:S05]  /*16560*/  @!P6 BRA `(.L_x_2527) ;  /* 0xfffffffc0064e947 */ /* 0x000fea000383ffff */
.L_x_2522:
[----:B------:R-:W-:Y:S01]  /*16570*/  IMAD.IADD R16, R16, 0x1, -R5 ;  /* 0x0000000110107824 */ /* 0x000fe200078e0a05 */
[----:B------:R-:W-:-:S03]  /*16580*/  UMOV UR4, 0xffffffff ;  /* 0xffffffff00047882 */ /* 0x000fc60000000000 */
[----:B------:R-:W-:-:S05]  /*16590*/  IMAD R5, R3, R4, R16 ;  /* 0x0000000403057224 */ /* 0x000fca00078e0210 */
[----:B------:R-:W-:Y:S01]  /*165a0*/  ISETP.GT.AND P6, PT, R5, R0, PT ;  /* 0x000000000500720c */ /* 0x000fe20003fc4270 */
[----:B------:R-:W-:-:S12]  /*165b0*/  BRA.DIV UR4, `(.L_x_2528) ;  /* 0x0000001e04a47947 */ /* 0x000fd8000b800000 */
[----:B------:R-:W-:-:S04]  /*165c0*/  VOTE.ANY R5, PT, !P6 ;  /* 0x0000000000057806 */ /* 0x000fc800070e0100 */
[----:B0-----:R-:W0:Y:S02]  /*165d0*/  POPC R6, R5 ;  /* 0x0000000500067309 */ /* 0x001e240000000000 */
[----:B0-----:R0:W2:Y:S02]  /*165e0*/  SHFL.IDX PT, R17, R2, R6, 0x1f ;  /* 0x00001f0602117589 */ /* 0x0010a400000e0000 */
.L_x_2592:
[----:B------:R-:W-:Y:S01]  /*165f0*/  ISETP.NE.AND P0, PT, R5, RZ, PT ;  /* 0x000000ff0500720c */ /* 0x000fe20003f05270 */
[----:B------:R-:W-:-:S12]  /*16600*/  IMAD.MOV.U32 R5, RZ, RZ, RZ ;  /* 0x000000ffff057224 */ /* 0x000fd800078e00ff */
[----:B------:R-:W-:Y:S05]  /*16610*/  @!P0 BRA `(.L_x_2529) ;  /* 0x0000000000108947 */ /* 0x000fea0003800000 */
[----:B------:R-:W-:Y:S01]  /*16620*/  UMOV UR4, 0xffffffff ;  /* 0xffffffff00047882 */ /* 0x000fe20000000000 */
[----:B------:R-:W-:Y:S02]  /*16630*/  VIADD R12, R6, 0xffffffff ;  /* 0xffffffff060c7836 */ /* 0x000fe40000000000 */
[----:B------:R-:W-:Y:S05]  /*16640*/  BRA.DIV UR4, `(.L_x_2530) ;  /* 0x0000001e04c87947 */ /* 0x000fea000b800000 */
[----:B------:R3:W4:Y:S02]  /*16650*/  SHFL.IDX PT, R5, R3, R12, 0x1f ;  /* 0x00001f0c03057589 */ /* 0x00072400000e0000 */
.L_x_2529:
[----:B01-3--:R-:W0:Y:S01]  /*16660*/  LDC.64 R2, c[0x0][0xc90] ;  /* 0x00032400ff027b82 */ /* 0x00be220000000a00 */
[----:B------:R-:W-:-:S04]  /*16670*/  IMAD.IADD R19, R6, 0x1, R19 ;  /* 0x0000000106137824 */ /* 0x000fc800078e0213 */
[----:B0-----:R-:W-:-:S05]  /*16680*/  IMAD.WIDE R2, R19, 0x4, R2 ;  /* 0x0000000413027825 */ /* 0x001fca00078e0202 */
[----:B------:R-:W2:Y:S01]  /*16690*/  LDG.E R7, desc[UR40][R2.64] ;  /* 0x0000002802077981 */ /* 0x000ea2000c1e1900 */
[----:B----4-:R-:W-:-:S04]  /*166a0*/  IMAD R16, R5, R4, R16 ;  /* 0x0000000405107224 */ /* 0x010fc800078e0210 */
[----:B------:R-:W-:Y:S02]  /*166b0*/  IMAD.IADD R0, R0, 0x1, -R16 ;  /* 0x0000000100007824 */ /* 0x000fe400078e0a10 */
[----:B--2---:R-:W-:-:S05]  /*166c0*/  IMAD R6, R17, R7, RZ ;  /* 0x0000000711067224 */ /* 0x004fca00078e02ff */
[----:B-----5:R-:W-:-:S04]  /*166d0*/  IABS R8, R6 ;  /* 0x0000000600087213 */ /* 0x020fc80000000000 */
[----:B------:R-:W0:Y:S08]  /*166e0*/  I2F.RP R2, R8 ;  /* 0x0000000800027306 */ /* 0x000e300000209400 */
        /* <DEDUP_REMOVED lines=9> */
[----:B------:R-:W-:-:S04]  /*16780*/  IMAD.HI.U32 R2, R2, R3, RZ ;  /* 0x0000000302027227 */ /* 0x000fc800078e00ff */
[----:B------:R-:W-:-:S04]  /*16790*/  IMAD.MOV R5, RZ, RZ, -R5 ;  /* 0x000000ffff057224 */ /* 0x000fc800078e0a05 */
        /* <DEDUP_REMOVED lines=11> */
[----:B------:R-:W-:Y:S02]  /*16850*/  IMAD R5, R7, R2, RZ ;  /* 0x0000000207057224 */ /* 0x000fe400078e02ff */
[----:B------:R-:W-:Y:S02]  /*16860*/  IMAD.MOV R2, RZ, RZ, -R2 ;  /* 0x000000ffff027224 */ /* 0x000fe400078e0a02 */
[----:B------:R-:W-:Y:S02]  /*16870*/  IMAD.MOV R3, RZ, RZ, -R5 ;  /* 0x000000ffff037224 */ /* 0x000fe400078e0a05 */
[----:B------:R-:W-:-:S03]  /*16880*/  IMAD R0, R6, R2, R0 ;  /* 0x0000000206007224 */ /* 0x000fc600078e0200 */
[----:B------:R-:W-:Y:S01]  /*16890*/  VIADDMNMX R4, R3, R4, R7, PT ;  /* 0x0000000403047246 */ /* 0x000fe20003800107 */
[----:B------:R-:W-:-:S03]  /*168a0*/  IMAD.IADD R5, R0, 0x1, R5 ;  /* 0x0000000100057824 */ /* 0x000fc600078e0205 */
[----:B------:R-:W-:-:S04]  /*168b0*/  IABS R7, R4 ;  /* 0x0000000400077213 */ /* 0x000fc80000000000 */
        /* <DEDUP_REMOVED lines=28> */
.L_x_2523:
[----:B------:R-:W-:Y:S01]  /*16a80*/  UMOV UR4, URZ ;  /* 0x0000003f00047c82 */ /* 0x000fe20008000000 */
[----:B------:R-:W-:Y:S01]  /*16a90*/  UMOV UR5, URZ ;  /* 0x0000003f00057c82 */ /* 0x000fe20008000000 */
[----:B------:R-:W-:Y:S01]  /*16aa0*/  ULDC UR6, c[0x0][0xc3c] ;  /* 0x00030f0000067ab9 */ /* 0x000fe20000000800 */
[----:B------:R-:W-:Y:S02]  /*16ab0*/  IMAD.MOV.U32 R16, RZ, RZ, R0 ;  /* 0x000000ffff107224 */ /* 0x000fe400078e0000 */
[----:B------:R-:W-:Y:S02]  /*16ac0*/  IMAD.U32 R17, RZ, RZ, UR4 ;  /* 0x00000004ff117e24 */ /* 0x000fe4000f8e00ff */
[----:B------:R-:W-:Y:S02]  /*16ad0*/  IMAD.U32 R18, RZ, RZ, UR5 ;  /* 0x00000005ff127e24 */ /* 0x000fe4000f8e00ff */
[----:B------:R-:W-:-:S07]  /*16ae0*/  IMAD.U32 R19, RZ, RZ, UR6 ;  /* 0x00000006ff137e24 */ /* 0x000fce000f8e00ff */
.L_x_2531:
[----:B------:R2:W3:Y:S01]  /*16af0*/  LDL R2, [R1] ;  /* 0x0000000001027983 */ /* 0x0004e20000100800 */
        /* <DEDUP_REMOVED lines=9> */
[----:B------:R2:W-:Y:S01]  /*16b90*/  @!P0 STL [R1], R2 ;  /* 0x0000000201008387 */ /* 0x0005e20000100800 */
[----:B------:R-:W-:Y:S06]  /*16ba0*/  BAR.ARV 0x5, 0x180 ;  /* 0x0146000000007b1d */ /* 0x000fec0000002000 */
.L_x_2520:
[----:B------:R-:W-:Y:S02]  /*16bb0*/  ULDC UR4, c[0x0][0xc3c] ;  /* 0x00030f0000047ab9 */ /* 0x000fe40000000800 */
[----:B----4-:R-:W-:-:S13]  /*16bc0*/  ISETP.GE.AND P0, PT, R19, UR4, PT ;  /* 0x0000000413007c0c */ /* 0x010fda000bf06270 */
[----:B------:R-:W-:Y:S05]  /*16bd0*/  @!P0 BRA `(.L_x_2532) ;  /* 0xffffff9c00c48947 */ /* 0x000fea000383ffff */
[----:B------:R-:W-:Y:S05]  /*16be0*/  BSYNC B8 ;  /* 0x0000000000087941 */ /* 0x000fea0003800000 */
.L_x_2406:
[----:B---3--:R-:W3:Y:S01]  /*16bf0*/  LDL.LU R0, [R1+0x40] ;  /* 0x0000400001007983 */ /* 0x008ee20000300800 */
[----:B------:R-:W-:Y:S01]  /*16c00*/  BSSY B0, `(.L_x_2533) ;  /* 0x000000b000007945 */ /* 0x000fe20003800000 */
[----:B------:R-:W4:Y:S01]  /*16c10*/  S2R R5, SR_CgaCtaId ;  /* 0x0000000000057919 */ /* 0x000f220000008800 */
[----:B---3--:R-:W-:-:S05]  /*16c20*/  VIADD R0, R0, 0x1 ;  /* 0x0000000100007836 */ /* 0x008fca0000000000 */
[----:B0-2---:R-:W-:-:S04]  /*16c30*/  LEA.HI R2, R0, R0, RZ, 0x1 ;  /* 0x0000000000027211 */ /* 0x005fc800078f08ff */
[----:B-1----:R-:W-:-:S05]  /*16c40*/  LOP3.LUT R3, R2, 0xfffffffe, RZ, 0xc0, !PT ;  /* 0xfffffffe02037812 */ /* 0x002fca00078ec0ff */
[----:B------:R-:W-:Y:S01]  /*16c50*/  IMAD.IADD R3, R0, 0x1, -R3 ;  /* 0x0000000100037824 */ /* 0x000fe200078e0a03 */
[----:B------:R-:W-:-:S04]  /*16c60*/  MOV R0, 0x400 ;  /* 0x0000040000007802 */ /* 0x000fc80000000f00 */
[----:B----4-:R-:W-:Y:S02]  /*16c70*/  LEA R0, R5, R0, 0x18 ;  /* 0x0000000005007211 */ /* 0x010fe400078ec0ff */
[----:B------:R-:W-:-:S04]  /*16c80*/  SHF.L.U32 R3, R3, 0x1f, RZ ;  /* 0x0000001f03037819 */ /* 0x000fc800000006ff */
[----:B------:R-:W0:Y:S02]  /*16c90*/  SYNCS.PHASECHK.TRANS64.TRYWAIT P0, [R0+URZ+0x28c20], R3 ;  /* 0x028c2003000075a7 */ /* 0x000e24000800017f */
[----:B0-----:R-:W-:Y:S05]  /*16ca0*/  @!P0 BRA `(.L_x_2534) ;  /* 0x0000001800588947 */ /* 0x001fea0003800000 */
.L_x_2595:
[----:B------:R-:W-:Y:S05]  /*16cb0*/  BSYNC B0 ;  /* 0x0000000000007941 */ /* 0x000fea0003800000 */
.L_x_2533:
[----:B------:R-:W-:-:S03]  /*16cc0*/  UMOV UR4, 0xffffffff ;  /* 0xffffffff00047882 */ /* 0x000fc60000000000 */
[----:B------:R-:W-:Y:S05]  /*16cd0*/  BRA.DIV UR4, `(.L_x_2535) ;  /* 0x0000001a04607947 */ /* 0x000fea000b800000 */
[----:B------:R-:W1:Y:S02]  /*16ce0*/  S2R R2, SR_TID.X ;  /* 0x0000000000027919 */ /* 0x000e640000002100 */
[----:B-1----:R-:W-:-:S04]  /*16cf0*/  SHF.R.U32.HI R2, RZ, 0x5, R2 ;  /* 0x00000005ff027819 */ /* 0x002fc80000011602 */
[----:B------:R-:W-:-:S05]  /*16d00*/  LOP3.LUT R2, R2, 0x3, RZ, 0xc0, !PT ;  /* 0x0000000302027812 */ /* 0x000fca00078ec0ff */
[----:B------:R1:W2:Y:S02]  /*16d10*/  SHFL.IDX PT, R14, R2, RZ, 0x1f ;  /* 0x00001fff020e7589 */ /* 0x0002a400000e0000 */
.L_x_2598:
[----:B--2---:R-:W-:Y:S01]  /*16d20*/  ISETP.NE.AND P0, PT, R14, RZ, PT ;  /* 0x000000ff0e00720c */ /* 0x004fe20003f05270 */
[----:B------:R-:W-:-:S12]  /*16d30*/  BSSY B0, `(.L_x_2536) ;  /* 0x0000027000007945 */ /* 0x000fd80003800000 */
[----:B------:R-:W-:Y:S05]  /*16d40*/  @P0 BRA `(.L_x_2537) ;  /* 0x0000000000940947 */ /* 0x000fea0003800000 */
[----:B------:R-:W-:-:S03]  /*16d50*/  UMOV UR4, 0xffffffff ;  /* 0xffffffff00047882 */ /* 0x000fc60000000000 */
[----:B------:R-:W-:Y:S05]  /*16d60*/  BRA.DIV UR4, `(.L_x_2538) ;  /* 0x0000001a04707947 */ /* 0x000fea000b800000 */
[----:B------:R-:W-:-:S13]  /*16d70*/  ELECT P6, URZ, PT ;  /* 0x00000000003f782f */ /* 0x000fda00038c0000 */
.L_x_2601:
[----:B------:R-:W-:Y:S05]  /*16d80*/  @!P6 BRA `(.L_x_2537) ;  /* 0x000000000084e947 */ /* 0x000fea0003800000 */
[----:B------:R-:W-:-:S06]  /*16d90*/  ULOP3.LUT UR4, UR36, 0x2, URZ, 0xfc, !UPT ;  /* 0x0000000224047892 */ /* 0x000fcc000f8efc3f */
[----:B-1----:R-:W-:-:S05]  /*16da0*/  IMAD.U32 R2, RZ, RZ, UR4 ;  /* 0x00000004ff027e24 */ /* 0x002fca000f8e00ff */
[----:B------:R-:W-:-:S13]  /*16db0*/  ISETP.NE.AND P2, PT, R2, 0x3, PT ;  /* 0x000000030200780c */ /* 0x000fda0003f45270 */
[----:B------:R-:W-:Y:S05]  /*16dc0*/  @!P2 BRA `(.L_x_2539) ;  /* 0x000000000004a947 */ /* 0x000fea0003800000 */
[----:B------:R-:W-:Y:S01]  /*16dd0*/  BPT.TRAP 0x1 ;  /* 0x000000040000795c */ /* 0x000fe20000300000 */
.L_x_2539:
        /* <DEDUP_REMOVED lines=14> */
.L_x_2602:
[----:B------:R-:W1:Y:S02]  /*16ec0*/  SYNCS.PHASECHK.TRANS64.TRYWAIT P0, [R7+URZ], R2 ;  /* 0x00000002070075a7 */ /* 0x000e64000800017f */
[----:B-1----:R-:W-:Y:S05]  /*16ed0*/  @!P0 BRA `(.L_x_2541) ;  /* 0x0000001800488947 */ /* 0x002fea0003800000 */
.L_x_2603:
[----:B------:R-:W-:Y:S05]  /*16ee0*/  @!P2 BRA `(.L_x_2542) ;  /* 0x000000000004a947 */ /* 0x000fea0003800000 */
[----:B------:R-:W-:Y:S01]  /*16ef0*/  BPT.TRAP 0x1 ;  /* 0x000000040000795c */ /* 0x000fe20000300000 */
.L_x_2542:
[----:B------:R-:W2:Y:S01]  /*16f00*/  LDL.LU R4, [R1+0x4] ;  /* 0x0000040001047983 */ /* 0x000ea20000300800 */
[----:B------:R-:W-:-:S04]  /*16f10*/  VIADD R0, R0, 0x28c60 ;  /* 0x00028c6000007836 */ /* 0x000fc80000000000 */
[----:B--2---:R-:W-:-:S04]  /*16f20*/  IMAD R4, R4, 0x8, R0 ;  /* 0x0000000804047824 */ /* 0x004fc800078e0200 */
[----:B------:R-:W2:Y:S02]  /*16f30*/  SYNCS.PHASECHK.TRANS64.TRYWAIT P0, [R4+URZ], R5 ;  /* 0x00000005040075a7 */ /* 0x000ea4000800017f */
[----:B--2---:R-:W-:Y:S05]  /*16f40*/  @!P0 BRA `(.L_x_2543) ;  /* 0x0000001800408947 */ /* 0x004fea0003800000 */
.L_x_2604:
[----:B------:R-:W-:-:S07]  /*16f50*/  IMAD R3, R3, 0x8, R0 ;  /* 0x0000000803037824 */ /* 0x000fce00078e0200 */
.L_x_2544:
[----:B---3--:R3:W4:Y:S02]  /*16f60*/  SYNCS.PHASECHK.TRANS64.TRYWAIT P0, [R3+URZ], R2 ;  /* 0x00000002030075a7 */ /* 0x008724000800017f */
[----:B----4-:R-:W-:Y:S05]  /*16f70*/  @!P0 NANOSLEEP.SYNCS 0x989680 ;  /* 0x009896800000895d */ /* 0x010fea0003900000 */
[----:B------:R-:W4:Y:S02]  /*16f80*/  @!P0 SYNCS.PHASECHK.TRANS64 P0, [R3+URZ], R2 ;  /* 0x00000002030085a7 */ /* 0x000f24000800007f */
[----:B----4-:R-:W-:Y:S05]  /*16f90*/  @!P0 BRA `(.L_x_2544) ;  /* 0xfffffffc00f08947 */ /* 0x010fea000383ffff */
.L_x_2537:
[----:B------:R-:W-:Y:S05]  /*16fa0*/  BSYNC B0 ;  /* 0x0000000000007941 */ /* 0x000fea0003800000 */
.L_x_2536:
[----:B------:R-:W-:Y:S05]  /*16fb0*/  EXIT ;  /* 0x000000000000794d */ /* 0x000fea0003800000 */
.L_x_2301:
[----:B0-----:R-:W-:-:S04]  /*16fc0*/  IMAD.U32 R3, RZ, RZ, UR21 ;  /* 0x00000015ff037e24 */ /* 0x001fc8000f8e00ff */
[----:B------:R0:W1:Y:S03]  /*16fd0*/  SYNCS.PHASECHK.TRANS64.TRYWAIT P1, [R3+URZ+0x28c50], R0 ;  /* 0x028c5000030075a7 */ /* 0x000066000802017f */
[----:B-1----:R-:W-:Y:S05]  /*16fe0*/  @!P1 NANOSLEEP.SYNCS 0x989680 ;  /* 0x009896800000995d */ /* 0x002fea0003900000 */
[----:B------:R-:W1:Y:S02]  /*16ff0*/  @!P1 SYNCS.PHASECHK.TRANS64 P1, [R3+URZ+0x28c50], R0 ;  /* 0x028c5000030095a7 */ /* 0x000e64000802007f */
[----:B-1----:R-:W-:Y:S05]  /*17000*/  @!P1 BRA `(.L_x_2301) ;  /* 0xfffffffc00ec9947 */ /* 0x002fea000383ffff */
[----:B------:R-:W-:Y:S05]  /*17010*/  BRA `(.L_x_2545) ;  /* 0xfffffeac00ac7947 */ /* 0x000fea000383ffff */
.L_x_2306:
[----:B-1----:R-:W-:-:S04]  /*17020*/  IMAD.U32 R3, RZ, RZ, UR21 ;  /* 0x00000015ff037e24 */ /* 0x002fc8000f8e00ff */
[----:B------:R1:W2:Y:S03]  /*17030*/  SYNCS.PHASECHK.TRANS64.TRYWAIT P1, [R3+URZ+0x28c50], R0 ;  /* 0x028c5000030075a7 */ /* 0x0002a6000802017f */
[----:B--2---:R-:W-:Y:S05]  /*17040*/  @!P1 NANOSLEEP.SYNCS 0x989680 ;  /* 0x009896800000995d */ /* 0x004fea0003900000 */
[----:B------:R-:W2:Y:S02]  /*17050*/  @!P1 SYNCS.PHASECHK.TRANS64 P1, [R3+URZ+0x28c50], R0 ;  /* 0x028c5000030095a7 */ /* 0x000ea4000802007f */
[----:B--2---:R-:W-:Y:S05]  /*17060*/  @!P1 BRA `(.L_x_2306) ;  /* 0xfffffffc00ec9947 */ /* 0x004fea000383ffff */
[----:B------:R-:W-:Y:S05]  /*17070*/  BRA `(.L_x_2305) ;  /* 0xfffffeb800a87947 */ /* 0x000fea000383ffff */
.L_x_2315:
[----:B0-----:R-:W-:-:S04]  /*17080*/  IMAD.U32 R3, RZ, RZ, UR46 ;  /* 0x0000002eff037e24 */ /* 0x001fc8000f8e00ff */
[----:B------:R0:W1:Y:S03]  /*17090*/  SYNCS.PHASECHK.TRANS64.TRYWAIT P1, [R3+URZ+0x28c00], R0 ;  /* 0x028c0000030075a7 */ /* 0x000066000802017f */
[----:B-1----:R-:W-:Y:S05]  /*170a0*/  @!P1 NANOSLEEP.SYNCS 0x989680 ;  /* 0x009896800000995d */ /* 0x002fea0003900000 */
[----:B------:R-:W1:Y:S02]  /*170b0*/  @!P1 SYNCS.PHASECHK.TRANS64 P1, [R3+URZ+0x28c00], R0 ;  /* 0x028c0000030095a7 */ /* 0x000e64000802007f */
[----:B-1----:R-:W-:Y:S05]  /*170c0*/  @!P1 BRA `(.L_x_2315) ;  /* 0xfffffffc00ec9947 */ /* 0x002fea000383ffff */
[----:B------:R-:W-:Y:S05]  /*170d0*/  BRA `(.L_x_2546) ;  /* 0xfffffed000087947 */ /* 0x000fea000383ffff */
.L_x_2319:
[----:B--2---:R2:W3:Y:S02]  /*170e0*/  SYNCS.PHASECHK.TRANS64.TRYWAIT P1, [R7+URZ+0x28c30], R8 ;  /* 0x028c3008070075a7 */ /* 0x0044e4000802017f */
[----:B---3--:R-:W-:Y:S05]  /*170f0*/  @!P1 NANOSLEEP.SYNCS 0x989680 ;  /* 0x009896800000995d */ /* 0x008fea0003900000 */
[----:B------:R-:W3:Y:S02]  /*17100*/  @!P1 SYNCS.PHASECHK.TRANS64 P1, [R7+URZ+0x28c30], R8 ;  /* 0x028c3008070095a7 */ /* 0x000ee4000802007f */
[----:B---3--:R-:W-:Y:S05]  /*17110*/  @!P1 BRA `(.L_x_2319) ;  /* 0xfffffffc00f09947 */ /* 0x008fea000383ffff */
[----:B------:R-:W-:Y:S05]  /*17120*/  BRA `(.L_x_2318) ;  /* 0xfffffed000247947 */ /* 0x000fea000383ffff */
.L_x_2331:
[----:B-1----:R1:W3:Y:S02]  /*17130*/  SYNCS.PHASECHK.TRANS64.TRYWAIT P2, [R7+URZ+0x28c50], R8 ;  /* 0x028c5008070075a7 */ /* 0x0022e4000804017f */
[----:B---3--:R-:W-:Y:S05]  /*17140*/  @!P2 NANOSLEEP.SYNCS 0x989680 ;  /* 0x009896800000a95d */ /* 0x008fea0003900000 */
[----:B------:R-:W3:Y:S02]  /*17150*/  @!P2 SYNCS.PHASECHK.TRANS64 P2, [R7+URZ+0x28c50], R8 ;  /* 0x028c50080700a5a7 */ /* 0x000ee4000804007f */
[----:B---3--:R-:W-:Y:S05]  /*17160*/  @!P2 BRA `(.L_x_2331) ;  /* 0xfffffffc00f0a947 */ /* 0x008fea000383ffff */
[----:B------:R-:W-:Y:S05]  /*17170*/  BRA `(.L_x_2330) ;  /* 0xfffffee800c47947 */ /* 0x000fea000383ffff */
.L_x_2339:
[----:B-1----:R-:W-:-:S04]  /*17180*/  IMAD.U32 R8, RZ, RZ, UR26 ;  /* 0x0000001aff087e24 */ /* 0x002fc8000f8e00ff */
[----:B------:R1:W2:Y:S03]  /*17190*/  SYNCS.PHASECHK.TRANS64.TRYWAIT P2, [R8+URZ+0x28c30], R11 ;  /* 0x028c300b080075a7 */ /* 0x0002a6000804017f */
[----:B--2---:R-:W-:Y:S05]  /*171a0*/  @!P2 NANOSLEEP.SYNCS 0x989680 ;  /* 0x009896800000a95d */ /* 0x004fea0003900000 */
[----:B------:R-:W2:Y:S02]  /*171b0*/  @!P2 SYNCS.PHASECHK.TRANS64 P2, [R8+URZ+0x28c30], R11 ;  /* 0x028c300b0800a5a7 */ /* 0x000ea4000804007f */
[----:B--2---:R-:W-:Y:S05]  /*171c0*/  @!P2 BRA `(.L_x_2339) ;  /* 0xfffffffc00eca947 */ /* 0x004fea000383ffff */
[----:B------:R-:W-:Y:S05]  /*171d0*/  BRA `(.L_x_2338) ;  /* 0xfffffef000107947 */ /* 0x000fea000383ffff */
.L_x_2351:
[----:B-1----:R1:W3:Y:S02]  /*171e0*/  SYNCS.PHASECHK.TRANS64.TRYWAIT P2, [R10+URZ+0x28c50], R11 ;  /* 0x028c500b0a0075a7 */ /* 0x0022e4000804017f */
[----:B---3--:R-:W-:Y:S05]  /*171f0*/  @!P2 NANOSLEEP.SYNCS 0x989680 ;  /* 0x009896800000a95d */ /* 0x008fea0003900000 */
[----:B------:R-:W3:Y:S02]  /*17200*/  @!P2 SYNCS.PHASECHK.TRANS64 P2, [R10+URZ+0x28c50], R11 ;  /* 0x028c500b0a00a5a7 */ /* 0x000ee4000804007f */
[----:B---3--:R-:W-:Y:S05]  /*17210*/  @!P2 BRA `(.L_x_2351) ;  /* 0xfffffffc00f0a947 */ /* 0x008fea000383ffff */
[----:B------:R-:W-:Y:S05]  /*17220*/  BRA `(.L_x_2350) ;  /* 0xffffff0c00ec7947 */ /* 0x000fea000383ffff */
.L_x_2360:
[----:B---3--:R-:W-:-:S04]  /*17230*/  IMAD.U32 R6, RZ, RZ, UR23 ;  /* 0x00000017ff067e24 */ /* 0x008fc8000f8e00ff */
[----:B------:R3:W0:Y:S03]  /*17240*/  SYNCS.PHASECHK.TRANS64.TRYWAIT P3, [R6+URZ+0x28c30], R7 ;  /* 0x028c3007060075a7 */ /* 0x000626000806017f */
[----:B0-----:R-:W-:Y:S05]  /*17250*/  @!P3 NANOSLEEP.SYNCS 0x989680 ;  /* 0x009896800000b95d */ /* 0x001fea0003900000 */
[----:B------:R-:W0:Y:S02]  /*17260*/  @!P3 SYNCS.PHASECHK.TRANS64 P3, [R6+URZ+0x28c30], R7 ;  /* 0x028c30070600b5a7 */ /* 0x000e24000806007f */
[----:B0-----:R-:W-:Y:S05]  /*17270*/  @!P3 BRA `(.L_x_2360) ;  /* 0xfffffffc00ecb947 */ /* 0x001fea000383ffff */
[----:B------:R-:W-:Y:S05]  /*17280*/  BRA `(.L_x_2359) ;  /* 0xffffff14007c7947 */ /* 0x000fea000383ffff */
.L_x_2364:
[----:B---3--:R3:W4:Y:S02]  /*17290*/  SYNCS.PHASECHK.TRANS64.TRYWAIT P3, [R170+URZ+0x28c50], R7 ;  /* 0x028c5007aa0075a7 */ /* 0x008724000806017f */
[----:B----4-:R-:W-:Y:S05]  /*172a0*/  @!P3 NANOSLEEP.SYNCS 0x989680 ;  /* 0x009896800000b95d */ /* 0x010fea0003900000 */
[----:B------:R-:W4:Y:S02]  /*172b0*/  @!P3 SYNCS.PHASECHK.TRANS64 P3, [R170+URZ+0x28c50], R7 ;  /* 0x028c5007aa00b5a7 */ /* 0x000f24000806007f */
[----:B----4-:R-:W-:Y:S05]  /*172c0*/  @!P3 BRA `(.L_x_2364) ;  /* 0xfffffffc00f0b947 */ /* 0x010fea000383ffff */
[----:B------:R-:W-:Y:S05]  /*172d0*/  BRA `(.L_x_2363) ;  /* 0xffffff2800a07947 */ /* 0x000fea000383ffff */
.L_x_2370:
[----:B------:R-:W-:-:S04]  /*172e0*/  IMAD.U32 R6, RZ, RZ, UR25 ;  /* 0x00000019ff067e24 */ /* 0x000fc8000f8e00ff */
[----:B------:R0:W0:Y:S03]  /*172f0*/  SYNCS.PHASECHK.TRANS64.TRYWAIT P2, [R6+URZ+0x28c30], R11 ;  /* 0x028c300b060075a7 */ /* 0x000026000804017f */
[----:B0-----:R-:W-:Y:S05]  /*17300*/  @!P2 NANOSLEEP.SYNCS 0x989680 ;  /* 0x009896800000a95d */ /* 0x001fea0003900000 */
[----:B------:R-:W0:Y:S02]  /*17310*/  @!P2 SYNCS.PHASECHK.TRANS64 P2, [R6+URZ+0x28c30], R11 ;  /* 0x028c300b0600a5a7 */ /* 0x000e24000804007f */
[----:B0-----:R-:W-:Y:S05]  /*17320*/  @!P2 BRA `(.L_x_2370) ;  /* 0xfffffffc00eca947 */ /* 0x001fea000383ffff */
[----:B------:R-:W-:Y:S05]  /*17330*/  BRA `(.L_x_2369) ;  /* 0xffffff2c008c7947 */ /* 0x000fea000383ffff */
.L_x_2382:
[----:B--2---:R2:W3:Y:S02]  /*17340*/  SYNCS.PHASECHK.TRANS64.TRYWAIT P2, [R10+URZ+0x28c50], R11 ;  /* 0x028c500b0a0075a7 */ /* 0x0044e4000804017f */
[----:B---3--:R-:W-:Y:S05]  /*17350*/  @!P2 NANOSLEEP.SYNCS 0x989680 ;  /* 0x009896800000a95d */ /* 0x008fea0003900000 */
[----:B------:R-:W3:Y:S02]  /*17360*/  @!P2 SYNCS.PHASECHK.TRANS64 P2, [R10+URZ+0x28c50], R11 ;  /* 0x028c500b0a00a5a7 */ /* 0x000ee4000804007f */
[----:B---3--:R-:W-:Y:S05]  /*17370*/  @!P2 BRA `(.L_x_2382) ;  /* 0xfffffffc00f0a947 */ /* 0x008fea000383ffff */
[----:B------:R-:W-:Y:S05]  /*17380*/  BRA `(.L_x_2381) ;  /* 0xffffff4c00587947 */ /* 0x000fea000383ffff */
.L_x_2426:
[----:B------:R-:W3:Y:S01]  /*17390*/  S2R R4, SR_TID.X ;  /* 0x0000000000047919 */ /* 0x000ee20000002100 */
[----:B------:R-:W-:Y:S01]  /*173a0*/  BSSY B0, `(.L_x_2547) ;  /* 0x000000a000007945 */ /* 0x000fe20003800000 */
[----:B------:R-:W-:Y:S02]  /*173b0*/  IMAD.MOV.U32 R12, RZ, RZ, RZ ;  /* 0x000000ffff0c7224 */ /* 0x000fe400078e00ff */
[----:B------:R-:W-:Y:S02]  /*173c0*/  IMAD.MOV.U32 R11, RZ, RZ, 0x1f ;  /* 0x0000001fff0b7424 */ /* 0x000fe400078e00ff */
[----:B------:R-:W-:Y:S01]  /*173d0*/  IMAD.MOV.U32 R15, RZ, RZ, -0x1 ;  /* 0xffffffffff0f7424 */ /* 0x000fe200078e00ff */
[----:B---3--:R-:W-:-:S04]  /*173e0*/  SHF.R.U32.HI R4, RZ, 0x5, R4 ;  /* 0x00000005ff047819 */ /* 0x008fc80000011604 */
[----:B------:R-:W-:-:S05]  /*173f0*/  LOP3.LUT R4, R4, 0x3, RZ, 0xc0, !PT ;  /* 0x0000000304047812 */ /* 0x000fca00078ec0ff */
[----:B------:R-:W-:-:S07]  /*17400*/  IMAD.MOV.U32 R13, RZ, RZ, R4 ;  /* 0x000000ffff0d7224 */ /* 0x000fce00078e0004 */
[----:B012---:R-:W-:Y:S05]  /*17410*/  WARPSYNC.COLLECTIVE R15, `(.L_x_2548) ;  /* 0x000000000f087348 */ /* 0x007fea0003c00000 */
[----:B------:R3:W4:Y:S02]  /*17420*/  SHFL.IDX P6, R14, R13, R12, R11 ;  /* 0x0000000c0d0e7389 */ /* 0x00072400000c000b */
[----:B01234-:R-:W-:Y:S01]  /*17430*/  ENDCOLLECTIVE ;  /* 0x000000000000791b */ /* 0x01ffe20003800000 */
.L_x_2548:
[----:B------:R-:W-:Y:S05]  /*17440*/  BSYNC B0 ;  /* 0x0000000000007941 */ /* 0x000fea0003800000 */
.L_x_2547:
[----:B------:R-:W-:Y:S05]  /*17450*/  BRA `(.L_x_2549) ;  /* 0xffffffa400547947 */ /* 0x000fea000383ffff */
.L_x_2428:
[----:B------:R-:W-:Y:S01]  /*17460*/  BSSY B0, `(.L_x_2550) ;  /* 0x0000006000007945 */ /* 0x000fe20003800000 */
[----:B------:R-:W-:-:S07]  /*17470*/  IMAD.MOV.U32 R15, RZ, RZ, -0x1 ;  /* 0xffffffffff0f7424 */ /* 0x000fce00078e00ff */
[----:B012-4-:R-:W-:Y:S05]  /*17480*/  WARPSYNC.COLLECTIVE R15, `(.L_x_2551) ;  /* 0x000000000f0c7348 */ /* 0x017fea0003c00000 */
[----:B------:R-:W-:Y:S02]  /*17490*/  ELECT P6, UR62, PT ;  /* 0x00000000003e782f */ /* 0x000fe400038c0000 */
[----:B------:R-:W-:Y:S01]  /*174a0*/  MOV R14, UR62 ;  /* 0x0000003e000e7c02 */ /* 0x000fe20008000f00 */
[----:B012-4-:R-:W-:Y:S10]  /*174b0*/  ENDCOLLECTIVE ;  /* 0x000000000000791b */ /* 0x017ff40003800000 */
.L_x_2551:
[----:B------:R-:W-:Y:S05]  /*174c0*/  BSYNC B0 ;  /* 0x0000000000007941 */ /* 0x000fea0003800000 */
.L_x_2550:
[----:B------:R-:W-:Y:S05]  /*174d0*/  BRA `(.L_x_2552) ;  /* 0xffffffa400607947 */ /* 0x000fea000383ffff */
.L_x_2430:
[----:B--2---:R2:W3:Y:S02]  /*174e0*/  SYNCS.PHASECHK.TRANS64.TRYWAIT P0, [R0+URZ+0x28c40], R2 ;  /* 0x028c4002000075a7 */ /* 0x0044e4000800017f */
[----:B---3--:R-:W-:Y:S05]  /*174f0*/  @!P0 NANOSLEEP.SYNCS 0x989680 ;  /* 0x009896800000895d */ /* 0x008fea0003900000 */
[----:B------:R-:W3:Y:S02]  /*17500*/  @!P0 SYNCS.PHASECHK.TRANS64 P0, [R0+URZ+0x28c40], R2 ;  /* 0x028c4002000085a7 */ /* 0x000ee4000800007f */
[----:B---3--:R-:W-:Y:S05]  /*17510*/  @!P0 BRA `(.L_x_2430) ;  /* 0xfffffffc00f08947 */ /* 0x008fea000383ffff */
[----:B------:R-:W-:Y:S05]  /*17520*/  BRA `(.L_x_2553) ;  /* 0xffffffa400c87947 */ /* 0x000fea000383ffff */
.L_x_2434:
[----:B------:R-:W2:Y:S01]  /*17530*/  LDL.LU R11, [R1+0x2c] ;  /* 0x00002c00010b7983 */ /* 0x000ea20000300800 */
[----:B------:R-:W-:Y:S02]  /*17540*/  IMAD.MOV.U32 R5, RZ, RZ, R12 ;  /* 0x000000ffff057224 */ /* 0x000fe400078e000c */
[----:B------:R-:W-:Y:S02]  /*17550*/  IMAD.MOV.U32 R13, RZ, RZ, R3 ;  /* 0x000000ffff0d7224 */ /* 0x000fe400078e0003 */
[----:B------:R-:W-:Y:S02]  /*17560*/  IMAD.MOV.U32 R12, RZ, RZ, RZ ;  /* 0x000000ffff0c7224 */ /* 0x000fe400078e00ff */
[----:B------:R-:W-:Y:S02]  /*17570*/  IMAD.MOV.U32 R15, RZ, RZ, -0x1 ;  /* 0xffffffffff0f7424 */ /* 0x000fe400078e00ff */
[----:B------:R-:W-:-:S04]  /*17580*/  IMAD.IADD R2, R8, 0x1, R5 ;  /* 0x0000000108027824 */ /* 0x000fc800078e0205 */
[----:B------:R-:W-:Y:S02]  /*17590*/  VIADD R5, R2, 0x10 ;  /* 0x0000001002057836 */ /* 0x000fe40000000000 */
[----:B--2---:R-:W-:Y:S02]  /*175a0*/  IMAD R0, R11, R7, RZ ;  /* 0x000000070b007224 */ /* 0x004fe400078e02ff */
[----:B------:R-:W-:-:S03]  /*175b0*/  IMAD.MOV.U32 R11, RZ, RZ, 0x181f ;  /* 0x0000181fff0b7424 */ /* 0x000fc600078e00ff */
[----:B------:R-:W-:-:S13]  /*175c0*/  ISETP.GE.AND P1, PT, R2, R0, PT ;  /* 0x000000000200720c */ /* 0x000fda0003f26270 */
[----:B-----5:R-:W-:Y:S05]  /*175d0*/  WARPSYNC.COLLECTIVE R15, `(.L_x_2554) ;  /* 0x000000000f087348 */ /* 0x020fea0003c00000 */
[----:B------:R0:W1:Y:S02]  /*175e0*/  SHFL.IDX P6, R14, R13, R12, R11 ;  /* 0x0000000c0d0e7389 */ /* 0x00006400000c000b */
[----:B01---5:R-:W-:Y:S01]  /*175f0*/  ENDCOLLECTIVE ;  /* 0x000000000000791b */ /* 0x023fe20003800000 */
.L_x_2554:
[----:B------:R-:W-:Y:S02]  /*17600*/  IMAD.MOV.U32 R13, RZ, RZ, R4 ;  /* 0x000000ffff0d7224 */ /* 0x000fe400078e0004 */
[----:B------:R-:W-:-:S07]  /*17610*/  IMAD.MOV.U32 R6, RZ, RZ, R14 ;  /* 0x000000ffff067224 */ /* 0x000fce00078e000e */
[----:B------:R-:W-:Y:S05]  /*17620*/  WARPSYNC.COLLECTIVE R15, `(.L_x_2555) ;  /* 0x000000000f087348 */ /* 0x000fea0003c00000 */
[----:B------:R0:W1:Y:S02]  /*17630*/  SHFL.IDX P6, R14, R13, R12, R11 ;  /* 0x0000000c0d0e7389 */ /* 0x00006400000c000b */
[----:B01----:R-:W-:Y:S01]  /*17640*/  ENDCOLLECTIVE ;  /* 0x000000000000791b */ /* 0x003fe20003800000 */
.L_x_2555:
[----:B------:R-:W-:Y:S02]  /*17650*/  IMAD.MOV.U32 R13, RZ, RZ, R3 ;  /* 0x000000ffff0d7224 */ /* 0x000fe400078e0003 */
[----:B------:R-:W-:Y:S02]  /*17660*/  IMAD.MOV.U32 R12, RZ, RZ, 0x1 ;  /* 0x00000001ff0c7424 */ /* 0x000fe400078e00ff */
[----:B------:R-:W-:-:S07]  /*17670*/  IMAD.MOV.U32 R7, RZ, RZ, R14 ;  /* 0x000000ffff077224 */ /* 0x000fce00078e000e */
[----:B------:R-:W-:Y:S05]  /*17680*/  WARPSYNC.COLLECTIVE R15, `(.L_x_2556) ;  /* 0x000000000f087348 */ /* 0x000fea0003c00000 */
[----:B------:R0:W1:Y:S02]  /*17690*/  SHFL.IDX P6, R14, R13, R12, R11 ;  /* 0x0000000c0d0e7389 */ /* 0x00006400000c000b */
[----:B01----:R-:W-:Y:S01]  /*176a0*/  ENDCOLLECTIVE ;  /* 0x000000000000791b */ /* 0x003fe20003800000 */
.L_x_2556:
        /* <DEDUP_REMOVED lines=15> */
.L_x_2557:
[----:B------:R-:W-:Y:S02]  /*177a0*/  IMAD.MOV.U32 R13, RZ, RZ, R3 ;  /* 0x000000ffff0d7224 */ /* 0x000fe400078e0003 */
[----:B------:R-:W-:Y:S02]  /*177b0*/  IMAD.MOV.U32 R12, RZ, RZ, 0x2 ;  /* 0x00000002ff0c7424 */ /* 0x000fe400078e00ff */
[----:B------:R-:W-:-:S07]  /*177c0*/  IMAD.MOV.U32 R5, RZ, RZ, R14 ;  /* 0x000000ffff057224 */ /* 0x000fce00078e000e */
[----:B------:R-:W-:Y:S05]  /*177d0*/  WARPSYNC.COLLECTIVE R15, `(.L_x_2558) ;  /* 0x000000000f087348 */ /* 0x000fea0003c00000 */
[----:B------:R0:W1:Y:S02]  /*177e0*/  SHFL.IDX P6, R14, R13, R12, R11 ;  /* 0x0000000c0d0e7389 */ /* 0x00006400000c000b */
[----:B01----:R-:W-:Y:S01]  /*177f0*/  ENDCOLLECTIVE ;  /* 0x000000000000791b */ /* 0x003fe20003800000 */
.L_x_2558:
[----:B------:R-:W-:-:S05]  /*17800*/  @!P1 LEA R5, P2, R10, R5, 0x1 ;  /* 0x000000050a059211 */ /* 0x000fca00078408ff */
[----:B------:R-:W-:-:S04]  /*17810*/  @!P1 IMAD.X R6, RZ, RZ, R6, P2 ;  /* 0x000000ffff069224 */ /* 0x000fc800010e0606 */
[----:B------:R-:W-:Y:S02]  /*17820*/  @!P1 IMAD.MOV.U32 R7, RZ, RZ, R6 ;  /* 0x000000ffff079224 */ /* 0x000fe400078e0006 */
[----:B------:R-:W-:Y:S02]  /*17830*/  @!P1 IMAD.MOV.U32 R6, RZ, RZ, R5 ;  /* 0x000000ffff069224 */ /* 0x000fe400078e0005 */
[----:B------:R-:W-:Y:S02]  /*17840*/  IMAD.MOV.U32 R13, RZ, RZ, R4 ;  /* 0x000000ffff0d7224 */ /* 0x000fe400078e0004 */
[----:B------:R-:W-:Y:S01]  /*17850*/  VIADD R5, R2, 0x20 ;  /* 0x0000002002057836 */ /* 0x000fe20000000000 */
[----:B------:R-:W-:Y:S01]  /*17860*/  @!PT LDS RZ, [RZ] ;  /* 0x00000000fffff984 */ /* 0x000fe20000000800 */
[----:B------:R-:W-:Y:S01]  /*17870*/  @!PT LDS RZ, [RZ] ;  /* 0x00000000fffff984 */ /* 0x000fe20000000800 */
[----:B------:R-:W-:Y:S01]  /*17880*/  @!PT LDS RZ, [RZ] ;  /* 0x00000000fffff984 */ /* 0x000fe20000000800 */
[----:B------:R0:W-:Y:S04]  /*17890*/  @!P1 LDGSTS.E.BYPASS.LTC128B.128 [R9+0x20c00], desc[UR40][R6.64], !P0 ;  /* 0x20c0000006099fae */ /* 0x0001e8000c101d68 */
[----:B------:R-:W-:Y:S01]  /*178a0*/  ISETP.GE.AND P1, PT, R5, R0, PT ;  /* 0x000000000500720c */ /* 0x000fe20003f26270 */
[----:B0-----:R-:W-:-:S12]  /*178b0*/  IMAD.MOV.U32 R6, RZ, RZ, R14 ;  /* 0x000000ffff067224 */ /* 0x001fd800078e000e */
[----:B------:R-:W-:Y:S05]  /*178c0*/  WARPSYNC.COLLECTIVE R15, `(.L_x_2559) ;  /* 0x000000000f087348 */ /* 0x000fea0003c00000 */
[----:B------:R0:W1:Y:S02]  /*178d0*/  SHFL.IDX P6, R14, R13, R12, R11 ;  /* 0x0000000c0d0e7389 */ /* 0x00006400000c000b */
[----:B01----:R-:W-:Y:S01]  /*178e0*/  ENDCOLLECTIVE ;  /* 0x000000000000791b */ /* 0x003fe20003800000 */
.L_x_2559:
[----:B------:R-:W-:Y:S02]  /*178f0*/  IMAD.MOV.U32 R13, RZ, RZ, R3 ;  /* 0x000000ffff0d7224 */ /* 0x000fe400078e0003 */
[----:B------:R-:W-:Y:S02]  /*17900*/  IMAD.MOV.U32 R12, RZ, RZ, 0x3 ;  /* 0x00000003ff0c7424 */ /* 0x000fe400078e00ff */
[----:B------:R-:W-:-:S07]  /*17910*/  IMAD.MOV.U32 R5, RZ, RZ, R14 ;  /* 0x000000ffff057224 */ /* 0x000fce00078e000e */
[----:B------:R-:W-:Y:S05]  /*17920*/  WARPSYNC.COLLECTIVE R15, `(.L_x_2560) ;  /* 0x000000000f087348 */ /* 0x000fea0003c00000 */
[----:B------:R0:W1:Y:S02]  /*17930*/  SHFL.IDX P6, R14, R13, R12, R11 ;  /* 0x0000000c0d0e7389 */ /* 0x00006400000c000b */
[----:B01----:R-:W-:Y:S01]  /*17940*/  ENDCOLLECTIVE ;  /* 0x000000000000791b */ /* 0x003fe20003800000 */
.L_x_2560:
[----:B------:R-:W-:-:S05]  /*17950*/  @!P1 LEA R5, P2, R10, R5, 0x1 ;  /* 0x000000050a059211 */ /* 0x000fca00078408ff */
[----:B------:R-:W-:-:S04]  /*17960*/  @!P1 IMAD.X R6, RZ, RZ, R6, P2 ;  /* 0x000000ffff069224 */ /* 0x000fc800010e0606 */
[----:B------:R-:W-:Y:S02]  /*17970*/  @!P1 IMAD.MOV.U32 R7, RZ, RZ, R6 ;  /* 0x000000ffff079224 */ /* 0x000fe400078e0006 */
[----:B------:R-:W-:Y:S02]  /*17980*/  IMAD.MOV.U32 R13, RZ, RZ, R4 ;  /* 0x000000ffff0d7224 */ /* 0x000fe400078e0004 */
[----:B------:R-:W-:-:S05]  /*17990*/  @!P1 IMAD.MOV.U32 R6, RZ, RZ, R5 ;  /* 0x000000ffff069224 */ /* 0x000fca00078e0005 */
        /* <DEDUP_REMOVED lines=8> */
.L_x_2561:
[----:B------:R-:W-:Y:S01]  /*17a20*/  IMAD.MOV.U32 R4, RZ, RZ, R14 ;  /* 0x000000ffff047224 */ /* 0x000fe200078e000e */
[----:B------:R-:W-:Y:S06]  /*17a30*/  BRA `(.L_x_2562) ;  /* 0xffffffac00207947 */ /* 0x000fec000383ffff */
.L_x_2437:
[----:B-1----:R-:W2:Y:S02]  /*17a40*/  LDL R2, [R1] ;  /* 0x0000000001027983 */ /* 0x002ea40000100800 */
[----:B--2---:R1:W2:Y:S02]  /*17a50*/  SYNCS.PHASECHK.TRANS64.TRYWAIT P0, [R2+URZ+0x28c20], R0 ;  /* 0x028c2000020075a7 */ /* 0x0042a4000800017f */
[----:B--2---:R-:W-:Y:S05]  /*17a60*/  @!P0 NANOSLEEP.SYNCS 0x989680 ;  /* 0x009896800000895d */ /* 0x004fea0003900000 */
[----:B------:R-:W2:Y:S02]  /*17a70*/  @!P0 SYNCS.PHASECHK.TRANS64 P0, [R2+URZ+0x28c20], R0 ;  /* 0x028c2000020085a7 */ /* 0x000ea4000800007f */
[----:B--2---:R-:W-:Y:S05]  /*17a80*/  @!P0 BRA `(.L_x_2437) ;  /* 0xfffffffc00ec8947 */ /* 0x004fea000383ffff */
[----:B------:R-:W-:Y:S05]  /*17a90*/  BRA `(.L_x_2563) ;  /* 0xffffffac00807947 */ /* 0x000fea000383ffff */
.L_x_2441:
[----:B-1----:R1:W2:Y:S02]  /*17aa0*/  SYNCS.PHASECHK.TRANS64.TRYWAIT P0, [R0+URZ+0x28c60], R2 ;  /* 0x028c6002000075a7 */ /* 0x0022a4000800017f */
[----:B--2---:R-:W-:Y:S05]  /*17ab0*/  @!P0 NANOSLEEP.SYNCS 0x989680 ;  /* 0x009896800000895d */ /* 0x004fea0003900000 */
[----:B------:R-:W2:Y:S02]  /*17ac0*/  @!P0 SYNCS.PHASECHK.TRANS64 P0, [R0+URZ+0x28c60], R2 ;  /* 0x028c6002000085a7 */ /* 0x000ea4000800007f */
[----:B--2---:R-:W-:Y:S05]  /*17ad0*/  @!P0 BRA `(.L_x_2441) ;  /* 0xfffffffc00f08947 */ /* 0x004fea000383ffff */
[----:B------:R-:W-:Y:S05]  /*17ae0*/  BRA `(.L_x_2564) ;  /* 0xffffffac00ac7947 */ /* 0x000fea000383ffff */
.L_x_2460:
[----:B-1----:R1:W2:Y:S02]  /*17af0*/  SYNCS.PHASECHK.TRANS64.TRYWAIT P0, [R3+URZ+0x28c40], R2 ;  /* 0x028c4002030075a7 */ /* 0x0022a4000800017f */
[----:B--2---:R-:W-:Y:S05]  /*17b00*/  @!P0 NANOSLEEP.SYNCS 0x989680 ;  /* 0x009896800000895d */ /* 0x004fea0003900000 */
[----:B------:R-:W2:Y:S02]  /*17b10*/  @!P0 SYNCS.PHASECHK.TRANS64 P0, [R3+URZ+0x28c40], R2 ;  /* 0x028c4002030085a7 */ /* 0x000ea4000800007f */
[----:B--2---:R-:W-:Y:S05]  /*17b20*/  @!P0 BRA `(.L_x_2460) ;  /* 0xfffffffc00f08947 */ /* 0x004fea000383ffff */
[----:B------:R-:W-:Y:S05]  /*17b30*/  BRA `(.L_x_2565) ;  /* 0xffffffb800b87947 */ /* 0x000fea000383ffff */
.L_x_2465:
[----:B0-----:R0:W2:Y:S02]  /*17b40*/  SYNCS.PHASECHK.TRANS64.TRYWAIT P0, [R3+URZ+0x28c60], R2 ;  /* 0x028c6002030075a7 */ /* 0x0010a4000800017f */
[----:B--2---:R-:W-:Y:S05]  /*17b50*/  @!P0 NANOSLEEP.SYNCS 0x989680 ;  /* 0x009896800000895d */ /* 0x004fea0003900000 */
[----:B------:R-:W2:Y:S02]  /*17b60*/  @!P0 SYNCS.PHASECHK.TRANS64 P0, [R3+URZ+0x28c60], R2 ;  /* 0x028c6002030085a7 */ /* 0x000ea4000800007f */
[----:B--2---:R-:W-:Y:S05]  /*17b70*/  @!P0 BRA `(.L_x_2465) ;  /* 0xfffffffc00f08947 */ /* 0x004fea000383ffff */
[----:B------:R-:W-:Y:S05]  /*17b80*/  BRA `(.L_x_2566) ;  /* 0xffffffbc003c7947 */ /* 0x000fea000383ffff */
.L_x_2480:
[----:B0-----:R0:W1:Y:S02]  /*17b90*/  SYNCS.PHASECHK.TRANS64.TRYWAIT P0, [R4+URZ+0x28c40], R2 ;  /* 0x028c4002040075a7 */ /* 0x001064000800017f */
[----:B-1----:R-:W-:Y:S05]  /*17ba0*/  @!P0 NANOSLEEP.SYNCS 0x989680 ;  /* 0x009896800000895d */ /* 0x002fea0003900000 */
[----:B------:R-:W1:Y:S02]  /*17bb0*/  @!P0 SYNCS.PHASECHK.TRANS64 P0, [R4+URZ+0x28c40], R2 ;  /* 0x028c4002040085a7 */ /* 0x000e64000800007f */
[----:B-1----:R-:W-:Y:S05]  /*17bc0*/  @!P0 BRA `(.L_x_2480) ;  /* 0xfffffffc00f08947 */ /* 0x002fea000383ffff */
[----:B------:R-:W-:Y:S05]  /*17bd0*/  BRA `(.L_x_2567) ;  /* 0xffffffc8002c7947 */ /* 0x000fea000383ffff */
.L_x_2485:
[----:B-1----:R1:W2:Y:S02]  /*17be0*/  SYNCS.PHASECHK.TRANS64.TRYWAIT P0, [R4+URZ+0x28c60], R2 ;  /* 0x028c6002040075a7 */ /* 0x0022a4000800017f */
[----:B--2---:R-:W-:Y:S05]  /*17bf0*/  @!P0 NANOSLEEP.SYNCS 0x989680 ;  /* 0x009896800000895d */ /* 0x004fea0003900000 */
[----:B------:R-:W2:Y:S02]  /*17c00*/  @!P0 SYNCS.PHASECHK.TRANS64 P0, [R4+URZ+0x28c60], R2 ;  /* 0x028c6002040085a7 */ /* 0x000ea4000800007f */
[----:B--2---:R-:W-:Y:S05]  /*17c10*/  @!P0 BRA `(.L_x_2485) ;  /* 0xfffffffc00f08947 */ /* 0x004fea000383ffff */
[----:B------:R-:W-:Y:S05]  /*17c20*/  BRA `(.L_x_2568) ;  /* 0xffffffc800ac7947 */ /* 0x000fea000383ffff */
.L_x_2500:
[----:B-1----:R1:W2:Y:S02]  /*17c30*/  SYNCS.PHASECHK.TRANS64.TRYWAIT P0, [R4+URZ+0x28c40], R2 ;  /* 0x028c4002040075a7 */ /* 0x0022a4000800017f */
[----:B--2---:R-:W-:Y:S05]  /*17c40*/  @!P0 NANOSLEEP.SYNCS 0x989680 ;  /* 0x009896800000895d */ /* 0x004fea0003900000 */
[----:B------:R-:W2:Y:S02]  /*17c50*/  @!P0 SYNCS.PHASECHK.TRANS64 P0, [R4+URZ+0x28c40], R2 ;  /* 0x028c4002040085a7 */ /* 0x000ea4000800007f */
[----:B--2---:R-:W-:Y:S05]  /*17c60*/  @!P0 BRA `(.L_x_2500) ;  /* 0xfffffffc00f08947 */ /* 0x004fea000383ffff */
[----:B------:R-:W-:Y:S05]  /*17c70*/  BRA `(.L_x_2569) ;  /* 0xffffffd400787947 */ /* 0x000fea000383ffff */
.L_x_2505:
[----:B0-----:R0:W2:Y:S02]  /*17c80*/  SYNCS.PHASECHK.TRANS64.TRYWAIT P0, [R4+URZ+0x28c60], R2 ;  /* 0x028c6002040075a7 */ /* 0x0010a4000800017f */
[----:B--2---:R-:W-:Y:S05]  /*17c90*/  @!P0 NANOSLEEP.SYNCS 0x989680 ;  /* 0x009896800000895d */ /* 0x004fea0003900000 */
[----:B------:R-:W2:Y:S02]  /*17ca0*/  @!P0 SYNCS.PHASECHK.TRANS64 P0, [R4+URZ+0x28c60], R2 ;  /* 0x028c6002040085a7 */ /* 0x000ea4000800007f */
[----:B--2---:R-:W-:Y:S05]  /*17cb0*/  @!P0 BRA `(.L_x_2505) ;  /* 0xfffffffc00f08947 */ /* 0x004fea000383ffff */
[----:B------:R-:W-:Y:S05]  /*17cc0*/  BRA `(.L_x_2570) ;  /* 0xffffffd400fc7947 */ /* 0x000fea000383ffff */
.L_x_2521:
[----:B------:R-:W-:Y:S01]  /*17cd0*/  BSSY B0, `(.L_x_2571) ;  /* 0x0000008000007945 */ /* 0x000fe20003800000 */
[----:B------:R-:W-:Y:S02]  /*17ce0*/  IMAD.MOV.U32 R13, RZ, RZ, R16 ;  /* 0x000000ffff0d7224 */ /* 0x000fe400078e0010 */
[----:B------:R-:W-:Y:S02]  /*17cf0*/  IMAD.MOV.U32 R12, RZ, RZ, RZ ;  /* 0x000000ffff0c7224 */ /* 0x000fe400078e00ff */
[----:B------:R-:W-:Y:S02]  /*17d00*/  IMAD.MOV.U32 R11, RZ, RZ, 0x1f ;  /* 0x0000001fff0b7424 */ /* 0x000fe400078e00ff */
[----:B------:R-:W-:-:S07]  /*17d10*/  IMAD.MOV.U32 R15, RZ, RZ, -0x1 ;  /* 0xffffffffff0f7424 */ /* 0x000fce00078e00ff */
[----:B01---5:R-:W-:Y:S05]  /*17d20*/  WARPSYNC.COLLECTIVE R15, `(.L_x_2572) ;  /* 0x000000000f087348 */ /* 0x023fea0003c00000 */
[----:B------:R2:W3:Y:S02]  /*17d30*/  SHFL.IDX P6, R14, R13, R12, R11 ;  /* 0x0000000c0d0e7389 */ /* 0x0004e400000c000b */
[----:B0123-5:R-:W-:Y:S01]  /*17d40*/  ENDCOLLECTIVE ;  /* 0x000000000000791b */ /* 0x02ffe20003800000 */
.L_x_2572:
[----:B------:R-:W-:Y:S05]  /*17d50*/  BSYNC B0 ;  /* 0x0000000000007941 */ /* 0x000fea0003800000 */
.L_x_2571:
        /* <DEDUP_REMOVED lines=9> */
.L_x_2573:
        /* <DEDUP_REMOVED lines=18> */
.L_x_2574:
[----:B------:R-:W-:Y:S01]  /*17f10*/  IMAD.MOV.U32 R12, RZ, RZ, 0x2 ;  /* 0x00000002ff0c7424 */ /* 0x000fe200078e00ff */
[----:B------:R-:W-:-:S05]  /*17f20*/  SEL R5, R14, RZ, P1 ;  /* 0x000000ff0e057207 */ /* 0x000fca0000800000 */
[----:B------:R-:W-:-:S04]  /*17f30*/  IMAD.IADD R3, R2, 0x1, R5 ;  /* 0x0000000102037824 */ /* 0x000fc800078e0205 */
[----:B------:R-:W-:-:S07]  /*17f40*/  IMAD.MOV.U32 R13, RZ, RZ, R3 ;  /* 0x000000ffff0d7224 */ /* 0x000fce00078e0003 */
[----:B------:R-:W-:Y:S05]  /*17f50*/  WARPSYNC.COLLECTIVE R15, `(.L_x_2575) ;  /* 0x000000000f087348 */ /* 0x000fea0003c00000 */
[----:B------:R0:W1:Y:S02]  /*17f60*/  SHFL.UP P6, R14, R13, R12, R11 ;  /* 0x0400000c0d0e7389 */ /* 0x00006400000c000b */
[----:B01----:R-:W-:Y:S01]  /*17f70*/  ENDCOLLECTIVE ;  /* 0x000000000000791b */ /* 0x003fe20003800000 */
.L_x_2575:
[----:B------:R-:W-:Y:S01]  /*17f80*/  IMAD.MOV.U32 R12, RZ, RZ, 0x4 ;  /* 0x00000004ff0c7424 */ /* 0x000fe200078e00ff */
[----:B------:R-:W-:-:S05]  /*17f90*/  SEL R14, R14, RZ, P2 ;  /* 0x000000ff0e0e7207 */ /* 0x000fca0001000000 */
[----:B------:R-:W-:-:S04]  /*17fa0*/  IMAD.IADD R3, R3, 0x1, R14 ;  /* 0x0000000103037824 */ /* 0x000fc800078e020e */
[----:B------:R-:W-:-:S07]  /*17fb0*/  IMAD.MOV.U32 R13, RZ, RZ, R3 ;  /* 0x000000ffff0d7224 */ /* 0x000fce00078e0003 */
[----:B------:R-:W-:Y:S05]  /*17fc0*/  WARPSYNC.COLLECTIVE R15, `(.L_x_2576) ;  /* 0x000000000f087348 */ /* 0x000fea0003c00000 */
[----:B------:R0:W1:Y:S02]  /*17fd0*/  SHFL.UP P6, R14, R13, R12, R11 ;  /* 0x0400000c0d0e7389 */ /* 0x00006400000c000b */
[----:B01----:R-:W-:Y:S01]  /*17fe0*/  ENDCOLLECTIVE ;  /* 0x000000000000791b */ /* 0x003fe20003800000 */
.L_x_2576:
[----:B------:R-:W-:Y:S01]  /*17ff0*/  IMAD.MOV.U32 R12, RZ, RZ, 0x8 ;  /* 0x00000008ff0c7424 */ /* 0x000fe200078e00ff */
[----:B------:R-:W-:-:S05]  /*18000*/  SEL R14, R14, RZ, P3 ;  /* 0x000000ff0e0e7207 */ /* 0x000fca0001800000 */
[----:B------:R-:W-:-:S04]  /*18010*/  IMAD.IADD R3, R3, 0x1, R14 ;  /* 0x0000000103037824 */ /* 0x000fc800078e020e */
[----:B------:R-:W-:-:S07]  /*18020*/  IMAD.MOV.U32 R13, RZ, RZ, R3 ;  /* 0x000000ffff0d7224 */ /* 0x000fce00078e0003 */
[----:B------:R-:W-:Y:S05]  /*18030*/  WARPSYNC.COLLECTIVE R15, `(.L_x_2577) ;  /* 0x000000000f087348 */ /* 0x000fea0003c00000 */
[----:B------:R0:W1:Y:S02]  /*18040*/  SHFL.UP P6, R14, R13, R12, R11 ;  /* 0x0400000c0d0e7389 */ /* 0x00006400000c000b */
[----:B01----:R-:W-:Y:S01]  /*18050*/  ENDCOLLECTIVE ;  /* 0x000000000000791b */ /* 0x003fe20003800000 */
.L_x_2577:
[----:B------:R-:W-:Y:S01]  /*18060*/  IMAD.MOV.U32 R12, RZ, RZ, 0x10 ;  /* 0x00000010ff0c7424 */ /* 0x000fe200078e00ff */
[----:B------:R-:W-:-:S05]  /*18070*/  SEL R14, R14, RZ, P4 ;  /* 0x000000ff0e0e7207 */ /* 0x000fca0002000000 */
[----:B------:R-:W-:-:S04]  /*18080*/  IMAD.IADD R3, R3, 0x1, R14 ;  /* 0x0000000103037824 */ /* 0x000fc800078e020e */
[----:B------:R-:W-:-:S07]  /*18090*/  IMAD.MOV.U32 R13, RZ, RZ, R3 ;  /* 0x000000ffff0d7224 */ /* 0x000fce00078e0003 */
[----:B------:R-:W-:Y:S05]  /*180a0*/  WARPSYNC.COLLECTIVE R15, `(.L_x_2578) ;  /* 0x000000000f087348 */ /* 0x000fea0003c00000 */
[----:B------:R0:W1:Y:S02]  /*180b0*/  SHFL.UP P6, R14, R13, R12, R11 ;  /* 0x0400000c0d0e7389 */ /* 0x00006400000c000b */
[----:B01----:R-:W-:Y:S01]  /*180c0*/  ENDCOLLECTIVE ;  /* 0x000000000000791b */ /* 0x003fe20003800000 */
.L_x_2578:
        /* <DEDUP_REMOVED lines=8> */
.L_x_2579:
[----:B------:R-:W-:Y:S05]  /*18150*/  BRA `(.L_x_2580) ;  /* 0xffffffe000507947 */ /* 0x000fea000383ffff */
.L_x_2526:
[----:B------:R-:W-:Y:S01]  /*18160*/  BSSY B0, `(.L_x_2581) ;  /* 0x0000008000007945 */ /* 0x000fe20003800000 */
[----:B-----5:R-:W-:Y:S02]  /*18170*/  IMAD.MOV.U32 R13, RZ, RZ, R2 ;  /* 0x000000ffff0d7224 */ /* 0x020fe400078e0002 */
[----:B------:R-:W-:Y:S02]  /*18180*/  IMAD.MOV.U32 R12, RZ, RZ, 0x1 ;  /* 0x00000001ff0c7424 */ /* 0x000fe400078e00ff */
[----:B------:R-:W-:Y:S02]  /*18190*/  IMAD.MOV.U32 R11, RZ, RZ, RZ ;  /* 0x000000ffff0b7224 */ /* 0x000fe400078e00ff */
[----:B------:R-:W-:-:S07]  /*181a0*/  IMAD.MOV.U32 R15, RZ, RZ, -0x1 ;  /* 0xffffffffff0f7424 */ /* 0x000fce00078e00ff */
[----:B012---:R-:W-:Y:S05]  /*181b0*/  WARPSYNC.COLLECTIVE R15, `(.L_x_2582) ;  /* 0x000000000f087348 */ /* 0x007fea0003c00000 */
[----:B------:R3:W4:Y:S02]  /*181c0*/  SHFL.UP P6, R14, R13, R12, R11 ;  /* 0x0400000c0d0e7389 */ /* 0x00072400000c000b */
[----:B01234-:R-:W-:Y:S01]  /*181d0*/  ENDCOLLECTIVE ;  /* 0x000000000000791b */ /* 0x01ffe20003800000 */
.L_x_2582:
[----:B------:R-:W-:Y:S05]  /*181e0*/  BSYNC B0 ;  /* 0x0000000000007941 */ /* 0x000fea0003800000 */
.L_x_2581:
[----:B------:R-:W-:Y:S01]  /*181f0*/  SEL R13, R14, RZ, P1 ;  /* 0x000000ff0e0d7207 */ /* 0x000fe20000800000 */
[----:B------:R-:W-:Y:S02]  /*18200*/  IMAD.MOV.U32 R12, RZ, RZ, 0x2 ;  /* 0x00000002ff0c7424 */ /* 0x000fe400078e00ff */
[----:B------:R-:W-:Y:S02]  /*18210*/  IMAD.MOV.U32 R11, RZ, RZ, RZ ;  /* 0x000000ffff0b7224 */ /* 0x000fe400078e00ff */
[----:B------:R-:W-:Y:S02]  /*18220*/  IMAD.IADD R13, R2, 0x1, R13 ;  /* 0x00000001020d7824 */ /* 0x000fe400078e020d */
[----:B------:R-:W-:-:S07]  /*18230*/  IMAD.MOV.U32 R15, RZ, RZ, -0x1 ;  /* 0xffffffffff0f7424 */ /* 0x000fce00078e00ff */
[----:B------:R-:W-:Y:S05]  /*18240*/  WARPSYNC.COLLECTIVE R15, `(.L_x_2583) ;  /* 0x000000000f087348 */ /* 0x000fea0003c00000 */
[----:B------:R0:W1:Y:S02]  /*18250*/  SHFL.UP P6, R14, R13, R12, R11 ;  /* 0x0400000c0d0e7389 */ /* 0x00006400000c000b */
[----:B01----:R-:W-:Y:S01]  /*18260*/  ENDCOLLECTIVE ;  /* 0x000000000000791b */ /* 0x003fe20003800000 */
.L_x_2583:
[----:B------:R-:W-:Y:S01]  /*18270*/  IMAD.MOV.U32 R12, RZ, RZ, 0x4 ;  /* 0x00000004ff0c7424 */ /* 0x000fe200078e00ff */
[----:B------:R-:W-:-:S05]  /*18280*/  SEL R4, R14, RZ, P2 ;  /* 0x000000ff0e047207 */ /* 0x000fca0001000000 */
[----:B------:R-:W-:-:S04]  /*18290*/  IMAD.IADD R4, R13, 0x1, R4 ;  /* 0x000000010d047824 */ /* 0x000fc800078e0204 */
[----:B------:R-:W-:-:S07]  /*182a0*/  IMAD.MOV.U32 R13, RZ, RZ, R4 ;  /* 0x000000ffff0d7224 */ /* 0x000fce00078e0004 */
[----:B------:R-:W-:Y:S05]  /*182b0*/  WARPSYNC.COLLECTIVE R15, `(.L_x_2584) ;  /* 0x000000000f087348 */ /* 0x000fea0003c00000 */
[----:B------:R0:W1:Y:S02]  /*182c0*/  SHFL.UP P6, R14, R13, R12, R11 ;  /* 0x0400000c0d0e7389 */ /* 0x00006400000c000b */
[----:B01----:R-:W-:Y:S01]  /*182d0*/  ENDCOLLECTIVE ;  /* 0x000000000000791b */ /* 0x003fe20003800000 */
.L_x_2584:
[----:B------:R-:W-:Y:S01]  /*182e0*/  IMAD.MOV.U32 R12, RZ, RZ, 0x8 ;  /* 0x00000008ff0c7424 */ /* 0x000fe200078e00ff */
[----:B------:R-:W-:-:S05]  /*182f0*/  SEL R5, R14, RZ, P3 ;  /* 0x000000ff0e057207 */ /* 0x000fca0001800000 */
[----:B------:R-:W-:-:S04]  /*18300*/  IMAD.IADD R5, R4, 0x1, R5 ;  /* 0x0000000104057824 */ /* 0x000fc800078e0205 */
[----:B------:R-:W-:-:S07]  /*18310*/  IMAD.MOV.U32 R13, RZ, RZ, R5 ;  /* 0x000000ffff0d7224 */ /* 0x000fce00078e0005 */
[----:B------:R-:W-:Y:S05]  /*18320*/  WARPSYNC.COLLECTIVE R15, `(.L_x_2585) ;  /* 0x000000000f087348 */ /* 0x000fea0003c00000 */
[----:B------:R0:W1:Y:S02]  /*18330*/  SHFL.UP P6, R14, R13, R12, R11 ;  /* 0x0400000c0d0e7389 */ /* 0x00006400000c000b */
[----:B01----:R-:W-:Y:S01]  /*18340*/  ENDCOLLECTIVE ;  /* 0x000000000000791b */ /* 0x003fe20003800000 */
.L_x_2585:
[----:B------:R-:W-:Y:S01]  /*18350*/  IMAD.MOV.U32 R12, RZ, RZ, 0x10 ;  /* 0x00000010ff0c7424 */ /* 0x000fe200078e00ff */
[----:B------:R-:W-:-:S05]  /*18360*/  SEL R6, R14, RZ, P4 ;  /* 0x000000ff0e067207 */ /* 0x000fca0002000000 */
[----:B------:R-:W-:-:S04]  /*18370*/  IMAD.IADD R6, R5, 0x1, R6 ;  /* 0x0000000105067824 */ /* 0x000fc800078e0206 */
[----:B------:R-:W-:-:S07]  /*18380*/  IMAD.MOV.U32 R13, RZ, RZ, R6 ;  /* 0x000000ffff0d7224 */ /* 0x000fce00078e0006 */
[----:B------:R-:W-:Y:S05]  /*18390*/  WARPSYNC.COLLECTIVE R15, `(.L_x_2586) ;  /* 0x000000000f087348 */ /* 0x000fea0003c00000 */
[----:B------:R0:W1:Y:S02]  /*183a0*/  SHFL.UP P6, R14, R13, R12, R11 ;  /* 0x0400000c0d0e7389 */ /* 0x00006400000c000b */
[----:B01----:R-:W-:Y:S01]  /*183b0*/  ENDCOLLECTIVE ;  /* 0x000000000000791b */ /* 0x003fe20003800000 */
.L_x_2586:
        /* <DEDUP_REMOVED lines=8> */
.L_x_2587:
[----:B------:R-:W-:Y:S05]  /*18440*/  BRA `(.L_x_2588) ;  /* 0xffffffe000307947 */ /* 0x000fea000383ffff */
.L_x_2528:
[----:B------:R-:W-:Y:S01]  /*18450*/  BSSY B0, `(.L_x_2589) ;  /* 0x0000006000007945 */ /* 0x000fe20003800000 */
[----:B------:R-:W-:Y:S01]  /*18460*/  PLOP3.LUT P6, PT, P6, PT, PT, 0x8, 0x0 ;  /* 0x000000000000781c */ /* 0x000fe200037ce170 */
[----:B------:R-:W-:-:S12]  /*18470*/  IMAD.MOV.U32 R15, RZ, RZ, -0x1 ;  /* 0xffffffffff0f7424 */ /* 0x000fd800078e00ff */
[----:B01---5:R-:W-:Y:S05]  /*18480*/  WARPSYNC.COLLECTIVE R15, `(.L_x_2590) ;  /* 0x000000000f087348 */ /* 0x023fea0003c00000 */
[----:B------:R-:W-:Y:S01]  /*18490*/  VOTE.ANY R14, PT, P6 ;  /* 0x00000000000e7806 */ /* 0x000fe200030e0100 */
[----:B01---5:R-:W-:Y:S06]  /*184a0*/  ENDCOLLECTIVE ;  /* 0x000000000000791b */ /* 0x023fec0003800000 */
.L_x_2590:
[----:B------:R-:W-:Y:S05]  /*184b0*/  BSYNC B0 ;  /* 0x0000000000007941 */ /* 0x000fea0003800000 */
.L_x_2589:
        /* <DEDUP_REMOVED lines=9> */
.L_x_2591:
[----:B------:R-:W-:Y:S01]  /*18550*/  IMAD.MOV.U32 R17, RZ, RZ, R14 ;  /* 0x000000ffff117224 */ /* 0x000fe200078e000e */
[----:B------:R-:W-:Y:S06]  /*18560*/  BRA `(.L_x_2592) ;  /* 0xffffffe000207947 */ /* 0x000fec000383ffff */
.L_x_2530:
[----:B------:R-:W-:Y:S01]  /*18570*/  BSSY B0, `(.L_x_2593) ;  /* 0x0000007000007945 */ /* 0x000fe20003800000 */
[----:B------:R-:W-:Y:S02]  /*18580*/  IMAD.MOV.U32 R13, RZ, RZ, R3 ;  /* 0x000000ffff0d7224 */ /* 0x000fe400078e0003 */
[----:B------:R-:W-:Y:S02]  /*18590*/  IMAD.MOV.U32 R11, RZ, RZ, 0x1f ;  /* 0x0000001fff0b7424 */ /* 0x000fe400078e00ff */
[----:B------:R-:W-:-:S07]  /*185a0*/  IMAD.MOV.U32 R15, RZ, RZ, -0x1 ;  /* 0xffffffffff0f7424 */ /* 0x000fce00078e00ff */
[----:B012--5:R-:W-:Y:S05]  /*185b0*/  WARPSYNC.COLLECTIVE R15, `(.L_x_2594) ;  /* 0x000000000f087348 */ /* 0x027fea0003c00000 */
[----:B------:R3:W4:Y:S02]  /*185c0*/  SHFL.IDX P6, R14, R13, R12, R11 ;  /* 0x0000000c0d0e7389 */ /* 0x00072400000c000b */
[----:B012345:R-:W-:Y:S01]  /*185d0*/  ENDCOLLECTIVE ;  /* 0x000000000000791b */ /* 0x03ffe20003800000 */
.L_x_2594:
[----:B------:R-:W-:Y:S05]  /*185e0*/  BSYNC B0 ;  /* 0x0000000000007941 */ /* 0x000fea0003800000 */
.L_x_2593:
[----:B------:R-:W-:Y:S01]  /*185f0*/  IMAD.MOV.U32 R5, RZ, RZ, R14 ;  /* 0x000000ffff057224 */ /* 0x000fe200078e000e */
[----:B------:R-:W-:Y:S06]  /*18600*/  BRA `(.L_x_2529) ;  /* 0xffffffe000147947 */ /* 0x000fec000383ffff */
.L_x_2534:
[----:B0-----:R0:W1:Y:S02]  /*18610*/  SYNCS.PHASECHK.TRANS64.TRYWAIT P0, [R0+URZ+0x28c20], R3 ;  /* 0x028c2003000075a7 */ /* 0x001064000800017f */
[----:B-1----:R-:W-:Y:S05]  /*18620*/  @!P0 NANOSLEEP.SYNCS 0x989680 ;  /* 0x009896800000895d */ /* 0x002fea0003900000 */
[----:B------:R-:W1:Y:S02]  /*18630*/  @!P0 SYNCS.PHASECHK.TRANS64 P0, [R0+URZ+0x28c20], R3 ;  /* 0x028c2003000085a7 */ /* 0x000e64000800007f */
[----:B-1----:R-:W-:Y:S05]  /*18640*/  @!P0 BRA `(.L_x_2534) ;  /* 0xfffffffc00f08947 */ /* 0x002fea000383ffff */
[----:B------:R-:W-:Y:S05]  /*18650*/  BRA `(.L_x_2595) ;  /* 0xffffffe400947947 */ /* 0x000fea000383ffff */
.L_x_2535:
        /* <DEDUP_REMOVED lines=11> */
.L_x_2597:
[----:B------:R-:W-:Y:S05]  /*18710*/  BSYNC B0 ;  /* 0x0000000000007941 */ /* 0x000fea0003800000 */
.L_x_2596:
[----:B------:R-:W-:Y:S05]  /*18720*/  BRA `(.L_x_2598) ;  /* 0xffffffe4007c7947 */ /* 0x000fea000383ffff */
.L_x_2538:
[----:B------:R-:W-:Y:S01]  /*18730*/  BSSY B1, `(.L_x_2599) ;  /* 0x0000006000017945 */ /* 0x000fe20003800000 */
[----:B------:R-:W-:-:S07]  /*18740*/  IMAD.MOV.U32 R15, RZ, RZ, -0x1 ;  /* 0xffffffffff0f7424 */ /* 0x000fce00078e00ff */
[----:B01---5:R-:W-:Y:S05]  /*18750*/  WARPSYNC.COLLECTIVE R15, `(.L_x_2600) ;  /* 0x000000000f0c7348 */ /* 0x023fea0003c00000 */
[----:B------:R-:W-:Y:S02]  /*18760*/  ELECT P6, UR62, PT ;  /* 0x00000000003e782f */ /* 0x000fe400038c0000 */
[----:B------:R-:W-:Y:S01]  /*18770*/  MOV R14, UR62 ;  /* 0x0000003e000e7c02 */ /* 0x000fe20008000f00 */
[----:B01---5:R-:W-:Y:S10]  /*18780*/  ENDCOLLECTIVE ;  /* 0x000000000000791b */ /* 0x023ff40003800000 */
.L_x_2600:
[----:B------:R-:W-:Y:S05]  /*18790*/  BSYNC B1 ;  /* 0x0000000000017941 */ /* 0x000fea0003800000 */
.L_x_2599:
[----:B------:R-:W-:Y:S05]  /*187a0*/  BRA `(.L_x_2601) ;  /* 0xffffffe400747947 */ /* 0x000fea000383ffff */
.L_x_2540:
[----:B0-----:R0:W1:Y:S02]  /*187b0*/  SYNCS.PHASECHK.TRANS64.TRYWAIT P0, [R6+URZ], R5 ;  /* 0x00000005060075a7 */ /* 0x001064000800017f */
[----:B-1----:R-:W-:Y:S05]  /*187c0*/  @!P0 NANOSLEEP.SYNCS 0x989680 ;  /* 0x009896800000895d */ /* 0x002fea0003900000 */
[----:B------:R-:W1:Y:S02]  /*187d0*/  @!P0 SYNCS.PHASECHK.TRANS64 P0, [R6+URZ], R5 ;  /* 0x00000005060085a7 */ /* 0x000e64000800007f */
[----:B-1----:R-:W-:Y:S05]  /*187e0*/  @!P0 BRA `(.L_x_2540) ;  /* 0xfffffffc00f08947 */ /* 0x002fea000383ffff */
[----:B------:R-:W-:Y:S05]  /*187f0*/  BRA `(.L_x_2602) ;  /* 0xffffffe400b07947 */ /* 0x000fea000383ffff */
.L_x_2541:
[----:B-1----:R1:W2:Y:S02]  /*18800*/  SYNCS.PHASECHK.TRANS64.TRYWAIT P0, [R7+URZ], R2 ;  /* 0x00000002070075a7 */ /* 0x0022a4000800017f */
[----:B--2---:R-:W-:Y:S05]  /*18810*/  @!P0 NANOSLEEP.SYNCS 0x989680 ;  /* 0x009896800000895d */ /* 0x004fea0003900000 */
[----:B------:R-:W2:Y:S02]  /*18820*/  @!P0 SYNCS.PHASECHK.TRANS64 P0, [R7+URZ], R2 ;  /* 0x00000002070085a7 */ /* 0x000ea4000800007f */
[----:B--2---:R-:W-:Y:S05]  /*18830*/  @!P0 BRA `(.L_x_2541) ;  /* 0xfffffffc00f08947 */ /* 0x004fea000383ffff */
[----:B------:R-:W-:Y:S05]  /*18840*/  BRA `(.L_x_2603) ;  /* 0xffffffe400a47947 */ /* 0x000fea000383ffff */
.L_x_2543:
[----:B--2---:R2:W3:Y:S02]  /*18850*/  SYNCS.PHASECHK.TRANS64.TRYWAIT P0, [R4+URZ], R5 ;  /* 0x00000005040075a7 */ /* 0x0044e4000800017f */
[----:B---3--:R-:W-:Y:S05]  /*18860*/  @!P0 NANOSLEEP.SYNCS 0x989680 ;  /* 0x009896800000895d */ /* 0x008fea0003900000 */
[----:B------:R-:W3:Y:S02]  /*18870*/  @!P0 SYNCS.PHASECHK.TRANS64 P0, [R4+URZ], R5 ;  /* 0x00000005040085a7 */ /* 0x000ee4000800007f */
[----:B---3--:R-:W-:Y:S05]  /*18880*/  @!P0 BRA `(.L_x_2543) ;  /* 0xfffffffc00f08947 */ /* 0x008fea000383ffff */
[----:B------:R-:W-:Y:S05]  /*18890*/  BRA `(.L_x_2604) ;  /* 0xffffffe400ac7947 */ /* 0x000fea000383ffff */
.L_x_2605:
        /* <DEDUP_REMOVED lines=14> */
.L_x_5875:


//--------------------- .text._ZN7cutlass13device_kernelIN5flash11enable_sm90INS1_16FlashAttnFwdSm90INS1_25CollectiveMainloopFwdSm90ILi2EN4cute5tupleIJNS5_1CILi1EEES8_S8_EEENS6_IJNS7_ILi64EEESA_SA_EEELi512ENS_6half_tEfNS_4arch4Sm90ELb0ELb1ELb0ELb1ELb0ELb1ELb0ELb0ELb0ELb1ELb0ELb0EEENS1_21CollectiveEpilogueFwdINS6_IJSA_NS7_ILi512EEESA_EEES9_SC_SE_Li256ELb1ELb1ELb0ELb0EEENS1_36VarlenDynamicPersistentTileSchedulerILi64ELi64ELi256ELi128ELb0ELb1ELb1ELb1ELb0ELb1EEEEEEEEEvNT_6ParamsE --------------------------
	.section	.text._ZN7cutlass13device_kernelIN5flash11enable_sm90INS1_16FlashAttnFwdSm90INS1_25CollectiveMainloopFwdSm90ILi2EN4cute5tupleIJNS5_1CILi1EEES8_S8_EEENS6_IJNS7_ILi64EEESA_SA_EEELi512ENS_6half_tEfNS_4arch4Sm90ELb0ELb1ELb0ELb1ELb0ELb1ELb0ELb0ELb0ELb1ELb0ELb0EEENS1_21CollectiveEpilogueFwdINS6_IJSA_NS7_ILi512EEESA_EEES9_SC_SE_Li256ELb1ELb1ELb0ELb0EEENS1_36VarlenDynamicPersistentTileSchedulerILi64ELi64ELi256ELi128ELb0ELb1ELb1ELb1ELb0ELb1EEEEEEEEEvNT_6ParamsE,"ax",@progbits
	.align	128
.text._ZN7cutlass13device_kernelIN5flash11enable_sm90INS1_16FlashAttnFwdSm90INS1_25CollectiveMainloopFwdSm90ILi2EN4cute5tupleIJNS5_1CILi1EEES8_S8_EEENS6_IJNS7_ILi64EEESA_SA_EEELi512ENS_6half_tEfNS_4arch4Sm90ELb0ELb1ELb0ELb1ELb0ELb1ELb0ELb0ELb0ELb1ELb0ELb0EEENS1_21CollectiveEpilogueFwdINS6_IJSA_NS7_ILi512EEESA_EEES9_SC_SE_Li256ELb1ELb1ELb0ELb0EEENS1_36VarlenDynamicPersistentTileSchedulerILi64ELi64ELi256ELi128ELb0ELb1ELb1ELb1ELb0ELb1EEEEEEEEEvNT_6ParamsE:
        .type           _ZN7cutlass13device_kernelIN5flash11enable_sm90INS1_16FlashAttnFwdSm90INS1_25CollectiveMainloopFwdSm90ILi2EN4cute5tupleIJNS5_1CILi1EEES8_S8_EEENS6_IJNS7_ILi64EEESA_SA_EEELi512ENS_6half_tEfNS_4arch4Sm90ELb0ELb1ELb0ELb1ELb0ELb1ELb0ELb0ELb0ELb1ELb0ELb0EEENS1_21CollectiveEpilogueFwdINS6_IJSA_NS7_ILi512EEESA_EEES9_SC_SE_Li256ELb1ELb1ELb0ELb0EEENS1_36VarlenDynamicPersistentTileSchedulerILi64ELi64ELi256ELi128ELb0ELb1ELb1ELb1ELb0ELb1EEEEEEEEEvNT_6ParamsE,@function
        .size           _ZN7cutlass13device_kernelIN5flash11enable_sm90INS1_16FlashAttnFwdSm90INS1_25CollectiveMainloopFwdSm90ILi2EN4cute5tupleIJNS5_1CILi1EEES8_S8_EEENS6_IJNS7_ILi64EEESA_SA_EEELi512ENS_6half_tEfNS_4arch4Sm90ELb0ELb1ELb0ELb1ELb0ELb1ELb0ELb0ELb0ELb1ELb0ELb0EEENS1_21CollectiveEpilogueFwdINS6_IJSA_NS7_ILi512EEESA_EEES9_SC_SE_Li256ELb1ELb1ELb0ELb0EEENS1_36VarlenDynamicPersistentTileSchedulerILi64ELi64ELi256ELi128ELb0ELb1ELb1ELb1ELb0ELb1EEEEEEEEEvNT_6ParamsE,(.L_x_5876 - _ZN7cutlass13device_kernelIN5flash11enable_sm90INS1_16FlashAttnFwdSm90INS1_25CollectiveMainloopFwdSm90ILi2EN4cute5tupleIJNS5_1CILi1EEES8_S8_EEENS6_IJNS7_ILi64EEESA_SA_EEELi512ENS_6half_tEfNS_4arch4Sm90ELb0ELb1ELb0ELb1ELb0ELb1ELb0ELb0ELb0ELb1ELb0ELb0EEENS1_21CollectiveEpilogueFwdINS6_IJSA_NS7_ILi512EEESA_EEES9_SC_SE_Li256ELb1ELb1ELb0ELb0EEENS1_36VarlenDynamicPersistentTileSchedulerILi64ELi64ELi256ELi128ELb0ELb1ELb1ELb1ELb0ELb1EEEEEEEEEvNT_6ParamsE)
        .other          _ZN7cutlass13device_kernelIN5flash11enable_sm90INS1_16FlashAttnFwdSm90INS1_25CollectiveMainloopFwdSm90ILi2EN4cute5tupleIJNS5_1CILi1EEES8_S8_EEENS6_IJNS7_ILi64EEESA_SA_EEELi512ENS_6half_tEfNS_4arch4Sm90ELb0ELb1ELb0ELb1ELb0ELb1ELb0ELb0ELb0ELb1ELb0ELb0EEENS1_21CollectiveEpilogueFwdINS6_IJSA_NS7_ILi512EEESA_EEES9_SC_SE_Li256ELb1ELb1ELb0ELb0EEENS1_36VarlenDynamicPersistentTileSchedulerILi64ELi64ELi256ELi128ELb0ELb1ELb1ELb1ELb0ELb1EEEEEEEEEvNT_6ParamsE,@"STO_CUDA_ENTRY STV_DEFAULT"
_ZN7cutlass13device_kernelIN5flash11enable_sm90INS1_16FlashAttnFwdSm90INS1_25CollectiveMainloopFwdSm90ILi2EN4cute5tupleIJNS5_1CILi1EEES8_S8_EEENS6_IJNS7_ILi64EEESA_SA_EEELi512ENS_6half_tEfNS_4arch4Sm90ELb0ELb1ELb0ELb1ELb0ELb1ELb0ELb0ELb0ELb1ELb0ELb0EEENS1_21CollectiveEpilogueFwdINS6_IJSA_NS7_ILi512EEESA_EEES9_SC_SE_Li256ELb1ELb1ELb0ELb0EEENS1_36VarlenDynamicPersistentTileSchedulerILi64ELi64ELi256ELi128ELb0ELb1ELb1ELb1ELb0ELb1EEEEEEEEEvNT_6ParamsE:
        /* <DEDUP_REMOVED lines=24> */
.L_x_2607:
[----:B------:R-:W-:Y:S05]  /*0180*/  BSYNC B0 ;  /* 0x0000000000007941 */ /* 0x000fea0003800000 */
.L_x_2606:
        /* <DEDUP_REMOVED lines=37> */
.L_x_2608:
        /* <DEDUP_REMOVED lines=22> */
.L_x_2609:
        /* <DEDUP_REMOVED lines=18> */
.L_x_2610:
        /* <DEDUP_REMOVED lines=22> */
.L_x_2611:
        /* <DEDUP_REMOVED lines=22> */
.L_x_2612:
[----:B------:R-:W-:Y:S01]  /*0920*/  PLOP3.LUT P0, PT, PT, PT, UP0, 0x80, 0x0 ;  /* 0x000000000000781c */ /* 0x000fe20003f0f008 */
[----:B------:R-:W-:Y:S01]  /*0930*/  UMOV UR36, 0x1 ;  /* 0x0000000100247882 */ /* 0x000fe20000000000 */
[----:B------:R-:W-:Y:S01]  /*0940*/  NOP ;  /* 0x0000000000007918 */ /* 0x000fe20000000000 */
[----:B------:R-:W-:Y:S01]  /*0950*/  USEL UR36, UR36, 0x2, !UP0 ;  /* 0x0000000224247887 */ /* 0x000fe2000c000000 */
[----:B------:R-:W-:Y:S01]  /*0960*/  BSSY B9, `(.L_x_2613) ;  /* 0x0001ead000097945 */ /* 0x000fe20003800000 */
[----:B------:R-:W-:Y:S01]  /*0970*/  ULDC.64 UR42, c[0x0][0x208] ;  /* 0x00008200002a7ab9 */ /* 0x000fe20000000a00 */
[----:B012-4-:R-:W-:Y:S07]  /*0980*/  BAR.SYNC.DEFER_BLOCKING 0x0 ;  /* 0x0000000000007b1d */ /* 0x017fee0000010000 */
[----:B------:R-:W-:Y:S05]  /*0990*/  @!P0 BRA `(.L_x_2614) ;  /* 0x0000015400ec8947 */ /* 0x000fea0003800000 */
.L_x_2615:
[----:B------:R-:W-:-:S08]  /*09a0*/  NOP ;  /* 0x0000000000007918 */ /* 0x000fd00000000000 */
[----:B------:R-:W0:Y:S02]  /*09b0*/  USETMAXREG.TRY_ALLOC.CTAPOOL UP0, 0xf0 ;  /* 0x000000f0000079c8 */ /* 0x000e240008000600 */
[----:B0-----:R-:W-:-:S13]  /*09c0*/  PLOP3.LUT P0, PT, PT, PT, UP0, 0x80, 0x0 ;  /* 0x000000000000781c */ /* 0x001fda0003f0f008 */
[----:B------:R-:W-:Y:S05]  /*09d0*/  @!P0 BRA `(.L_x_2615) ;  /* 0xfffffffc00f08947 */ /* 0x000fea000383ffff */
[----:B------:R-:W-:Y:S01]  /*09e0*/  ISETP.NE.AND P0, PT, R2, 0x1, PT ;  /* 0x000000010200780c */ /* 0x000fe20003f05270 */
[----:B------:R-:W0:Y:S01]  /*09f0*/  S2UR UR5, SR_CgaCtaId ;  /* 0x00000000000579c3 */ /* 0x000e220000008800 */
[----:B------:R-:W-:-:S11]  /*0a00*/  UMOV UR4, 0x400 ;  /* 0x0000040000047882 */ /* 0x000fd60000000000 */
[----:B------:R-:W-:Y:S06]  /*0a10*/  @!P0 BAR.ARV 0x8, 0x100 ;  /* 0x0204000000008b1d */ /* 0x000fec0000002000 */
[----:B------:R-:W-:Y:S01]  /*0a20*/  ISETP.GE.U32.AND P0, PT, R4, 0x100, PT ;  /* 0x000001000400780c */ /* 0x000fe20003f06070 */
[----:B0-----:R-:W-:-:S06]  /*0a30*/  ULEA UR4, UR5, UR4, 0x18 ;  /* 0x0000000405047291 */ /* 0x001fcc000f8ec03f */
[----:B------:R-:W-:-:S06]  /*0a40*/  IMAD.U32 R2, RZ, RZ, UR4 ;  /* 0x00000004ff027e24 */ /* 0x000fcc000f8e00ff */
[----:B------:R-:W-:Y:S06]  /*0a50*/  @P0 BAR.ARV 0xf, 0x100 ;  /* 0x03c4000000000b1d */ /* 0x000fec0000002000 */
[----:B------:R-:W-:Y:S02]  /*0a60*/  ULDC UR4, c[0x0][0xc3c] ;  /* 0x00030f0000047ab9 */ /* 0x000fe40000000800 */
[----:B------:R-:W-:Y:S06]  /*0a70*/  BAR.SYNC.DEFER_BLOCKING 0x5, 0x180 ;  /* 0x0146000000007b1d */ /* 0x000fec0000010000 */
[----:B------:R-:W0:Y:S02]  /*0a80*/  LDS.128 R24, [R2+0x28cd0] ;  /* 0x028cd00002187984 */ /* 0x000e240000000c00 */
[----:B------:R-:W-:Y:S06]  /*0a90*/  BAR.ARV 0x4, 0x180 ;  /* 0x0106000000007b1d */ /* 0x000fec0000002000 */
[----:B0-----:R-:W-:-:S13]  /*0aa0*/  ISETP.GE.AND P0, PT, R27, UR4, PT ;  /* 0x000000041b007c0c */ /* 0x001fda000bf06270 */
[----:B------:R-:W-:Y:S05]  /*0ab0*/  @P0 BRA `(.L_x_2616) ;  /* 0x000001e8005c0947 */ /* 0x000fea0003800000 */
[----:B------:R-:W-:Y:S01]  /*0ac0*/  VIADD R15, R4, 0xffffff80 ;  /* 0xffffff80040f7836 */ /* 0x000fe20000000000 */
[----:B------:R-:W-:Y:S01]  /*0ad0*/  CS2R R186, SRZ ;  /* 0x0000000000ba7805 */ /* 0x000fe2000001ff00 */
[----:B------:R-:W-:Y:S01]  /*0ae0*/  IMAD.MOV.U32 R197, RZ, RZ, 0x40 ;  /* 0x00000040ffc57424 */ /* 0x000fe200078e00ff */
[----:B------:R-:W-:Y:S01]  /*0af0*/  CS2R R18, SRZ ;  /* 0x0000000000127805 */ /* 0x000fe2000001ff00 */
[----:B------:R-:W-:Y:S01]  /*0b00*/  IMAD.MOV.U32 R219, RZ, RZ, RZ ;  /* 0x000000ffffdb7224 */ /* 0x000fe200078e00ff */
[----:B------:R-:W-:Y:S01]  /*0b10*/  SHF.R.S32.HI R0, RZ, 0x1f, R15 ;  /* 0x0000001fff007819 */ /* 0x000fe2000001140f */
[----:B------:R-:W-:-:S03]  /*0b20*/  ULOP3.LUT UR37, UR36, 0x1, URZ, 0xfc, !UPT ;  /* 0x0000000124257892 */ /* 0x000fc6000f8efc3f */
[CC--:B------:R-:W-:Y:S02]  /*0b30*/  LEA.HI R3, R0.reuse, R15.reuse, RZ, 0x4 ;  /* 0x0000000f00037211 */ /* 0x0c0fe400078f20ff */
[----:B------:R-:W-:Y:S02]  /*0b40*/  LEA.HI R6, R0, R15, RZ, 0x5 ;  /* 0x0000000f00067211 */ /* 0x000fe400078f28ff */
[----:B------:R-:W-:Y:S02]  /*0b50*/  LOP3.LUT R4, R3, 0xfffffff0, RZ, 0xc0, !PT ;  /* 0xfffffff003047812 */ /* 0x000fe400078ec0ff */
[--C-:B------:R-:W-:Y:S02]  /*0b60*/  SHF.R.S32.HI R203, RZ, 0x5, R6.reuse ;  /* 0x00000005ffcb7819 */ /* 0x100fe40000011406 */
[----:B------:R-:W-:Y:S01]  /*0b70*/  SHF.R.S32.HI R6, RZ, 0x1f, R6 ;  /* 0x0000001fff067819 */ /* 0x000fe20000011406 */
[----:B------:R-:W-:Y:S01]  /*0b80*/  IMAD.IADD R5, R15, 0x1, -R4 ;  /* 0x000000010f057824 */ /* 0x000fe200078e0a04 */
[----:B------:R-:W-:-:S02]  /*0b90*/  SHF.R.S32.HI R4, RZ, 0x4, R3 ;  /* 0x00000004ff047819 */ /* 0x000fc40000011403 */
[----:B------:R-:W-:Y:S02]  /*0ba0*/  LEA.HI R7, R0, R15, RZ, 0x7 ;  /* 0x0000000f00077211 */ /* 0x000fe400078f38ff */
[----:B------:R-:W-:Y:S02]  /*0bb0*/  SHF.R.S32.HI R10, RZ, 0x1f, R5 ;  /* 0x0000001fff0a7819 */ /* 0x000fe40000011405 */
[----:B------:R-:W-:Y:S02]  /*0bc0*/  LEA.HI R3, R3, R4, RZ, 0x1 ;  /* 0x0000000403037211 */ /* 0x000fe400078f08ff */
[----:B------:R-:W-:Y:S02]  /*0bd0*/  LEA.HI R13, R10, R5, RZ, 0x3 ;  /* 0x000000050a0d7211 */ /* 0x000fe400078f18ff */
[----:B------:R-:W-:Y:S02]  /*0be0*/  LEA.HI R6, R6, R203, RZ, 0x2 ;  /* 0x000000cb06067211 */ /* 0x000fe400078f10ff */
[C---:B------:R-:W-:Y:S01]  /*0bf0*/  LOP3.LUT R14, R13.reuse, 0xfffffff8, RZ, 0xc0, !PT ;  /* 0xfffffff80d0e7812 */ /* 0x040fe200078ec0ff */
[----:B------:R-:W-:Y:S01]  /*0c00*/  IMAD.SHL.U32 R13, R13, 0x40, RZ ;  /* 0x000000400d0d7824 */ /* 0x000fe200078e00ff */
[----:B------:R-:W-:-:S02]  /*0c10*/  LOP3.LUT R3, R3, 0x1ffffffe, RZ, 0xc0, !PT ;  /* 0x1ffffffe03037812 */ /* 0x000fc400078ec0ff */
[----:B------:R-:W-:Y:S01]  /*0c20*/  SHF.R.S32.HI R222, RZ, 0x7, R7 ;  /* 0x00000007ffde7819 */ /* 0x000fe20000011407 */
[----:B------:R-:W-:Y:S01]  /*0c30*/  IMAD.IADD R14, R5, 0x1, -R14 ;  /* 0x00000001050e7824 */ /* 0x000fe200078e0a0e */
[----:B------:R-:W-:Y:S01]  /*0c40*/  LOP3.LUT R6, R6, 0x3ffffc, RZ, 0xc0, !PT ;  /* 0x003ffffc06067812 */ /* 0x000fe200078ec0ff */
[----:B------:R-:W-:Y:S01]  /*0c50*/  IMAD.IADD R3, R4, 0x1, -R3 ;  /* 0x0000000104037824 */ /* 0x000fe200078e0a03 */
[----:B------:R-:W-:Y:S01]  /*0c60*/  LOP3.LUT R8, R7, 0xffffff80, RZ, 0xc0, !PT ;  /* 0xffffff8007087812 */ /* 0x000fe200078ec0ff */
[----:B------:R-:W-:Y:S01]  /*0c70*/  IMAD R5, R222, 0x100, R5 ;  /* 0x00000100de057824 */ /* 0x000fe200078e0205 */
[C---:B------:R-:W-:Y:S01]  /*0c80*/  R2P PR, R14.reuse, 0x6 ;  /* 0x000000060e007804 */ /* 0x040fe20000000000 */
[----:B------:R-:W-:Y:S01]  /*0c90*/  IMAD.IADD R6, R203, 0x1, -R6 ;  /* 0x00000001cb067824 */ /* 0x000fe200078e0a06 */
[----:B------:R-:W-:Y:S01]  /*0ca0*/  LEA.HI R7, R7, R222, RZ, 0x1 ;  /* 0x000000de07077211 */ /* 0x000fe200078f08ff */
[----:B------:R-:W-:Y:S02]  /*0cb0*/  IMAD.SHL.U32 R4, R14, 0x40, RZ ;  /* 0x000000400e047824 */ /* 0x000fe400078e00ff */
[----:B------:R-:W-:Y:S01]  /*0cc0*/  IMAD.IADD R8, R15, 0x1, -R8 ;  /* 0x000000010f087824 */ /* 0x000fe200078e0a08 */
[----:B------:R-:W-:Y:S01]  /*0cd0*/  LOP3.LUT R7, R7, 0xfffffe, RZ, 0xc0, !PT ;  /* 0x00fffffe07077812 */ /* 0x000fe200078ec0ff */
[----:B------:R-:W-:Y:S01]  /*0ce0*/  IMAD R6, R6, 0x10, R5 ;  /* 0x0000001006067824 */ /* 0x000fe200078e0205 */
[----:B------:R-:W-:Y:S01]  /*0cf0*/  LOP3.LUT R4, R4, 0x1c0, RZ, 0xc0, !PT ;  /* 0x000001c004047812 */ /* 0x000fe200078ec0ff */
[----:B------:R-:W-:Y:S01]  /*0d00*/  IMAD.SHL.U32 R3, R3, 0x8, RZ ;  /* 0x0000000803037824 */ /* 0x000fe200078e00ff */
[----:B------:R-:W-:Y:S01]  /*0d10*/  SHF.R.S32.HI R9, RZ, 0x1f, R8 ;  /* 0x0000001fff097819 */ /* 0x000fe20000011408 */
[----:B------:R-:W-:Y:S01]  /*0d20*/  IMAD.IADD R7, R222, 0x1, -R7 ;  /* 0x00000001de077824 */ /* 0x000fe200078e0a07 */
[----:B------:R-:W-:Y:S01]  /*0d30*/  SEL R197, R197, 0xffffffc0, !P2 ;  /* 0xffffffc0c5c57807 */ /* 0x000fe20005000000 */
[--C-:B------:R-:W-:Y:S01]  /*0d40*/  IMAD.U32 R235, R6, 0x40, R3.reuse ;  /* 0x0000004006eb7824 */ /* 0x100fe200078e0003 */
[----:B------:R-:W-:Y:S01]  /*0d50*/  LOP3.LUT R3, R4, 0x8, R3, 0xf8, !PT ;  /* 0x0000000804037812 */ /* 0x000fe200078ef803 */
[----:B------:R-:W-:Y:S01]  /*0d60*/  IMAD.SHL.U32 R194, R7, 0x100, RZ ;  /* 0x0000010007c27824 */ /* 0x000fe200078e00ff */
[----:B------:R-:W-:-:S02]  /*0d70*/  SHF.R.U32.HI R6, RZ, 0x3, R4 ;  /* 0x00000003ff067819 */ /* 0x000fc40000011604 */
[----:B------:R-:W-:Y:S02]  /*0d80*/  LOP3.LUT R4, R13, 0x7ffffe00, RZ, 0xc0, !PT ;  /* 0x7ffffe000d047812 */ /* 0x000fe400078ec0ff */
[----:B------:R-:W-:Y:S02]  /*0d90*/  LEA.HI R10, R9, R8, RZ, 0x2 ;  /* 0x00000008090a7211 */ /* 0x000fe400078f10ff */
[----:B------:R-:W-:Y:S01]  /*0da0*/  LOP3.LUT R3, R3, R6, RZ, 0x3c, !PT ;  /* 0x0000000603037212 */ /* 0x000fe200078e3cff */
[----:B------:R-:W-:Y:S01]  /*0db0*/  IMAD R4, R203, 0x400, R4 ;  /* 0x00000400cb047824 */ /* 0x000fe200078e0204 */
[--C-:B------:R-:W-:Y:S02]  /*0dc0*/  SHF.R.S32.HI R11, RZ, 0x2, R10.reuse ;  /* 0x00000002ff0b7819 */ /* 0x100fe4000001140a */
[----:B------:R-:W-:Y:S01]  /*0dd0*/  SHF.R.S32.HI R12, RZ, 0x1f, R10 ;  /* 0x0000001fff0c7819 */ /* 0x000fe2000001140a */
[----:B------:R-:W-:Y:S01]  /*0de0*/  IMAD.IADD R3, R4, 0x1, R3 ;  /* 0x0000000104037824 */ /* 0x000fe200078e0203 */
[----:B------:R-:W-:-:S02]  /*0df0*/  LEA.HI R4, R0, R15, RZ, 0x3 ;  /* 0x0000000f00047211 */ /* 0x000fc400078f18ff */
[----:B------:R-:W-:Y:S01]  /*0e00*/  LEA.HI R12, R12, R11, RZ, 0x3 ;  /* 0x0000000b0c0c7211 */ /* 0x000fe200078f18ff */
[----:B------:R-:W-:Y:S01]  /*0e10*/  IMAD R195, R3, 0x2, R2 ;  /* 0x0000000203c37824 */ /* 0x000fe200078e0202 */
[----:B------:R-:W-:Y:S02]  /*0e20*/  LEA.HI R0, R0, R15, RZ, 0x2 ;  /* 0x0000000f00007211 */ /* 0x000fe400078f10ff */
[----:B------:R-:W-:Y:S01]  /*0e30*/  LOP3.LUT R12, R12, 0xfffffff8, RZ, 0xc0, !PT ;  /* 0xfffffff80c0c7812 */ /* 0x000fe200078ec0ff */
[----:B------:R-:W-:Y:S01]  /*0e40*/  VIADD R198, R195, 0x26800 ;  /* 0x00026800c3c67836 */ /* 0x000fe20000000000 */
[----:B------:R-:W-:Y:S01]  /*0e50*/  LEA.HI R9, R9, R8, RZ, 0x5 ;  /* 0x0000000809097211 */ /* 0x000fe200078f28ff */
[----:B------:R-:W-:Y:S01]  /*0e60*/  VIADD R196, R195, 0x26820 ;  /* 0x00026820c3c47836 */ /* 0x000fe20000000000 */
[----:B------:R-:W-:Y:S01]  /*0e70*/  SHF.R.S32.HI R185, RZ, 0x2, R0 ;  /* 0x00000002ffb97819 */ /* 0x000fe20000011400 */
[----:B------:R-:W-:Y:S01]  /*0e80*/  IMAD.IADD R12, R11, 0x1, -R12 ;  /* 0x000000010b0c7824 */ /* 0x000fe200078e0a0c */
[----:B------:R-:W-:Y:S01]  /*0e90*/  SHF.R.S32.HI R9, RZ, 0x5, R9 ;  /* 0x00000005ff097819 */ /* 0x000fe20000011409 */
[----:B------:R-:W-:Y:S01]  /*0ea0*/  @P1 VIADD R196, R198, 0xffffffe0 ;  /* 0xffffffe0c6c41836 */ /* 0x000fe20000000000 */
[----:B------:R-:W-:Y:S01]  /*0eb0*/  SHF.R.S32.HI R221, RZ, 0x3, R4 ;  /* 0x00000003ffdd7819 */ /* 0x000fe20000011404 */
[----:B------:R-:W-:Y:S01]  /*0ec0*/  VIADD R236, R185, 0x20 ;  /* 0x00000020b9ec7836 */ /* 0x000fe20000000000 */
[----:B------:R-:W-:Y:S01]  /*0ed0*/  LOP3.LUT R220, R4, 0xfffffff8, RZ, 0xc0, !PT ;  /* 0xfffffff804dc7812 */ /* 0x000fe200078ec0ff */
[----:B------:R-:W-:Y:S01]  /*0ee0*/  IMAD R191, R9, 0x10, R12 ;  /* 0x0000001009bf7824 */ /* 0x000fe200078e020c */
[----:B------:R-:W-:Y:S01]  /*0ef0*/  SHF.R.S32.HI R4, RZ, 0x1f, R0 ;  /* 0x0000001fff047819 */ /* 0x000fe20000011400 */
[----:B------:R-:W-:Y:S01]  /*0f00*/  IMAD.SHL.U32 R228, R236, 0x40, RZ ;  /* 0x00000040ece47824 */ /* 0x000fe200078e00ff */
[----:B------:R-:W-:Y:S01]  /*0f10*/  LOP3.LUT R225, R0, 0xfffffffc, RZ, 0xc0, !PT ;  /* 0xfffffffc00e17812 */ /* 0x000fe200078ec0ff */
[C---:B------:R-:W-:Y:S01]  /*0f20*/  IMAD.IADD R220, R15.reuse, 0x1, -R220 ;  /* 0x000000010fdc7824 */ /* 0x040fe200078e0adc */
[----:B------:R-:W-:Y:S01]  /*0f30*/  SHF.R.S32.HI R9, RZ, 0x1f, R236 ;  /* 0x0000001fff097819 */ /* 0x000fe200000114ec */
[----:B------:R-:W-:Y:S01]  /*0f40*/  IMAD.IADD R198, R198, 0x1, R197 ;  /* 0x00000001c6c67824 */ /* 0x000fe200078e02c5 */
[----:B------:R-:W-:Y:S01]  /*0f50*/  LEA.HI R4, R4, R185, RZ, 0x3 ;  /* 0x000000b904047211 */ /* 0x000fe200078f18ff */
[----:B------:R-:W-:Y:S01]  /*0f60*/  IMAD.IADD R225, R15, 0x1, -R225 ;  /* 0x000000010fe17824 */ /* 0x000fe200078e0ae1 */
[----:B------:R-:W-:Y:S01]  /*0f70*/  LEA.HI R9, R9, R236, RZ, 0x3 ;  /* 0x000000ec09097211 */ /* 0x000fe200078f18ff */
[----:B------:R-:W-:Y:S01]  /*0f80*/  IMAD.SHL.U32 R200, R220, 0x8, RZ ;  /* 0x00000008dcc87824 */ /* 0x000fe200078e00ff */
[----:B------:R-:W-:Y:S01]  /*0f90*/  LOP3.LUT R4, R4, 0xfffffff8, RZ, 0xc0, !PT ;  /* 0xfffffff804047812 */ /* 0x000fe200078ec0ff */
[C---:B------:R-:W-:Y:S01]  /*0fa0*/  IMAD.SHL.U32 R16, R225.reuse, 0x8, RZ ;  /* 0x00000008e1107824 */ /* 0x040fe200078e00ff */
[----:B------:R-:W-:Y:S01]  /*0fb0*/  LEA.HI R0, R225, R225, RZ, 0x1 ;  /* 0x000000e1e1007211 */ /* 0x000fe200078f08ff */
[----:B------:R-:W-:Y:S01]  /*0fc0*/  IMAD.SHL.U32 R9, R9, 0x40, RZ ;  /* 0x0000004009097824 */ /* 0x000fe200078e00ff */
[----:B------:R-:W-:Y:S01]  /*0fd0*/  LOP3.LUT R228, R228, 0x1c0, RZ, 0xc0, !PT ;  /* 0x000001c0e4e47812 */ /* 0x000fe200078ec0ff */
[----:B------:R-:W-:Y:S01]  /*0fe0*/  IMAD.IADD R193, R185, 0x1, -R4 ;  /* 0x00000001b9c17824 */ /* 0x000fe200078e0a04 */
[----:B------:R-:W-:Y:S01]  /*0ff0*/  LOP3.LUT R5, R10, 0x7ffffffc, RZ, 0xc0, !PT ;  /* 0x7ffffffc0a057812 */ /* 0x000fe200078ec0ff */
[----:B------:R-:W-:Y:S01]  /*1000*/  IMAD.SHL.U32 R188, R225, 0x4, RZ ;  /* 0x00000004e1bc7824 */ /* 0x000fe200078e00ff */
[----:B------:R-:W-:Y:S01]  /*1010*/  LOP3.LUT R0, R0, 0x1ffffffe, RZ, 0xc0, !PT ;  /* 0x1ffffffe00007812 */ /* 0x000fe200078ec0ff */
[----:B------:R-:W-:Y:S01]  /*1020*/  VIADD R217, R200, 0x80 ;  /* 0x00000080c8d97836 */ /* 0x000fe20000000000 */
[----:B------:R-:W-:Y:S01]  /*1030*/  LOP3.LUT R4, R228, 0x38, R16, 0xf8, !PT ;  /* 0x00000038e4047812 */ /* 0x000fe200078ef810 */
[C---:B------:R-:W-:Y:S01]  /*1040*/  VIADD R216, R200.reuse, 0xc0 ;  /* 0x000000c0c8d87836 */ /* 0x040fe20000000000 */
[----:B------:R-:W-:Y:S01]  /*1050*/  SHF.R.U32.HI R6, RZ, 0x3, R228 ;  /* 0x00000003ff067819 */ /* 0x000fe200000116e4 */
[C---:B------:R-:W-:Y:S01]  /*1060*/  VIADD R218, R200.reuse, 0x40 ;  /* 0x00000040c8da7836 */ /* 0x040fe20000000000 */
[----:B------:R-:W-:Y:S01]  /*1070*/  LOP3.LUT R229, R9, 0xfffffe00, RZ, 0xc0, !PT ;  /* 0xfffffe0009e57812 */ /* 0x000fe200078ec0ff */
[C---:B------:R-:W-:Y:S01]  /*1080*/  VIADD R215, R200.reuse, 0x100 ;  /* 0x00000100c8d77836 */ /* 0x040fe20000000000 */
[----:B------:R-:W-:Y:S01]  /*1090*/  SHF.R.S32.HI R7, RZ, 0x1f, R216 ;  /* 0x0000001fff077819 */ /* 0x000fe200000114d8 */
[----:B------:R-:W-:Y:S01]  /*10a0*/  VIADD R214, R200, 0x140 ;  /* 0x00000140c8d67836 */ /* 0x000fe20000000000 */
[----:B------:R-:W-:Y:S01]  /*10b0*/  LOP3.LUT R227, R229, R4, R6, 0xf6, !PT ;  /* 0x00000004e5e37212 */ /* 0x000fe200078ef606 */
[----:B------:R-:W-:Y:S01]  /*10c0*/  VIADD R199, R188, 0x10 ;  /* 0x00000010bcc77836 */ /* 0x000fe20000000000 */
[----:B------:R-:W-:Y:S01]  /*10d0*/  SHF.R.S32.HI R10, RZ, 0x1f, R218 ;  /* 0x0000001fff0a7819 */ /* 0x000fe200000114da */
[C---:B------:R-:W-:Y:S01]  /*10e0*/  VIADD R224, R200.reuse, 0x180 ;  /* 0x00000180c8e07836 */ /* 0x040fe20000000000 */
[----:B------:R-:W-:Y:S01]  /*10f0*/  SHF.R.S32.HI R7, RZ, 0x1f, R214 ;  /* 0x0000001fff077819 */ /* 0x000fe200000114d6 */
[----:B------:R-:W-:Y:S01]  /*1100*/  VIADD R223, R200, 0x1c0 ;  /* 0x000001c0c8df7836 */ /* 0x000fe20000000000 */
[----:B------:R-:W-:Y:S01]  /*1110*/  SHF.R.S32.HI R226, RZ, 0x1f, R199 ;  /* 0x0000001fffe27819 */ /* 0x000fe200000114c7 */
[----:B------:R-:W-:Y:S01]  /*1120*/  IMAD.IADD R5, R8, 0x1, -R5 ;  /* 0x0000000108057824 */ /* 0x000fe200078e0a05 */
[----:B------:R-:W-:Y:S01]  /*1130*/  SHF.R.S32.HI R8, RZ, 0x1f, R217 ;  /* 0x0000001fff087819 */ /* 0x000fe200000114d9 */
[----:B------:R-:W-:Y:S01]  /*1140*/  IMAD.IADD R0, R225, 0x1, -R0 ;  /* 0x00000001e1007824 */ /* 0x000fe200078e0a00 */
[----:B------:R-:W-:Y:S01]  /*1150*/  SHF.R.S32.HI R8, RZ, 0x1f, R215 ;  /* 0x0000001fff087819 */ /* 0x000fe200000114d7 */
[----:B------:R-:W-:Y:S01]  /*1160*/  IMAD.SHL.U32 R184, R5, 0x2, RZ ;  /* 0x0000000205b87824 */ /* 0x000fe200078e00ff */
[----:B------:R-:W-:Y:S01]  /*1170*/  SHF.R.S32.HI R3, RZ, 0x1f, R224 ;  /* 0x0000001fff037819 */ /* 0x000fe200000114e0 */
[----:B------:R-:W-:Y:S01]  /*1180*/  IMAD R227, R227, 0x2, R2 ;  /* 0x00000002e3e37824 */ /* 0x000fe200078e0202 */
[----:B------:R-:W-:Y:S01]  /*1190*/  SHF.R.S32.HI R237, RZ, 0x1f, R223 ;  /* 0x0000001fffed7819 */ /* 0x000fe200000114df */
[----:B------:R-:W-:-:S02]  /*11a0*/  IMAD R201, R0, 0x8, R191 ;  /* 0x0000000800c97824 */ /* 0x000fc400078e02bf */
[----:B------:R-:W-:-:S07]  /*11b0*/  IMAD.IADD R197, R197, 0x1, R196 ;  /* 0x00000001c5c57824 */ /* 0x000fce00078e02c4 */
.L_x_2825:
[----:B------:R-:W-:Y:S01]  /*11c0*/  ULDC.64 UR4, c[0x0][0xa28] ;  /* 0x00028a0000047ab9 */ /* 0x000fe20000000a00 */
[----:B0-234-:R-:W0:Y:S01]  /*11d0*/  LDC.64 R6, c[0x0][0xa08] ;  /* 0x00028200ff067b82 */ /* 0x01de220000000a00 */
[----:B------:R-:W-:Y:S01]  /*11e0*/  ISETP.NE.U32.AND P0, PT, RZ, UR4, PT ;  /* 0x00000004ff007c0c */ /* 0x000fe2000bf05070 */
[----:B------:R-:W-:Y:S01]  /*11f0*/  IMAD.MOV.U32 R3, RZ, RZ, RZ ;  /* 0x000000ffff037224 */ /* 0x000fe200078e00ff */
[----:B------:R-:W-:Y:S01]  /*1200*/  ULDC.64 UR6, c[0x0][0xa20] ;  /* 0x0002880000067ab9 */ /* 0x000fe20000000a00 */
[----:B------:R-:W-:Y:S01]  /*1210*/  IMAD.MOV.U32 R29, RZ, RZ, RZ ;  /* 0x000000ffff1d7224 */ /* 0x000fe200078e00ff */
[----:B------:R-:W-:Y:S01]  /*1220*/  ISETP.NE.AND.EX P0, PT, RZ, UR5, PT, P0 ;  /* 0x00000005ff007c0c */ /* 0x000fe2000bf05300 */
[----:B------:R-:W-:Y:S02]  /*1230*/  ULDC.64 UR4, c[0x0][0xa18] ;  /* 0x0002860000047ab9 */ /* 0x000fe40000000a00 */
[----:B------:R-:W-:-:S04]  /*1240*/  ISETP.NE.U32.AND P1, PT, RZ, UR4, PT ;  /* 0x00000004ff007c0c */ /* 0x000fc8000bf25070 */
[----:B------:R-:W-:Y:S01]  /*1250*/  ISETP.NE.AND.EX P1, PT, RZ, UR5, PT, P1 ;  /* 0x00000005ff007c0c */ /* 0x000fe2000bf25310 */
[----:B------:R-:W-:Y:S02]  /*1260*/  ULDC.64 UR4, c[0x0][0xa08] ;  /* 0x0002820000047ab9 */ /* 0x000fe40000000a00 */
[----:B------:R-:W-:-:S03]  /*1270*/  ISETP.NE.U32.AND P3, PT, RZ, UR4, PT ;  /* 0x00000004ff007c0c */ /* 0x000fc6000bf65070 */
[----:B-1----:R-:W1:Y:S01]  /*1280*/  @P0 LDC.64 R4, c[0x0][0xa28] ;  /* 0x00028a00ff040b82 */ /* 0x002e620000000a00 */
[----:B------:R-:W-:Y:S01]  /*1290*/  ISETP.NE.AND.EX P3, PT, RZ, UR5, PT, P3 ;  /* 0x00000005ff007c0c */ /* 0x000fe2000bf65330 */
[----:B0-----:R-:W-:-:S06]  /*12a0*/  IMAD.WIDE R10, R27, 0x4, R6 ;  /* 0x000000041b0a7825 */ /* 0x001fcc00078e0206 */
[----:B------:R-:W0:Y:S01]  /*12b0*/  @P1 LDC.64 R8, c[0x0][0xa18] ;  /* 0x00028600ff081b82 */ /* 0x000e220000000a00 */
[----:B------:R-:W-:Y:S02]  /*12c0*/  ULDC UR4, c[0x0][0x288] ;  /* 0x0000a20000047ab9 */ /* 0x000fe40000000800 */
[----:B------:R-:W-:Y:S01]  /*12d0*/  IMAD.U32 R22, RZ, RZ, UR4 ;  /* 0x00000004ff167e24 */ /* 0x000fe2000f8e00ff */
[----:B------:R-:W-:Y:S02]  /*12e0*/  ULDC.64 UR4, c[0x0][0x418] ;  /* 0x0001060000047ab9 */ /* 0x000fe40000000a00 */
[----:B------:R2:W5:Y:S01]  /*12f0*/  @P3 LDG.E R29, desc[UR42][R10.64] ;  /* 0x0000002a0a1d3981 */ /* 0x000562000c1e1900 */
[----:B-1----:R-:W-:-:S05]  /*1300*/  @P0 IMAD.WIDE R4, R27, 0x4, R4 ;  /* 0x000000041b040825 */ /* 0x002fca00078e0204 */
[----:B------:R2:W5:Y:S01]  /*1310*/  @P0 LDG.E R3, desc[UR42][R4.64] ;  /* 0x0000002a04030981 */ /* 0x000562000c1e1900 */
[----:B0-----:R-:W-:-:S05]  /*1320*/  @P1 IMAD.WIDE R6, R27, 0x4, R8 ;  /* 0x000000041b061825 */ /* 0x001fca00078e0208 */
[----:B------:R2:W5:Y:S01]  /*1330*/  @P1 LDG.E R22, desc[UR42][R6.64] ;  /* 0x0000002a06161981 */ /* 0x000562000c1e1900 */
[----:B------:R-:W-:-:S03]  /*1340*/  UISETP.NE.U32.AND UP0, UPT, UR4, URZ, UPT ;  /* 0x0000003f0400728c */ /* 0x000fc6000bf05070 */
[----:B------:R-:W-:Y:S01]  /*1350*/  ULDC UR4, c[0x0][0x424] ;  /* 0x0001090000047ab9 */ /* 0x000fe20000000800 */
[----:B------:R-:W-:Y:S01]  /*1360*/  UISETP.NE.AND.EX UP0, UPT, UR5, URZ, UPT, UP0 ;  /* 0x0000003f0500728c */ /* 0x000fe2000bf05300 */
[----:B------:R-:W-:Y:S02]  /*1370*/  ISETP.NE.U32.AND P2, PT, RZ, UR6, PT ;  /* 0x00000006ff007c0c */ /* 0x000fe4000bf45070 */
[----:B------:R-:W-:Y:S01]  /*1380*/  ULDC UR5, c[0x0][0x2f0] ;  /* 0x0000bc0000057ab9 */ /* 0x000fe20000000800 */
[----:B------:R-:W-:Y:S01]  /*1390*/  USEL UR4, UR4, 0x1, UP0 ;  /* 0x0000000104047887 */ /* 0x000fe20008000000 */
[----:B------:R-:W-:-:S03]  /*13a0*/  ISETP.NE.AND.EX P2, PT, RZ, UR7, PT, P2 ;  /* 0x00000007ff007c0c */ /* 0x000fc6000bf45320 */
[----:B------:R-:W-:-:S03]  /*13b0*/  UIMAD UR4, UR4, UR5, URZ ;  /* 0x00000005040472a4 */ /* 0x000fc6000f8e023f */
[----:B------:R-:W-:Y:S01]  /*13c0*/  ULDC UR5, c[0x0][0x348] ;  /* 0x0000d20000057ab9 */ /* 0x000fe20000000800 */
[----:B------:R-:W-:Y:S02]  /*13d0*/  IMAD.MOV.U32 R204, RZ, RZ, R26 ;  /* 0x000000ffffcc7224 */ /* 0x000fe400078e001a */
[----:B------:R-:W-:Y:S01]  /*13e0*/  IMAD.MOV.U32 R205, RZ, RZ, R27 ;  /* 0x000000ffffcd7224 */ /* 0x000fe200078e001b */
[----:B--2---:R-:W-:Y:S06]  /*13f0*/  @P1 BRA `(.L_x_2617) ;  /* 0x0000000000241947 */ /* 0x004fec0003800000 */
        /* <DEDUP_REMOVED lines=9> */
.L_x_2617:
[----:B------:R-:W-:Y:S02]  /*1490*/  IMAD.U32 R36, RZ, RZ, UR5 ;  /* 0x00000005ff247e24 */ /* 0x000fe4000f8e00ff */
[----:B------:R-:W-:Y:S01]  /*14a0*/  IMAD.U32 R24, RZ, RZ, UR4 ;  /* 0x00000004ff187e24 */ /* 0x000fe2000f8e00ff */
[----:B------:R-:W-:Y:S06]  /*14b0*/  @!P2 BRA `(.L_x_2618) ;  /* 0x000000000010a947 */ /* 0x000fec0003800000 */
[----:B------:R-:W0:Y:S02]  /*14c0*/  LDC.64 R4, c[0x0][0xa20] ;  /* 0x00028800ff047b82 */ /* 0x000e240000000a00 */
[----:B0-----:R-:W-:-:S05]  /*14d0*/  IMAD.WIDE R4, R27, 0x4, R4 ;  /* 0x000000041b047825 */ /* 0x001fca00078e0204 */
[----:B------:R0:W5:Y:S01]  /*14e0*/  LDG.E R24, desc[UR42][R4.64] ;  /* 0x0000002a04187981 */ /* 0x000162000c1e1900 */
[----:B------:R-:W-:Y:S05]  /*14f0*/  BRA `(.L_x_2619) ;  /* 0x0000000000107947 */ /* 0x000fea0003800000 */
.L_x_2618:
[----:B------:R-:W-:Y:S05]  /*1500*/  @!P3 BRA `(.L_x_2619) ;  /* 0x00000000000cb947 */ /* 0x000fea0003800000 */
[----:B------:R-:W2:Y:S04]  /*1510*/  LDG.E R5, desc[UR42][R10.64] ;  /* 0x0000002a0a057981 */ /* 0x000ea8000c1e1900 */
[----:B------:R-:W2:Y:S02]  /*1520*/  LDG.E R24, desc[UR42][R10.64+0x4] ;  /* 0x0000042a0a187981 */ /* 0x000ea4000c1e1900 */
[----:B--2---:R-:W-:-:S07]  /*1530*/  IMAD.IADD R24, R24, 0x1, -R5 ;  /* 0x0000000118187824 */ /* 0x004fce00078e0a05 */
.L_x_2619:
[----:B------:R-:W-:Y:S01]  /*1540*/  ULDC.64 UR4, c[0x0][0xa10] ;  /* 0x0002840000047ab9 */ /* 0x000fe20000000a00 */
[----:B------:R-:W1:Y:S01]  /*1550*/  LDC R8, c[0x0][0x448] ;  /* 0x00011200ff087b82 */ /* 0x000e620000000800 */
[----:B------:R-:W-:-:S04]  /*1560*/  ISETP.NE.U32.AND P0, PT, RZ, UR4, PT ;  /* 0x00000004ff007c0c */ /* 0x000fc8000bf05070 */
[----:B------:R-:W-:Y:S01]  /*1570*/  ISETP.NE.AND.EX P0, PT, RZ, UR5, PT, P0 ;  /* 0x00000005ff007c0c */ /* 0x000fe2000bf05300 */
[----:B------:R-:W-:Y:S02]  /*1580*/  ULDC.64 UR4, c[0x0][0xa30] ;  /* 0x00028c0000047ab9 */ /* 0x000fe40000000a00 */
[----:B------:R-:W-:Y:S01]  /*1590*/  ISETP.NE.U32.AND P1, PT, RZ, UR4, PT ;  /* 0x00000004ff007c0c */ /* 0x000fe2000bf25070 */
[----:B-----5:R-:W-:Y:S01]  /*15a0*/  IMAD.MOV.U32 R37, RZ, RZ, R24 ;  /* 0x000000ffff257224 */ /* 0x020fe200078e0018 */
[----:B------:R-:W2:Y:S02]  /*15b0*/  LDC.64 R12, c[0x0][0x9e0] ;  /* 0x00027800ff0c7b82 */ /* 0x000ea40000000a00 */
[----:B------:R-:W-:-:S06]  /*15c0*/  ISETP.NE.AND.EX P1, PT, RZ, UR5, PT, P1 ;  /* 0x00000005ff007c0c */ /* 0x000fcc000bf25310 */
[----:B0-----:R-:W0:Y:S08]  /*15d0*/  @P0 LDC.64 R4, c[0x0][0xa10] ;  /* 0x00028400ff040b82 */ /* 0x001e300000000a00 */
[----:B------:R-:W3:Y:S01]  /*15e0*/  @P1 LDC.64 R6, c[0x0][0xa30] ;  /* 0x00028c00ff061b82 */ /* 0x000ee20000000a00 */
[----:B0-----:R-:W-:-:S05]  /*15f0*/  @P0 IMAD.WIDE R4, R27, 0x4, R4 ;  /* 0x000000041b040825 */ /* 0x001fca00078e0204 */
[----:B------:R-:W4:Y:S04]  /*1600*/  @P0 LDG.E R0, desc[UR42][R4.64] ;  /* 0x0000002a04000981 */ /* 0x000f28000c1e1900 */
[----:B------:R-:W4:Y:S01]  /*1610*/  @P0 LDG.E R9, desc[UR42][R4.64+0x4] ;  /* 0x0000042a04090981 */ /* 0x000f22000c1e1900 */
[----:B---3--:R-:W-:-:S05]  /*1620*/  @P1 IMAD.WIDE R6, R27, 0x4, R6 ;  /* 0x000000041b061825 */ /* 0x008fca00078e0206 */
[----:B------:R0:W5:Y:S01]  /*1630*/  @P1 LDG.E R37, desc[UR42][R6.64] ;  /* 0x0000002a06251981 */ /* 0x000162000c1e1900 */
[----:B-1----:R-:W-:Y:S01]  /*1640*/  ISETP.NE.AND P1, PT, R8, 0x1, PT ;  /* 0x000000010800780c */ /* 0x002fe20003f25270 */
[----:B------:R-:W-:Y:S01]  /*1650*/  IMAD.SHL.U32 R192, R25, 0x40, RZ ;  /* 0x0000004019c07824 */ /* 0x000fe200078e00ff */
[----:B--2---:R-:W-:Y:S01]  /*1660*/  ISETP.GE.AND P2, PT, R13, 0x1, PT ;  /* 0x000000010d00780c */ /* 0x004fe20003f46270 */
[----:B------:R-:W-:-:S10]  /*1670*/  IMAD.IADD R10, R24, 0x1, -R3 ;  /* 0x00000001180a7824 */ /* 0x000fd400078e0a03 */
[----:B------:R-:W1:Y:S08]  /*1680*/  @P1 LDC R11, c[0x0][0x44c] ;  /* 0x00011300ff0b1b82 */ /* 0x000e700000000800 */
[----:B------:R-:W2:Y:S01]  /*1690*/  @P1 LDC R8, c[0x0][0x450] ;  /* 0x00011400ff081b82 */ /* 0x000ea20000000800 */
[----:B----4-:R-:W-:Y:S02]  /*16a0*/  @P0 IMAD.IADD R36, R9, 0x1, -R0 ;  /* 0x0000000109240824 */ /* 0x010fe400078e0a00 */
[----:B------:R-:W-:-:S02]  /*16b0*/  VIADD R0, R192, 0x3f ;  /* 0x0000003fc0007836 */ /* 0x000fc40000000000 */
[----:B------:R-:W-:Y:S02]  /*16c0*/  IMAD.IADD R23, R10, 0x1, R36 ;  /* 0x000000010a177824 */ /* 0x000fe400078e0224 */
[----:B-1----:R-:W-:-:S03]  /*16d0*/  @P1 IMAD.HI.U32 R3, R0, R11, RZ ;  /* 0x0000000b00031227 */ /* 0x002fc600078e00ff */
[C---:B------:R-:W-:Y:S01]  /*16e0*/  IADD3 R5, R23.reuse, 0x1, -R22 ;  /* 0x0000000117057810 */ /* 0x040fe20007ffe816 */
[----:B------:R-:W-:Y:S01]  /*16f0*/  IMAD.MOV.U32 R4, RZ, RZ, R0 ;  /* 0x000000ffff047224 */ /* 0x000fe200078e0000 */
[----:B--2---:R-:W-:Y:S01]  /*1700*/  @P1 SHF.R.U32.HI R4, RZ, R8, R3 ;  /* 0x00000008ff041219 */ /* 0x004fe20000011603 */
[----:B------:R-:W-:-:S04]  /*1710*/  VIADD R0, R23, 0x3f ;  /* 0x0000003f17007836 */ /* 0x000fc80000000000 */
[----:B0-----:R-:W-:Y:S01]  /*1720*/  IMAD.IADD R7, R5, 0x1, R4 ;  /* 0x0000000105077824 */ /* 0x001fe200078e0204 */
[----:B------:R-:W-:-:S04]  /*1730*/  SHF.R.S32.HI R3, RZ, 0x1f, R0 ;  /* 0x0000001fff037819 */ /* 0x000fc80000011400 */
[----:B------:R-:W-:Y:S01]  /*1740*/  LEA.HI R3, R3, R0, RZ, 0x6 ;  /* 0x0000000003037211 */ /* 0x000fe200078f30ff */
[----:B------:R-:W-:-:S03]  /*1750*/  IMAD.IADD R0, R7, 0x1, R12 ;  /* 0x0000000107007824 */ /* 0x000fc600078e020c */
[----:B------:R-:W-:Y:S01]  /*1760*/  SHF.R.S32.HI R168, RZ, 0x6, R3 ;  /* 0x00000006ffa87819 */ /* 0x000fe20000011403 */
[----:B------:R-:W-:Y:S06]  /*1770*/  @!P2 BRA `(.L_x_2620) ;  /* 0x000000000048a947 */ /* 0x000fec0003800000 */
[C---:B------:R-:W-:Y:S01]  /*1780*/  ISETP.GT.AND P0, PT, R7.reuse, RZ, PT ;  /* 0x000000ff0700720c */ /* 0x040fe20003f04270 */
[----:B------:R-:W-:Y:S01]  /*1790*/  BSSY B0, `(.L_x_2621) ;  /* 0x000000e000007945 */ /* 0x000fe20003800000 */
[----:B------:R-:W-:-:S11]  /*17a0*/  VIADD R3, R7, 0xffffffff ;  /* 0xffffffff07037836 */ /* 0x000fd60000000000 */
        /* <DEDUP_REMOVED lines=8> */
.L_x_2622:
[----:B------:R-:W-:-:S13]  /*1830*/  ISETP.NE.AND P0, PT, R13, 0x1, PT ;  /* 0x000000010d00780c */ /* 0x000fda0003f05270 */
[----:B------:R-:W0:Y:S02]  /*1840*/  @P0 LDC.64 R4, c[0x0][0x9e8] ;  /* 0x00027a00ff040b82 */ /* 0x000e240000000a00 */
[----:B0-----:R-:W-:-:S05]  /*1850*/  @P0 IMAD.HI.U32 R4, R3, R4, RZ ;  /* 0x0000000403040227 */ /* 0x001fca00078e00ff */
[----:B------:R-:W-:-:S07]  /*1860*/  @P0 SHF.R.U32.HI R3, RZ, R5, R4 ;  /* 0x00000005ff030219 */ /* 0x000fce0000011604 */
.L_x_2623:
[----:B------:R-:W-:Y:S05]  /*1870*/  BSYNC B0 ;  /* 0x0000000000007941 */ /* 0x000fea0003800000 */
.L_x_2621:
[----:B------:R-:W-:-:S05]  /*1880*/  IMAD R3, R3, R13, R13 ;  /* 0x0000000d03037224 */ /* 0x000fca00078e020d */
[----:B------:R-:W-:-:S07]  /*1890*/  VIMNMX R0, R0, R3, PT ;  /* 0x0000000300007248 */ /* 0x000fce0003fe0100 */
.L_x_2620:
[----:B------:R-:W0:Y:S01]  /*18a0*/  @P1 LDC R3, c[0x0][0x44c] ;  /* 0x00011300ff031b82 */ /* 0x000e220000000800 */
[----:B------:R-:W-:-:S07]  /*18b0*/  ULDC UR4, c[0x0][0x9dc] ;  /* 0x0002770000047ab9 */ /* 0x000fce0000000800 */
[----:B------:R-:W1:Y:S01]  /*18c0*/  @P1 LDC R5, c[0x0][0x450] ;  /* 0x00011400ff051b82 */ /* 0x000e620000000800 */
[----:B0-----:R-:W-:-:S04]  /*18d0*/  @P1 IMAD.HI.U32 R4, R192, R3, RZ ;  /* 0x00000003c0041227 */ /* 0x001fc800078e00ff */
[----:B------:R-:W-:Y:S01]  /*18e0*/  IMAD.MOV.U32 R3, RZ, RZ, R192 ;  /* 0x000000ffff037224 */ /* 0x000fe200078e00c0 */
[----:B-1----:R-:W-:-:S04]  /*18f0*/  @P1 SHF.R.U32.HI R3, RZ, R5, R4 ;  /* 0x00000005ff031219 */ /* 0x002fc80000011604 */
[----:B------:R-:W-:-:S05]  /*1900*/  IADD3 R3, R3, R23, -R22 ;  /* 0x0000001703037210 */ /* 0x000fca0007ffe816 */
[----:B------:R-:W-:Y:S01]  /*1910*/  VIADD R4, R3, -UR4 ;  /* 0x8000000403047c36 */ /* 0x000fe20008000000 */
[----:B------:R-:W-:Y:S06]  /*1920*/  @!P2 BRA `(.L_x_2624) ;  /* 0x000000000044a947 */ /* 0x000fec0003800000 */
[----:B------:R-:W-:Y:S01]  /*1930*/  ISETP.GT.AND P0, PT, R3, -0x1, PT ;  /* 0xffffffff0300780c */ /* 0x000fe20003f04270 */
[----:B------:R-:W-:-:S12]  /*1940*/  BSSY B0, `(.L_x_2625) ;  /* 0x000000d000007945 */ /* 0x000fd80003800000 */
        /* <DEDUP_REMOVED lines=8> */
.L_x_2626:
[----:B------:R-:W-:-:S13]  /*19d0*/  ISETP.NE.AND P0, PT, R13, 0x1, PT ;  /* 0x000000010d00780c */ /* 0x000fda0003f05270 */
[----:B------:R-:W0:Y:S02]  /*19e0*/  @P0 LDC.64 R6, c[0x0][0x9e8] ;  /* 0x00027a00ff060b82 */ /* 0x000e240000000a00 */
[----:B0-----:R-:W-:-:S05]  /*19f0*/  @P0 IMAD.HI.U32 R6, R3, R6, RZ ;  /* 0x0000000603060227 */ /* 0x001fca00078e00ff */
[----:B------:R-:W-:-:S07]  /*1a00*/  @P0 SHF.R.U32.HI R3, RZ, R7, R6 ;  /* 0x00000007ff030219 */ /* 0x000fce0000011606 */
.L_x_2627:
[----:B------:R-:W-:Y:S05]  /*1a10*/  BSYNC B0 ;  /* 0x0000000000007941 */ /* 0x000fea0003800000 */
.L_x_2625:
[----:B------:R-:W-:-:S05]  /*1a20*/  IMAD R3, R3, R13, RZ ;  /* 0x0000000d03037224 */ /* 0x000fca00078e02ff */
[----:B------:R-:W-:-:S07]  /*1a30*/  VIMNMX R4, R4, R3, !PT ;  /* 0x0000000304047248 */ /* 0x000fce0007fe0100 */
.L_x_2624:
[----:B------:R-:W-:Y:S01]  /*1a40*/  VIADD R0, R0, 0x3f ;  /* 0x0000003f00007836 */ /* 0x000fe20000000000 */
[----:B------:R-:W-:Y:S02]  /*1a50*/  SHF.R.S32.HI R5, RZ, 0x1f, R4 ;  /* 0x0000001fff057819 */ /* 0x000fe40000011404 */
[----:B------:R-:W-:Y:S02]  /*1a60*/  PLOP3.LUT P3, PT, PT, PT, PT, 0x80, 0x0 ;  /* 0x000000000000781c */ /* 0x000fe40003f6f070 */
[----:B------:R-:W-:Y:S02]  /*1a70*/  SHF.R.S32.HI R3, RZ, 0x1f, R0 ;  /* 0x0000001fff037819 */ /* 0x000fe40000011400 */
[----:B------:R-:W-:Y:S02]  /*1a80*/  LEA.HI R5, R5, R4, RZ, 0x6 ;  /* 0x0000000405057211 */ /* 0x000fe400078f30ff */
[----:B------:R-:W-:Y:S02]  /*1a90*/  LEA.HI R3, R3, R0, RZ, 0x6 ;  /* 0x0000000003037211 */ /* 0x000fe400078f30ff */
[----:B------:R-:W-:-:S02]  /*1aa0*/  SHF.R.S32.HI R5, RZ, 0x6, R5 ;  /* 0x00000006ff057819 */ /* 0x000fc40000011405 */
[----:B------:R-:W-:Y:S02]  /*1ab0*/  SHF.R.S32.HI R3, RZ, 0x6, R3 ;  /* 0x00000006ff037819 */ /* 0x000fe40000011403 */
[----:B------:R-:W-:Y:S02]  /*1ac0*/  VIMNMX R5, RZ, R5, !PT ;  /* 0x00000005ff057248 */ /* 0x000fe40007fe0100 */
[----:B------:R-:W-:-:S03]  /*1ad0*/  VIMNMX R3, R168, R3, PT ;  /* 0x00000003a8037248 */ /* 0x000fc60003fe0100 */
[--C-:B------:R-:W-:Y:S02]  /*1ae0*/  IMAD R5, R5, 0x40, -R10.reuse ;  /* 0x0000004005057824 */ /* 0x100fe400078e0a0a */
[----:B------:R-:W-:-:S03]  /*1af0*/  IMAD R3, R3, 0x40, -R10 ;  /* 0x0000004003037824 */ /* 0x000fc600078e0a0a */
[----:B------:R-:W-:Y:S02]  /*1b00*/  VIMNMX R5, RZ, R5, !PT ;  /* 0x00000005ff057248 */ /* 0x000fe40007fe0100 */
[----:B------:R-:W-:Y:S02]  /*1b10*/  VIMNMX R0, R3, R36, PT ;  /* 0x0000002403007248 */ /* 0x000fe40003fe0100 */
[----:B------:R-:W-:Y:S02]  /*1b20*/  SHF.R.U32.HI R44, RZ, 0x6, R5 ;  /* 0x00000006ff2c7819 */ /* 0x000fe40000011605 */
[----:B------:R-:W-:-:S03]  /*1b30*/  ISETP.GT.AND P0, PT, R0, R5, PT ;  /* 0x000000050000720c */ /* 0x000fc60003f04270 */
[----:B------:R-:W-:-:S10]  /*1b40*/  IMAD.MOV.U32 R45, RZ, RZ, R44 ;  /* 0x000000ffff2d7224 */ /* 0x000fd400078e002c */
[----:B------:R-:W-:-:S05]  /*1b50*/  @P0 VIADD R0, R0, 0x3f ;  /* 0x0000003f00000836 */ /* 0x000fca0000000000 */
[----:B------:R-:W-:-:S04]  /*1b60*/  @P0 SHF.R.S32.HI R3, RZ, 0x1f, R0 ;  /* 0x0000001fff030819 */ /* 0x000fc80000011400 */
[----:B------:R-:W-:-:S04]  /*1b70*/  @P0 LEA.HI R3, R3, R0, RZ, 0x6 ;  /* 0x0000000003030211 */ /* 0x000fc800078f30ff */
[----:B------:R-:W-:-:S04]  /*1b80*/  @P0 SHF.R.S32.HI R45, RZ, 0x6, R3 ;  /* 0x00000006ff2d0819 */ /* 0x000fc80000011403 */
[----:B------:R-:W-:-:S13]  /*1b90*/  ISETP.GT.AND P0, PT, R45, R44, PT ;  /* 0x0000002c2d00720c */ /* 0x000fda0003f04270 */
[----:B------:R-:W-:Y:S05]  /*1ba0*/  @!P0 BRA `(.L_x_2628) ;  /* 0x0000002800408947 */ /* 0x000fea0003800000 */
        /* <DEDUP_REMOVED lines=20> */
.L_x_2630:
[----:B------:R-:W-:Y:S05]  /*1cf0*/  BSYNC B6 ;  /* 0x0000000000067941 */ /* 0x000fea0003800000 */
.L_x_2629:
        /* <DEDUP_REMOVED lines=20> */
.L_x_2632:
[----:B------:R-:W-:Y:S05]  /*1e40*/  BSYNC B6 ;  /* 0x0000000000067941 */ /* 0x000fea0003800000 */
.L_x_2631:
[----:B------:R-:W-:Y:S01]  /*1e50*/  ULDC.64 UR4, c[0x0][0x9f8] ;  /* 0x00027e0000047ab9 */ /* 0x000fe20000000a00 */
[----:B------:R-:W0:Y:S01]  /*1e60*/  LDC.64 R50, c[0x0][0x300] ;  /* 0x0000c000ff327b82 */ /* 0x000e220000000a00 */
[----:B------:R-:W-:Y:S01]  /*1e70*/  ISETP.NE.U32.AND P0, PT, RZ, UR4, PT ;  /* 0x00000004ff007c0c */ /* 0x000fe2000bf05070 */
[----:B------:R-:W-:Y:S01]  /*1e80*/  IMAD.IADD R40, R29, 0x1, R24 ;  /* 0x000000011d287824 */ /* 0x000fe200078e0218 */
[----:B------:R-:W-:Y:S01]  /*1e90*/  ULDC.64 UR8, c[0x0][0xa08] ;  /* 0x0002820000087ab9 */ /* 0x000fe20000000a00 */
[----:B------:R-:W-:Y:S01]  /*1ea0*/  ULDC.64 UR6, c[0x0][0x330] ;  /* 0x0000cc0000067ab9 */ /* 0x000fe20000000a00 */
[----:B------:R-:W-:Y:S01]  /*1eb0*/  ISETP.NE.AND.EX P0, PT, RZ, UR5, PT, P0 ;  /* 0x00000005ff007c0c */ /* 0x000fe2000bf05300 */
[----:B------:R-:W-:Y:S02]  /*1ec0*/  ULDC.64 UR4, c[0x0][0x308] ;  /* 0x0000c20000047ab9 */ /* 0x000fe40000000a00 */
[----:B------:R-:W1:Y:S01]  /*1ed0*/  LDC.64 R52, c[0x0][0x3f8] ;  /* 0x0000fe00ff347b82 */ /* 0x000e620000000a00 */
[----:B------:R-:W-:-:S07]  /*1ee0*/  SHF.R.S32.HI R17, RZ, 0x1f, R16 ;  /* 0x0000001fff117819 */ /* 0x000fce0000011410 */
[----:B------:R-:W2:Y:S08]  /*1ef0*/  LDC R41, c[0x0][0x3f4] ;  /* 0x0000fd00ff297b82 */ /* 0x000eb00000000800 */
[----:B------:R-:W3:Y:S02]  /*1f00*/  @P0 LDC.64 R4, c[0x0][0x9f8] ;  /* 0x00027e00ff040b82 */ /* 0x000ee40000000a00 */
[----:B---3--:R-:W-:-:S05]  /*1f10*/  @P0 IMAD.WIDE R4, R27, 0x4, R4 ;  /* 0x000000041b040825 */ /* 0x008fca00078e0204 */
[----:B------:R3:W4:Y:S01]  /*1f20*/  @P0 LDG.E R27, desc[UR42][R4.64] ;  /* 0x0000002a041b0981 */ /* 0x000722000c1e1900 */
[----:B------:R-:W-:Y:S01]  /*1f30*/  SHF.R.S32.HI R24, RZ, 0x1f, R40 ;  /* 0x0000001fff187819 */ /* 0x000fe20000011428 */
[-C--:B0-----:R-:W-:Y:S01]  /*1f40*/  IMAD.WIDE.U32 R6, R40, R50.reuse, RZ ;  /* 0x0000003228067225 */ /* 0x081fe200078e00ff */
[----:B------:R-:W-:Y:S01]  /*1f50*/  ISETP.NE.U32.AND P0, PT, RZ, UR8, PT ;  /* 0x00000008ff007c0c */ /* 0x000fe2000bf05070 */
[----:B------:R-:W0:Y:S01]  /*1f60*/  S2R R57, SR_TID.X ;  /* 0x0000000000397919 */ /* 0x000e220000002100 */
[----:B------:R-:W-:Y:S01]  /*1f70*/  SHF.R.S32.HI R189, RZ, 0x1f, R188 ;  /* 0x0000001fffbd7819 */ /* 0x000fe200000114bc */
[----:B------:R-:W-:Y:S01]  /*1f80*/  IMAD R0, R24, R50, RZ ;  /* 0x0000003218007224 */ /* 0x000fe200078e02ff */
[----:B------:R-:W-:Y:S01]  /*1f90*/  ISETP.NE.AND.EX P0, PT, RZ, UR9, PT, P0 ;  /* 0x00000009ff007c0c */ /* 0x000fe2000bf05300 */
[----:B------:R-:W-:Y:S01]  /*1fa0*/  IMAD.WIDE.U32 R10, R26, UR6, R16 ;  /* 0x000000061a0a7c25 */ /* 0x000fe2000f8e0010 */
[----:B--2---:R-:W-:Y:S02]  /*1fb0*/  ISETP.GE.AND P1, PT, R16, R41, PT ;  /* 0x000000291000720c */ /* 0x004fe40003f26270 */
[----:B------:R-:W-:Y:S01]  /*1fc0*/  SHF.L.U64.HI R49, R50, 0x6, R51 ;  /* 0x0000000632317819 */ /* 0x000fe20000010233 */
[----:B------:R-:W-:Y:S01]  /*1fd0*/  IMAD R3, R40, R51, R0 ;  /* 0x0000003328037224 */ /* 0x000fe200078e0200 */
[----:B------:R-:W-:Y:S01]  /*1fe0*/  SHF.R.S32.HI R0, RZ, 0x1f, R26 ;  /* 0x0000001fff007819 */ /* 0x000fe2000001141a */
[----:B------:R-:W-:Y:S01]  /*1ff0*/  IMAD.SHL.U32 R14, R193, 0x40, RZ ;  /* 0x00000040c10e7824 */ /* 0x000fe200078e00ff */
[----:B------:R-:W-:Y:S01]  /*2000*/  IADD3 R40, P2, R185, R40, RZ ;  /* 0x00000028b9287210 */ /* 0x000fe20007f5e0ff */
[----:B------:R-:W-:Y:S01]  /*2010*/  IMAD.IADD R7, R7, 0x1, R3 ;  /* 0x0000000107077824 */ /* 0x000fe200078e0203 */
[----:B------:R-:W-:Y:S01]  /*2020*/  P2R R66, PR, RZ, 0x2 ;  /* 0x00000002ff427803 */ /* 0x000fe20000000000 */
[----:B------:R-:W-:-:S02]  /*2030*/  IMAD R3, R0, UR4, RZ ;  /* 0x0000000400037c24 */ /* 0x000fc4000f8e02ff */
[----:B------:R-:W-:-:S04]  /*2040*/  IMAD.WIDE.U32 R6, R26, UR4, R6 ;  /* 0x000000041a067c25 */ /* 0x000fc8000f8e0006 */
[----:B---3--:R-:W-:Y:S01]  /*2050*/  IMAD R5, R26, UR5, R3 ;  /* 0x000000051a057c24 */ /* 0x008fe2000f8e0203 */
[----:B------:R-:W-:Y:S01]  /*2060*/  ULDC.64 UR4, c[0x0][0x310] ;  /* 0x0000c40000047ab9 */ /* 0x000fe20000000a00 */
[----:B------:R-:W-:Y:S01]  /*2070*/  IMAD R9, R0, UR6, RZ ;  /* 0x0000000600097c24 */ /* 0x000fe2000f8e02ff */
[----:B------:R-:W-:Y:S01]  /*2080*/  SHF.R.S32.HI R3, RZ, 0x1f, R185 ;  /* 0x0000001fff037819 */ /* 0x000fe200000114b9 */
[----:B------:R-:W-:Y:S02]  /*2090*/  IMAD.IADD R7, R7, 0x1, R5 ;  /* 0x0000000107077824 */ /* 0x000fe400078e0205 */
[----:B------:R-:W2:Y:S01]  /*20a0*/  LDC.64 R4, c[0x0][0x408] ;  /* 0x00010200ff047b82 */ /* 0x000ea20000000a00 */
[----:B------:R-:W-:Y:S02]  /*20b0*/  IMAD R15, R26, UR7, R9 ;  /* 0x000000071a0f7c24 */ /* 0x000fe4000f8e0209 */
[----:B-1----:R-:W-:Y:S02]  /*20c0*/  IMAD R12, R3, R52, RZ ;  /* 0x00000034030c7224 */ /* 0x002fe400078e02ff */
[----:B------:R-:W-:Y:S01]  /*20d0*/  IMAD.IADD R11, R11, 0x1, R15 ;  /* 0x000000010b0b7824 */ /* 0x000fe200078e020f */
[----:B------:R-:W-:Y:S01]  /*20e0*/  SEL R15, R41, RZ, P1 ;  /* 0x000000ff290f7207 */ /* 0x000fe20000800000 */
[----:B------:R-:W-:Y:S01]  /*20f0*/  IMAD R25, R185, R53, R12 ;  /* 0x00000035b9197224 */ /* 0x000fe200078e020c */
[----:B0-----:R-:W-:Y:S01]  /*2100*/  LEA.HI R57, R57, 0x8, RZ, 0x19 ;  /* 0x0000000839397811 */ /* 0x001fe200078fc8ff */
[----:B------:R-:W-:-:S02]  /*2110*/  VIADD R68, R16, 0x20 ;  /* 0x0000002010447836 */ /* 0x000fc40000000000 */
[----:B------:R-:W-:Y:S02]  /*2120*/  IMAD.IADD R15, R16, 0x1, R15 ;  /* 0x00000001100f7824 */ /* 0x000fe400078e020f */
[----:B------:R-:W-:Y:S02]  /*2130*/  IMAD.SHL.U32 R58, R41, 0x2, RZ ;  /* 0x00000002293a7824 */ /* 0x000fe400078e00ff */
[----:B------:R-:W-:Y:S01]  /*2140*/  IMAD.X R41, R24, 0x1, R3, P2 ;  /* 0x0000000118297824 */ /* 0x000fe200010e0603 */
[----:B------:R-:W-:-:S04]  /*2150*/  SHF.R.S32.HI R48, RZ, 0x1f, R15 ;  /* 0x0000001fff307819 */ /* 0x000fc8000001140f */
[----:B------:R-:W-:Y:S02]  /*2160*/  LEA.HI R48, R48, R15, RZ, 0x3 ;  /* 0x0000000f30307211 */ /* 0x000fe400078f18ff */
[C---:B--2---:R-:W-:Y:S01]  /*2170*/  SHF.L.U64.HI R54, R4.reuse, 0x6, R5 ;  /* 0x0000000604367819 */ /* 0x044fe20000010205 */
[----:B------:R-:W-:Y:S01]  /*2180*/  IMAD.SHL.U32 R55, R4, 0x40, RZ ;  /* 0x0000004004377824 */ /* 0x000fe200078e00ff */
[----:B------:R-:W-:-:S04]  /*2190*/  LOP3.LUT R63, R48, 0xfffffff8, RZ, 0xc0, !PT ;  /* 0xfffffff8303f7812 */ /* 0x000fc800078ec0ff */
[----:B------:R-:W-:Y:S02]  /*21a0*/  SHF.R.S32.HI R69, RZ, 0x1f, R63 ;  /* 0x0000001fff457819 */ /* 0x000fe4000001143f */
[----:B----4-:R-:W-:Y:S02]  /*21b0*/  SHF.R.S32.HI R0, RZ, 0x1f, R27 ;  /* 0x0000001fff007819 */ /* 0x010fe4000001141b */
[----:B------:R-:W-:Y:S02]  /*21c0*/  SEL R27, R27, RZ, !P0 ;  /* 0x000000ff1b1b7207 */ /* 0x000fe40004000000 */
[----:B------:R-:W-:-:S03]  /*21d0*/  SEL R0, R0, RZ, !P0 ;  /* 0x000000ff00007207 */ /* 0x000fc60004000000 */
[----:B------:R-:W-:-:S04]  /*21e0*/  IMAD.WIDE.U32 R28, R27, UR4, R6 ;  /* 0x000000041b1c7c25 */ /* 0x000fc8000f8e0006 */
[----:B------:R-:W-:Y:S02]  /*21f0*/  IMAD R8, R0, UR4, RZ ;  /* 0x0000000400087c24 */ /* 0x000fe4000f8e02ff */
[----:B------:R-:W-:-:S04]  /*2200*/  IMAD.WIDE.U32 R6, R185, R52, R188 ;  /* 0x00000034b9067225 */ /* 0x000fc800078e00bc */
[----:B------:R-:W-:Y:S01]  /*2210*/  IMAD R13, R27, UR5, R8 ;  /* 0x000000051b0d7c24 */ /* 0x000fe2000f8e0208 */
[----:B------:R-:W-:Y:S01]  /*2220*/  ULDC.64 UR4, c[0x0][0x338] ;  /* 0x0000ce0000047ab9 */ /* 0x000fe20000000a00 */
[----:B------:R-:W-:Y:S02]  /*2230*/  IMAD R8, R3, R50, RZ ;  /* 0x0000003203087224 */ /* 0x000fe400078e02ff */
[----:B------:R-:W-:-:S04]  /*2240*/  IMAD.WIDE.U32 R20, R27, UR4, R10 ;  /* 0x000000041b147c25 */ /* 0x000fc8000f8e000a */
[----:B------:R-:W-:-:S04]  /*2250*/  IMAD.WIDE.U32 R10, R185, R52, R16 ;  /* 0x00000034b90a7225 */ /* 0x000fc800078e0010 */
[----:B------:R-:W-:Y:S01]  /*2260*/  IMAD R47, R185, R51, R8 ;  /* 0x00000033b92f7224 */ /* 0x000fe200078e0208 */
[----:B------:R-:W-:Y:S01]  /*2270*/  SHF.L.U64.HI R51, R52, 0x6, R53 ;  /* 0x0000000634337819 */ /* 0x000fe20000010235 */
[----:B------:R-:W-:Y:S02]  /*2280*/  IMAD.IADD R7, R7, 0x1, R25 ;  /* 0x0000000107077824 */ /* 0x000fe400078e0219 */
[----:B------:R-:W-:Y:S01]  /*2290*/  IMAD.IADD R11, R25, 0x1, R11 ;  /* 0x00000001190b7824 */ /* 0x000fe200078e020b */
[----:B-----5:R-:W-:Y:S01]  /*22a0*/  SHF.R.S32.HI R25, RZ, 0x1f, R37 ;  /* 0x0000001fff197819 */ /* 0x020fe20000011425 */
[----:B------:R-:W-:-:S04]  /*22b0*/  IMAD.WIDE.U32 R8, R185, R50, R16 ;  /* 0x00000032b9087225 */ /* 0x000fc800078e0010 */
[----:B------:R-:W-:Y:S01]  /*22c0*/  IMAD R12, R0, UR4, RZ ;  /* 0x00000004000c7c24 */ /* 0x000fe2000f8e02ff */
[----:B------:R-:W-:Y:S01]  /*22d0*/  IADD3 R46, P0, R28, R8, RZ ;  /* 0x000000081c2e7210 */ /* 0x000fe20007f1e0ff */
[----:B------:R-:W-:Y:S01]  /*22e0*/  IMAD.IADD R0, R29, 0x1, R13 ;  /* 0x000000011d007824 */ /* 0x000fe200078e020d */
[----:B------:R-:W-:Y:S01]  /*22f0*/  ULDC UR4, c[0x0][0x2f4] ;  /* 0x0000bd0000047ab9 */ /* 0x000fe20000000800 */
[----:B------:R-:W-:Y:S01]  /*2300*/  IMAD R71, R27, UR5, R12 ;  /* 0x000000051b477c24 */ /* 0x000fe2000f8e020c */
[----:B------:R-:W-:Y:S01]  /*2310*/  ISETP.GE.AND P1, PT, R68, UR4, PT ;  /* 0x0000000444007c0c */ /* 0x000fe2000bf26270 */
[----:B------:R-:W-:Y:S01]  /*2320*/  IMAD R12, R3, R4, RZ ;  /* 0x00000004030c7224 */ /* 0x000fe200078e02ff */
[----:B------:R-:W-:Y:S01]  /*2330*/  IADD3.X R47, R0, R9, R47, P0, !PT ;  /* 0x00000009002f7210 */ /* 0x000fe200007fe42f */
[----:B------:R-:W-:Y:S01]  /*2340*/  IMAD R26, R25, R52, RZ ;  /* 0x00000034191a7224 */ /* 0x000fe200078e02ff */
[----:B------:R-:W-:Y:S01]  /*2350*/  ISETP.GE.AND P0, PT, R16, UR4, PT ;  /* 0x0000000410007c0c */ /* 0x000fe2000bf06270 */
[----:B------:R-:W-:-:S02]  /*2360*/  IMAD R27, R185, R5, R12 ;  /* 0x00000005b91b7224 */ /* 0x000fc400078e020c */
[----:B------:R-:W-:Y:S01]  /*2370*/  IMAD R61, R37, R53, R26 ;  /* 0x00000035253d7224 */ /* 0x000fe200078e021a */
[----:B------:R-:W-:Y:S01]  /*2380*/  LOP3.LUT R53, R14, 0x1c0, RZ, 0xc0, !PT ;  /* 0x000001c00e357812 */ /* 0x000fe200078ec0ff */
[----:B------:R-:W-:-:S03]  /*2390*/  IMAD.WIDE.U32 R8, R185, R4, R188 ;  /* 0x00000004b9087225 */ /* 0x000fc600078e00bc */
[----:B------:R-:W-:Y:S01]  /*23a0*/  SHF.R.U32.HI R56, RZ, 0x3, R53 ;  /* 0x00000003ff387819 */ /* 0x000fe20000011635 */
[----:B------:R-:W-:-:S04]  /*23b0*/  IMAD.WIDE.U32 R12, R185, R4, R16 ;  /* 0x00000004b90c7225 */ /* 0x000fc800078e0010 */
[-C--:B------:R-:W-:Y:S02]  /*23c0*/  IMAD R26, R25, R4.reuse, RZ ;  /* 0x00000004191a7224 */ /* 0x080fe400078e02ff */
[----:B------:R-:W-:Y:S02]  /*23d0*/  IMAD.IADD R9, R9, 0x1, R27 ;  /* 0x0000000109097824 */ /* 0x000fe400078e021b */
[----:B------:R-:W-:Y:S02]  /*23e0*/  IMAD.IADD R13, R27, 0x1, R13 ;  /* 0x000000011b0d7824 */ /* 0x000fe400078e020d */
[----:B------:R-:W-:Y:S01]  /*23f0*/  IMAD R67, R37, R5, R26 ;  /* 0x0000000525437224 */ /* 0x000fe200078e021a */
[----:B------:R-:W-:Y:S01]  /*2400*/  LOP3.LUT R5, R53, 0x18, R16, 0xf8, !PT ;  /* 0x0000001835057812 */ /* 0x000fe200078ef810 */
[----:B------:R-:W-:-:S04]  /*2410*/  IMAD.WIDE.U32 R34, R37, R4, R8 ;  /* 0x0000000425227225 */ /* 0x000fc800078e0008 */
[----:B------:R-:W-:Y:S01]  /*2420*/  IMAD.WIDE.U32 R38, R37, R4, R12 ;  /* 0x0000000425267225 */ /* 0x000fe200078e000c */
[----:B------:R-:W-:Y:S02]  /*2430*/  LOP3.LUT R4, R5, R56, RZ, 0x3c, !PT ;  /* 0x0000003805047212 */ /* 0x000fe400078e3cff */
[----:B------:R-:W-:Y:S01]  /*2440*/  LOP3.LUT R5, R53, 0x38, R48, 0xf8, !PT ;  /* 0x0000003835057812 */ /* 0x000fe200078ef830 */
[----:B------:R-:W-:-:S03]  /*2450*/  IMAD.WIDE.U32 R30, R37, R52, R6 ;  /* 0x00000034251e7225 */ /* 0x000fc600078e0006 */
[----:B------:R-:W-:Y:S01]  /*2460*/  LOP3.LUT R62, R5, R56, RZ, 0x3c, !PT ;  /* 0x00000038053e7212 */ /* 0x000fe200078e3cff */
[----:B------:R-:W-:-:S04]  /*2470*/  IMAD.WIDE.U32 R32, R37, R52, R10 ;  /* 0x0000003425207225 */ /* 0x000fc800078e000a */
[----:B------:R-:W-:Y:S02]  /*2480*/  IMAD.IADD R60, R31, 0x1, R61 ;  /* 0x000000011f3c7824 */ /* 0x000fe400078e023d */
[----:B------:R-:W-:Y:S02]  /*2490*/  IMAD.IADD R65, R35, 0x1, R67 ;  /* 0x0000000123417824 */ /* 0x000fe400078e0243 */
[----:B------:R-:W-:Y:S02]  /*24a0*/  IMAD.SHL.U32 R50, R50, 0x40, RZ ;  /* 0x0000004032327824 */ /* 0x000fe400078e00ff */
[----:B------:R-:W-:Y:S02]  /*24b0*/  IMAD.SHL.U32 R52, R52, 0x40, RZ ;  /* 0x0000004034347824 */ /* 0x000fe400078e00ff */
[----:B------:R-:W-:Y:S02]  /*24c0*/  IMAD R59, R203, 0x200, R4 ;  /* 0x00000200cb3b7824 */ /* 0x000fe400078e0204 */
[----:B------:R-:W-:-:S02]  /*24d0*/  IMAD.IADD R61, R61, 0x1, R33 ;  /* 0x000000013d3d7824 */ /* 0x000fc400078e0221 */
[----:B------:R-:W-:Y:S02]  /*24e0*/  IMAD.IADD R67, R67, 0x1, R39 ;  /* 0x0000000143437824 */ /* 0x000fe400078e0227 */
[----:B------:R-:W-:Y:S02]  /*24f0*/  IMAD R62, R203, 0x200, R62 ;  /* 0x00000200cb3e7824 */ /* 0x000fe400078e023e */
[----:B------:R-:W-:-:S07]  /*2500*/  IMAD.IADD R71, R21, 0x1, R71 ;  /* 0x0000000115477824 */ /* 0x000fce00078e0247 */
.L_x_2662:
        /* <DEDUP_REMOVED lines=10> */
[----:B------:R-:W-:Y:S02]  /*25b0*/  IMAD.SHL.U32 R24, R186, 0x1000, RZ ;  /* 0x00001000ba187824 */ /* 0x000fe400078e00ff */
        /* <DEDUP_REMOVED lines=34> */
[C---:B------:R-:W-:Y:S01]  /*27e0*/  LEA R72, P5, R4.reuse, UR6, 0x1 ;  /* 0x0000000604487c11 */ /* 0x040fe2000f8a08ff */
[----:B------:R-:W-:Y:S01]  /*27f0*/  IMAD.X R8, R43, 0x1, R60, P3 ;  /* 0x000000012b087824 */ /* 0x000fe200018e063c */
[C---:B------:R-:W-:Y:S02]  /*2800*/  LEA R6, P3, R7.reuse, UR4, 0x1 ;  /* 0x0000000407067c11 */ /* 0x040fe4000f8608ff */
        /* <DEDUP_REMOVED lines=9> */
.L_x_2637:
[----:B------:R-:W-:Y:S05]  /*28a0*/  BSYNC B1 ;  /* 0x0000000000017941 */ /* 0x000fea0003800000 */
.L_x_2636:
[----:B------:R-:W-:Y:S01]  /*28b0*/  UISETP.NE.AND UP0, UPT, UR37, 0x3, UPT ;  /* 0x000000032500788c */ /* 0x000fe2000bf05270 */
[----:B-----5:R-:W-:Y:S02]  /*28c0*/  IMAD.MOV.U32 R4, RZ, RZ, R8 ;  /* 0x000000ffff047224 */ /* 0x020fe400078e0008 */
[----:B------:R-:W-:Y:S02]  /*28d0*/  IMAD.MOV.U32 R5, RZ, RZ, R9 ;  /* 0x000000ffff057224 */ /* 0x000fe400078e0009 */
[----:B0-----:R-:W-:Y:S01]  /*28e0*/  IMAD.MOV.U32 R6, RZ, RZ, R26 ;  /* 0x000000ffff067224 */ /* 0x001fe200078e001a */
[----:B------:R-:W-:Y:S01]  /*28f0*/  PLOP3.LUT P3, PT, PT, PT, UP0, 0x80, 0x0 ;  /* 0x000000000000781c */ /* 0x000fe20003f6f008 */
[----:B------:R-:W-:Y:S01]  /*2900*/  IMAD.MOV.U32 R7, RZ, RZ, R15 ;  /* 0x000000ffff077224 */ /* 0x000fe200078e000f */
[----:B------:R-:W-:Y:S01]  /*2910*/  PRMT R76, R4, 0x5410, R5 ;  /* 0x00005410044c7816 */ /* 0x000fe20000000005 */
[----:B------:R-:W-:Y:S02]  /*2920*/  IMAD.MOV.U32 R4, RZ, RZ, R27 ;  /* 0x000000ffff047224 */ /* 0x000fe400078e001b */
[----:B------:R-:W-:-:S03]  /*2930*/  IMAD.MOV.U32 R5, RZ, RZ, R11 ;  /* 0x000000ffff057224 */ /* 0x000fc600078e000b */
[----:B------:R-:W-:Y:S01]  /*2940*/  PRMT R73, R6, 0x5410, R4 ;  /* 0x0000541006497816 */ /* 0x000fe20000000004 */
[----:B------:R-:W-:Y:S02]  /*2950*/  IMAD.MOV.U32 R4, RZ, RZ, R10 ;  /* 0x000000ffff047224 */ /* 0x000fe400078e000a */
[----:B------:R-:W-:-:S03]  /*2960*/  IMAD.MOV.U32 R6, RZ, RZ, R14 ;  /* 0x000000ffff067224 */ /* 0x000fc600078e000e */
[----:B------:R-:W-:Y:S02]  /*2970*/  PRMT R78, R4, 0x5410, R5 ;  /* 0x00005410044e7816 */ /* 0x000fe40000000005 */
[----:B------:R-:W-:Y:S01]  /*2980*/  PRMT R80, R6, 0x5410, R7 ;  /* 0x0000541006507816 */ /* 0x000fe20000000007 */
[----:B------:R-:W-:Y:S06]  /*2990*/  @!P3 BRA `(.L_x_2638) ;  /* 0x000000000004b947 */ /* 0x000fec0003800000 */
[----:B------:R-:W-:Y:S01]  /*29a0*/  BPT.TRAP 0x1 ;  /* 0x000000040000795c */ /* 0x000fe20000300000 */
.L_x_2638:
[----:B------:R-:W-:Y:S01]  /*29b0*/  IMAD R64, R186, 0x8, R2 ;  /* 0x00000008ba407824 */ /* 0x000fe200078e0202 */
[----:B------:R-:W-:Y:S01]  /*29c0*/  SHF.L.U32 R43, R187, 0x1f, RZ ;  /* 0x0000001fbb2b7819 */ /* 0x000fe200000006ff */
[----:B------:R-:W-:Y:S03]  /*29d0*/  BSSY B1, `(.L_x_2639) ;  /* 0x0000003000017945 */ /* 0x000fe60003800000 */
[----:B------:R-:W0:Y:S02]  /*29e0*/  SYNCS.PHASECHK.TRANS64.TRYWAIT P5, [R64+URZ+0x28c90], R43 ;  /* 0x028c902b400075a7 */ /* 0x000e2400080a017f */
[----:B0-----:R-:W-:Y:S05]  /*29f0*/  @!P5 BRA `(.L_x_2640) ;  /* 0x000001c80094d947 */ /* 0x001fea0003800000 */
.L_x_3026:
[----:B------:R-:W-:Y:S05]  /*2a00*/  BSYNC B1 ;  /* 0x0000000000017941 */ /* 0x000fea0003800000 */
.L_x_2639:
        /* <DEDUP_REMOVED lines=16> */
[CC--:B------:R-:W-:Y:S01]  /*2b10*/  FMUL.FTZ R72, R6.reuse, R27.reuse ;  /* 0x0000001b06487220 */ /* 0x0c0fe20000410000 */
[----:B------:R-:W-:Y:S02]  /*2b20*/  HADD2.F32 R70, -RZ, R70.H0_H0 ;  /* 0x20000046ff467230 */ /* 0x000fe40000004100 */
[C---:B------:R-:W-:Y:S01]  /*2b30*/  FMUL.FTZ R27, R5.reuse, R27 ;  /* 0x0000001b051b7220 */ /* 0x040fe20000410000 */
[--C-:B------:R-:W-:Y:S02]  /*2b40*/  HADD2.F32 R15, -RZ, R7.reuse.H1_H1 ;  /* 0x30000007ff0f7230 */ /* 0x100fe40000004100 */
[-C--:B------:R-:W-:Y:S01]  /*2b50*/  FFMA.FTZ R72, R5, R25.reuse, -R72 ;  /* 0x0000001905487223 */ /* 0x080fe20000010848 */
[----:B------:R-:W-:Y:S02]  /*2b60*/  HADD2.F32 R7, -RZ, R7.H0_H0 ;  /* 0x20000007ff077230 */ /* 0x000fe40000004100 */
[----:B------:R-:W-:Y:S01]  /*2b70*/  FFMA.FTZ R75, R6, R25, R27 ;  /* 0x00000019064b7223 */ /* 0x000fe2000001001b */
[----:B------:R-:W-:-:S02]  /*2b80*/  HADD2.F32 R26, -RZ, R26.H0_H0 ;  /* 0x2000001aff1a7230 */ /* 0x000fc40000004100 */
[-C--:B------:R-:W-:Y:S01]  /*2b90*/  FMUL.FTZ R74, R15, R70.reuse ;  /* 0x000000460f4a7220 */ /* 0x080fe20000410000 */
[----:B------:R-:W-:Y:S02]  /*2ba0*/  HADD2.F32 R5, -RZ, R4.H1_H1 ;  /* 0x30000004ff057230 */ /* 0x000fe40000004100 */
[C---:B------:R-:W-:Y:S01]  /*2bb0*/  FMUL.FTZ R70, R7.reuse, R70 ;  /* 0x0000004607467220 */ /* 0x040fe20000410000 */
[----:B------:R-:W-:Y:S02]  /*2bc0*/  HADD2.F32 R25, -RZ, R80.H0_H0 ;  /* 0x20000050ff197230 */ /* 0x000fe40000004100 */
[-C--:B------:R-:W-:Y:S01]  /*2bd0*/  FFMA.FTZ R74, R7, R26.reuse, -R74 ;  /* 0x0000001a074a7223 */ /* 0x080fe2000001084a */
[----:B------:R-:W-:Y:S02]  /*2be0*/  HADD2.F32 R4, -RZ, R4.H0_H0 ;  /* 0x20000004ff047230 */ /* 0x000fe40000004100 */
[----:B------:R-:W-:Y:S01]  /*2bf0*/  FFMA.FTZ R77, R15, R26, R70 ;  /* 0x0000001a0f4d7223 */ /* 0x000fe20000010046 */
[----:B------:R-:W-:-:S02]  /*2c00*/  HADD2.F32 R27, -RZ, R80.H1_H1 ;  /* 0x30000050ff1b7230 */ /* 0x000fc40000004100 */
[--C-:B------:R-:W-:Y:S02]  /*2c10*/  HADD2.F32 R6, -RZ, R14.reuse.H1_H1 ;  /* 0x3000000eff067230 */ /* 0x100fe40000004100 */
[-C--:B------:R-:W-:Y:S01]  /*2c20*/  FMUL.FTZ R26, R4, R25.reuse ;  /* 0x00000019041a7220 */ /* 0x080fe20000410000 */
[----:B------:R-:W-:Y:S02]  /*2c30*/  HADD2.F32 R14, -RZ, R14.H0_H0 ;  /* 0x2000000eff0e7230 */ /* 0x000fe40000004100 */
[--C-:B------:R-:W-:Y:S02]  /*2c40*/  HADD2.F32 R7, -RZ, R73.reuse.H0_H0 ;  /* 0x20000049ff077230 */ /* 0x100fe40000004100 */
[----:B------:R-:W-:Y:S02]  /*2c50*/  HADD2.F32 R15, -RZ, R73.H1_H1 ;  /* 0x30000049ff0f7230 */ /* 0x000fe40000004100 */
[C---:B------:R-:W-:Y:S01]  /*2c60*/  FMUL.FTZ R73, R5.reuse, R25 ;  /* 0x0000001905497220 */ /* 0x040fe20000410000 */
[-C--:B------:R-:W-:Y:S01]  /*2c70*/  FMUL.FTZ R25, R6, R27.reuse ;  /* 0x0000001b06197220 */ /* 0x080fe20000410000 */
[----:B------:R-:W-:Y:S01]  /*2c80*/  FMUL.FTZ R27, R14, R27 ;  /* 0x0000001b0e1b7220 */ /* 0x000fe20000410000 */
[-C--:B------:R-:W-:Y:S01]  /*2c90*/  FFMA.FTZ R26, R5, R7.reuse, R26 ;  /* 0x00000007051a7223 */ /* 0x080fe2000001001a */
[----:B------:R-:W-:Y:S01]  /*2ca0*/  FFMA.FTZ R73, R4, R7, -R73 ;  /* 0x0000000704497223 */ /* 0x000fe20000010849 */
[-C--:B------:R-:W-:Y:S01]  /*2cb0*/  FFMA.FTZ R25, R14, R15.reuse, -R25 ;  /* 0x0000000f0e197223 */ /* 0x080fe20000010819 */
[----:B------:R-:W-:Y:S01]  /*2cc0*/  FFMA.FTZ R6, R6, R15, R27 ;  /* 0x0000000f06067223 */ /* 0x000fe2000001001b */
[----:B------:R-:W-:-:S02]  /*2cd0*/  F2FP.F16.F32.PACK_AB R5, R75, R72 ;  /* 0x000000484b05723e */ /* 0x000fc400000000ff */
[----:B------:R-:W-:Y:S02]  /*2ce0*/  F2FP.F16.F32.PACK_AB R7, R77, R74 ;  /* 0x0000004a4d07723e */ /* 0x000fe400000000ff */
[----:B------:R-:W-:Y:S02]  /*2cf0*/  F2FP.F16.F32.PACK_AB R4, R26, R73 ;  /* 0x000000491a04723e */ /* 0x000fe400000000ff */
[----:B------:R-:W-:-:S07]  /*2d00*/  F2FP.F16.F32.PACK_AB R6, R6, R25 ;  /* 0x000000190606723e */ /* 0x000fce00000000ff */
.L_x_2645:
[----:B------:R-:W-:Y:S05]  /*2d10*/  BSYNC B2 ;  /* 0x0000000000027941 */ /* 0x000fea0003800000 */
.L_x_2644:
[----:B--2---:R1:W-:Y:S02]  /*2d20*/  STG.E.128 desc[UR42][R12.64], R4 ;  /* 0x000000040c007986 */ /* 0x0043e4000c101d2a */
.L_x_2643:
[----:B------:R-:W-:Y:S05]  /*2d30*/  BSYNC B1 ;  /* 0x0000000000017941 */ /* 0x000fea0003800000 */
.L_x_2642:
        /* <DEDUP_REMOVED lines=51> */
.L_x_2647:
[----:B------:R-:W-:Y:S05]  /*3070*/  BSYNC B1 ;  /* 0x0000000000017941 */ /* 0x000fea0003800000 */
.L_x_2646:
[----:B-1----:R2:W-:Y:S01]  /*3080*/  STG.E.128 desc[UR42][R12.64+0x40], R4 ;  /* 0x000040040c007986 */ /* 0x0025e2000c101d2a */
[----:B------:R-:W-:Y:S05]  /*3090*/  BRA `(.L_x_2641) ;  /* 0x0000000c00187947 */ /* 0x000fea0003800000 */
.L_x_2635:
[----:B------:R-:W-:Y:S01]  /*30a0*/  IMAD R42, R45, -0x40, R36 ;  /* 0xffffffc02d2a7824 */ /* 0x000fe200078e0224 */
[----:B------:R-:W-:-:S04]  /*30b0*/  ISETP.GE.AND P4, PT, R16, R79, PT ;  /* 0x0000004f1000720c */ /* 0x000fc80003f86270 */
[----:B------:R-:W-:-:S04]  /*30c0*/  VIMNMX R42, R42, 0x40, PT ;  /* 0x000000402a2a7848 */ /* 0x000fc80003fe0100 */
[----:B------:R-:W-:-:S13]  /*30d0*/  ISETP.GE.OR P3, PT, R185, R42, P4 ;  /* 0x0000002ab900720c */ /* 0x000fda0002766670 */
[----:B------:R-:W0:Y:S01]  /*30e0*/  @!P3 LDC.64 R12, c[0x0][0x3e8] ;  /* 0x0000fa00ff0cbb82 */ /* 0x000e220000000a00 */
[----:B------:R-:W-:Y:S01]  /*30f0*/  @!P3 IMAD R4, R54, R45, RZ ;  /* 0x0000002d3604b224 */ /* 0x000fe200078e02ff */
[----:B------:R-:W-:Y:S01]  /*3100*/  @!P3 IADD3 R6, P5, R32, R6, RZ ;  /* 0x000000062006b210 */ /* 0x000fe20007fbe0ff */
[----:B------:R-:W-:Y:S02]  /*3110*/  @!P3 IMAD.MOV.U32 R5, RZ, RZ, R67 ;  /* 0x000000ffff05b224 */ /* 0x000fe400078e0043 */
[-C--:B------:R-:W-:Y:S02]  /*3120*/  @!P3 IMAD R11, R70, R55.reuse, R4 ;  /* 0x00000037460bb224 */ /* 0x080fe400078e0204 */
[----:B------:R-:W-:Y:S01]  /*3130*/  @!P3 IMAD.MOV.U32 R4, RZ, RZ, R38 ;  /* 0x000000ffff04b224 */ /* 0x000fe200078e0026 */
[----:B------:R-:W1:Y:S01]  /*3140*/  @!P3 LDC.64 R26, c[0x0][0x400] ;  /* 0x00010000ff1abb82 */ /* 0x000e620000000a00 */
[----:B------:R-:W-:Y:S02]  /*3150*/  @!P3 IMAD.X R7, R43, 0x1, R61, P5 ;  /* 0x000000012b07b824 */ /* 0x000fe400028e063d */
        /* <DEDUP_REMOVED lines=12> */
[----:B------:R-:W-:-:S06]  /*3220*/  UISETP.NE.AND UP0, UPT, UR37, 0x3, UPT ;  /* 0x000000032500788c */ /* 0x000fcc000bf05270 */
[----:B------:R-:W-:Y:S01]  /*3230*/  PLOP3.LUT P3, PT, PT, PT, UP0, 0x80, 0x0 ;  /* 0x000000000000781c */ /* 0x000fe20003f6f008 */
        /* <DEDUP_REMOVED lines=16> */
.L_x_2648:
[----:B------:R-:W-:Y:S01]  /*3340*/  IMAD R64, R186, 0x8, R2 ;  /* 0x00000008ba407824 */ /* 0x000fe200078e0202 */
[----:B------:R-:W-:Y:S01]  /*3350*/  SHF.L.U32 R43, R187, 0x1f, RZ ;  /* 0x0000001fbb2b7819 */ /* 0x000fe200000006ff */
[----:B------:R-:W-:Y:S03]  /*3360*/  BSSY B1, `(.L_x_2649) ;  /* 0x0000003000017945 */ /* 0x000fe60003800000 */
[----:B------:R-:W0:Y:S02]  /*3370*/  SYNCS.PHASECHK.TRANS64.TRYWAIT P5, [R64+URZ+0x28c90], R43 ;  /* 0x028c902b400075a7 */ /* 0x000e2400080a017f */
[----:B0-----:R-:W-:Y:S05]  /*3380*/  @!P5 BRA `(.L_x_2650) ;  /* 0x000001c00044d947 */ /* 0x001fea0003800000 */
.L_x_3027:
[----:B------:R-:W-:Y:S05]  /*3390*/  BSYNC B1 ;  /* 0x0000000000017941 */ /* 0x000fea0003800000 */
.L_x_2649:
[----:B------:R-:W-:Y:S01]  /*33a0*/  ISETP.GE.OR P5, PT, R185, R42, P0 ;  /* 0x0000002ab900720c */ /* 0x000fe200007a6670 */
[----:B------:R-:W-:Y:S01]  /*33b0*/  ULDC.64 UR4, c[0x0][0x300] ;  /* 0x0000c00000047ab9 */ /* 0x000fe20000000a00 */
[----:B------:R-:W-:Y:S02]  /*33c0*/  IMAD.MOV.U32 R74, RZ, RZ, R14 ;  /* 0x000000ffff4a7224 */ /* 0x000fe400078e000e */
[----:B------:R-:W-:Y:S02]  /*33d0*/  IMAD R12, R3, UR4, RZ ;  /* 0x00000004030c7c24 */ /* 0x000fe4000f8e02ff */
[----:B------:R-:W-:-:S04]  /*33e0*/  IMAD.WIDE.U32 R74, R185, UR4, R74 ;  /* 0x00000004b94a7c25 */ /* 0x000fc8000f8e004a */
[----:B------:R-:W-:-:S03]  /*33f0*/  IMAD R79, R185, UR5, R12 ;  /* 0x00000005b94f7c24 */ /* 0x000fc6000f8e020c */
        /* <DEDUP_REMOVED lines=17> */
[----:B------:R-:W-:Y:S01]  /*3510*/  LOP3.LUT R12, R13, R56, RZ, 0x3c, !PT ;  /* 0x000000380d0c7212 */ /* 0x000fe200078e3cff */
[----:B------:R-:W-:-:S04]  /*3520*/  IMAD.IADD R13, R62, 0x1, R24 ;  /* 0x000000013e0d7824 */ /* 0x000fc800078e0218 */
[----:B------:R-:W-:Y:S02]  /*3530*/  IMAD R15, R203, 0x200, R12 ;  /* 0x00000200cb0f7824 */ /* 0x000fe400078e020c */
[----:B------:R-:W-:Y:S02]  /*3540*/  IMAD R13, R13, 0x2, R2 ;  /* 0x000000020d0d7824 */ /* 0x000fe400078e0202 */
[----:B------:R-:W-:-:S04]  /*3550*/  IMAD.IADD R15, R24, 0x1, R15 ;  /* 0x00000001180f7824 */ /* 0x000fc800078e020f */
[----:B------:R-:W-:Y:S02]  /*3560*/  IMAD R24, R15, 0x2, R2 ;  /* 0x000000020f187824 */ /* 0x000fe400078e0202 */
        /* <DEDUP_REMOVED lines=85> */
.L_x_2652:
[----:B------:R-:W-:Y:S05]  /*3ac0*/  BSYNC B1 ;  /* 0x0000000000017941 */ /* 0x000fea0003800000 */
.L_x_2651:
        /* <DEDUP_REMOVED lines=10> */
.L_x_2634:
[----:B------:R-:W-:-:S06]  /*3b70*/  UISETP.NE.AND UP0, UPT, UR37, 0x3, UPT ;  /* 0x000000032500788c */ /* 0x000fcc000bf05270 */
[----:B------:R-:W-:-:S13]  /*3b80*/  PLOP3.LUT P3, PT, PT, PT, UP0, 0x80, 0x0 ;  /* 0x000000000000781c */ /* 0x000fda0003f6f008 */
[----:B------:R-:W-:Y:S05]  /*3b90*/  @!P3 BRA `(.L_x_2653) ;  /* 0x000000000004b947 */ /* 0x000fea0003800000 */
[----:B------:R-:W-:Y:S01]  /*3ba0*/  BPT.TRAP 0x1 ;  /* 0x000000040000795c */ /* 0x000fe20000300000 */
.L_x_2653:
        /* <DEDUP_REMOVED lines=8> */
.L_x_3028:
[----:B------:R-:W-:Y:S05]  /*3c30*/  BSYNC B1 ;  /* 0x0000000000017941 */ /* 0x000fea0003800000 */
.L_x_2654:
        /* <DEDUP_REMOVED lines=12> */
.L_x_2641:
[----:B------:R-:W-:Y:S05]  /*3d00*/  BSYNC B0 ;  /* 0x0000000000007941 */ /* 0x000fea0003800000 */
.L_x_2633:
[----:B-12---:R-:W1:Y:S01]  /*3d10*/  S2R R4, SR_TID.X ;  /* 0x0000000000047919 */ /* 0x006e620000002100 */
[----:B------:R-:W-:Y:S01]  /*3d20*/  @!PT LDS RZ, [RZ] ;  /* 0x00000000fffff984 */ /* 0x000fe20000000800 */
[----:B------:R-:W-:Y:S01]  /*3d30*/  @!PT LDS RZ, [RZ] ;  /* 0x00000000fffff984 */ /* 0x000fe20000000800 */
[----:B------:R-:W-:Y:S01]  /*3d40*/  @!PT LDS RZ, [RZ] ;  /* 0x00000000fffff984 */ /* 0x000fe20000000800 */
[----:B------:R-:W-:Y:S01]  /*3d50*/  @!PT LDS RZ, [RZ] ;  /* 0x00000000fffff984 */ /* 0x000fe20000000800 */
[----:B------:R2:W-:Y:S06]  /*3d60*/  MEMBAR.ALL.CTA ;  /* 0x0000000000007992 */ /* 0x0005ec0000008000 */
[----:B--2---:R-:W2:Y:S01]  /*3d70*/  FENCE.VIEW.ASYNC.S ;  /* 0x00000000000073c6 */ /* 0x004ea20000000000 */
[----:B------:R-:W-:Y:S05]  /*3d80*/  WARPSYNC.ALL ;  /* 0x0000000000007948 */ /* 0x000fea0003800000 */
[----:B------:R-:W-:Y:S01]  /*3d90*/  BSSY B0, `(.L_x_2656) ;  /* 0x0000009000007945 */ /* 0x000fe20003800000 */
[----:B-1----:R-:W-:Y:S01]  /*3da0*/  LOP3.LUT R4, R4, 0x7f, RZ, 0xc0, !PT ;  /* 0x0000007f04047812 */ /* 0x002fe200078ec0ff */
[----:B--2---:R1:W-:Y:S03]  /*3db0*/  BAR.SYNC.DEFER_BLOCKING R57, 0x80 ;  /* 0x000200390000751d */ /* 0x0043e60000010000 */
[----:B------:R-:W-:-:S13]  /*3dc0*/  ISETP.NE.AND P4, PT, R4, RZ, PT ;  /* 0x000000ff0400720c */ /* 0x000fda0003f85270 */
[----:B------:R-:W-:-:S05]  /*3dd0*/  @!P4 VIADD R4, R64, 0x28ca0 ;  /* 0x00028ca04004c836 */ /* 0x000fca0000000000 */
[----:B------:R-:W-:-:S04]  /*3de0*/  @!P4 PRMT R4, RZ, 0x654, R4 ;  /* 0x00000654ff04c816 */ /* 0x000fc80000000004 */
[----:B------:R1:W-:Y:S01]  /*3df0*/  @!P4 SYNCS.ARRIVE.TRANS64.RED.A1T0 RZ, [R4+URZ], RZ ;  /* 0x000000ff04ffc9a7 */ /* 0x0003e2000810043f */
[----:B------:R-:W-:Y:S05]  /*3e00*/  @!P3 BRA `(.L_x_2657) ;  /* 0x000000000004b947 */ /* 0x000fea0003800000 */
[----:B------:R-:W-:Y:S01]  /*3e10*/  BPT.TRAP 0x1 ;  /* 0x000000040000795c */ /* 0x000fe20000300000 */
.L_x_2657:
[----:B------:R-:W-:Y:S05]  /*3e20*/  BSYNC B0 ;  /* 0x0000000000007941 */ /* 0x000fea0003800000 */
.L_x_2656:
[----:B------:R-:W2:Y:S01]  /*3e30*/  SYNCS.PHASECHK.TRANS64.TRYWAIT P5, [R64+URZ+0x28cb0], R43 ;  /* 0x028cb02b400075a7 */ /* 0x000ea200080a017f */
[----:B------:R-:W-:Y:S01]  /*3e40*/  BSSY B0, `(.L_x_2658) ;  /* 0x0000003000007945 */ /* 0x000fe20003800000 */
[----:B------:R-:W-:-:S03]  /*3e50*/  ISETP.GE.AND P3, PT, R185, R42, PT ;  /* 0x0000002ab900720c */ /* 0x000fc60003f66270 */
[----:B--2---:R-:W-:Y:S10]  /*3e60*/  @!P5 BRA `(.L_x_2659) ;  /* 0x000001b400b4d947 */ /* 0x004ff40003800000 */
.L_x_3029:
[----:B------:R-:W-:Y:S05]  /*3e70*/  BSYNC B0 ;  /* 0x0000000000007941 */ /* 0x000fea0003800000 */
.L_x_2658:
        /* <DEDUP_REMOVED lines=11> */
[----:B------:R-:W-:Y:S01]  /*3f30*/  LEA R42, P5, R6, UR4, 0x1 ;  /* 0x00000004062a7c11 */ /* 0x000fe2000f8a08ff */
[----:B------:R-:W-:Y:S01]  /*3f40*/  IMAD.IADD R5, R7, 0x1, R5 ;  /* 0x0000000107057824 */ /* 0x000fe200078e0205 */
[----:B------:R-:W-:Y:S01]  /*3f50*/  ULDC UR4, c[0x0][0x320] ;  /* 0x0000c80000047ab9 */ /* 0x000fe20000000800 */
[----:B------:R-:W-:Y:S02]  /*3f60*/  VIADD R4, R16, 0x40 ;  /* 0x0000004010047836 */ /* 0x000fe40000000000 */
[C---:B----4-:R-:W-:Y:S01]  /*3f70*/  VIADD R73, R9.reuse, 0x20 ;  /* 0x0000002009497836 */ /* 0x050fe20000000000 */
[----:B0-2---:R-:W-:Y:S01]  /*3f80*/  LEA.HI.X R43, R6, UR5, R5, 0x1, P5 ;  /* 0x00000005062b7c11 */ /* 0x005fe2000a8f0c05 */
[C---:B------:R-:W-:Y:S01]  /*3f90*/  @P3 VIADD R73, R9.reuse, 0xffffffe0 ;  /* 0xffffffe009493836 */ /* 0x040fe20000000000 */
[----:B------:R-:W-:Y:S01]  /*3fa0*/  ISETP.GE.AND P5, PT, R16, UR4, PT ;  /* 0x0000000410007c0c */ /* 0x000fe2000bfa6270 */
[----:B------:R-:W-:Y:S01]  /*3fb0*/  IMAD R74, R9, 0x2, R2 ;  /* 0x00000002094a7824 */ /* 0x000fe200078e0202 */
[----:B------:R-:W-:Y:S01]  /*3fc0*/  ISETP.GE.AND P3, PT, R4, UR4, PT ;  /* 0x0000000404007c0c */ /* 0x000fe2000bf66270 */
[----:B---3--:R-:W-:-:S02]  /*3fd0*/  VIADD R12, R16, 0x80 ;  /* 0x00000080100c7836 */ /* 0x008fc40000000000 */
[C---:B------:R-:W-:Y:S02]  /*3fe0*/  VIADD R13, R16.reuse, 0xc0 ;  /* 0x000000c0100d7836 */ /* 0x040fe40000000000 */
[C---:B------:R-:W-:Y:S02]  /*3ff0*/  VIADD R70, R16.reuse, 0x100 ;  /* 0x0000010010467836 */ /* 0x040fe40000000000 */
[----:B------:R-:W-:Y:S02]  /*4000*/  VIADD R72, R16, 0x140 ;  /* 0x0000014010487836 */ /* 0x000fe40000000000 */
[----:B------:R-:W-:Y:S02]  /*4010*/  IMAD R73, R73, 0x2, R2 ;  /* 0x0000000249497824 */ /* 0x000fe400078e0202 */
[----:B------:R-:W0:Y:S04]  /*4020*/  @!P5 LDS.128 R4, [R74+0x400] ;  /* 0x000400004a04d984 */ /* 0x000e280000000c00 */
[----:B------:R-:W1:Y:S04]  /*4030*/  @!P3 LDS.128 R8, [R74+0x2400] ;  /* 0x002400004a08b984 */ /* 0x000e680000000c00 */
[----:B0-----:R-:W-:Y:S01]  /*4040*/  @!P5 STG.E.128 desc[UR42][R42.64], R4 ;  /* 0x000000042a00d986 */ /* 0x001fe2000c101d2a */
[----:B------:R-:W-:-:S03]  /*4050*/  ISETP.GE.AND P5, PT, R12, UR4, PT ;  /* 0x000000040c007c0c */ /* 0x000fc6000bfa6270 */
[----:B-1----:R-:W-:Y:S01]  /*4060*/  @!P3 STG.E.128 desc[UR42][R42.64+0x80], R8 ;  /* 0x000080082a00b986 */ /* 0x002fe2000c101d2a */
[----:B------:R-:W-:-:S09]  /*4070*/  ISETP.GE.AND P3, PT, R13, UR4, PT ;  /* 0x000000040d007c0c */ /* 0x000fd2000bf66270 */
[----:B------:R-:W0:Y:S04]  /*4080*/  @!P5 LDS.128 R12, [R74+0x4400] ;  /* 0x004400004a0cd984 */ /* 0x000e280000000c00 */
[----:B------:R-:W1:Y:S04]  /*4090*/  @!P3 LDS.128 R24, [R74+0x6400] ;  /* 0x006400004a18b984 */ /* 0x000e680000000c00 */
[----:B0-----:R-:W-:Y:S01]  /*40a0*/  @!P5 STG.E.128 desc[UR42][R42.64+0x100], R12 ;  /* 0x0001000c2a00d986 */ /* 0x001fe2000c101d2a */
[----:B------:R-:W-:Y:S01]  /*40b0*/  ISETP.GE.AND P5, PT, R70, UR4, PT ;  /* 0x0000000446007c0c */ /* 0x000fe2000bfa6270 */
[----:B------:R-:W-:-:S02]  /*40c0*/  VIADD R70, R16, 0x180 ;  /* 0x0000018010467836 */ /* 0x000fc40000000000 */
[----:B-1----:R-:W-:Y:S01]  /*40d0*/  @!P3 STG.E.128 desc[UR42][R42.64+0x180], R24 ;  /* 0x000180182a00b986 */ /* 0x002fe2000c101d2a */
[----:B------:R-:W-:Y:S01]  /*40e0*/  ISETP.GE.AND P3, PT, R72, UR4, PT ;  /* 0x0000000448007c0c */ /* 0x000fe2000bf66270 */
[----:B------:R-:W-:-:S08]  /*40f0*/  VIADD R72, R16, 0x1c0 ;  /* 0x000001c010487836 */ /* 0x000fd00000000000 */
        /* <DEDUP_REMOVED lines=11> */
[----:B------:R-:W-:-:S03]  /*41b0*/  ISETP.GE.AND P5, PT, R68, UR4, PT ;  /* 0x0000000444007c0c */ /* 0x000fc6000bfa6270 */
        /* <DEDUP_REMOVED lines=27> */
[----:B0-----:R0:W-:Y:S04]  /*4370*/  @!P5 STG.E.128 desc[UR42][R42.64+0x340], R12 ;  /* 0x0003400c2a00d986 */ /* 0x0011e8000c101d2a */
[----:B-1----:R0:W-:Y:S02]  /*4380*/  @!P3 STG.E.128 desc[UR42][R42.64+0x3c0], R24 ;  /* 0x0003c0182a00b986 */ /* 0x0021e4000c101d2a */
.L_x_2661:
[----:B------:R-:W-:Y:S05]  /*4390*/  BSYNC B0 ;  /* 0x0000000000007941 */ /* 0x000fea0003800000 */
.L_x_2660:
[----:B------:R-:W-:Y:S01]  /*43a0*/  @!PT LDS RZ, [RZ] ;  /* 0x00000000fffff984 */ /* 0x000fe20000000800 */
[----:B------:R-:W-:Y:S01]  /*43b0*/  @!PT LDS RZ, [RZ] ;  /* 0x00000000fffff984 */ /* 0x000fe20000000800 */
[----:B------:R-:W-:Y:S01]  /*43c0*/  @!PT LDS RZ, [RZ] ;  /* 0x00000000fffff984 */ /* 0x000fe20000000800 */
[----:B------:R-:W-:Y:S01]  /*43d0*/  @!PT LDS RZ, [RZ] ;  /* 0x00000000fffff984 */ /* 0x000fe20000000800 */
[----:B------:R5:W-:Y:S06]  /*43e0*/  MEMBAR.ALL.CTA ;  /* 0x0000000000007992 */ /* 0x000bec0000008000 */
[----:B-----5:R-:W5:Y:S01]  /*43f0*/  FENCE.VIEW.ASYNC.S ;  /* 0x00000000000073c6 */ /* 0x020f620000000000 */
[----:B0-2---:R-:W-:Y:S01]  /*4400*/  @!P4 VIADD R64, R64, 0x28cc0 ;  /* 0x00028cc04040c836 */ /* 0x005fe20000000000 */
        /* <DEDUP_REMOVED lines=10> */
.L_x_2628:
[----:B------:R-:W-:Y:S04]  /*44b0*/  BSSY B0, `(.L_x_2663) ;  /* 0x0000004000007945 */ /* 0x000fe80003800000 */
[----:B------:R-:W-:Y:S05]  /*44c0*/  @P3 BRA `(.L_x_2664) ;  /* 0x0000000000083947 */ /* 0x000fea0003800000 */
[----:B------:R-:W0:Y:S02]  /*44d0*/  FENCE.VIEW.ASYNC.G ;  /* 0x00000000000073c6 */ /* 0x000e240000000100 */
[----:B0-----:R-:W-:Y:S06]  /*44e0*/  BAR.ARV 0xc, 0x180 ;  /* 0x0306000000007b1d */ /* 0x001fec0000002000 */
.L_x_2664:
[----:B------:R-:W-:Y:S05]  /*44f0*/  BSYNC B0 ;  /* 0x0000000000007941 */ /* 0x000fea0003800000 */
.L_x_2663:
[----:B------:R-:W-:Y:S01]  /*4500*/  UISETP.NE.AND UP0, UPT, UR38, 0x1, UPT ;  /* 0x000000012600788c */ /* 0x000fe2000bf05270 */
[----:B------:R-:W-:Y:S05]  /*4510*/  BSSY B7, `(.L_x_2665) ;  /* 0x0000ed5000077945 */ /* 0x000fea0003800000 */
[----:B------:R-:W-:-:S13]  /*4520*/  PLOP3.LUT P0, PT, PT, PT, UP0, 0x80, 0x0 ;  /* 0x000000000000781c */ /* 0x000fda0003f0f008 */
[----:B------:R-:W-:Y:S05]  /*4530*/  @!P0 BRA `(.L_x_2666) ;  /* 0x0000002000b48947 */ /* 0x000fea0003800000 */
[----:B------:R-:W0:Y:S01]  /*4540*/  LDC R0, c[0x0][0x448] ;  /* 0x00011200ff007b82 */ /* 0x000e220000000800 */
[----:B------:R-:W-:-:S07]  /*4550*/  IADD3 R5, R23, 0x1, -R22 ;  /* 0x0000000117057810 */ /* 0x000fce0007ffe816 */
        /* <DEDUP_REMOVED lines=8> */
[----:B------:R-:W-:-:S04]  /*45e0*/  IMAD.IADD R5, R5, 0x1, R0 ;  /* 0x0000000105057824 */ /* 0x000fc800078e0200 */
[----:B------:R-:W-:Y:S01]  /*45f0*/  IMAD.IADD R0, R5, 0x1, R6 ;  /* 0x0000000105007824 */ /* 0x000fe200078e0206 */
        /* <DEDUP_REMOVED lines=12> */
.L_x_2669:
[----:B------:R-:W-:-:S13]  /*46c0*/  ISETP.NE.AND P0, PT, R7, 0x1, PT ;  /* 0x000000010700780c */ /* 0x000fda0003f05270 */
[----:B------:R-:W0:Y:S02]  /*46d0*/  @P0 LDC.64 R4, c[0x0][0x9e8] ;  /* 0x00027a00ff040b82 */ /* 0x000e240000000a00 */
[----:B0-----:R-:W-:-:S05]  /*46e0*/  @P0 IMAD.HI.U32 R4, R3, R4, RZ ;  /* 0x0000000403040227 */ /* 0x001fca00078e00ff */
[----:B------:R-:W-:-:S07]  /*46f0*/  @P0 SHF.R.U32.HI R3, RZ, R5, R4 ;  /* 0x00000005ff030219 */ /* 0x000fce0000011604 */
.L_x_2670:
[----:B------:R-:W-:Y:S05]  /*4700*/  BSYNC B0 ;  /* 0x0000000000007941 */ /* 0x000fea0003800000 */
.L_x_2668:
[----:B------:R-:W-:-:S05]  /*4710*/  IMAD R3, R3, R7, R7 ;  /* 0x0000000703037224 */ /* 0x000fca00078e0207 */
[----:B------:R-:W-:-:S07]  /*4720*/  VIMNMX R0, R0, R3, PT ;  /* 0x0000000300007248 */ /* 0x000fce0003fe0100 */
.L_x_2667:
[----:B------:R-:W0:Y:S01]  /*4730*/  @P1 LDC R5, c[0x0][0x44c] ;  /* 0x00011300ff051b82 */ /* 0x000e220000000800 */
[----:B------:R-:W-:Y:S01]  /*4740*/  VIADD R0, R0, 0x3f ;  /* 0x0000003f00007836 */ /* 0x000fe20000000000 */
[----:B------:R-:W-:Y:S01]  /*4750*/  ULDC UR4, c[0x0][0x9dc] ;  /* 0x0002770000047ab9 */ /* 0x000fe20000000800 */
[----:B------:R-:W-:-:S03]  /*4760*/  IMAD.MOV.U32 R4, RZ, RZ, R192 ;  /* 0x000000ffff047224 */ /* 0x000fc600078e00c0 */
[----:B------:R-:W-:Y:S02]  /*4770*/  SHF.R.S32.HI R3, RZ, 0x1f, R0 ;  /* 0x0000001fff037819 */ /* 0x000fe40000011400 */
[----:B------:R-:W1:Y:S02]  /*4780*/  @P1 LDC R6, c[0x0][0x450] ;  /* 0x00011400ff061b82 */ /* 0x000e640000000800 */
[----:B------:R-:W-:-:S04]  /*4790*/  LEA.HI R3, R3, R0, RZ, 0x6 ;  /* 0x0000000003037211 */ /* 0x000fc800078f30ff */
[----:B------:R-:W-:-:S04]  /*47a0*/  SHF.R.S32.HI R3, RZ, 0x6, R3 ;  /* 0x00000006ff037819 */ /* 0x000fc80000011403 */
[----:B---3--:R-:W-:Y:S01]  /*47b0*/  VIMNMX R12, R168, R3, PT ;  /* 0x00000003a80c7248 */ /* 0x008fe20003fe0100 */
[----:B0-----:R-:W-:-:S05]  /*47c0*/  @P1 IMAD.HI.U32 R5, R192, R5, RZ ;  /* 0x00000005c0051227 */ /* 0x001fca00078e00ff */
        /* <DEDUP_REMOVED lines=14> */
.L_x_2673:
[----:B------:R-:W-:-:S13]  /*48b0*/  ISETP.NE.AND P0, PT, R7, 0x1, PT ;  /* 0x000000010700780c */ /* 0x000fda0003f05270 */
[----:B------:R-:W0:Y:S02]  /*48c0*/  @P0 LDC.64 R4, c[0x0][0x9e8] ;  /* 0x00027a00ff040b82 */ /* 0x000e240000000a00 */
[----:B0-----:R-:W-:-:S05]  /*48d0*/  @P0 IMAD.HI.U32 R4, R22, R4, RZ ;  /* 0x0000000416040227 */ /* 0x001fca00078e00ff */
[----:B------:R-:W-:-:S07]  /*48e0*/  @P0 SHF.R.U32.HI R22, RZ, R5, R4 ;  /* 0x00000005ff160219 */ /* 0x000fce0000011604 */
.L_x_2674:
[----:B------:R-:W-:Y:S05]  /*48f0*/  BSYNC B0 ;  /* 0x0000000000007941 */ /* 0x000fea0003800000 */
.L_x_2672:
[----:B------:R-:W-:-:S05]  /*4900*/  IMAD R3, R22, R7, RZ ;  /* 0x0000000716037224 */ /* 0x000fca00078e02ff */
[----:B------:R-:W-:-:S07]  /*4910*/  VIMNMX R0, R0, R3, !PT ;  /* 0x0000000300007248 */ /* 0x000fce0007fe0100 */
.L_x_2671:
[----:B------:R-:W-:Y:S01]  /*4920*/  SHF.R.S32.HI R5, RZ, 0x1f, R0 ;  /* 0x0000001fff057819 */ /* 0x000fe20000011400 */
[----:B------:R-:W-:Y:S01]  /*4930*/  IMAD.MOV.U32 R3, RZ, RZ, RZ ;  /* 0x000000ffff037224 */ /* 0x000fe200078e00ff */
[----:B------:R-:W-:Y:S02]  /*4940*/  PLOP3.LUT P0, PT, PT, PT, PT, 0x80, 0x0 ;  /* 0x000000000000781c */ /* 0x000fe40003f0f070 */
[----:B------:R-:W-:Y:S02]  /*4950*/  CS2R R32, SRZ ;  /* 0x0000000000207805 */ /* 0x000fe4000001ff00 */
[----:B------:R-:W-:Y:S02]  /*4960*/  LEA.HI R5, R5, R0, RZ, 0x6 ;  /* 0x0000000005057211 */ /* 0x000fe400078f30ff */
[----:B------:R-:W-:Y:S02]  /*4970*/  CS2R R150, SRZ ;  /* 0x0000000000967805 */ /* 0x000fe4000001ff00 */
[----:B------:R-:W-:-:S02]  /*4980*/  CS2R R148, SRZ ;  /* 0x0000000000947805 */ /* 0x000fc4000001ff00 */
[----:B------:R-:W-:Y:S02]  /*4990*/  CS2R R146, SRZ ;  /* 0x0000000000927805 */ /* 0x000fe4000001ff00 */
[----:B------:R-:W-:Y:S02]  /*49a0*/  SHF.R.S32.HI R4, RZ, 0x6, R5 ;  /* 0x00000006ff047819 */ /* 0x000fe40000011405 */
[----:B------:R-:W-:Y:S02]  /*49b0*/  CS2R R144, SRZ ;  /* 0x0000000000907805 */ /* 0x000fe4000001ff00 */
[----:B------:R-:W-:Y:S02]  /*49c0*/  CS2R R142, SRZ ;  /* 0x00000000008e7805 */ /* 0x000fe4000001ff00 */
[----:B------:R-:W-:Y:S02]  /*49d0*/  CS2R R140, SRZ ;  /* 0x00000000008c7805 */ /* 0x000fe4000001ff00 */
[----:B------:R-:W-:-:S02]  /*49e0*/  VIMNMX R4, RZ, R4, !PT ;  /* 0x00000004ff047248 */ /* 0x000fc40007fe0100 */
[----:B------:R-:W-:Y:S02]  /*49f0*/  CS2R R138, SRZ ;  /* 0x00000000008a7805 */ /* 0x000fe4000001ff00 */
[----:B------:R-:W-:Y:S02]  /*4a00*/  CS2R R136, SRZ ;  /* 0x0000000000887805 */ /* 0x000fe4000001ff00 */
[----:B------:R-:W-:Y:S02]  /*4a10*/  CS2R R134, SRZ ;  /* 0x0000000000867805 */ /* 0x000fe4000001ff00 */
[----:B------:R-:W-:Y:S02]  /*4a20*/  ISETP.GT.AND P1, PT, R12, R4, PT ;  /* 0x000000040c00720c */ /* 0x000fe40003f24270 */
        /* <DEDUP_REMOVED lines=42> */
[----:B------:R-:W-:Y:S01]  /*4cd0*/  CS2R R166, SRZ ;  /* 0x0000000000a67805 */ /* 0x000fe2000001ff00 */
[----:B------:R-:W-:Y:S01]  /*4ce0*/  IMAD.MOV.U32 R13, RZ, RZ, RZ ;  /* 0x000000ffff0d7224 */ /* 0x000fe200078e00ff */
[----:B------:R-:W-:Y:S01]  /*4cf0*/  CS2R R10, SRZ ;  /* 0x00000000000a7805 */ /* 0x000fe2000001ff00 */
[----:B------:R-:W-:Y:S01]  /*4d00*/  IMAD.MOV.U32 R169, RZ, RZ, RZ ;  /* 0x000000ffffa97224 */ /* 0x000fe200078e00ff */
        /* <DEDUP_REMOVED lines=8> */
[----:B------:R-:W-:Y:S01]  /*4d90*/  CS2R R176, SRZ ;  /* 0x0000000000b07805 */ /* 0x000fe2000001ff00 */
[----:B------:R-:W-:Y:S02]  /*4da0*/  IMAD.MOV.U32 R0, RZ, RZ, RZ ;  /* 0x000000ffff007224 */ /* 0x000fe400078e00ff */
[----:B------:R-:W-:Y:S02]  /*4db0*/  IMAD.MOV.U32 R5, RZ, RZ, RZ ;  /* 0x000000ffff057224 */ /* 0x000fe400078e00ff */
[----:B------:R-:W-:Y:S01]  /*4dc0*/  IMAD.MOV.U32 R178, RZ, RZ, RZ ;  /* 0x000000ffffb27224 */ /* 0x000fe200078e00ff */
[----:B------:R-:W-:Y:S06]  /*4dd0*/  @!P1 BRA `(.L_x_2675) ;  /* 0x000000e400209947 */ /* 0x000fec0003800000 */
[----:B------:R-:W0:Y:S02]  /*4de0*/  SHFL.IDX PT, R0, R222, RZ, 0x1f ;  /* 0x00001fffde007589 */ /* 0x000e2400000e0000 */
[----:B0-----:R-:W-:-:S04]  /*4df0*/  LEA.HI R3, R0, R0, RZ, 0x1 ;  /* 0x0000000000037211 */ /* 0x001fc800078f08ff */
[----:B------:R-:W-:-:S05]  /*4e00*/  LOP3.LUT R3, R3, 0x1fffe, RZ, 0xc0, !PT ;  /* 0x0001fffe03037812 */ /* 0x000fca00078ec0ff */
[----:B------:R-:W-:Y:S02]  /*4e10*/  IMAD.IADD R3, R0, 0x1, -R3 ;  /* 0x0000000100037824 */ /* 0x000fe400078e0a03 */
[----:B------:R-:W-:Y:S02]  /*4e20*/  IMAD.U32 R0, RZ, RZ, UR37 ;  /* 0x00000025ff007e24 */ /* 0x000fe4000f8e00ff */
[----:B------:R-:W-:-:S03]  /*4e30*/  IMAD R3, R3, 0x8000, R2 ;  /* 0x0000800003037824 */ /* 0x000fc600078e0202 */
[----:B------:R-:W-:Y:S01]  /*4e40*/  ISETP.NE.AND P0, PT, R0, 0x3, PT ;  /* 0x000000030000780c */ /* 0x000fe20003f05270 */
[----:B------:R-:W-:-:S05]  /*4e50*/  VIADD R3, R3, 0x400 ;  /* 0x0000040003037836 */ /* 0x000fca0000000000 */
[----:B------:R-:W-:-:S04]  /*4e60*/  SHF.R.U32.HI R3, RZ, 0x4, R3 ;  /* 0x00000004ff037819 */ /* 0x000fc80000011603 */
[----:B------:R-:W-:-:S04]  /*4e70*/  LOP3.LUT R3, R3, 0x3fff, RZ, 0xc0, !PT ;  /* 0x00003fff03037812 */ /* 0x000fc800078ec0ff */
[----:B------:R-:W-:Y:S01]  /*4e80*/  LOP3.LUT R23, R3, 0x2000000, RZ, 0xfc, !PT ;  /* 0x0200000003177812 */ /* 0x000fe200078efcff */
[----:B------:R-:W-:Y:S06]  /*4e90*/  @!P0 BRA `(.L_x_2676) ;  /* 0x0000000000048947 */ /* 0x000fec0003800000 */
[----:B------:R-:W-:Y:S01]  /*4ea0*/  BPT.TRAP 0x1 ;  /* 0x000000040000795c */ /* 0x000fe20000300000 */
.L_x_2676:
        /* <DEDUP_REMOVED lines=11> */
.L_x_3030:
[----:B------:R-:W-:Y:S05]  /*4f60*/  BSYNC B0 ;  /* 0x0000000000007941 */ /* 0x000fea0003800000 */
.L_x_2677:
[----:B------:R-:W-:Y:S01]  /*4f70*/  BAR.SYNC.DEFER_BLOCKING 0xe, 0x100 ;  /* 0x0384000000007b1d */ /* 0x000fe20000010000 */
[----:B------:R-:W-:Y:S01]  /*4f80*/  IMAD.MOV.U32 R11, RZ, RZ, 0x40000040 ;  /* 0x40000040ff0b7424 */ /* 0x000fe200078e00ff */
[C---:B------:R-:W-:Y:S01]  /*4f90*/  R2UR UR6, R14.reuse ;  /* 0x000000000e0672ca */ /* 0x040fe200000e0000 */
[----:B------:R-:W-:Y:S01]  /*4fa0*/  VIADD R6, R14, 0x80 ;  /* 0x000000800e067836 */ /* 0x000fe20000000000 */
[----:B------:R-:W-:Y:S01]  /*4fb0*/  R2UR UR7, R15 ;  /* 0x000000000f0772ca */ /* 0x000fe200000e0000 */
[C---:B------:R-:W-:Y:S01]  /*4fc0*/  VIADD R8, R10.reuse, 0x2 ;  /* 0x000000020a087836 */ /* 0x040fe20000000000 */
[----:B------:R-:W-:Y:S01]  /*4fd0*/  R2UR UR4, R10 ;  /* 0x000000000a0472ca */ /* 0x000fe200000e0000 */
[----:B------:R-:W-:Y:S01]  /*4fe0*/  IMAD.MOV.U32 R7, RZ, RZ, 0x40000040 ;  /* 0x40000040ff077424 */ /* 0x000fe200078e00ff */
[----:B------:R-:W-:Y:S01]  /*4ff0*/  R2UR UR5, R11 ;  /* 0x000000000b0572ca */ /* 0x000fe200000e0000 */
[----:B------:R-:W-:Y:S01]  /*5000*/  IMAD.MOV.U32 R9, RZ, RZ, 0x40000040 ;  /* 0x40000040ff097424 */ /* 0x000fe200078e00ff */
[----:B------:R-:W1:Y:S01]  /*5010*/  S2R R0, SR_TID.X ;  /* 0x0000000000007919 */ /* 0x000e620000002100 */
[----:B------:R-:W-:Y:S01]  /*5020*/  VIADD R20, R14, 0x100 ;  /* 0x000001000e147836 */ /* 0x000fe20000000000 */
[----:B------:R-:W-:Y:S01]  /*5030*/  BSSY B0, `(.L_x_2679) ;  /* 0x00000ee000007945 */ /* 0x000fe20003800000 */
[----:B------:R-:W-:-:S02]  /*5040*/  IMAD.MOV.U32 R21, RZ, RZ, 0x40000040 ;  /* 0x40000040ff157424 */ /* 0x000fc400078e00ff */
[----:B------:R-:W-:Y:S02]  /*5050*/  IMAD.MOV.U32 R15, RZ, RZ, 0x40000040 ;  /* 0x40000040ff0f7424 */ /* 0x000fe400078e00ff */
[----:B0-----:R-:W-:-:S05]  /*5060*/  VIADD R3, R12, 0xfffffffe ;  /* 0xfffffffe0c037836 */ /* 0x001fca0000000000 */
[----:B------:R-:W-:Y:S01]  /*5070*/  ISETP.GE.AND P2, PT, R3, R4, PT ;  /* 0x000000040300720c */ /* 0x000fe20003f46270 */
[----:B----45:R-:W-:-:S06]  /*5080*/  WARPGROUP.ARRIVE ;  /* 0x00000000000079c5 */ /* 0x030fcc0000000000 */
[----:B------:R-:W-:Y:S01]  /*5090*/  HGMMA.64x256x16.F32 R24, gdesc[UR4].tnspB, RZ, !UPT, gsb0 ;  /* 0x43e00000041879f0 */ /* 0x000fe2000c0008ff */
[----:B------:R-:W-:Y:S01]  /*50a0*/  R2UR UR6, R6 ;  /* 0x00000000060672ca */ /* 0x000fe200000e0000 */
[----:B------:R-:W-:Y:S01]  /*50b0*/  VIADD R6, R10, 0x4 ;  /* 0x000000040a067836 */ /* 0x000fe20000000000 */
[----:B------:R-:W-:Y:S01]  /*50c0*/  R2UR UR7, R7 ;  /* 0x00000000070772ca */ /* 0x000fe200000e0000 */
[----:B------:R-:W-:Y:S01]  /*50d0*/  IMAD.MOV.U32 R7, RZ, RZ, 0x40000040 ;  /* 0x40000040ff077424 */ /* 0x000fe200078e00ff */
[----:B------:R-:W-:Y:S02]  /*50e0*/  R2UR UR4, R8 ;  /* 0x00000000080472ca */ /* 0x000fe400000e0000 */
[----:B------:R-:W-:Y:S02]  /*50f0*/  R2UR UR5, R9 ;  /* 0x00000000090572ca */ /* 0x000fe400000e0000 */
[----:B-1----:R-:W-:-:S04]  /*5100*/  LOP3.LUT R0, R0, 0x7f, RZ, 0xc0, !PT ;  /* 0x0000007f00007812 */ /* 0x002fc800078ec0ff */
[----:B------:R-:W-:-:S13]  /*5110*/  ISETP.NE.AND P1, PT, R0, RZ, PT ;  /* 0x000000ff0000720c */ /* 0x000fda0003f25270 */
[----:B------:R-:W-:-:S05]  /*5120*/  @!P1 VIADD R0, R22, 0x28c60 ;  /* 0x00028c6016009836 */ /* 0x000fca0000000000 */
[----:B------:R-:W-:Y:S01]  /*5130*/  @!P1 PRMT R0, RZ, 0x654, R0 ;  /* 0x00000654ff009816 */ /* 0x000fe20000000000 */
[----:B------:R-:W-:Y:S02]  /*5140*/  WARPGROUP.DEPBAR.LE gsb0, 0x0 ;  /* 0x00008000000079c5 */ /* 0x000fe40000010000 */
[----:B------:R-:W-:-:S06]  /*5150*/  WARPGROUP.ARRIVE ;  /* 0x00000000000079c5 */ /* 0x000fcc0000000000 */
        /* <DEDUP_REMOVED lines=24> */
.L_x_2686:
[----:B------:R-:W-:Y:S01]  /*52e0*/  BAR.SYNC.DEFER_BLOCKING 0xe, 0x100 ;  /* 0x0384000000007b1d */ /* 0x000fe20000010000 */
[C---:B------:R-:W-:Y:S01]  /*52f0*/  IMAD R5, R18.reuse, 0x40, R191 ;  /* 0x0000004012057824 */ /* 0x040fe200078e02bf */
[----:B------:R-:W-:Y:S01]  /*5300*/  ISETP.GT.AND P3, PT, R3, R4, PT ;  /* 0x000000040300720c */ /* 0x000fe20003f64270 */
[----:B------:R-:W-:Y:S02]  /*5310*/  VIADD R18, R18, 0x1 ;  /* 0x0000000112127836 */ /* 0x000fe40000000000 */
[----:B------:R-:W-:Y:S02]  /*5320*/  IMAD R5, R5, 0x4, R2 ;  /* 0x0000000405057824 */ /* 0x000fe400078e0202 */
[----:B------:R-:W-:Y:S01]  /*5330*/  VIADD R3, R3, 0xffffffff ;  /* 0xffffffff03037836 */ /* 0x000fe20000000000 */
[----:B------:R-:W-:-:S04]  /*5340*/  ISETP.NE.AND P2, PT, R18, 0x2, PT ;  /* 0x000000021200780c */ /* 0x000fc80003f45270 */
[----:B------:R-:W-:Y:S02]  /*5350*/  SEL R12, RZ, 0x1, P2 ;  /* 0x00000001ff0c7807 */ /* 0x000fe40001000000 */
[----:B------:R-:W-:Y:S02]  /*5360*/  SEL R18, R18, RZ, P2 ;  /* 0x000000ff12127207 */ /* 0x000fe40001000000 */
[----:B------:R-:W-:Y:S01]  /*5370*/  LOP3.LUT R19, R19, R12, RZ, 0x3c, !PT ;  /* 0x0000000c13137212 */ /* 0x000fe200078e3cff */
[----:B01----:R-:W0:Y:S04]  /*5380*/  LDS R0, [R5+0x28800] ;  /* 0x0288000005007984 */ /* 0x003e280000000800 */
        /* <DEDUP_REMOVED lines=131> */
.L_x_2681:
[----:B------:R-:W-:Y:S01]  /*5bc0*/  IMAD R0, R18, 0x8, R2 ;  /* 0x0000000812007824 */ /* 0x000fe200078e0202 */
[----:B------:R-:W-:-:S04]  /*5bd0*/  SHF.L.U32 R5, R19, 0x1f, RZ ;  /* 0x0000001f13057819 */ /* 0x000fc800000006ff */
[----:B------:R0:W1:Y:S01]  /*5be0*/  SYNCS.PHASECHK.TRANS64.TRYWAIT P2, [R0+URZ+0x28c50], R5 ;  /* 0x028c5005000075a7 */ /* 0x000062000804017f */
[----:B------:R-:W-:Y:S05]  /*5bf0*/  @!P0 BRA `(.L_x_2682) ;  /* 0x0000000000048947 */ /* 0x000fea0003800000 */
[----:B------:R-:W-:Y:S01]  /*5c00*/  BPT.TRAP 0x1 ;  /* 0x000000040000795c */ /* 0x000fe20000300000 */
.L_x_2682:
[----:B------:R-:W-:Y:S04]  /*5c10*/  BSSY B1, `(.L_x_2683) ;  /* 0x0000004000017945 */ /* 0x000fe80003800000 */
[----:B-1----:R-:W-:Y:S05]  /*5c20*/  @P2 BRA `(.L_x_2684) ;  /* 0x0000000000082947 */ /* 0x002fea0003800000 */
[----:B------:R-:W1:Y:S02]  /*5c30*/  SYNCS.PHASECHK.TRANS64.TRYWAIT P2, [R0+URZ+0x28c50], R5 ;  /* 0x028c5005000075a7 */ /* 0x000e64000804017f */
[----:B-1----:R-:W-:Y:S05]  /*5c40*/  @!P2 BRA `(.L_x_2685) ;  /* 0x000001980064a947 */ /* 0x002fea0003800000 */
.L_x_2684:
[----:B------:R-:W-:Y:S05]  /*5c50*/  BSYNC B1 ;  /* 0x0000000000017941 */ /* 0x000fea0003800000 */
.L_x_2683:
[----:B------:R-:W-:Y:S01]  /*5c60*/  IMAD R12, R18, 0x1000, R23 ;  /* 0x00001000120c7824 */ /* 0x000fe200078e0217 */
[----:B------:R-:W-:Y:S01]  /*5c70*/  R2UR UR4, R10 ;  /* 0x000000000a0472ca */ /* 0x000fe200000e0000 */
[----:B------:R-:W-:Y:S01]  /*5c80*/  IMAD.MOV.U32 R13, RZ, RZ, 0x40000040 ;  /* 0x40000040ff0d7424 */ /* 0x000fe200078e00ff */
[----:B------:R-:W-:Y:S01]  /*5c90*/  R2UR UR5, R11 ;  /* 0x000000000b0572ca */ /* 0x000fe200000e0000 */
[----:B------:R-:W-:Y:S01]  /*5ca0*/  WARPGROUP.ARRIVE ;  /* 0x00000000000079c5 */ /* 0x000fe20000000000 */
[C---:B------:R-:W-:Y:S01]  /*5cb0*/  R2UR UR6, R12.reuse ;  /* 0x000000000c0672ca */ /* 0x040fe200000e0000 */
[----:B------:R-:W-:Y:S01]  /*5cc0*/  VIADD R20, R12, 0x80 ;  /* 0x000000800c147836 */ /* 0x000fe20000000000 */
[----:B------:R-:W-:Y:S01]  /*5cd0*/  R2UR UR7, R13 ;  /* 0x000000000d0772ca */ /* 0x000fe200000e0000 */
[----:B------:R-:W-:Y:S02]  /*5ce0*/  IMAD.MOV.U32 R21, RZ, RZ, 0x40000040 ;  /* 0x40000040ff157424 */ /* 0x000fe400078e00ff */
[----:B------:R-:W-:-:S02]  /*5cf0*/  IMAD.MOV.U32 R13, RZ, RZ, 0x40000040 ;  /* 0x40000040ff0d7424 */ /* 0x000fc400078e00ff */
[----:B01----:R-:W-:-:S05]  /*5d00*/  @!P1 VIADD R0, R0, 0x28c60 ;  /* 0x00028c6000009836 */ /* 0x003fca0000000000 */
[----:B------:R-:W-:-:S03]  /*5d10*/  @!P1 PRMT R0, RZ, 0x654, R0 ;  /* 0x00000654ff009816 */ /* 0x000fc60000000000 */
[----:B------:R-:W-:Y:S01]  /*5d20*/  HGMMA.64x256x16.F32 R24, gdesc[UR4].tnspB, R24, gsb0 ;  /* 0x43e00000041879f0 */ /* 0x000fe20008000818 */
[----:B------:R-:W-:Y:S02]  /*5d30*/  R2UR UR4, R8 ;  /* 0x00000000080472ca */ /* 0x000fe400000e0000 */
[----:B------:R-:W-:Y:S02]  /*5d40*/  R2UR UR5, R9 ;  /* 0x00000000090572ca */ /* 0x000fe400000e0000 */
[----:B------:R-:W-:Y:S01]  /*5d50*/  R2UR UR6, R20 ;  /* 0x00000000140672ca */ /* 0x000fe200000e0000 */
[C---:B------:R-:W-:Y:S01]  /*5d60*/  VIADD R20, R12.reuse, 0x100 ;  /* 0x000001000c147836 */ /* 0x040fe20000000000 */
[----:B------:R-:W-:Y:S01]  /*5d70*/  R2UR UR7, R21 ;  /* 0x00000000150772ca */ /* 0x000fe200000e0000 */
[----:B------:R-:W-:Y:S02]  /*5d80*/  IMAD.MOV.U32 R21, RZ, RZ, 0x40000040 ;  /* 0x40000040ff157424 */ /* 0x000fe400078e00ff */
        /* <DEDUP_REMOVED lines=24> */
.L_x_2680:
[----:B------:R-:W-:Y:S05]  /*5f10*/  BSYNC B0 ;  /* 0x0000000000007941 */ /* 0x000fea0003800000 */
.L_x_2679:
        /* <DEDUP_REMOVED lines=9> */
[----:B01----:R-:W0:Y:S04]  /*5fb0*/  LDS R0, [R3+0x28800] ;  /* 0x0288000003007984 */ /* 0x003e280000000800 */
        /* <DEDUP_REMOVED lines=133> */
.L_x_2666:
        /* <DEDUP_REMOVED lines=24> */
.L_x_2689:
[----:B------:R-:W-:-:S13]  /*6990*/  ISETP.NE.AND P0, PT, R7, 0x1, PT ;  /* 0x000000010700780c */ /* 0x000fda0003f05270 */
[----:B------:R-:W0:Y:S02]  /*69a0*/  @P0 LDC.64 R4, c[0x0][0x9e8] ;  /* 0x00027a00ff040b82 */ /* 0x000e240000000a00 */
[----:B0-----:R-:W-:-:S05]  /*69b0*/  @P0 IMAD.HI.U32 R4, R3, R4, RZ ;  /* 0x0000000403040227 */ /* 0x001fca00078e00ff */
[----:B------:R-:W-:-:S07]  /*69c0*/  @P0 SHF.R.U32.HI R3, RZ, R5, R4 ;  /* 0x00000005ff030219 */ /* 0x000fce0000011604 */
.L_x_2690:
[----:B------:R-:W-:Y:S05]  /*69d0*/  BSYNC B0 ;  /* 0x0000000000007941 */ /* 0x000fea0003800000 */
.L_x_2688:
[----:B------:R-:W-:-:S05]  /*69e0*/  IMAD R3, R3, R7, R7 ;  /* 0x0000000703037224 */ /* 0x000fca00078e0207 */
[----:B------:R-:W-:-:S07]  /*69f0*/  VIMNMX R0, R0, R3, PT ;  /* 0x0000000300007248 */ /* 0x000fce0003fe0100 */
.L_x_2687:
        /* <DEDUP_REMOVED lines=8> */
[----:B------:R-:W-:Y:S01]  /*6a80*/  VIMNMX R168, R168, R3, PT ;  /* 0x00000003a8a87248 */ /* 0x000fe20003fe0100 */
        /* <DEDUP_REMOVED lines=15> */
.L_x_2693:
[----:B------:R-:W-:-:S13]  /*6b80*/  ISETP.NE.AND P0, PT, R7, 0x1, PT ;  /* 0x000000010700780c */ /* 0x000fda0003f05270 */
[----:B------:R-:W0:Y:S02]  /*6b90*/  @P0 LDC.64 R8, c[0x0][0x9e8] ;  /* 0x00027a00ff080b82 */ /* 0x000e240000000a00 */
[----:B0-----:R-:W-:-:S05]  /*6ba0*/  @P0 IMAD.HI.U32 R6, R0, R8, RZ ;  /* 0x0000000800060227 */ /* 0x001fca00078e00ff */
[----:B------:R-:W-:-:S07]  /*6bb0*/  @P0 SHF.R.U32.HI R0, RZ, R9, R6 ;  /* 0x00000009ff000219 */ /* 0x000fce0000011606 */
.L_x_2694:
[----:B------:R-:W-:Y:S05]  /*6bc0*/  BSYNC B0 ;  /* 0x0000000000007941 */ /* 0x000fea0003800000 */
.L_x_2692:
[----:B------:R-:W-:-:S05]  /*6bd0*/  IMAD R3, R0, R7, RZ ;  /* 0x0000000700037224 */ /* 0x000fca00078e02ff */
[----:B------:R-:W-:-:S07]  /*6be0*/  VIMNMX R4, R4, R3, !PT ;  /* 0x0000000304047248 */ /* 0x000fce0007fe0100 */
.L_x_2691:
        /* <DEDUP_REMOVED lines=86> */
[----:B------:R-:W-:-:S04]  /*7150*/  LOP3.LUT R3, R3, 0x3fff, RZ, 0xc0, !PT ;  /* 0x00003fff03037812 */ /* 0x000fc800078ec0ff */
[----:B------:R-:W-:Y:S01]  /*7160*/  LOP3.LUT R190, R3, 0x2000000, RZ, 0xfc, !PT ;  /* 0x0200000003be7812 */ /* 0x000fe200078efcff */
        /* <DEDUP_REMOVED lines=16> */
[----:B-1--45:R-:W-:Y:S05]  /*7270*/  CALL.ABS.NOINC R14 ;  /* 0x000000000e007343 */ /* 0x032fea0003c00000 */
.L_x_2696:
[----:B------:R-:W-:Y:S05]  /*7280*/  BSYNC B6 ;  /* 0x0000000000067941 */ /* 0x000fea0003800000 */
.L_x_2695:
        /* <DEDUP_REMOVED lines=12> */
.L_x_2700:
[----:B-1----:R1:W2:Y:S02]  /*7350*/  SYNCS.PHASECHK.TRANS64.TRYWAIT P0, [R2+URZ+0x28c00], R3 ;  /* 0x028c0003020075a7 */ /* 0x0022a4000800017f */
[----:B--2---:R-:W-:Y:S05]  /*7360*/  @!P0 NANOSLEEP.SYNCS 0x989680 ;  /* 0x009896800000895d */ /* 0x004fea0003900000 */
[----:B------:R-:W2:Y:S02]  /*7370*/  @!P0 SYNCS.PHASECHK.TRANS64 P0, [R2+URZ+0x28c00], R3 ;  /* 0x028c0003020085a7 */ /* 0x000ea4000800007f */
[----:B--2---:R-:W-:Y:S05]  /*7380*/  @!P0 BRA `(.L_x_2700) ;  /* 0xfffffffc00f08947 */ /* 0x004fea000383ffff */
.L_x_2699:
[----:B------:R-:W-:Y:S05]  /*7390*/  BSYNC B0 ;  /* 0x0000000000007941 */ /* 0x000fea0003800000 */
.L_x_2698:
[----:B------:R-:W-:Y:S05]  /*73a0*/  BRA `(.L_x_2701) ;  /* 0x0000002800d87947 */ /* 0x000fea0003800000 */
.L_x_2697:
[----:B------:R-:W-:Y:S01]  /*73b0*/  VIADD R3, R2, 0x20400 ;  /* 0x0002040002037836 */ /* 0x000fe20000000000 */
[----:B-----5:R-:W-:Y:S01]  /*73c0*/  SHF.R.S32.HI R0, RZ, 0x1f, R37 ;  /* 0x0000001fff007819 */ /* 0x020fe20000011425 */
[----:B------:R-:W-:Y:S01]  /*73d0*/  ULDC.64 UR4, c[0x0][0x3f8] ;  /* 0x0000fe0000047ab9 */ /* 0x000fe20000000a00 */
[----:B------:R-:W-:Y:S01]  /*73e0*/  ULDC.64 UR6, c[0x0][0x408] ;  /* 0x0001020000067ab9 */ /* 0x000fe20000000a00 */
[----:B----4-:R-:W-:Y:S01]  /*73f0*/  IMAD.WIDE.U32 R24, R37, UR4, RZ ;  /* 0x0000000425187c25 */ /* 0x010fe2000f8e00ff */
[----:B------:R-:W-:Y:S01]  /*7400*/  LOP3.LUT P0, RZ, R3, 0x3ff, RZ, 0xc0, !PT ;  /* 0x000003ff03ff7812 */ /* 0x000fe2000780c0ff */
[----:B------:R-:W-:Y:S02]  /*7410*/  BSSY B6, `(.L_x_2702) ;  /* 0x0000019000067945 */ /* 0x000fe40003800000 */
[C---:B------:R-:W-:Y:S02]  /*7420*/  IMAD R4, R0.reuse, UR4, RZ ;  /* 0x0000000400047c24 */ /* 0x040fe4000f8e02ff */
[----:B------:R-:W-:-:S02]  /*7430*/  IMAD R0, R0, UR6, RZ ;  /* 0x0000000600007c24 */ /* 0x000fc4000f8e02ff */
[C---:B------:R-:W-:Y:S02]  /*7440*/  IMAD R29, R37.reuse, UR5, R4 ;  /* 0x00000005251d7c24 */ /* 0x040fe4000f8e0204 */
[C---:B------:R-:W-:Y:S02]  /*7450*/  IMAD R31, R37.reuse, UR7, R0 ;  /* 0x00000007251f7c24 */ /* 0x040fe4000f8e0200 */
[----:B------:R-:W-:-:S04]  /*7460*/  IMAD.WIDE.U32 R26, R37, UR6, RZ ;  /* 0x00000006251a7c25 */ /* 0x000fc8000f8e00ff */
[----:B------:R-:W-:Y:S02]  /*7470*/  IMAD.IADD R29, R29, 0x1, R25 ;  /* 0x000000011d1d7824 */ /* 0x000fe400078e0219 */
[----:B------:R-:W-:Y:S01]  /*7480*/  IMAD.IADD R31, R31, 0x1, R27 ;  /* 0x000000011f1f7824 */ /* 0x000fe200078e021b */
        /* <DEDUP_REMOVED lines=17> */
.L_x_2703:
[----:B------:R-:W-:Y:S05]  /*75a0*/  BSYNC B6 ;  /* 0x0000000000067941 */ /* 0x000fea0003800000 */
.L_x_2702:
[----:B------:R-:W-:Y:S01]  /*75b0*/  ULDC.U8 UR4, c[0x0][0x410] ;  /* 0x0001040000047ab9 */ /* 0x000fe20000000000 */
[----:B------:R-:W-:Y:S01]  /*75c0*/  BSSY B0, `(.L_x_2704) ;  /* 0x000028c000007945 */ /* 0x000fe20003800000 */
[----:B------:R-:W-:Y:S01]  /*75d0*/  ISETP.NE.AND P0, PT, RZ, UR4, PT ;  /* 0x00000004ff007c0c */ /* 0x000fe2000bf05270 */
[----:B------:R-:W-:-:S12]  /*75e0*/  IMAD.IADD R34, R185, 0x1, R192 ;  /* 0x00000001b9227824 */ /* 0x000fd800078e02c0 */
[----:B------:R-:W-:Y:S05]  /*75f0*/  @!P0 BRA `(.L_x_2705) ;  /* 0x0000001400508947 */ /* 0x000fea0003800000 */
[----:B------:R-:W0:Y:S01]  /*7600*/  LDC R37, c[0x0][0x448] ;  /* 0x00011200ff257b82 */ /* 0x000e220000000800 */
[----:B------:R-:W-:Y:S01]  /*7610*/  IMAD R3, R225, 0x20, R34 ;  /* 0x00000020e1037824 */ /* 0x000fe200078e0222 */
[----:B------:R-:W-:Y:S01]  /*7620*/  ULDC.64 UR4, c[0x0][0x3f8] ;  /* 0x0000fe0000047ab9 */ /* 0x000fe20000000a00 */
[----:B------:R-:W-:Y:S01]  /*7630*/  ULDC.64 UR6, c[0x0][0x408] ;  /* 0x0001020000067ab9 */ /* 0x000fe20000000a00 */
[----:B------:R-:W-:Y:S02]  /*7640*/  IMAD.MOV.U32 R6, RZ, RZ, R24 ;  /* 0x000000ffff067224 */ /* 0x000fe400078e0018 */
[----:B------:R-:W-:Y:S02]  /*7650*/  IMAD.MOV.U32 R7, RZ, RZ, R29 ;  /* 0x000000ffff077224 */ /* 0x000fe400078e001d */
[----:B------:R-:W-:Y:S02]  /*7660*/  IMAD.MOV.U32 R8, RZ, RZ, R26 ;  /* 0x000000ffff087224 */ /* 0x000fe400078e001a */
[----:B------:R-:W-:Y:S01]  /*7670*/  IMAD.MOV.U32 R9, RZ, RZ, R31 ;  /* 0x000000ffff097224 */ /* 0x000fe200078e001f */
[----:B0-----:R-:W-:-:S13]  /*7680*/  ISETP.NE.AND P0, PT, R37, 0x1, PT ;  /* 0x000000012500780c */ /* 0x001fda0003f05270 */
[----:B------:R-:W0:Y:S08]  /*7690*/  @P0 LDC R0, c[0x0][0x44c] ;  /* 0x00011300ff000b82 */ /* 0x000e300000000800 */
[----:B------:R-:W1:Y:S01]  /*76a0*/  @P0 LDC R5, c[0x0][0x450] ;  /* 0x00011400ff050b82 */ /* 0x000e620000000800 */
[----:B0-----:R-:W-:-:S05]  /*76b0*/  @P0 IMAD.HI.U32 R0, R3, R0, RZ ;  /* 0x0000000003000227 */ /* 0x001fca00078e00ff */
[----:B-1----:R-:W-:-:S04]  /*76c0*/  @P0 SHF.R.U32.HI R3, RZ, R5, R0 ;  /* 0x00000005ff030219 */ /* 0x002fc80000011600 */
[----:B------:R-:W-:Y:S01]  /*76d0*/  SHF.R.S32.HI R0, RZ, 0x1f, R3 ;  /* 0x0000001fff007819 */ /* 0x000fe20000011403 */
[----:B------:R-:W-:-:S04]  /*76e0*/  IMAD.WIDE.U32 R6, R3, UR4, R6 ;  /* 0x0000000403067c25 */ /* 0x000fc8000f8e0006 */
[C---:B------:R-:W-:Y:S02]  /*76f0*/  IMAD R4, R0.reuse, UR4, RZ ;  /* 0x0000000400047c24 */ /* 0x040fe4000f8e02ff */
[----:B------:R-:W-:Y:S02]  /*7700*/  IMAD R0, R0, UR6, RZ ;  /* 0x0000000600007c24 */ /* 0x000fe4000f8e02ff */
[C---:B------:R-:W-:Y:S01]  /*7710*/  IMAD R5, R3.reuse, UR5, R4 ;  /* 0x0000000503057c24 */ /* 0x040fe2000f8e0204 */
[----:B------:R-:W-:Y:S01]  /*7720*/  ULDC.64 UR4, c[0x0][0x3e8] ;  /* 0x0000fa0000047ab9 */ /* 0x000fe20000000a00 */
[C---:B------:R-:W-:Y:S01]  /*7730*/  IMAD.WIDE.U32 R8, R3.reuse, UR6, R8 ;  /* 0x0000000603087c25 */ /* 0x040fe2000f8e0008 */
[----:B------:R-:W-:Y:S01]  /*7740*/  LEA R4, P0, R6, UR4, 0x1 ;  /* 0x0000000406047c11 */ /* 0x000fe2000f8008ff */
[----:B------:R-:W-:Y:S02]  /*7750*/  UMOV UR4, 0xffffffff ;  /* 0xffffffff00047882 */ /* 0x000fe40000000000 */
[----:B------:R-:W-:Y:S01]  /*7760*/  IMAD R3, R3, UR7, R0 ;  /* 0x0000000703037c24 */ /* 0x000fe2000f8e0200 */
[----:B------:R-:W-:Y:S01]  /*7770*/  ULDC.64 UR6, c[0x0][0x400] ;  /* 0x0001000000067ab9 */ /* 0x000fe20000000a00 */
[----:B------:R-:W-:Y:S01]  /*7780*/  IMAD.IADD R5, R7, 0x1, R5 ;  /* 0x0000000107057824 */ /* 0x000fe200078e0205 */
[----:B------:R-:W-:Y:S01]  /*7790*/  LEA R7, P1, R8, UR6, 0x1 ;  /* 0x0000000608077c11 */ /* 0x000fe2000f8208ff */
[----:B------:R-:W-:-:S03]  /*77a0*/  IMAD.IADD R3, R9, 0x1, R3 ;  /* 0x0000000109037824 */ /* 0x000fc600078e0203 */
[----:B------:R-:W-:Y:S02]  /*77b0*/  LEA.HI.X R6, R6, UR5, R5, 0x1, P0 ;  /* 0x0000000506067c11 */ /* 0x000fe400080f0c05 */
[----:B------:R-:W-:Y:S01]  /*77c0*/  LEA.HI.X R8, R8, UR7, R3, 0x1, P1 ;  /* 0x0000000708087c11 */ /* 0x000fe200088f0c03 */
[----:B------:R-:W-:Y:S06]  /*77d0*/  BRA.DIV UR4, `(.L_x_2706) ;  /* 0x0000017e04947947 */ /* 0x000fec000b800000 */
[----:B------:R0:W1:Y:S04]  /*77e0*/  SHFL.IDX PT, R3, R6, RZ, 0x1c1f ;  /* 0x001c1fff06037589 */ /* 0x00006800000e0000 */
[----:B------:R0:W2:Y:S04]  /*77f0*/  SHFL.IDX PT, R0, R4, RZ, 0x1c1f ;  /* 0x001c1fff04007589 */ /* 0x0000a800000e0000 */
[----:B------:R0:W3:Y:S04]  /*7800*/  SHFL.IDX PT, R5, R8, RZ, 0x1c1f ;  /* 0x001c1fff08057589 */ /* 0x0000e800000e0000 */
[----:B------:R0:W4:Y:S02]  /*7810*/  SHFL.IDX PT, R14, R7, RZ, 0x1c1f ;  /* 0x001c1fff070e7589 */ /* 0x00012400000e0000 */
.L_x_3036:
[----:B------:R-:W-:Y:S01]  /*7820*/  IMAD R37, R22, R37, RZ ;  /* 0x0000002516257224 */ /* 0x000fe200078e02ff */
[----:B------:R-:W-:Y:S01]  /*7830*/  BSSY B1, `(.L_x_2707) ;  /* 0x000001d000017945 */ /* 0x000fe20003800000 */
[----:B------:R-:W-:Y:S02]  /*7840*/  CS2R R30, SRZ ;  /* 0x00000000001e7805 */ /* 0x000fe4000001ff00 */
[----:B------:R-:W-:Y:S02]  /*7850*/  CS2R R20, SRZ ;  /* 0x0000000000147805 */ /* 0x000fe4000001ff00 */
[----:B------:R-:W-:Y:S02]  /*7860*/  CS2R R28, SRZ ;  /* 0x00000000001c7805 */ /* 0x000fe4000001ff00 */
[----:B------:R-:W-:Y:S02]  /*7870*/  ISETP.GE.AND P0, PT, R34, R37, PT ;  /* 0x000000252200720c */ /* 0x000fe40003f06270 */
[----:B------:R-:W-:-:S11]  /*7880*/  CS2R R24, SRZ ;  /* 0x0000000000187805 */ /* 0x000fd6000001ff00 */
[----:B------:R-:W-:Y:S05]  /*7890*/  @P0 BRA `(.L_x_2708) ;  /* 0x0000000000580947 */ /* 0x000fea0003800000 */
[----:B------:R-:W-:Y:S01]  /*78a0*/  ULDC UR4, c[0x0][0x3f4] ;  /* 0x0000fd0000047ab9 */ /* 0x000fe20000000800 */
[----:B--2---:R-:W-:Y:S01]  /*78b0*/  IMAD.MOV.U32 R10, RZ, RZ, R0 ;  /* 0x000000ffff0a7224 */ /* 0x004fe200078e0000 */
[----:B------:R-:W-:Y:S01]  /*78c0*/  ISETP.GE.AND P3, PT, R199, UR4, PT ;  /* 0x00000004c7007c0c */ /* 0x000fe2000bf66270 */
[----:B-1----:R-:W-:Y:S01]  /*78d0*/  IMAD.MOV.U32 R11, RZ, RZ, R3 ;  /* 0x000000ffff0b7224 */ /* 0x002fe200078e0003 */
[----:B------:R-:W-:Y:S01]  /*78e0*/  ISETP.GE.AND P2, PT, R188, UR4, PT ;  /* 0x00000004bc007c0c */ /* 0x000fe2000bf46270 */
[----:B---3--:R-:W-:Y:S01]  /*78f0*/  IMAD.MOV.U32 R15, RZ, RZ, R5 ;  /* 0x000000ffff0f7224 */ /* 0x008fe200078e0005 */
[----:B------:R-:W-:-:S09]  /*7900*/  CS2R R28, SRZ ;  /* 0x00000000001c7805 */ /* 0x000fd2000001ff00 */
[C---:B------:R-:W-:Y:S01]  /*7910*/  @!P3 IMAD.SHL.U32 R33, R199.reuse, 0x2, RZ ;  /* 0x00000002c721b824 */ /* 0x040fe200078e00ff */
[----:B------:R-:W-:Y:S02]  /*7920*/  @!P3 SHF.L.U64.HI R20, R199, 0x1, R226 ;  /* 0x00000001c714b819 */ /* 0x000fe400000102e2 */
[----:B------:R-:W-:Y:S02]  /*7930*/  CS2R R30, SRZ ;  /* 0x00000000001e7805 */ /* 0x000fe4000001ff00 */
[----:B------:R-:W-:Y:S01]  /*7940*/  CS2R R24, SRZ ;  /* 0x0000000000187805 */ /* 0x000fe2000001ff00 */
[----:B------:R-:W-:Y:S01]  /*7950*/  @!P2 IMAD.WIDE R10, R188, 0x2, R10 ;  /* 0x00000002bc0aa825 */ /* 0x000fe200078e020a */
[-C--:B------:R-:W-:Y:S02]  /*7960*/  @!P3 IADD3 R26, P0, R0, R33.reuse, RZ ;  /* 0x00000021001ab210 */ /* 0x080fe40007f1e0ff */
[----:B----4-:R-:W-:Y:S01]  /*7970*/  @!P3 IADD3 R32, P1, R14, R33, RZ ;  /* 0x000000210e20b210 */ /* 0x010fe20007f3e0ff */
[----:B------:R-:W-:Y:S01]  /*7980*/  @!P2 IMAD.WIDE R12, R188, 0x2, R14 ;  /* 0x00000002bc0ca825 */ /* 0x000fe200078e020e */
[----:B------:R1:W5:Y:S03]  /*7990*/  @!P2 LD.E.64 R28, desc[UR42][R10.64] ;  /* 0x0000002a0a1ca980 */ /* 0x000366000c101b00 */
[--C-:B------:R-:W-:Y:S01]  /*79a0*/  @!P3 IMAD.X R27, R3, 0x1, R20.reuse, P0 ;  /* 0x00000001031bb824 */ /* 0x100fe200000e0614 */
[----:B------:R1:W5:Y:S01]  /*79b0*/  @!P2 LD.E.64 R30, desc[UR42][R12.64] ;  /* 0x0000002a0c1ea980 */ /* 0x000362000c101b00 */
[----:B------:R-:W-:Y:S01]  /*79c0*/  @!P3 IMAD.X R33, R5, 0x1, R20, P1 ;  /* 0x000000010521b824 */ /* 0x000fe200008e0614 */
[----:B------:R-:W-:-:S02]  /*79d0*/  CS2R R20, SRZ ;  /* 0x0000000000147805 */ /* 0x000fc4000001ff00 */
[----:B------:R1:W5:Y:S04]  /*79e0*/  @!P3 LD.E.64 R24, desc[UR42][R26.64] ;  /* 0x0000002a1a18b980 */ /* 0x000368000c101b00 */
[----:B------:R1:W5:Y:S02]  /*79f0*/  @!P3 LD.E.64 R20, desc[UR42][R32.64] ;  /* 0x0000002a2014b980 */ /* 0x000364000c101b00 */
.L_x_2708:
[----:B------:R-:W-:Y:S05]  /*7a00*/  BSYNC B1 ;  /* 0x0000000000017941 */ /* 0x000fea0003800000 */
.L_x_2707:
[----:B--2--5:R-:W-:Y:S01]  /*7a10*/  IMAD.MOV.U32 R0, RZ, RZ, R30 ;  /* 0x000000ffff007224 */ /* 0x024fe200078e001e */
[----:B------:R-:W-:Y:S01]  /*7a20*/  UMOV UR4, 0xffffffff ;  /* 0xffffffff00047882 */ /* 0x000fe20000000000 */
[----:B-1----:R-:W-:Y:S01]  /*7a30*/  IMAD.MOV.U32 R3, RZ, RZ, R31 ;  /* 0x000000ffff037224 */ /* 0x002fe200078e001f */
[----:B------:R-:W-:Y:S01]  /*7a40*/  CS2R R26, SRZ ;  /* 0x00000000001a7805 */ /* 0x000fe2000001ff00 */
[----:B---3--:R-:W-:Y:S01]  /*7a50*/  IMAD.MOV.U32 R5, RZ, RZ, R20 ;  /* 0x000000ffff057224 */ /* 0x008fe200078e0014 */
[----:B------:R-:W-:Y:S01]  /*7a60*/  PRMT R36, R0, 0x7610, R36 ;  /* 0x0000761000247816 */ /* 0x000fe20000000024 */
[----:B------:R-:W-:Y:S02]  /*7a70*/  IMAD.MOV.U32 R9, RZ, RZ, R21 ;  /* 0x000000ffff097224 */ /* 0x000fe400078e0015 */
[----:B------:R-:W-:Y:S01]  /*7a80*/  IMAD.MOV.U32 R0, RZ, RZ, R28 ;  /* 0x000000ffff007224 */ /* 0x000fe200078e001c */
[----:B------:R-:W-:Y:S01]  /*7a90*/  PRMT R41, R3, 0x5410, R5 ;  /* 0x0000541003297816 */ /* 0x000fe20000000005 */
[----:B------:R-:W-:Y:S01]  /*7aa0*/  IMAD.MOV.U32 R3, RZ, RZ, R29 ;  /* 0x000000ffff037224 */ /* 0x000fe200078e001d */
[----:B------:R-:W-:Y:S01]  /*7ab0*/  PRMT R42, R9, 0x7610, R42 ;  /* 0x00007610092a7816 */ /* 0x000fe2000000002a */
[----:B------:R-:W-:Y:S01]  /*7ac0*/  IMAD.MOV.U32 R5, RZ, RZ, R24 ;  /* 0x000000ffff057224 */ /* 0x000fe200078e0018 */
[----:B------:R-:W-:Y:S01]  /*7ad0*/  PRMT R36, R36, 0x5410, R0 ;  /* 0x0000541024247816 */ /* 0x000fe20000000000 */
[----:B------:R-:W-:Y:S01]  /*7ae0*/  IMAD.MOV.U32 R9, RZ, RZ, R25 ;  /* 0x000000ffff097224 */ /* 0x000fe200078e0019 */
[----:B------:R-:W-:-:S04]  /*7af0*/  PRMT R42, R42, 0x5410, R3 ;  /* 0x000054102a2a7816 */ /* 0x000fc80000000003 */
[----:B------:R-:W-:Y:S01]  /*7b00*/  PRMT R43, R5, 0x5410, R9 ;  /* 0x00005410052b7816 */ /* 0x000fe20000000009 */
[----:B------:R-:W-:Y:S06]  /*7b10*/  BRA.DIV UR4, `(.L_x_2709) ;  /* 0x0000017e04347947 */ /* 0x000fec000b800000 */
[----:B------:R1:W2:Y:S04]  /*7b20*/  SHFL.IDX PT, R3, R6, 0x1, 0x1c1f ;  /* 0x003c1f0006037f89 */ /* 0x0002a800000e0000 */
[----:B------:R1:W3:Y:S04]  /*7b30*/  SHFL.IDX PT, R0, R4, 0x1, 0x1c1f ;  /* 0x003c1f0004007f89 */ /* 0x0002e800000e0000 */
[----:B------:R1:W0:Y:S04]  /*7b40*/  SHFL.IDX PT, R5, R8, 0x1, 0x1c1f ;  /* 0x003c1f0008057f89 */ /* 0x00022800000e0000 */
[----:B----4-:R1:W4:Y:S02]  /*7b50*/  SHFL.IDX PT, R14, R7, 0x1, 0x1c1f ;  /* 0x003c1f00070e7f89 */ /* 0x01032400000e0000 */
.L_x_3042:
[----:B01----:R-:W-:Y:S01]  /*7b60*/  VIADD R4, R34, 0x20 ;  /* 0x0000002022047836 */ /* 0x003fe20000000000 */
[----:B------:R-:W-:Y:S01]  /*7b70*/  LEA.HI R6, R219, R219, RZ, 0x1 ;  /* 0x000000dbdb067211 */ /* 0x000fe200078f08ff */
[----:B------:R-:W-:Y:S01]  /*7b80*/  BSSY B1, `(.L_x_2710) ;  /* 0x0000020000017945 */ /* 0x000fe20003800000 */
[----:B------:R-:W-:Y:S01]  /*7b90*/  IMAD.SHL.U32 R34, R193, 0x40, RZ ;  /* 0x00000040c1227824 */ /* 0x000fe200078e00ff */
[----:B------:R-:W-:Y:S02]  /*7ba0*/  CS2R R8, SRZ ;  /* 0x0000000000087805 */ /* 0x000fe4000001ff00 */
[----:B------:R-:W-:Y:S02]  /*7bb0*/  ISETP.GE.AND P0, PT, R4, R37, PT ;  /* 0x000000250400720c */ /* 0x000fe40003f06270 */
[----:B------:R-:W-:Y:S02]  /*7bc0*/  CS2R R12, SRZ ;  /* 0x00000000000c7805 */ /* 0x000fe4000001ff00 */
[----:B------:R-:W-:-:S02]  /*7bd0*/  LOP3.LUT R6, R6, 0xfffffffe, RZ, 0xc0, !PT ;  /* 0xfffffffe06067812 */ /* 0x000fc400078ec0ff */
[----:B------:R-:W-:-:S03]  /*7be0*/  CS2R R10, SRZ ;  /* 0x00000000000a7805 */ /* 0x000fc6000001ff00 */
[----:B------:R-:W-:-:S05]  /*7bf0*/  IMAD.IADD R6, R219, 0x1, -R6 ;  /* 0x00000001db067824 */ /* 0x000fca00078e0a06 */
[----:B------:R-:W-:Y:S01]  /*7c00*/  SHF.L.U32 R35, R6, 0x1f, RZ ;  /* 0x0000001f06237819 */ /* 0x000fe200000006ff */
[----:B------:R-:W-:Y:S06]  /*7c10*/  @P0 BRA `(.L_x_2711) ;  /* 0x0000000000580947 */ /* 0x000fec0003800000 */
[----:B------:R-:W-:Y:S01]  /*7c20*/  ULDC UR4, c[0x0][0x3f4] ;  /* 0x0000fd0000047ab9 */ /* 0x000fe20000000800 */
[----:B---3--:R-:W-:Y:S01]  /*7c30*/  IMAD.MOV.U32 R6, RZ, RZ, R0 ;  /* 0x000000ffff067224 */ /* 0x008fe200078e0000 */
[----:B------:R-:W-:Y:S01]  /*7c40*/  ISETP.GE.AND P3, PT, R199, UR4, PT ;  /* 0x00000004c7007c0c */ /* 0x000fe2000bf66270 */
[----:B--2---:R-:W-:Y:S01]  /*7c50*/  IMAD.MOV.U32 R7, RZ, RZ, R3 ;  /* 0x000000ffff077224 */ /* 0x004fe200078e0003 */
[----:B------:R-:W-:Y:S01]  /*7c60*/  ISETP.GE.AND P2, PT, R188, UR4, PT ;  /* 0x00000004bc007c0c */ /* 0x000fe2000bf46270 */
[----:B------:R-:W-:Y:S01]  /*7c70*/  IMAD.MOV.U32 R15, RZ, RZ, R5 ;  /* 0x000000ffff0f7224 */ /* 0x000fe200078e0005 */
        /* <DEDUP_REMOVED lines=16> */
.L_x_2711:
[----:B------:R-:W-:Y:S05]  /*7d80*/  BSYNC B1 ;  /* 0x0000000000017941 */ /* 0x000fea0003800000 */
.L_x_2710:
[----:B------:R-:W1:Y:S01]  /*7d90*/  SYNCS.PHASECHK.TRANS64.TRYWAIT P0, [R2+URZ+0x28c00], R35 ;  /* 0x028c0023020075a7 */ /* 0x000e62000800017f */
[----:B--2---:R-:W-:Y:S01]  /*7da0*/  LOP3.LUT R3, R34, 0x1c0, RZ, 0xc0, !PT ;  /* 0x000001c022037812 */ /* 0x004fe200078ec0ff */
[----:B0----5:R-:W-:Y:S01]  /*7db0*/  IMAD.MOV.U32 R4, RZ, RZ, R26 ;  /* 0x000000ffff047224 */ /* 0x021fe200078e001a */
[----:B------:R-:W-:Y:S01]  /*7dc0*/  VIADDMNMX R40, R37, -R192, 0x40, PT ;  /* 0x0000004025287446 */ /* 0x000fe200038009c0 */
[----:B------:R-:W-:Y:S01]  /*7dd0*/  IMAD.MOV.U32 R5, RZ, RZ, R8 ;  /* 0x000000ffff057224 */ /* 0x000fe200078e0008 */
[----:B---3--:R-:W-:Y:S01]  /*7de0*/  LOP3.LUT R0, R3, 0x18, R16, 0xf8, !PT ;  /* 0x0000001803007812 */ /* 0x008fe200078ef810 */
[----:B------:R-:W-:Y:S01]  /*7df0*/  IMAD.MOV.U32 R7, RZ, RZ, R12 ;  /* 0x000000ffff077224 */ /* 0x000fe200078e000c */
[----:B------:R-:W-:Y:S01]  /*7e00*/  SHF.R.U32.HI R3, RZ, 0x3, R3 ;  /* 0x00000003ff037819 */ /* 0x000fe20000011603 */
[----:B------:R-:W-:Y:S01]  /*7e10*/  IMAD.MOV.U32 R6, RZ, RZ, R9 ;  /* 0x000000ffff067224 */ /* 0x000fe200078e0009 */
[----:B------:R-:W-:Y:S01]  /*7e20*/  BSSY B1, `(.L_x_2712) ;  /* 0x0000013000017945 */ /* 0x000fe20003800000 */
[----:B------:R-:W-:-:S02]  /*7e30*/  LOP3.LUT P2, RZ, R193, 0x4, RZ, 0xc0, !PT ;  /* 0x00000004c1ff7812 */ /* 0x000fc4000784c0ff */
[----:B------:R-:W-:Y:S02]  /*7e40*/  LOP3.LUT R0, R0, R3, RZ, 0x3c, !PT ;  /* 0x0000000300007212 */ /* 0x000fe400078e3cff */
[----:B------:R-:W-:Y:S01]  /*7e50*/  PRMT R3, R3, 0x5410, R4 ;  /* 0x0000541003037816 */ /* 0x000fe20000000004 */
[----:B------:R-:W-:Y:S01]  /*7e60*/  IMAD.MOV.U32 R4, RZ, RZ, R27 ;  /* 0x000000ffff047224 */ /* 0x000fe200078e001b */
[----:B------:R-:W-:Y:S02]  /*7e70*/  PRMT R45, R7, 0x7610, R45 ;  /* 0x00007610072d7816 */ /* 0x000fe4000000002d */
[----:B------:R-:W-:Y:S02]  /*7e80*/  PRMT R3, R6, 0x7610, R3 ;  /* 0x0000761006037816 */ /* 0x000fe40000000003 */
[----:B------:R-:W-:Y:S01]  /*7e90*/  PRMT R44, R4, 0x5410, R5 ;  /* 0x00005410042c7816 */ /* 0x000fe20000000005 */
[----:B------:R-:W-:Y:S01]  /*7ea0*/  IMAD R5, R203, 0x200, R0 ;  /* 0x00000200cb057824 */ /* 0x000fe200078e0200 */
[----:B------:R-:W-:Y:S01]  /*7eb0*/  ISETP.GE.AND P1, PT, R185, R40, PT ;  /* 0x00000028b900720c */ /* 0x000fe20003f26270 */
[----:B------:R-:W-:-:S02]  /*7ec0*/  IMAD.MOV.U32 R0, RZ, RZ, R13 ;  /* 0x000000ffff007224 */ /* 0x000fc400078e000d */
[----:B------:R-:W-:Y:S02]  /*7ed0*/  IMAD.MOV.U32 R4, RZ, RZ, R10 ;  /* 0x000000ffff047224 */ /* 0x000fe400078e000a */
[----:B----4-:R-:W-:Y:S01]  /*7ee0*/  IMAD R14, R5, 0x2, R2 ;  /* 0x00000002050e7824 */ /* 0x010fe200078e0202 */
[----:B------:R-:W-:Y:S01]  /*7ef0*/  PRMT R45, R45, 0x5410, R0 ;  /* 0x000054102d2d7816 */ /* 0x000fe20000000000 */
[----:B------:R-:W-:Y:S01]  /*7f00*/  IMAD.MOV.U32 R5, RZ, RZ, R11 ;  /* 0x000000ffff057224 */ /* 0x000fe200078e000b */
[----:B------:R-:W-:Y:S01]  /*7f10*/  PRMT R46, R4, 0x7610, R46 ;  /* 0x00007610042e7816 */ /* 0x000fe2000000002e */
[C---:B------:R-:W-:Y:S02]  /*7f20*/  VIADD R4, R14.reuse, 0x20400 ;  /* 0x000204000e047836 */ /* 0x040fe40000000000 */
[----:B------:R-:W-:Y:S01]  /*7f30*/  VIADD R0, R14, 0x20440 ;  /* 0x000204400e007836 */ /* 0x000fe20000000000 */
[----:B-1----:R-:W-:Y:S06]  /*7f40*/  @!P0 BRA `(.L_x_2713) ;  /* 0x0000017800988947 */ /* 0x002fec0003800000 */
.L_x_3043:
[----:B------:R-:W-:Y:S05]  /*7f50*/  BSYNC B1 ;  /* 0x0000000000017941 */ /* 0x000fea0003800000 */
.L_x_2712:
[----:B------:R-:W-:Y:S01]  /*7f60*/  BSSY B1, `(.L_x_2714) ;  /* 0x000005f000017945 */ /* 0x000fe20003800000 */
[----:B------:R-:W-:Y:S01]  /*7f70*/  PRMT R46, R46, 0x5410, R5 ;  /* 0x000054102e2e7816 */ /* 0x000fe20000000005 */
[----:B------:R-:W-:Y:S02]  /*7f80*/  @P2 VIADD R0, R4, 0xffffffc0 ;  /* 0xffffffc004002836 */ /* 0x000fe40000000000 */
[----:B------:R-:W-:Y:S05]  /*7f90*/  @P1 BRA `(.L_x_2715) ;  /* 0x00000004006c1947 */ /* 0x000fea0003800000 */
[----:B------:R-:W1:Y:S01]  /*7fa0*/  LDC R4, c[0x0][0x3f4] ;  /* 0x0000fd00ff047b82 */ /* 0x000e620000000800 */
[----:B------:R-:W-:Y:S01]  /*7fb0*/  BSSY B2, `(.L_x_2716) ;  /* 0x000002e000027945 */ /* 0x000fe20003800000 */
[-C--:B-1----:R-:W-:Y:S02]  /*7fc0*/  ISETP.GE.AND P0, PT, R188, R4.reuse, PT ;  /* 0x00000004bc00720c */ /* 0x082fe40003f06270 */
[----:B------:R-:W-:-:S11]  /*7fd0*/  ISETP.GE.AND P1, PT, R199, R4, PT ;  /* 0x00000004c700720c */ /* 0x000fd60003f26270 */
[----:B------:R-:W-:Y:S05]  /*7fe0*/  @P0 BRA `(.L_x_2717) ;  /* 0x0000000000a80947 */ /* 0x000fea0003800000 */
[----:B------:R-:W1:Y:S01]  /*7ff0*/  LDS.128 R4, [R14+0x20400] ;  /* 0x020400000e047984 */ /* 0x000e620000000c00 */
[----:B------:R-:W-:Y:S01]  /*8000*/  SHF.R.U32.HI R32, RZ, 0x10, R29 ;  /* 0x00000010ff207819 */ /* 0x000fe2000001161d */
[----:B------:R-:W-:Y:S01]  /*8010*/  HADD2.F32 R33, -RZ, R36.H0_H0 ;  /* 0x20000024ff217230 */ /* 0x000fe20000004100 */
[----:B------:R-:W-:Y:S02]  /*8020*/  SHF.R.U32.HI R34, RZ, 0x10, R31 ;  /* 0x00000010ff227819 */ /* 0x000fe4000001161f */
[----:B------:R-:W-:Y:S01]  /*8030*/  SHF.R.U64 R39, R28, 0x10, R29 ;  /* 0x000000101c277819 */ /* 0x000fe2000000121d */
[----:B------:R-:W-:Y:S01]  /*8040*/  HADD2.F32 R32, -RZ, R32.H0_H0 ;  /* 0x20000020ff207230 */ /* 0x000fe20000004100 */
[----:B------:R-:W-:Y:S01]  /*8050*/  SHF.R.U64 R38, R30, 0x10, R31 ;  /* 0x000000101e267819 */ /* 0x000fe2000000121f */
[----:B------:R-:W-:Y:S02]  /*8060*/  HADD2.F32 R34, -RZ, R34.H0_H0 ;  /* 0x20000022ff227230 */ /* 0x000fe40000004100 */
[----:B------:R-:W-:-:S02]  /*8070*/  HADD2.F32 R31, -RZ, R36.H1_H1 ;  /* 0x30000024ff1f7230 */ /* 0x000fc40000004100 */
[--C-:B-1----:R-:W-:Y:S02]  /*8080*/  HADD2.F32 R29, -RZ, R7.reuse.H0_H0 ;  /* 0x20000007ff1d7230 */ /* 0x102fe40000004100 */
[----:B------:R-:W-:Y:S02]  /*8090*/  HADD2.F32 R30, -RZ, R7.H1_H1 ;  /* 0x30000007ff1e7230 */ /* 0x000fe40000004100 */
[--C-:B------:R-:W-:Y:S02]  /*80a0*/  HADD2.F32 R7, -RZ, R4.reuse.H0_H0 ;  /* 0x20000004ff077230 */ /* 0x100fe40000004100 */
[----:B------:R-:W-:Y:S02]  /*80b0*/  HADD2.F32 R4, -RZ, R4.H1_H1 ;  /* 0x30000004ff047230 */ /* 0x000fe40000004100 */
[C---:B------:R-:W-:Y:S01]  /*80c0*/  FMUL.FTZ R36, R30.reuse, R34 ;  /* 0x000000221e247220 */ /* 0x040fe20000410000 */
[----:B0-----:R-:W-:Y:S01]  /*80d0*/  FMUL.FTZ R35, R30, R32 ;  /* 0x000000201e237220 */ /* 0x001fe20000410000 */
[----:B------:R-:W-:-:S02]  /*80e0*/  HADD2.F32 R15, -RZ, R6.H0_H0 ;  /* 0x20000006ff0f7230 */ /* 0x000fc40000004100 */
[C---:B------:R-:W-:Y:S01]  /*80f0*/  FMUL.FTZ R30, R4.reuse, R33 ;  /* 0x00000021041e7220 */ /* 0x040fe20000410000 */
[C---:B------:R-:W-:Y:S01]  /*8100*/  FFMA.FTZ R36, R29.reuse, R32, -R36 ;  /* 0x000000201d247223 */ /* 0x040fe20000010824 */
[----:B------:R-:W-:Y:S01]  /*8110*/  FFMA.FTZ R37, R29, R34, R35 ;  /* 0x000000221d257223 */ /* 0x000fe20000010023 */
[----:B------:R-:W-:Y:S02]  /*8120*/  HADD2.F32 R28, -RZ, R6.H1_H1 ;  /* 0x30000006ff1c7230 */ /* 0x000fe40000004100 */
[-C--:B------:R-:W-:Y:S01]  /*8130*/  FMUL.FTZ R34, R4, R31.reuse ;  /* 0x0000001f04227220 */ /* 0x080fe20000410000 */
[C---:B------:R-:W-:Y:S01]  /*8140*/  FFMA.FTZ R32, R7.reuse, R31, -R30 ;  /* 0x0000001f07207223 */ /* 0x040fe2000001081e */
[----:B------:R-:W-:Y:S02]  /*8150*/  HADD2.F32 R6, -RZ, R5.H0_H0 ;  /* 0x20000005ff067230 */ /* 0x000fe40000004100 */
[----:B------:R-:W-:Y:S02]  /*8160*/  HADD2.F32 R31, -RZ, R41.H0_H0 ;  /* 0x20000029ff1f7230 */ /* 0x000fe40000004100 */
[----:B------:R-:W-:Y:S01]  /*8170*/  FFMA.FTZ R33, R7, R33, R34 ;  /* 0x0000002107217223 */ /* 0x000fe20000010022 */
[----:B------:R-:W-:-:S02]  /*8180*/  HADD2.F32 R5, -RZ, R5.H1_H1 ;  /* 0x30000005ff057230 */ /* 0x000fc40000004100 */
[----:B------:R-:W-:Y:S02]  /*8190*/  HADD2.F32 R29, -RZ, R42.H1_H1 ;  /* 0x3000002aff1d7230 */ /* 0x000fe40000004100 */
[C---:B------:R-:W-:Y:S01]  /*81a0*/  FMUL.FTZ R34, R28.reuse, R31 ;  /* 0x0000001f1c227220 */ /* 0x040fe20000410000 */
[----:B------:R-:W-:Y:S02]  /*81b0*/  HADD2.F32 R30, -RZ, R38.H0_H0 ;  /* 0x20000026ff1e7230 */ /* 0x000fe40000004100 */
[----:B------:R-:W-:Y:S02]  /*81c0*/  HADD2.F32 R4, -RZ, R39.H0_H0 ;  /* 0x20000027ff047230 */ /* 0x000fe40000004100 */
[-C--:B------:R-:W-:Y:S01]  /*81d0*/  FMUL.FTZ R28, R28, R29.reuse ;  /* 0x0000001d1c1c7220 */ /* 0x080fe20000410000 */
[----:B------:R-:W-:Y:S01]  /*81e0*/  FFMA.FTZ R34, R15, R29, -R34 ;  /* 0x0000001d0f227223 */ /* 0x000fe20000010822 */
[C---:B------:R-:W-:Y:S01]  /*81f0*/  FMUL.FTZ R7, R5.reuse, R30 ;  /* 0x0000001e05077220 */ /* 0x040fe20000410000 */
[----:B------:R-:W-:Y:S01]  /*8200*/  FMUL.FTZ R35, R5, R4 ;  /* 0x0000000405237220 */ /* 0x000fe20000410000 */
[----:B------:R-:W-:-:S02]  /*8210*/  FFMA.FTZ R15, R15, R31, R28 ;  /* 0x0000001f0f0f7223 */ /* 0x000fc4000001001c */
[C---:B------:R-:W-:Y:S01]  /*8220*/  FFMA.FTZ R5, R6.reuse, R4, -R7 ;  /* 0x0000000406057223 */ /* 0x040fe20000010807 */
[----:B------:R-:W-:Y:S01]  /*8230*/  F2FP.F16.F32.PACK_AB R7, R37, R36 ;  /* 0x000000242507723e */ /* 0x000fe200000000ff */
[----:B------:R-:W-:Y:S01]  /*8240*/  FFMA.FTZ R30, R6, R30, R35 ;  /* 0x0000001e061e7223 */ /* 0x000fe20000010023 */
[----:B------:R-:W-:Y:S02]  /*8250*/  F2FP.F16.F32.PACK_AB R4, R33, R32 ;  /* 0x000000202104723e */ /* 0x000fe400000000ff */
[----:B------:R-:W-:Y:S02]  /*8260*/  F2FP.F16.F32.PACK_AB R6, R15, R34 ;  /* 0x000000220f06723e */ /* 0x000fe400000000ff */
[----:B------:R-:W-:-:S05]  /*8270*/  F2FP.F16.F32.PACK_AB R5, R30, R5 ;  /* 0x000000051e05723e */ /* 0x000fca00000000ff */
[----:B------:R1:W-:Y:S02]  /*8280*/  STS.128 [R14+0x20400], R4 ;  /* 0x020400040e007388 */ /* 0x0003e40000000c00 */
.L_x_2717:
[----:B------:R-:W-:Y:S05]  /*8290*/  BSYNC B2 ;  /* 0x0000000000027941 */ /* 0x000fea0003800000 */
.L_x_2716:
[----:B------:R-:W-:Y:S05]  /*82a0*/  @P1 BRA `(.L_x_2715) ;  /* 0x0000000000a81947 */ /* 0x000fea0003800000 */
[----:B-1----:R-:W1:Y:S01]  /*82b0*/  LDS.128 R4, [R0] ;  /* 0x0000000000047984 */ /* 0x002e620000000c00 */
[----:B------:R-:W-:Y:S01]  /*82c0*/  SHF.R.U32.HI R28, RZ, 0x10, R25 ;  /* 0x00000010ff1c7819 */ /* 0x000fe20000011619 */
[----:B------:R-:W-:Y:S01]  /*82d0*/  HADD2.F32 R29, -RZ, R41.H1_H1 ;  /* 0x30000029ff1d7230 */ /* 0x000fe20000004100 */
[----:B------:R-:W-:Y:S02]  /*82e0*/  SHF.R.U32.HI R30, RZ, 0x10, R21 ;  /* 0x00000010ff1e7819 */ /* 0x000fe40000011615 */
[----:B0-----:R-:W-:Y:S01]  /*82f0*/  SHF.R.U64 R35, R24, 0x10, R25 ;  /* 0x0000001018237819 */ /* 0x001fe20000001219 */
[----:B------:R-:W-:Y:S01]  /*8300*/  HADD2.F32 R28, -RZ, R28.H0_H0 ;  /* 0x2000001cff1c7230 */ /* 0x000fe20000004100 */
[----:B------:R-:W-:Y:S01]  /*8310*/  SHF.R.U64 R34, R20, 0x10, R21 ;  /* 0x0000001014227819 */ /* 0x000fe20000001215 */
[----:B------:R-:W-:Y:S02]  /*8320*/  HADD2.F32 R30, -RZ, R30.H0_H0 ;  /* 0x2000001eff1e7230 */ /* 0x000fe40000004100 */
[----:B------:R-:W-:-:S02]  /*8330*/  HADD2.F32 R25, -RZ, R43.H0_H0 ;  /* 0x2000002bff197230 */ /* 0x000fc40000004100 */
[--C-:B-1----:R-:W-:Y:S02]  /*8340*/  HADD2.F32 R21, -RZ, R7.reuse.H0_H0 ;  /* 0x20000007ff157230 */ /* 0x102fe40000004100 */
[----:B------:R-:W-:Y:S02]  /*8350*/  HADD2.F32 R24, -RZ, R7.H1_H1 ;  /* 0x30000007ff187230 */ /* 0x000fe40000004100 */
[--C-:B------:R-:W-:Y:S02]  /*8360*/  HADD2.F32 R7, -RZ, R4.reuse.H0_H0 ;  /* 0x20000004ff077230 */ /* 0x100fe40000004100 */
[----:B------:R-:W-:Y:S02]  /*8370*/  HADD2.F32 R4, -RZ, R4.H1_H1 ;  /* 0x30000004ff047230 */ /* 0x000fe40000004100 */
[C---:B------:R-:W-:Y:S01]  /*8380*/  FMUL.FTZ R32, R24.reuse, R30 ;  /* 0x0000001e18207220 */ /* 0x040fe20000410000 */
[----:B------:R-:W-:Y:S01]  /*8390*/  FMUL.FTZ R31, R24, R28 ;  /* 0x0000001c181f7220 */ /* 0x000fe20000410000 */
[----:B------:R-:W-:-:S02]  /*83a0*/  HADD2.F32 R15, -RZ, R6.H0_H0 ;  /* 0x20000006ff0f7230 */ /* 0x000fc40000004100 */
[C---:B------:R-:W-:Y:S01]  /*83b0*/  FMUL.FTZ R24, R4.reuse, R29 ;  /* 0x0000001d04187220 */ /* 0x040fe20000410000 */
[C---:B------:R-:W-:Y:S01]  /*83c0*/  FFMA.FTZ R32, R21.reuse, R28, -R32 ;  /* 0x0000001c15207223 */ /* 0x040fe20000010820 */
[----:B------:R-:W-:Y:S01]  /*83d0*/  FFMA.FTZ R33, R21, R30, R31 ;  /* 0x0000001e15217223 */ /* 0x000fe2000001001f */
[----:B------:R-:W-:Y:S02]  /*83e0*/  HADD2.F32 R20, -RZ, R6.H1_H1 ;  /* 0x30000006ff147230 */ /* 0x000fe40000004100 */
[-C--:B------:R-:W-:Y:S01]  /*83f0*/  FMUL.FTZ R30, R4, R25.reuse ;  /* 0x00000019041e7220 */ /* 0x080fe20000410000 */
[C---:B------:R-:W-:Y:S01]  /*8400*/  FFMA.FTZ R28, R7.reuse, R25, -R24 ;  /* 0x00000019071c7223 */ /* 0x040fe20000010818 */
[--C-:B------:R-:W-:Y:S02]  /*8410*/  HADD2.F32 R6, -RZ, R5.reuse.H0_H0 ;  /* 0x20000005ff067230 */ /* 0x100fe40000004100 */
        /* <DEDUP_REMOVED lines=18> */
[----:B------:R2:W-:Y:S02]  /*8540*/  STS.128 [R0], R4 ;  /* 0x0000000400007388 */ /* 0x0005e40000000c00 */
.L_x_2715:
[----:B------:R-:W-:Y:S05]  /*8550*/  BSYNC B1 ;  /* 0x0000000000017941 */ /* 0x000fea0003800000 */
.L_x_2714:
        /* <DEDUP_REMOVED lines=8> */
[----:B------:R-:W-:Y:S01]  /*85e0*/  SHF.R.U64 R30, R26, 0x10, R27 ;  /* 0x000000101a1e7819 */ /* 0x000fe2000000121b */
[----:B------:R-:W-:Y:S01]  /*85f0*/  HADD2.F32 R25, -RZ, R3.H1_H1 ;  /* 0x30000003ff197230 */ /* 0x000fe20000004100 */
[----:B------:R-:W-:Y:S01]  /*8600*/  SHF.R.U32.HI R24, RZ, 0x10, R13 ;  /* 0x00000010ff187819 */ /* 0x000fe2000001160d */
[----:B------:R-:W-:Y:S01]  /*8610*/  HADD2.F32 R21, -RZ, R45.H0_H0 ;  /* 0x2000002dff157230 */ /* 0x000fe20000004100 */
[----:B------:R-:W-:Y:S02]  /*8620*/  SHF.R.U32.HI R26, RZ, 0x10, R27 ;  /* 0x00000010ff1a7819 */ /* 0x000fe4000001161b */
        /* <DEDUP_REMOVED lines=23> */
[-C--:B------:R-:W-:Y:S01]  /*87a0*/  FMUL.FTZ R26, R13, R15.reuse ;  /* 0x0000000f0d1a7220 */ /* 0x080fe20000410000 */
[----:B------:R-:W-:Y:S02]  /*87b0*/  HADD2.F32 R4, -RZ, R31.H0_H0 ;  /* 0x2000001fff047230 */ /* 0x000fe40000004100 */
[C---:B------:R-:W-:Y:S01]  /*87c0*/  FFMA.FTZ R27, R12.reuse, R15, -R27 ;  /* 0x0000000f0c1b7223 */ /* 0x040fe2000001081b */
[C---:B------:R-:W-:Y:S01]  /*87d0*/  FMUL.FTZ R7, R5.reuse, R20 ;  /* 0x0000001405077220 */ /* 0x040fe20000410000 */
[----:B------:R-:W-:Y:S01]  /*87e0*/  FFMA.FTZ R26, R12, R21, R26 ;  /* 0x000000150c1a7223 */ /* 0x000fe2000001001a */
[----:B------:R-:W-:-:S02]  /*87f0*/  FMUL.FTZ R13, R5, R4 ;  /* 0x00000004050d7220 */ /* 0x000fc40000410000 */
[C---:B------:R-:W-:Y:S01]  /*8800*/  FFMA.FTZ R5, R6.reuse, R4, -R7 ;  /* 0x0000000406057223 */ /* 0x040fe20000010807 */
[----:B------:R-:W-:Y:S01]  /*8810*/  F2FP.F16.F32.PACK_AB R7, R29, R28 ;  /* 0x0000001c1d07723e */ /* 0x000fe200000000ff */
[----:B------:R-:W-:Y:S01]  /*8820*/  FFMA.FTZ R20, R6, R20, R13 ;  /* 0x0000001406147223 */ /* 0x000fe2000001000d */
[----:B------:R-:W-:Y:S02]  /*8830*/  F2FP.F16.F32.PACK_AB R6, R26, R27 ;  /* 0x0000001b1a06723e */ /* 0x000fe400000000ff */
[----:B------:R-:W-:Y:S02]  /*8840*/  F2FP.F16.F32.PACK_AB R4, R25, R24 ;  /* 0x000000181904723e */ /* 0x000fe400000000ff */
[----:B------:R-:W-:-:S05]  /*8850*/  F2FP.F16.F32.PACK_AB R5, R20, R5 ;  /* 0x000000051405723e */ /* 0x000fca00000000ff */
[----:B------:R1:W-:Y:S02]  /*8860*/  STS.128 [R14+0x21400], R4 ;  /* 0x021400040e007388 */ /* 0x0003e40000000c00 */
.L_x_2720:
[----:B------:R-:W-:Y:S05]  /*8870*/  BSYNC B1 ;  /* 0x0000000000017941 */ /* 0x000fea0003800000 */
.L_x_2719:
[----:B------:R-:W-:Y:S05]  /*8880*/  @P1 BRA `(.L_x_2718) ;  /* 0x00000014007c1947 */ /* 0x000fea0003800000 */
[----:B-1----:R-:W1:Y:S01]  /*8890*/  LDS.128 R4, [R0+0x1000] ;  /* 0x0010000000047984 */ /* 0x002e620000000c00 */
[----:B------:R-:W-:Y:S01]  /*88a0*/  SHF.R.U32.HI R13, RZ, 0x10, R11 ;  /* 0x00000010ff0d7819 */ /* 0x000fe2000001160b */
[----:B------:R-:W-:Y:S01]  /*88b0*/  HADD2.F32 R12, -RZ, R46.H0_H0 ;  /* 0x2000002eff0c7230 */ /* 0x000fe20000004100 */
[----:B------:R-:W-:Y:S01]  /*88c0*/  SHF.R.U32.HI R15, RZ, 0x10, R9 ;  /* 0x00000010ff0f7819 */ /* 0x000fe20000011609 */
[----:B------:R-:W-:Y:S01]  /*88d0*/  HADD2.F32 R14, -RZ, R44.H1_H1 ;  /* 0x3000002cff0e7230 */ /* 0x000fe20000004100 */
[----:B------:R-:W-:Y:S01]  /*88e0*/  SHF.R.U64 R27, R10, 0x10, R11 ;  /* 0x000000100a1b7819 */ /* 0x000fe2000000120b */
[----:B------:R-:W-:Y:S01]  /*88f0*/  HADD2.F32 R13, -RZ, R13.H0_H0 ;  /* 0x2000000dff0d7230 */ /* 0x000fe20000004100 */
[----:B------:R-:W-:Y:S01]  /*8900*/  SHF.R.U64 R25, R8, 0x10, R9 ;  /* 0x0000001008197819 */ /* 0x000fe20000001209 */
[----:B------:R-:W-:Y:S02]  /*8910*/  HADD2.F32 R15, -RZ, R15.H0_H0 ;  /* 0x2000000fff0f7230 */ /* 0x000fe40000004100 */
[----:B-1----:R-:W-:-:S02]  /*8920*/  HADD2.F32 R11, -RZ, R7.H1_H1 ;  /* 0x30000007ff0b7230 */ /* 0x002fc40000004100 */
[----:B------:R-:W-:Y:S02]  /*8930*/  HADD2.F32 R10, -RZ, R7.H0_H0 ;  /* 0x20000007ff0a7230 */ /* 0x000fe40000004100 */
[--C-:B------:R-:W-:Y:S02]  /*8940*/  HADD2.F32 R7, -RZ, R4.reuse.H0_H0 ;  /* 0x20000004ff077230 */ /* 0x100fe40000004100 */
[C---:B------:R-:W-:Y:S01]  /*8950*/  FMUL.FTZ R24, R11.reuse, R13 ;  /* 0x0000000d0b187220 */ /* 0x040fe20000410000 */
[----:B------:R-:W-:Y:S02]  /*8960*/  HADD2.F32 R4, -RZ, R4.H1_H1 ;  /* 0x30000004ff047230 */ /* 0x000fe40000004100 */
[-C--:B------:R-:W-:Y:S01]  /*8970*/  FMUL.FTZ R21, R11, R15.reuse ;  /* 0x0000000f0b157220 */ /* 0x080fe20000410000 */
[--C-:B------:R-:W-:Y:S02]  /*8980*/  HADD2.F32 R8, -RZ, R6.reuse.H0_H0 ;  /* 0x20000006ff087230 */ /* 0x100fe40000004100 */
[----:B------:R-:W-:Y:S01]  /*8990*/  FFMA.FTZ R26, R10, R15, R24 ;  /* 0x0000000f0a1a7223 */ /* 0x000fe20000010018 */
[----:B------:R-:W-:-:S02]  /*89a0*/  HADD2.F32 R9, -RZ, R6.H1_H1 ;  /* 0x30000006ff097230 */ /* 0x000fc40000004100 */
[C---:B------:R-:W-:Y:S01]  /*89b0*/  FMUL.FTZ R20, R4.reuse, R14 ;  /* 0x0000000e04147220 */ /* 0x040fe20000410000 */
[-C--:B------:R-:W-:Y:S01]  /*89c0*/  FMUL.FTZ R24, R4, R12.reuse ;  /* 0x0000000c04187220 */ /* 0x080fe20000410000 */
[----:B------:R-:W-:Y:S02]  /*89d0*/  HADD2.F32 R6, -RZ, R5.H0_H0 ;  /* 0x20000005ff067230 */ /* 0x000fe40000004100 */
[----:B------:R-:W-:Y:S01]  /*89e0*/  FFMA.FTZ R21, R10, R13, -R21 ;  /* 0x0000000d0a157223 */ /* 0x000fe20000010815 */
[----:B------:R-:W-:Y:S02]  /*89f0*/  HADD2.F32 R11, -RZ, R3.H0_H0 ;  /* 0x20000003ff0b7230 */ /* 0x000fe40000004100 */
[C---:B------:R-:W-:Y:S01]  /*8a00*/  FFMA.FTZ R20, R7.reuse, R12, -R20 ;  /* 0x0000000c07147223 */ /* 0x040fe20000010814 */
[----:B------:R-:W-:Y:S02]  /*8a10*/  HADD2.F32 R4, -RZ, R46.H1_H1 ;  /* 0x3000002eff047230 */ /* 0x000fe40000004100 */
[----:B------:R-:W-:Y:S01]  /*8a20*/  FFMA.FTZ R13, R7, R14, R24 ;  /* 0x0000000e070d7223 */ /* 0x000fe20000010018 */
[----:B------:R-:W-:-:S02]  /*8a30*/  HADD2.F32 R5, -RZ, R5.H1_H1 ;  /* 0x30000005ff057230 */ /* 0x000fc40000004100 */
[CC--:B------:R-:W-:Y:S01]  /*8a40*/  FMUL.FTZ R15, R9.reuse, R11.reuse ;  /* 0x0000000b090f7220 */ /* 0x0c0fe20000410000 */
[----:B------:R-:W-:Y:S02]  /*8a50*/  HADD2.F32 R10, -RZ, R25.H0_H0 ;  /* 0x20000019ff0a7230 */ /* 0x000fe40000004100 */
[-C--:B------:R-:W-:Y:S01]  /*8a60*/  FMUL.FTZ R12, R9, R4.reuse ;  /* 0x00000004090c7220 */ /* 0x080fe20000410000 */
[----:B------:R-:W-:Y:S02]  /*8a70*/  HADD2.F32 R3, -RZ, R27.H0_H0 ;  /* 0x2000001bff037230 */ /* 0x000fe40000004100 */
[C---:B------:R-:W-:Y:S01]  /*8a80*/  FFMA.FTZ R15, R8.reuse, R4, -R15 ;  /* 0x00000004080f7223 */ /* 0x040fe2000001080f */
[----:B------:R-:W-:Y:S01]  /*8a90*/  F2FP.F16.F32.PACK_AB R4, R13, R20 ;  /* 0x000000140d04723e */ /* 0x000fe200000000ff */
[C---:B------:R-:W-:Y:S01]  /*8aa0*/  FMUL.FTZ R7, R5.reuse, R10 ;  /* 0x0000000a05077220 */ /* 0x040fe20000410000 */
[----:B------:R-:W-:Y:S01]  /*8ab0*/  FFMA.FTZ R12, R8, R11, R12 ;  /* 0x0000000b080c7223 */ /* 0x000fe2000001000c */
[----:B------:R-:W-:-:S02]  /*8ac0*/  FMUL.FTZ R9, R5, R3 ;  /* 0x0000000305097220 */ /* 0x000fc40000410000 */
[----:B------:R-:W-:Y:S01]  /*8ad0*/  FFMA.FTZ R5, R6, R3, -R7 ;  /* 0x0000000306057223 */ /* 0x000fe20000010807 */
[----:B------:R-:W-:Y:S01]  /*8ae0*/  F2FP.F16.F32.PACK_AB R7, R26, R21 ;  /* 0x000000151a07723e */ /* 0x000fe200000000ff */
[----:B------:R-:W-:Y:S01]  /*8af0*/  FFMA.FTZ R10, R6, R10, R9 ;  /* 0x0000000a060a7223 */ /* 0x000fe20000010009 */
[----:B------:R-:W-:-:S04]  /*8b00*/  F2FP.F16.F32.PACK_AB R6, R12, R15 ;  /* 0x0000000f0c06723e */ /* 0x000fc800000000ff */
[----:B------:R-:W-:-:S05]  /*8b10*/  F2FP.F16.F32.PACK_AB R5, R10, R5 ;  /* 0x000000050a05723e */ /* 0x000fca00000000ff */
[----:B------:R3:W-:Y:S01]  /*8b20*/  STS.128 [R0+0x1000], R4 ;  /* 0x0010000400007388 */ /* 0x0007e20000000c00 */
[----:B------:R-:W-:Y:S05]  /*8b30*/  BRA `(.L_x_2718) ;  /* 0x0000001000d07947 */ /* 0x000fea0003800000 */
.L_x_2705:
[----:B------:R-:W0:Y:S01]  /*8b40*/  LDC R21, c[0x0][0x448] ;  /* 0x00011200ff157b82 */ /* 0x000e220000000800 */
[----:B------:R-:W-:Y:S01]  /*8b50*/  IMAD R3, R225, 0x20, R34 ;  /* 0x00000020e1037824 */ /* 0x000fe200078e0222 */
[----:B------:R-:W-:Y:S01]  /*8b60*/  ULDC.64 UR4, c[0x0][0x3f8] ;  /* 0x0000fe0000047ab9 */ /* 0x000fe20000000a00 */
[----:B------:R-:W-:Y:S01]  /*8b70*/  ULDC.64 UR6, c[0x0][0x408] ;  /* 0x0001020000067ab9 */ /* 0x000fe20000000a00 */
[----:B------:R-:W-:Y:S02]  /*8b80*/  IMAD.MOV.U32 R8, RZ, RZ, R24 ;  /* 0x000000ffff087224 */ /* 0x000fe400078e0018 */
[----:B------:R-:W-:Y:S02]  /*8b90*/  IMAD.MOV.U32 R9, RZ, RZ, R29 ;  /* 0x000000ffff097224 */ /* 0x000fe400078e001d */
[----:B------:R-:W-:Y:S01]  /*8ba0*/  IMAD.MOV.U32 R4, RZ, RZ, R26 ;  /* 0x000000ffff047224 */ /* 0x000fe200078e001a */
[----:B0-----:R-:W-:-:S13]  /*8bb0*/  ISETP.NE.AND P0, PT, R21, 0x1, PT ;  /* 0x000000011500780c */ /* 0x001fda0003f05270 */
[----:B------:R-:W0:Y:S08]  /*8bc0*/  @P0 LDC R0, c[0x0][0x44c] ;  /* 0x00011300ff000b82 */ /* 0x000e300000000800 */
[----:B------:R-:W1:Y:S01]  /*8bd0*/  @P0 LDC R5, c[0x0][0x450] ;  /* 0x00011400ff050b82 */ /* 0x000e620000000800 */
[----:B0-----:R-:W-:-:S05]  /*8be0*/  @P0 IMAD.HI.U32 R0, R3, R0, RZ ;  /* 0x0000000003000227 */ /* 0x001fca00078e00ff */
[----:B-1----:R-:W-:Y:S01]  /*8bf0*/  @P0 SHF.R.U32.HI R3, RZ, R5, R0 ;  /* 0x00000005ff030219 */ /* 0x002fe20000011600 */
[----:B------:R-:W-:-:S03]  /*8c00*/  IMAD.MOV.U32 R5, RZ, RZ, R31 ;  /* 0x000000ffff057224 */ /* 0x000fc600078e001f */
        /* <DEDUP_REMOVED lines=17> */
[----:B------:R-:W0:Y:S04]  /*8d20*/  SHFL.IDX PT, R3, R8, RZ, 0x1c1f ;  /* 0x001c1fff08037589 */ /* 0x000e2800000e0000 */
[----:B------:R-:W1:Y:S04]  /*8d30*/  SHFL.IDX PT, R0, R6, RZ, 0x1c1f ;  /* 0x001c1fff06007589 */ /* 0x000e6800000e0000 */
[----:B------:R2:W3:Y:S04]  /*8d40*/  SHFL.IDX PT, R5, R7, RZ, 0x1c1f ;  /* 0x001c1fff07057589 */ /* 0x0004e800000e0000 */
[----:B------:R2:W4:Y:S01]  /*8d50*/  SHFL.IDX PT, R14, R9, RZ, 0x1c1f ;  /* 0x001c1fff090e7589 */ /* 0x00052200000e0000 */
[----:B0-----:R-:W-:-:S02]  /*8d60*/  IMAD.MOV.U32 R11, RZ, RZ, R3 ;  /* 0x000000ffff0b7224 */ /* 0x001fc400078e0003 */
[----:B-12---:R-:W-:-:S07]  /*8d70*/  IMAD.MOV.U32 R10, RZ, RZ, R0 ;  /* 0x000000ffff0a7224 */ /* 0x006fce00078e0000 */
.L_x_3049:
[----:B------:R-:W-:Y:S01]  /*8d80*/  IMAD R21, R22, R21, RZ ;  /* 0x0000001516157224 */ /* 0x000fe200078e02ff */
[----:B------:R-:W-:Y:S01]  /*8d90*/  BSSY B1, `(.L_x_2722) ;  /* 0x000000f000017945 */ /* 0x000fe20003800000 */
[----:B---3--:R-:W-:Y:S01]  /*8da0*/  IMAD.MOV.U32 R15, RZ, RZ, R5 ;  /* 0x000000ffff0f7224 */ /* 0x008fe200078e0005 */
[----:B------:R-:W-:Y:S02]  /*8db0*/  CS2R R28, SRZ ;  /* 0x00000000001c7805 */ /* 0x000fe4000001ff00 */
[----:B------:R-:W-:Y:S02]  /*8dc0*/  CS2R R30, SRZ ;  /* 0x00000000001e7805 */ /* 0x000fe4000001ff00 */
[----:B------:R-:W-:Y:S02]  /*8dd0*/  ISETP.GE.AND P0, PT, R34, R21, PT ;  /* 0x000000152200720c */ /* 0x000fe40003f06270 */
[----:B------:R-:W-:Y:S02]  /*8de0*/  CS2R R24, SRZ ;  /* 0x0000000000187805 */ /* 0x000fe4000001ff00 */
[----:B------:R-:W-:-:S09]  /*8df0*/  CS2R R26, SRZ ;  /* 0x00000000001a7805 */ /* 0x000fd2000001ff00 */
[----:B------:R-:W-:Y:S05]  /*8e00*/  @P0 BRA `(.L_x_2723) ;  /* 0x00000000001c0947 */ /* 0x000fea0003800000 */
[----:B------:R-:W-:Y:S02]  /*8e10*/  ULDC UR4, c[0x0][0x3f4] ;  /* 0x0000fd0000047ab9 */ /* 0x000fe40000000800 */
[----:B------:R-:W-:-:S13]  /*8e20*/  ISETP.GE.AND P0, PT, R16, UR4, PT ;  /* 0x0000000410007c0c */ /* 0x000fda000bf06270 */
[----:B------:R-:W-:Y:S05]  /*8e30*/  @P0 BRA `(.L_x_2723) ;  /* 0x0000000000100947 */ /* 0x000fea0003800000 */
[----:B------:R-:W-:-:S04]  /*8e40*/  IMAD.WIDE R10, R16, 0x2, R10 ;  /* 0x00000002100a7825 */ /* 0x000fc800078e020a */
[----:B----4-:R-:W-:Y:S01]  /*8e50*/  IMAD.WIDE R14, R16, 0x2, R14 ;  /* 0x00000002100e7825 */ /* 0x010fe200078e020e */
[----:B------:R0:W5:Y:S04]  /*8e60*/  LD.E.128 R24, desc[UR42][R10.64] ;  /* 0x0000002a0a187980 */ /* 0x000168000c101d00 */
[----:B------:R0:W5:Y:S02]  /*8e70*/  LD.E.128 R28, desc[UR42][R14.64] ;  /* 0x0000002a0e1c7980 */ /* 0x000164000c101d00 */
.L_x_2723:
[----:B------:R-:W-:Y:S05]  /*8e80*/  BSYNC B1 ;  /* 0x0000000000017941 */ /* 0x000fea0003800000 */
.L_x_2722:
[----:B-----5:R-:W-:Y:S01]  /*8e90*/  IMAD.MOV.U32 R0, RZ, RZ, R28 ;  /* 0x000000ffff007224 */ /* 0x020fe200078e001c */
[----:B------:R-:W-:Y:S01]  /*8ea0*/  UMOV UR4, 0xffffffff ;  /* 0xffffffff00047882 */ /* 0x000fe20000000000 */
[----:B------:R-:W-:Y:S02]  /*8eb0*/  IMAD.MOV.U32 R4, RZ, RZ, R30 ;  /* 0x000000ffff047224 */ /* 0x000fe400078e001e */
[----:B------:R-:W-:Y:S02]  /*8ec0*/  IMAD.MOV.U32 R5, RZ, RZ, R31 ;  /* 0x000000ffff057224 */ /* 0x000fe400078e001f */
[----:B------:R-:W-:Y:S01]  /*8ed0*/  IMAD.MOV.U32 R3, RZ, RZ, R29 ;  /* 0x000000ffff037224 */ /* 0x000fe200078e001d */
[----:B------:R-:W-:Y:S01]  /*8ee0*/  PRMT R42, R0, 0x5410, R4 ;  /* 0x00005410002a7816 */ /* 0x000fe20000000004 */
[----:B------:R-:W-:Y:S01]  /*8ef0*/  IMAD.MOV.U32 R4, RZ, RZ, R26 ;  /* 0x000000ffff047224 */ /* 0x000fe200078e001a */
[----:B------:R-:W-:Y:S01]  /*8f00*/  PRMT R49, R5, 0x7610, R49 ;  /* 0x0000761005317816 */ /* 0x000fe20000000031 */
[----:B------:R-:W-:Y:S01]  /*8f10*/  IMAD.MOV.U32 R5, RZ, RZ, R27 ;  /* 0x000000ffff057224 */ /* 0x000fe200078e001b */
[----:B------:R-:W-:Y:S01]  /*8f20*/  PRMT R37, R3, 0x7610, R37 ;  /* 0x0000761003257816 */ /* 0x000fe20000000025 */
[----:B------:R-:W-:-:S02]  /*8f30*/  IMAD.MOV.U32 R0, RZ, RZ, R24 ;  /* 0x000000ffff007224 */ /* 0x000fc400078e0018 */
[----:B------:R-:W-:Y:S01]  /*8f40*/  IMAD.MOV.U32 R3, RZ, RZ, R25 ;  /* 0x000000ffff037224 */ /* 0x000fe200078e0019 */
[----:B------:R-:W-:Y:S02]  /*8f50*/  PRMT R50, R4, 0x5410, R5 ;  /* 0x0000541004327816 */ /* 0x000fe40000000005 */
[----:B------:R-:W-:Y:S02]  /*8f60*/  CS2R R4, SRZ ;  /* 0x0000000000047805 */ /* 0x000fe4000001ff00 */
[----:B------:R-:W-:Y:S02]  /*8f70*/  PRMT R49, R49, 0x5410, R0 ;  /* 0x0000541031317816 */ /* 0x000fe40000000000 */
[----:B------:R-:W-:Y:S01]  /*8f80*/  PRMT R37, R37, 0x5410, R3 ;  /* 0x0000541025257816 */ /* 0x000fe20000000003 */
[----:B------:R-:W-:Y:S06]  /*8f90*/  BRA.DIV UR4, `(.L_x_2724) ;  /* 0x0000016e04107947 */ /* 0x000fec000b800000 */
[----:B------:R-:W1:Y:S04]  /*8fa0*/  SHFL.IDX PT, R3, R8, 0x1, 0x1c1f ;  /* 0x003c1f0008037f89 */ /* 0x000e6800000e0000 */
[----:B------:R-:W2:Y:S04]  /*8fb0*/  SHFL.IDX PT, R0, R6, 0x1, 0x1c1f ;  /* 0x003c1f0006007f89 */ /* 0x000ea800000e0000 */
[----:B------:R-:W3:Y:S04]  /*8fc0*/  SHFL.IDX PT, R7, R7, 0x1, 0x1c1f ;  /* 0x003c1f0007077f89 */ /* 0x000ee800000e0000 */
[----:B0---4-:R0:W4:Y:S01]  /*8fd0*/  SHFL.IDX PT, R14, R9, 0x1, 0x1c1f ;  /* 0x003c1f00090e7f89 */ /* 0x01112200000e0000 */
[----:B-1----:R-:W-:-:S02]  /*8fe0*/  IMAD.MOV.U32 R13, RZ, RZ, R3 ;  /* 0x000000ffff0d7224 */ /* 0x002fc400078e0003 */
[----:B0-2---:R-:W-:-:S07]  /*8ff0*/  IMAD.MOV.U32 R12, RZ, RZ, R0 ;  /* 0x000000ffff0c7224 */ /* 0x005fce00078e0000 */
.L_x_3055:
[----:B------:R-:W0:Y:S01]  /*9000*/  LDC R33, c[0x0][0x3f4] ;  /* 0x0000fd00ff217b82 */ /* 0x000e220000000800 */
[----:B------:R-:W-:Y:S01]  /*9010*/  VIADD R34, R34, 0x20 ;  /* 0x0000002022227836 */ /* 0x000fe20000000000 */
[----:B------:R-:W-:Y:S01]  /*9020*/  LEA.HI R0, R219, R219, RZ, 0x1 ;  /* 0x000000dbdb007211 */ /* 0x000fe200078f08ff */
[----:B------:R-:W-:Y:S01]  /*9030*/  BSSY B1, `(.L_x_2725) ;  /* 0x0000014000017945 */ /* 0x000fe20003800000 */
[----:B---3--:R-:W-:Y:S01]  /*9040*/  IMAD.MOV.U32 R15, RZ, RZ, R7 ;  /* 0x000000ffff0f7224 */ /* 0x008fe200078e0007 */
        /* <DEDUP_REMOVED lines=9> */
[----:B------:R-:W-:Y:S02]  /*90e0*/  CS2R R6, SRZ ;  /* 0x0000000000067805 */ /* 0x000fe4000001ff00 */
[----:B------:R-:W-:Y:S02]  /*90f0*/  ISETP.GE.AND P0, PT, R16, UR4, PT ;  /* 0x0000000410007c0c */ /* 0x000fe4000bf06270 */
[----:B------:R-:W-:Y:S02]  /*9100*/  CS2R R8, SRZ ;  /* 0x0000000000087805 */ /* 0x000fe4000001ff00 */
[----:B------:R-:W-:-:S09]  /*9110*/  CS2R R10, SRZ ;  /* 0x00000000000a7805 */ /* 0x000fd2000001ff00 */
[----:B------:R-:W-:Y:S05]  /*9120*/  @P0 BRA `(.L_x_2726) ;  /* 0x0000000000100947 */ /* 0x000fea0003800000 */
[----:B------:R-:W-:-:S04]  /*9130*/  IMAD.WIDE R12, R16, 0x2, R12 ;  /* 0x00000002100c7825 */ /* 0x000fc800078e020c */
[----:B----4-:R-:W-:Y:S01]  /*9140*/  IMAD.WIDE R14, R16, 0x2, R14 ;  /* 0x00000002100e7825 */ /* 0x010fe200078e020e */
[----:B------:R1:W5:Y:S04]  /*9150*/  LD.E.128 R8, desc[UR42][R12.64] ;  /* 0x0000002a0c087980 */ /* 0x000368000c101d00 */
[----:B------:R1:W5:Y:S02]  /*9160*/  LD.E.128 R4, desc[UR42][R14.64] ;  /* 0x0000002a0e047980 */ /* 0x000364000c101d00 */
.L_x_2726:
[----:B------:R-:W-:Y:S05]  /*9170*/  BSYNC B1 ;  /* 0x0000000000017941 */ /* 0x000fea0003800000 */
.L_x_2725:
[----:B------:R-:W2:Y:S01]  /*9180*/  SYNCS.PHASECHK.TRANS64.TRYWAIT P1, [R2+URZ+0x28c00], R3 ;  /* 0x028c0003020075a7 */ /* 0x000ea2000802017f */
[----:B------:R-:W-:Y:S01]  /*9190*/  VIADDMNMX R0, R21, -R192, 0x40, PT ;  /* 0x0000004015007446 */ /* 0x000fe200038009c0 */
[----:B-1---5:R-:W-:Y:S01]  /*91a0*/  IMAD.MOV.U32 R12, RZ, RZ, R4 ;  /* 0x000000ffff0c7224 */ /* 0x022fe200078e0004 */
[----:B0-----:R-:W-:Y:S01]  /*91b0*/  ISETP.GE.AND P0, PT, R16, R33, PT ;  /* 0x000000211000720c */ /* 0x001fe20003f06270 */
[----:B------:R-:W-:Y:S01]  /*91c0*/  IMAD.MOV.U32 R13, RZ, RZ, R5 ;  /* 0x000000ffff0d7224 */ /* 0x000fe200078e0005 */
[----:B------:R-:W-:Y:S01]  /*91d0*/  BSSY B1, `(.L_x_2727) ;  /* 0x000000c000017945 */ /* 0x000fe20003800000 */
[----:B----4-:R-:W-:Y:S01]  /*91e0*/  IMAD.MOV.U32 R14, RZ, RZ, R9 ;  /* 0x000000ffff0e7224 */ /* 0x010fe200078e0009 */
[-C--:B------:R-:W-:Y:S02]  /*91f0*/  ISETP.GE.OR P2, PT, R185, R0.reuse, P0 ;  /* 0x00000000b900720c */ /* 0x080fe40000746670 */
[----:B------:R-:W-:Y:S01]  /*9200*/  PRMT R51, R12, 0x5410, R13 ;  /* 0x000054100c337816 */ /* 0x000fe2000000000d */
[----:B------:R-:W-:Y:S01]  /*9210*/  IMAD.MOV.U32 R12, RZ, RZ, R7 ;  /* 0x000000ffff0c7224 */ /* 0x000fe200078e0007 */
[----:B------:R-:W-:Y:S01]  /*9220*/  ISETP.GE.OR P0, PT, R236, R0, P0 ;  /* 0x00000000ec00720c */ /* 0x000fe20000706670 */
[----:B------:R-:W-:-:S02]  /*9230*/  IMAD.MOV.U32 R0, RZ, RZ, R6 ;  /* 0x000000ffff007224 */ /* 0x000fc400078e0006 */
[----:B------:R-:W-:-:S03]  /*9240*/  IMAD.MOV.U32 R13, RZ, RZ, R8 ;  /* 0x000000ffff0d7224 */ /* 0x000fc600078e0008 */
[----:B------:R-:W-:Y:S01]  /*9250*/  PRMT R52, R0, 0x5410, R12 ;  /* 0x0000541000347816 */ /* 0x000fe2000000000c */
[----:B------:R-:W-:Y:S01]  /*9260*/  IMAD.IADD R0, R16, 0x1, R33 ;  /* 0x0000000110007824 */ /* 0x000fe200078e0221 */
[----:B------:R-:W-:Y:S01]  /*9270*/  PRMT R53, R13, 0x5410, R14 ;  /* 0x000054100d357816 */ /* 0x000fe2000000000e */
[----:B--2---:R-:W-:Y:S06]  /*9280*/  @!P1 BRA `(.L_x_2728) ;  /* 0x0000016800cc9947 */ /* 0x004fec0003800000 */
.L_x_3056:
[----:B------:R-:W-:Y:S05]  /*9290*/  BSYNC B1 ;  /* 0x0000000000017941 */ /* 0x000fea0003800000 */
.L_x_2727:
[----:B------:R-:W-:Y:S01]  /*92a0*/  BSSY B1, `(.L_x_2729) ;  /* 0x0000063000017945 */ /* 0x000fe20003800000 */
[----:B------:R-:W-:Y:S01]  /*92b0*/  IMAD.MOV.U32 R54, RZ, RZ, R10 ;  /* 0x000000ffff367224 */ /* 0x000fe200078e000a */
[----:B0-----:R-:W-:Y:S01]  /*92c0*/  LOP3.LUT R3, R0, 0x38, RZ, 0xc0, !PT ;  /* 0x0000003800037812 */ /* 0x001fe200078ec0ff */
[----:B------:R-:W-:Y:S01]  /*92d0*/  IMAD.MOV.U32 R55, RZ, RZ, R11 ;  /* 0x000000ffff377224 */ /* 0x000fe200078e000b */
[----:B------:R-:W-:Y:S06]  /*92e0*/  @P2 BRA `(.L_x_2730) ;  /* 0x0000000400782947 */ /* 0x000fec0003800000 */
[----:B------:R-:W-:Y:S01]  /*92f0*/  IMAD.SHL.U32 R0, R193, 0x40, RZ ;  /* 0x00000040c1007824 */ /* 0x000fe200078e00ff */
[----:B------:R-:W-:Y:S02]  /*9300*/  SHF.R.U64 R47, R26, 0x10, R27 ;  /* 0x000000101a2f7819 */ /* 0x000fe4000000121b */
[--C-:B------:R-:W-:Y:S02]  /*9310*/  SHF.R.U64 R45, R30, 0x10, R31.reuse ;  /* 0x000000101e2d7819 */ /* 0x100fe4000000121f */
[----:B------:R-:W-:Y:S02]  /*9320*/  LOP3.LUT R12, R0, 0x1c0, RZ, 0xc0, !PT ;  /* 0x000001c0000c7812 */ /* 0x000fe400078ec0ff */
[----:B------:R-:W-:Y:S01]  /*9330*/  SHF.R.U32.HI R40, RZ, 0x10, R31 ;  /* 0x00000010ff287819 */ /* 0x000fe2000001161f */
[----:B------:R-:W-:Y:S01]  /*9340*/  HADD2.F32 R31, -RZ, R37.H0_H0 ;  /* 0x20000025ff1f7230 */ /* 0x000fe20000004100 */
[----:B------:R-:W-:Y:S02]  /*9350*/  LOP3.LUT R0, R12, 0x38, R16, 0xf8, !PT ;  /* 0x000000380c007812 */ /* 0x000fe400078ef810 */
[----:B------:R-:W-:-:S02]  /*9360*/  SHF.R.U32.HI R15, RZ, 0x3, R12 ;  /* 0x00000003ff0f7819 */ /* 0x000fc4000001160c */
[--C-:B------:R-:W-:Y:S02]  /*9370*/  SHF.R.U32.HI R36, RZ, 0x10, R29.reuse ;  /* 0x00000010ff247819 */ /* 0x100fe4000001161d */
[----:B------:R-:W-:Y:S02]  /*9380*/  LOP3.LUT R0, R0, R15, RZ, 0x3c, !PT ;  /* 0x0000000f00007212 */ /* 0x000fe400078e3cff */
[----:B------:R-:W-:Y:S01]  /*9390*/  SHF.R.U64 R46, R28, 0x10, R29 ;  /* 0x000000101c2e7819 */ /* 0x000fe2000000121d */
[----:B------:R-:W-:Y:S01]  /*93a0*/  HADD2.F32 R29, -RZ, R37.H1_H1 ;  /* 0x30000025ff1d7230 */ /* 0x000fe20000004100 */
[----:B------:R-:W-:Y:S01]  /*93b0*/  SHF.R.U32.HI R38, RZ, 0x10, R25 ;  /* 0x00000010ff267819 */ /* 0x000fe20000011619 */
[----:B------:R-:W-:Y:S01]  /*93c0*/  IMAD R13, R203, 0x200, R0 ;  /* 0x00000200cb0d7824 */ /* 0x000fe200078e0200 */
[----:B------:R-:W-:Y:S01]  /*93d0*/  LOP3.LUT R0, R15, R3, R12, 0x1e, !PT ;  /* 0x000000030f007212 */ /* 0x000fe200078e1e0c */
[----:B------:R-:W-:Y:S01]  /*93e0*/  HADD2.F32 R30, -RZ, R36.H0_H0 ;  /* 0x20000024ff1e7230 */ /* 0x000fe20000004100 */
[----:B------:R-:W-:Y:S01]  /*93f0*/  SHF.R.U32.HI R41, RZ, 0x10, R27 ;  /* 0x00000010ff297819 */ /* 0x000fe2000001161b */
[----:B------:R-:W-:Y:S01]  /*9400*/  IMAD R43, R13, 0x2, R2 ;  /* 0x000000020d2b7824 */ /* 0x000fe200078e0202 */
[----:B------:R-:W-:Y:S01]  /*9410*/  SHF.R.U64 R48, R24, 0x10, R25 ;  /* 0x0000001018307819 */ /* 0x000fe20000001219 */
[----:B------:R-:W-:-:S03]  /*9420*/  IMAD R21, R203, 0x200, R0 ;  /* 0x00000200cb157824 */ /* 0x000fc600078e0200 */
[----:B------:R-:W0:Y:S01]  /*9430*/  LDS.128 R12, [R43+0x20400] ;  /* 0x020400002b0c7984 */ /* 0x000e220000000c00 */
[----:B------:R-:W-:-:S05]  /*9440*/  IMAD R44, R21, 0x2, R2 ;  /* 0x00000002152c7824 */ /* 0x000fca00078e0202 */
[----:B------:R-:W1:Y:S01]  /*9450*/  LDS.128 R32, [R44+0x20400] ;  /* 0x020400002c207984 */ /* 0x000e620000000c00 */
[--C-:B0-----:R-:W-:Y:S02]  /*9460*/  HADD2.F32 R20, -RZ, R13.reuse.H0_H0 ;  /* 0x2000000dff147230 */ /* 0x101fe40000004100 */
[----:B------:R-:W-:Y:S02]  /*9470*/  HADD2.F32 R13, -RZ, R13.H1_H1 ;  /* 0x3000000dff0d7230 */ /* 0x000fe40000004100 */
[----:B------:R-:W-:Y:S02]  /*9480*/  HADD2.F32 R21, -RZ, R15.H0_H0 ;  /* 0x2000000fff157230 */ /* 0x000fe40000004100 */
[--C-:B-1----:R-:W-:Y:S02]  /*9490*/  HADD2.F32 R26, -RZ, R33.reuse.H0_H0 ;  /* 0x20000021ff1a7230 */ /* 0x102fe40000004100 */
[----:B------:R-:W-:Y:S02]  /*94a0*/  HADD2.F32 R33, -RZ, R33.H1_H1 ;  /* 0x30000021ff217230 */ /* 0x000fe40000004100 */
[----:B------:R-:W-:-:S02]  /*94b0*/  HADD2.F32 R28, -RZ, R35.H0_H0 ;  /* 0x20000023ff1c7230 */ /* 0x000fc40000004100 */
[C---:B------:R-:W-:Y:S01]  /*94c0*/  FMUL.FTZ R37, R26.reuse, R31 ;  /* 0x0000001f1a257220 */ /* 0x040fe20000410000 */
[-C--:B------:R-:W-:Y:S01]  /*94d0*/  FMUL.FTZ R39, R26, R29.reuse ;  /* 0x0000001d1a277220 */ /* 0x080fe20000410000 */
[----:B------:R-:W-:Y:S02]  /*94e0*/  HADD2.F32 R26, -RZ, R38.H0_H0 ;  /* 0x20000026ff1a7230 */ /* 0x000fe40000004100 */
[C---:B------:R-:W-:Y:S01]  /*94f0*/  FMUL.FTZ R36, R33.reuse, R30 ;  /* 0x0000001e21247220 */ /* 0x040fe20000410000 */
[C---:B------:R-:W-:Y:S01]  /*9500*/  FFMA.FTZ R37, R20.reuse, R29, -R37 ;  /* 0x0000001d14257223 */ /* 0x040fe20000010825 */
[----:B------:R-:W-:Y:S02]  /*9510*/  HADD2.F32 R29, -RZ, R49.H0_H0 ;  /* 0x20000031ff1d7230 */ /* 0x000fe40000004100 */
[----:B------:R-:W-:Y:S01]  /*9520*/  FFMA.FTZ R39, R20, R31, R39 ;  /* 0x0000001f14277223 */ /* 0x000fe20000010027 */
[----:B------:R-:W-:Y:S02]  /*9530*/  HADD2.F32 R20, -RZ, R50.H1_H1 ;  /* 0x30000032ff147230 */ /* 0x000fe40000004100 */
[-C--:B------:R-:W-:Y:S01]  /*9540*/  FMUL.FTZ R38, R33, R26.reuse ;  /* 0x0000001a21267220 */ /* 0x080fe20000410000 */
[----:B------:R-:W-:Y:S01]  /*9550*/  FFMA.FTZ R36, R13, R26, -R36 ;  /* 0x0000001a0d247223 */ /* 0x000fe20000010824 */
[----:B------:R-:W-:Y:S01]  /*9560*/  FMUL.FTZ R26, R28, R29 ;  /* 0x0000001d1c1a7220 */ /* 0x000fe20000410000 */
[----:B------:R-:W-:-:S02]  /*9570*/  HADD2.F32 R35, -RZ, R35.H1_H1 ;  /* 0x30000023ff237230 */ /* 0x000fc40000004100 */
[-C--:B------:R-:W-:Y:S01]  /*9580*/  FMUL.FTZ R28, R28, R20.reuse ;  /* 0x000000141c1c7220 */ /* 0x080fe20000410000 */
[----:B------:R-:W-:Y:S02]  /*9590*/  HADD2.F32 R31, -RZ, R40.H0_H0 ;  /* 0x20000028ff1f7230 */ /* 0x000fe40000004100 */
[----:B------:R-:W-:Y:S01]  /*95a0*/  FFMA.FTZ R40, R21, R20, -R26 ;  /* 0x0000001415287223 */ /* 0x000fe2000001081a */
[----:B------:R-:W-:Y:S02]  /*95b0*/  HADD2.F32 R20, -RZ, R41.H0_H0 ;  /* 0x20000029ff147230 */ /* 0x000fe40000004100 */
[----:B------:R-:W-:Y:S01]  /*95c0*/  FFMA.FTZ R38, R13, R30, R38 ;  /* 0x0000001e0d267223 */ /* 0x000fe20000010026 */
[----:B------:R-:W-:Y:S02]  /*95d0*/  HADD2.F32 R24, -RZ, R15.H1_H1 ;  /* 0x3000000fff187230 */ /* 0x000fe40000004100 */
[----:B------:R-:W-:Y:S01]  /*95e0*/  FFMA.FTZ R41, R21, R29, R28 ;  /* 0x0000001d15297223 */ /* 0x000fe2000001001c */
[----:B------:R-:W-:-:S02]  /*95f0*/  HADD2.F32 R25, -RZ, R32.H0_H0 ;  /* 0x20000020ff197230 */ /* 0x000fc40000004100 */
[C---:B------:R-:W-:Y:S01]  /*9600*/  FMUL.FTZ R29, R35.reuse, R31 ;  /* 0x0000001f231d7220 */ /* 0x040fe20000410000 */
[----:B------:R-:W-:Y:S02]  /*9610*/  HADD2.F32 R13, -RZ, R49.H1_H1 ;  /* 0x30000031ff0d7230 */ /* 0x000fe40000004100 */
[-C--:B------:R-:W-:Y:S01]  /*9620*/  FMUL.FTZ R33, R35, R20.reuse ;  /* 0x0000001423217220 */ /* 0x080fe20000410000 */
[----:B------:R-:W-:Y:S02]  /*9630*/  HADD2.F32 R21, -RZ, R42.H0_H0 ;  /* 0x2000002aff157230 */ /* 0x000fe40000004100 */
[----:B------:R-:W-:Y:S01]  /*9640*/  FFMA.FTZ R35, R24, R20, -R29 ;  /* 0x0000001418237223 */ /* 0x000fe2000001081d */
[----:B------:R-:W-:Y:S02]  /*9650*/  HADD2.F32 R0, -RZ, R12.H0_H0 ;  /* 0x2000000cff007230 */ /* 0x000fe40000004100 */
[----:B------:R-:W-:Y:S01]  /*9660*/  FMUL.FTZ R28, R25, R13 ;  /* 0x0000000d191c7220 */ /* 0x000fe20000410000 */
[----:B------:R-:W-:-:S02]  /*9670*/  HADD2.F32 R27, -RZ, R34.H0_H0 ;  /* 0x20000022ff1b7230 */ /* 0x000fc40000004100 */
[----:B------:R-:W-:Y:S01]  /*9680*/  FMUL.FTZ R29, R25, R21 ;  /* 0x00000015191d7220 */ /* 0x000fe20000410000 */
[----:B------:R-:W-:Y:S02]  /*9690*/  HADD2.F32 R26, -RZ, R42.H1_H1 ;  /* 0x3000002aff1a7230 */ /* 0x000fe40000004100 */
[----:B------:R-:W-:Y:S01]  /*96a0*/  FFMA.FTZ R42, R24, R31, R33 ;  /* 0x0000001f182a7223 */ /* 0x000fe20000010021 */
[----:B------:R-:W-:Y:S02]  /*96b0*/  HADD2.F32 R20, -RZ, R50.H0_H0 ;  /* 0x20000032ff147230 */ /* 0x000fe40000004100 */
[C---:B------:R-:W-:Y:S01]  /*96c0*/  FFMA.FTZ R29, R0.reuse, R13, -R29 ;  /* 0x0000000d001d7223 */ /* 0x040fe2000001081d */
[----:B------:R-:W-:Y:S01]  /*96d0*/  FFMA.FTZ R24, R0, R21, R28 ;  /* 0x0000001500187223 */ /* 0x000fe2000001001c */
[----:B------:R-:W-:Y:S02]  /*96e0*/  HADD2.F32 R15, -RZ, R14.H0_H0 ;  /* 0x2000000eff0f7230 */ /* 0x000fe40000004100 */
[C---:B------:R-:W-:Y:S01]  /*96f0*/  FMUL.FTZ R30, R27.reuse, R26 ;  /* 0x0000001a1b1e7220 */ /* 0x040fe20000410000 */
[----:B------:R-:W-:Y:S01]  /*9700*/  FMUL.FTZ R0, R27, R20 ;  /* 0x000000141b007220 */ /* 0x000fe20000410000 */
[----:B------:R-:W-:-:S02]  /*9710*/  HADD2.F32 R32, -RZ, R32.H1_H1 ;  /* 0x30000020ff207230 */ /* 0x000fc40000004100 */
[----:B------:R-:W-:Y:S02]  /*9720*/  HADD2.F32 R34, -RZ, R34.H1_H1 ;  /* 0x30000022ff227230 */ /* 0x000fe40000004100 */
[C---:B------:R-:W-:Y:S01]  /*9730*/  FFMA.FTZ R30, R15.reuse, R20, -R30 ;  /* 0x000000140f1e7223 */ /* 0x040fe2000001081e */
[----:B------:R-:W-:Y:S02]  /*9740*/  HADD2.F32 R25, -RZ, R46.H0_H0 ;  /* 0x2000002eff197230 */ /* 0x000fe40000004100 */
[----:B------:R-:W-:Y:S01]  /*9750*/  FFMA.FTZ R26, R15, R26, R0 ;  /* 0x0000001a0f1a7223 */ /* 0x000fe20000010000 */
[----:B------:R-:W-:Y:S02]  /*9760*/  HADD2.F32 R27, -RZ, R45.H0_H0 ;  /* 0x2000002dff1b7230 */ /* 0x000fe40000004100 */
[----:B------:R-:W-:Y:S02]  /*9770*/  HADD2.F32 R13, -RZ, R48.H0_H0 ;  /* 0x20000030ff0d7230 */ /* 0x000fe40000004100 */
[----:B------:R-:W-:Y:S01]  /*9780*/  FMUL.FTZ R15, R32, R25 ;  /* 0x00000019200f7220 */ /* 0x000fe20000410000 */
[----:B------:R-:W-:-:S02]  /*9790*/  HADD2.F32 R21, -RZ, R47.H0_H0 ;  /* 0x2000002fff157230 */ /* 0x000fc40000004100 */
[----:B------:R-:W-:Y:S01]  /*97a0*/  FMUL.FTZ R33, R34, R27 ;  /* 0x0000001b22217220 */ /* 0x000fe20000410000 */
[----:B------:R-:W-:Y:S02]  /*97b0*/  HADD2.F32 R12, -RZ, R12.H1_H1 ;  /* 0x3000000cff0c7230 */ /* 0x000fe40000004100 */
[----:B------:R-:W-:Y:S01]  /*97c0*/  FMUL.FTZ R32, R32, R13 ;  /* 0x0000000d20207220 */ /* 0x000fe20000410000 */
[----:B------:R-:W-:Y:S02]  /*97d0*/  HADD2.F32 R14, -RZ, R14.H1_H1 ;  /* 0x3000000eff0e7230 */ /* 0x000fe40000004100 */
[----:B------:R-:W-:Y:S01]  /*97e0*/  FMUL.FTZ R34, R34, R21 ;  /* 0x0000001522227220 */ /* 0x000fe20000410000 */
        /* <DEDUP_REMOVED lines=14> */
.L_x_2730:
[----:B------:R-:W-:Y:S05]  /*98d0*/  BSYNC B1 ;  /* 0x0000000000017941 */ /* 0x000fea0003800000 */
.L_x_2729:
[----:B------:R-:W-:Y:S01]  /*98e0*/  PRMT R34, R54, 0x5410, R55 ;  /* 0x0000541036227816 */ /* 0x000fe20000000037 */
[----:B------:R-:W-:Y:S06]  /*98f0*/  @P0 BRA `(.L_x_2718) ;  /* 0x0000000400600947 */ /* 0x000fec0003800000 */
[--C-:B------:R-:W-:Y:S01]  /*9900*/  SHF.R.U32.HI R0, RZ, 0x3, R228.reuse ;  /* 0x00000003ff007819 */ /* 0x100fe200000116e4 */
[----:B0-----:R-:W0:Y:S01]  /*9910*/  LDS.128 R12, [R227+0x20400] ;  /* 0x02040000e30c7984 */ /* 0x001e220000000c00 */
[----:B------:R-:W-:Y:S01]  /*9920*/  SHF.R.U64 R39, R8, 0x10, R9 ;  /* 0x0000001008277819 */ /* 0x000fe20000001209 */
[----:B------:R-:W-:Y:S01]  /*9930*/  HADD2.F32 R21, -RZ, R51.H1_H1 ;  /* 0x30000033ff157230 */ /* 0x000fe20000004100 */
[----:B------:R-:W-:Y:S02]  /*9940*/  LOP3.LUT R0, R0, R3, R228, 0x1e, !PT ;  /* 0x0000000300007212 */ /* 0x000fe400078e1ee4 */
[--C-:B------:R-:W-:Y:S02]  /*9950*/  SHF.R.U64 R38, R10, 0x10, R11.reuse ;  /* 0x000000100a267819 */ /* 0x100fe4000000120b */
[----:B------:R-:W-:Y:S01]  /*9960*/  SHF.R.U32.HI R36, RZ, 0x10, R11 ;  /* 0x00000010ff247819 */ /* 0x000fe2000001160b */
[----:B------:R-:W-:Y:S01]  /*9970*/  IMAD.IADD R3, R229, 0x1, R0 ;  /* 0x00000001e5037824 */ /* 0x000fe200078e0200 */
[--C-:B------:R-:W-:Y:S01]  /*9980*/  SHF.R.U32.HI R20, RZ, 0x10, R5.reuse ;  /* 0x00000010ff147819 */ /* 0x100fe20000011605 */
[----:B------:R-:W-:Y:S01]  /*9990*/  HADD2.F32 R11, -RZ, R53.H1_H1 ;  /* 0x30000035ff0b7230 */ /* 0x000fe20000004100 */
[----:B------:R-:W-:Y:S01]  /*99a0*/  SHF.R.U64 R37, R4, 0x10, R5 ;  /* 0x0000001004257819 */ /* 0x000fe20000001205 */
[----:B------:R-:W-:Y:S01]  /*99b0*/  IMAD R3, R3, 0x2, R2 ;  /* 0x0000000203037824 */ /* 0x000fe200078e0202 */
[----:B------:R-:W-:Y:S01]  /*99c0*/  SHF.R.U32.HI R28, RZ, 0x10, R9 ;  /* 0x00000010ff1c7819 */ /* 0x000fe20000011609 */
[----:B------:R-:W-:Y:S01]  /*99d0*/  HADD2.F32 R20, -RZ, R20.H0_H0 ;  /* 0x20000014ff147230 */ /* 0x000fe20000004100 */
[----:B------:R-:W-:-:S02]  /*99e0*/  SHF.R.U64 R35, R6, 0x10, R7 ;  /* 0x0000001006237819 */ /* 0x000fc40000001207 */
[----:B------:R-:W1:Y:S01]  /*99f0*/  LDS.128 R24, [R3+0x20400] ;  /* 0x0204000003187984 */ /* 0x000e620000000c00 */
[----:B------:R-:W-:Y:S01]  /*9a00*/  SHF.R.U32.HI R33, RZ, 0x10, R7 ;  /* 0x00000010ff217819 */ /* 0x000fe20000011607 */
[--C-:B0-----:R-:W-:Y:S02]  /*9a10*/  HADD2.F32 R4, -RZ, R13.reuse.H0_H0 ;  /* 0x2000000dff047230 */ /* 0x101fe40000004100 */
[----:B------:R-:W-:Y:S02]  /*9a20*/  HADD2.F32 R13, -RZ, R13.H1_H1 ;  /* 0x3000000dff0d7230 */ /* 0x000fe40000004100 */
[----:B------:R-:W-:Y:S02]  /*9a30*/  HADD2.F32 R0, -RZ, R12.H0_H0 ;  /* 0x2000000cff007230 */ /* 0x000fe40000004100 */
[----:B------:R-:W-:Y:S02]  /*9a40*/  HADD2.F32 R5, -RZ, R14.H0_H0 ;  /* 0x2000000eff057230 */ /* 0x000fe40000004100 */
[----:B------:R-:W-:-:S02]  /*9a50*/  HADD2.F32 R6, -RZ, R15.H0_H0 ;  /* 0x2000000fff067230 */ /* 0x000fc40000004100 */
[----:B------:R-:W-:Y:S02]  /*9a60*/  HADD2.F32 R15, -RZ, R15.H1_H1 ;  /* 0x3000000fff0f7230 */ /* 0x000fe40000004100 */
[----:B------:R-:W-:Y:S02]  /*9a70*/  HADD2.F32 R12, -RZ, R12.H1_H1 ;  /* 0x3000000cff0c7230 */ /* 0x000fe40000004100 */
[----:B------:R-:W-:Y:S02]  /*9a80*/  HADD2.F32 R14, -RZ, R14.H1_H1 ;  /* 0x3000000eff0e7230 */ /* 0x000fe40000004100 */
        /* <DEDUP_REMOVED lines=10> */
[----:B------:R-:W-:Y:S02]  /*9b30*/  HADD2.F32 R4, -RZ, R53.H0_H0 ;  /* 0x20000035ff047230 */ /* 0x000fe40000004100 */
[-C--:B------:R-:W-:Y:S01]  /*9b40*/  FMUL.FTZ R32, R25, R8.reuse ;  /* 0x0000000819207220 */ /* 0x080fe20000410000 */
[----:B------:R-:W-:Y:S01]  /*9b50*/  FFMA.FTZ R30, R13, R8, -R28 ;  /* 0x000000080d1e7223 */ /* 0x000fe2000001081c */
[----:B------:R-:W-:Y:S01]  /*9b60*/  FMUL.FTZ R21, R7, R11 ;  /* 0x0000000b07157220 */ /* 0x000fe20000410000 */
[----:B------:R-:W-:-:S02]  /*9b70*/  HADD2.F32 R9, -RZ, R26.H0_H0 ;  /* 0x2000001aff097230 */ /* 0x000fc40000004100 */
[-C--:B------:R-:W-:Y:S01]  /*9b80*/  FMUL.FTZ R28, R7, R4.reuse ;  /* 0x00000004071c7220 */ /* 0x080fe20000410000 */
[----:B------:R-:W-:Y:S02]  /*9b90*/  HADD2.F32 R8, -RZ, R52.H0_H0 ;  /* 0x20000034ff087230 */ /* 0x000fe40000004100 */
[C---:B------:R-:W-:Y:S01]  /*9ba0*/  FFMA.FTZ R21, R0.reuse, R4, -R21 ;  /* 0x0000000400157223 */ /* 0x040fe20000010815 */
[--C-:B------:R-:W-:Y:S02]  /*9bb0*/  HADD2.F32 R4, -RZ, R34.reuse.H0_H0 ;  /* 0x20000022ff047230 */ /* 0x100fe40000004100 */
[----:B------:R-:W-:Y:S01]  /*9bc0*/  FFMA.FTZ R28, R0, R11, R28 ;  /* 0x0000000b001c7223 */ /* 0x000fe2000001001c */
[----:B------:R-:W-:Y:S02]  /*9bd0*/  HADD2.F32 R10, -RZ, R27.H0_H0 ;  /* 0x2000001bff0a7230 */ /* 0x000fe40000004100 */
[----:B------:R-:W-:Y:S01]  /*9be0*/  FMUL.FTZ R0, R9, R8 ;  /* 0x0000000809007220 */ /* 0x000fe20000410000 */
[----:B------:R-:W-:-:S02]  /*9bf0*/  HADD2.F32 R7, -RZ, R34.H1_H1 ;  /* 0x30000022ff077230 */ /* 0x000fc40000004100 */
[----:B------:R-:W-:Y:S01]  /*9c00*/  FFMA.FTZ R32, R13, R20, R32 ;  /* 0x000000140d207223 */ /* 0x000fe20000010020 */
[----:B------:R-:W-:Y:S02]  /*9c10*/  HADD2.F32 R11, -RZ, R52.H1_H1 ;  /* 0x30000034ff0b7230 */ /* 0x000fe40000004100 */
[-C--:B------:R-:W-:Y:S01]  /*9c20*/  FFMA.FTZ R20, R5, R4.reuse, -R0 ;  /* 0x0000000405147223 */ /* 0x080fe20000010800 */
[----:B------:R-:W-:Y:S01]  /*9c30*/  FMUL.FTZ R34, R9, R4 ;  /* 0x0000000409227220 */ /* 0x000fe20000410000 */
[----:B------:R-:W-:Y:S02]  /*9c40*/  HADD2.F32 R0, -RZ, R36.H0_H0 ;  /* 0x20000024ff007230 */ /* 0x000fe40000004100 */
[C---:B------:R-:W-:Y:S01]  /*9c50*/  FMUL.FTZ R36, R10.reuse, R7 ;  /* 0x000000070a247220 */ /* 0x040fe20000410000 */
[----:B------:R-:W-:Y:S02]  /*9c60*/  HADD2.F32 R27, -RZ, R27.H1_H1 ;  /* 0x3000001bff1b7230 */ /* 0x000fe40000004100 */
[----:B------:R-:W-:Y:S01]  /*9c70*/  FMUL.FTZ R9, R10, R11 ;  /* 0x0000000b0a097220 */ /* 0x000fe20000410000 */
[----:B------:R-:W-:-:S02]  /*9c80*/  HADD2.F32 R4, -RZ, R33.H0_H0 ;  /* 0x20000021ff047230 */ /* 0x000fc40000004100 */
[----:B------:R-:W-:Y:S01]  /*9c90*/  FFMA.FTZ R10, R5, R8, R34 ;  /* 0x00000008050a7223 */ /* 0x000fe20000010022 */
[C---:B------:R-:W-:Y:S01]  /*9ca0*/  FFMA.FTZ R36, R6.reuse, R11, R36 ;  /* 0x0000000b06247223 */ /* 0x040fe20000010024 */
[----:B------:R-:W-:Y:S01]  /*9cb0*/  FFMA.FTZ R8, R6, R7, -R9 ;  /* 0x0000000706087223 */ /* 0x000fe20000010809 */
[----:B------:R-:W-:Y:S02]  /*9cc0*/  HADD2.F32 R24, -RZ, R24.H1_H1 ;  /* 0x30000018ff187230 */ /* 0x000fe40000004100 */
[C---:B------:R-:W-:Y:S01]  /*9cd0*/  FMUL.FTZ R34, R27.reuse, R4 ;  /* 0x000000041b227220 */ /* 0x040fe20000410000 */
[----:B------:R-:W-:Y:S02]  /*9ce0*/  HADD2.F32 R26, -RZ, R26.H1_H1 ;  /* 0x3000001aff1a7230 */ /* 0x000fe40000004100 */
[-C--:B------:R-:W-:Y:S01]  /*9cf0*/  FMUL.FTZ R6, R27, R0.reuse ;  /* 0x000000001b067220 */ /* 0x080fe20000410000 */
[----:B------:R-:W-:Y:S02]  /*9d00*/  HADD2.F32 R9, -RZ, R37.H0_H0 ;  /* 0x20000025ff097230 */ /* 0x000fe40000004100 */
[----:B------:R-:W-:Y:S01]  /*9d10*/  FFMA.FTZ R27, R15, R0, -R34 ;  /* 0x000000000f1b7223 */ /* 0x000fe20000010822 */
[----:B------:R-:W-:-:S02]  /*9d20*/  HADD2.F32 R11, -RZ, R35.H0_H0 ;  /* 0x20000023ff0b7230 */ /* 0x000fc40000004100 */
[----:B------:R-:W-:Y:S01]  /*9d30*/  FFMA.FTZ R33, R15, R4, R6 ;  /* 0x000000040f217223 */ /* 0x000fe20000010006 */
[----:B------:R-:W-:Y:S02]  /*9d40*/  HADD2.F32 R5, -RZ, R39.H0_H0 ;  /* 0x20000027ff057230 */ /* 0x000fe40000004100 */
[----:B------:R-:W-:Y:S01]  /*9d50*/  FMUL.FTZ R13, R24, R9 ;  /* 0x00000009180d7220 */ /* 0x000fe20000410000 */
[----:B------:R-:W-:Y:S02]  /*9d60*/  HADD2.F32 R7, -RZ, R38.H0_H0 ;  /* 0x20000026ff077230 */ /* 0x000fe40000004100 */
[----:B------:R-:W-:Y:S01]  /*9d70*/  FMUL.FTZ R15, R26, R11 ;  /* 0x0000000b1a0f7220 */ /* 0x000fe20000410000 */
[-C--:B------:R-:W-:Y:S01]  /*9d80*/  FMUL.FTZ R24, R24, R5.reuse ;  /* 0x0000000518187220 */ /* 0x080fe20000410000 */
[----:B------:R-:W-:Y:S01]  /*9d90*/  FFMA.FTZ R4, R12, R5, -R13 ;  /* 0x000000050c047223 */ /* 0x000fe2000001080d */
[-C--:B------:R-:W-:Y:S01]  /*9da0*/  FMUL.FTZ R26, R26, R7.reuse ;  /* 0x000000071a1a7220 */ /* 0x080fe20000410000 */
[----:B------:R-:W-:Y:S01]  /*9db0*/  FFMA.FTZ R15, R14, R7, -R15 ;  /* 0x000000070e0f7223 */ /* 0x000fe2000001080f */
[----:B------:R-:W-:Y:S01]  /*9dc0*/  FFMA.FTZ R13, R12, R9, R24 ;  /* 0x000000090c0d7223 */ /* 0x000fe20000010018 */
[----:B------:R-:W-:Y:S01]  /*9dd0*/  F2FP.F16.F32.PACK_AB R7, R27, R8 ;  /* 0x000000081b07723e */ /* 0x000fe200000000ff */
[----:B------:R-:W-:Y:S01]  /*9de0*/  FFMA.FTZ R25, R14, R11, R26 ;  /* 0x0000000b0e197223 */ /* 0x000fe2000001001a */
[----:B------:R-:W-:-:S02]  /*9df0*/  F2FP.F16.F32.PACK_AB R5, R30, R29 ;  /* 0x0000001d1e05723e */ /* 0x000fc400000000ff */
[----:B------:R-:W-:Y:S02]  /*9e00*/  F2FP.F16.F32.PACK_AB R4, R4, R21 ;  /* 0x000000150404723e */ /* 0x000fe400000000ff */
[----:B------:R-:W-:Y:S02]  /*9e10*/  F2FP.F16.F32.PACK_AB R6, R15, R20 ;  /* 0x000000140f06723e */ /* 0x000fe400000000ff */
[----:B------:R-:W-:Y:S02]  /*9e20*/  F2FP.F16.F32.PACK_AB R11, R33, R36 ;  /* 0x00000024210b723e */ /* 0x000fe400000000ff */
[----:B------:R-:W-:Y:S01]  /*9e30*/  F2FP.F16.F32.PACK_AB R9, R32, R31 ;  /* 0x0000001f2009723e */ /* 0x000fe200000000ff */
[----:B------:R4:W-:Y:S01]  /*9e40*/  STS.128 [R227+0x20400], R4 ;  /* 0x02040004e3007388 */ /* 0x0009e20000000c00 */
[----:B------:R-:W-:Y:S02]  /*9e50*/  F2FP.F16.F32.PACK_AB R8, R13, R28 ;  /* 0x0000001c0d08723e */ /* 0x000fe400000000ff */
[----:B------:R-:W-:-:S05]  /*9e60*/  F2FP.F16.F32.PACK_AB R10, R25, R10 ;  /* 0x0000000a190a723e */ /* 0x000fca00000000ff */
[----:B------:R4:W-:Y:S02]  /*9e70*/  STS.128 [R3+0x20400], R8 ;  /* 0x0204000803007388 */ /* 0x0009e40000000c00 */
.L_x_2718:
[----:B------:R-:W-:Y:S05]  /*9e80*/  BSYNC B0 ;  /* 0x0000000000007941 */ /* 0x000fea0003800000 */
.L_x_2704:
        /* <DEDUP_REMOVED lines=8> */
.L_x_2701:
[----:B--23--:R-:W-:-:S05]  /*9f10*/  IMAD.U32 R0, RZ, RZ, UR37 ;  /* 0x00000025ff007e24 */ /* 0x00cfca000f8e00ff */
[----:B------:R-:W-:-:S13]  /*9f20*/  ISETP.NE.AND P0, PT, R0, 0x3, PT ;  /* 0x000000030000780c */ /* 0x000fda0003f05270 */
[----:B------:R-:W-:Y:S05]  /*9f30*/  @!P0 BRA `(.L_x_2731) ;  /* 0x0000000000048947 */ /* 0x000fea0003800000 */
[----:B------:R-:W-:Y:S01]  /*9f40*/  BPT.TRAP 0x1 ;  /* 0x000000040000795c */ /* 0x000fe20000300000 */
.L_x_2731:
[----:B01----:R-:W-:Y:S01]  /*9f50*/  IMAD R14, R18, 0x8, R2 ;  /* 0x00000008120e7824 */ /* 0x003fe200078e0202 */
[----:B------:R-:W-:-:S04]  /*9f60*/  SHF.L.U32 R57, R19, 0x1f, RZ ;  /* 0x0000001f13397819 */ /* 0x000fc800000006ff */
[----:B------:R0:W1:Y:S01]  /*9f70*/  SYNCS.PHASECHK.TRANS64.TRYWAIT P2, [R14+URZ+0x28c30], R57 ;  /* 0x028c30390e0075a7 */ /* 0x000062000804017f */
[----:B------:R-:W-:Y:S05]  /*9f80*/  @!P0 BRA `(.L_x_2732) ;  /* 0x0000000000048947 */ /* 0x000fea0003800000 */
[----:B------:R-:W-:Y:S01]  /*9f90*/  BPT.TRAP 0x1 ;  /* 0x000000040000795c */ /* 0x000fe20000300000 */
.L_x_2732:
[----:B------:R-:W2:Y:S02]  /*9fa0*/  S2R R0, SR_TID.X ;  /* 0x0000000000007919 */ /* 0x000ea40000002100 */
[----:B--2---:R-:W-:-:S04]  /*9fb0*/  LOP3.LUT R0, R0, 0x7f, RZ, 0xc0, !PT ;  /* 0x0000007f00007812 */ /* 0x004fc800078ec0ff */
[----:B------:R-:W-:Y:S01]  /*9fc0*/  ISETP.NE.AND P1, PT, R0, RZ, PT ;  /* 0x000000ff0000720c */ /* 0x000fe20003f25270 */
[----:B------:R-:W-:-:S05]  /*9fd0*/  VIADD R0, R2, 0x22400 ;  /* 0x0002240002007836 */ /* 0x000fca0000000000 */
[----:B------:R-:W-:Y:S01]  /*9fe0*/  SHF.R.U32.HI R0, RZ, 0x4, R0 ;  /* 0x00000004ff007819 */ /* 0x000fe20000011600 */
[----:B-1----:R-:W-:Y:S06]  /*9ff0*/  @P2 BRA `(.L_x_2733) ;  /* 0x0000000000082947 */ /* 0x002fec0003800000 */
[----:B------:R-:W1:Y:S02]  /*a000*/  SYNCS.PHASECHK.TRANS64.TRYWAIT P2, [R14+URZ+0x28c30], R57 ;  /* 0x028c30390e0075a7 */ /* 0x000e64000804017f */
[----:B-1----:R-:W-:Y:S05]  /*a010*/  @!P2 BRA `(.L_x_2734) ;  /* 0x0000015c007ca947 */ /* 0x002fea0003800000 */
.L_x_2733:
[----:B------:R-:W-:Y:S01]  /*a020*/  LOP3.LUT R0, R0, 0x3fff, RZ, 0xc0, !PT ;  /* 0x00003fff00007812 */ /* 0x000fe200078ec0ff */
[----:B------:R-:W-:Y:S05]  /*a030*/  WARPSYNC.ALL ;  /* 0x0000000000007948 */ /* 0x000fea0003800000 */
[----:B------:R-:W-:Y:S01]  /*a040*/  LOP3.LUT R15, R0, 0x10000, RZ, 0xfc, !PT ;  /* 0x00010000000f7812 */ /* 0x000fe200078efcff */
[----:B------:R-:W-:Y:S01]  /*a050*/  VIADD R0, R2, 0x20400 ;  /* 0x0002040002007836 */ /* 0x000fe20000000000 */
[----:B----45:R-:W-:-:S03]  /*a060*/  WARPGROUP.ARRIVE ;  /* 0x00000000000079c5 */ /* 0x030fc60000000000 */
[----:B------:R-:W-:Y:S01]  /*a070*/  IMAD R6, R18, 0x200, R15 ;  /* 0x0000020012067824 */ /* 0x000fe200078e020f */
[----:B------:R-:W-:Y:S01]  /*a080*/  ULDC.64 UR40, c[0x0][0x9e0] ;  /* 0x0002780000287ab9 */ /* 0x000fe20000000a00 */
[----:B------:R-:W-:Y:S01]  /*a090*/  IMAD.MOV.U32 R7, RZ, RZ, 0x40000040 ;  /* 0x40000040ff077424 */ /* 0x000fe200078e00ff */
[----:B------:R-:W-:Y:S01]  /*a0a0*/  SHF.R.U32.HI R0, RZ, 0x4, R0 ;  /* 0x00000004ff007819 */ /* 0x000fe20000011600 */
[----:B------:R-:W-:Y:S01]  /*a0b0*/  IMAD.MOV.U32 R5, RZ, RZ, 0x40000040 ;  /* 0x40000040ff057424 */ /* 0x000fe200078e00ff */
[C---:B------:R-:W-:Y:S01]  /*a0c0*/  R2UR UR6, R6.reuse ;  /* 0x00000000060672ca */ /* 0x040fe200000e0000 */
[----:B------:R-:W-:Y:S01]  /*a0d0*/  VIADD R8, R6, 0x2 ;  /* 0x0000000206087836 */ /* 0x000fe20000000000 */
[----:B------:R-:W-:Y:S01]  /*a0e0*/  LOP3.LUT R0, R0, 0x3fff, RZ, 0xc0, !PT ;  /* 0x00003fff00007812 */ /* 0x000fe200078ec0ff */
[----:B------:R-:W-:Y:S01]  /*a0f0*/  IMAD.MOV.U32 R9, RZ, RZ, 0x40000040 ;  /* 0x40000040ff097424 */ /* 0x000fe200078e00ff */
[----:B------:R-:W-:Y:S01]  /*a100*/  R2UR UR7, R7 ;  /* 0x00000000070772ca */ /* 0x000fe200000e0000 */
[----:B------:R-:W-:Y:S01]  /*a110*/  IMAD.MOV.U32 R11, RZ, RZ, 0x40000040 ;  /* 0x40000040ff0b7424 */ /* 0x000fe200078e00ff */
[----:B------:R-:W-:Y:S01]  /*a120*/  LOP3.LUT R4, R0, 0x10000, RZ, 0xfc, !PT ;  /* 0x0001000000047812 */ /* 0x000fe200078efcff */
[----:B------:R-:W-:Y:S01]  /*a130*/  VIADD R12, R6, 0x4 ;  /* 0x00000004060c7836 */ /* 0x000fe20000000000 */
[----:B------:R-:W-:Y:S01]  /*a140*/  R2UR UR5, R5 ;  /* 0x00000000050572ca */ /* 0x000fe200000e0000 */
[----:B------:R-:W-:Y:S01]  /*a150*/  IMAD.MOV.U32 R13, RZ, RZ, 0x40000040 ;  /* 0x40000040ff0d7424 */ /* 0x000fe200078e00ff */
[C---:B------:R-:W-:Y:S01]  /*a160*/  R2UR UR4, R4.reuse ;  /* 0x00000000040472ca */ /* 0x040fe200000e0000 */
[----:B------:R-:W-:Y:S01]  /*a170*/  VIADD R10, R4, 0x2 ;  /* 0x00000002040a7836 */ /* 0x000fe20000000000 */
[----:B------:R-:W2:Y:S01]  /*a180*/  LDC R0, c[0x0][0x448] ;  /* 0x00011200ff007b82 */ /* 0x000ea20000000800 */
[----:B------:R-:W-:Y:S01]  /*a190*/  IMAD.MOV.U32 R7, RZ, RZ, 0x40000040 ;  /* 0x40000040ff077424 */ /* 0x000fe200078e00ff */
[----:B------:R-:W-:Y:S01]  /*a1a0*/  UISETP.GE.AND UP0, UPT, UR41, 0x1, UPT ;  /* 0x000000012900788c */ /* 0x000fe2000bf06270 */
[----:B------:R-:W-:-:S03]  /*a1b0*/  LEA R56, R168, 0xffffffc0, 0x6 ;  /* 0xffffffc0a8387811 */ /* 0x000fc600078e30ff */
[----:B------:R-:W-:Y:S01]  /*a1c0*/  UP2UR UR47, UPR, URZ, 0x1 ;  /* 0x000000013f2f7883 */ /* 0x000fe20008000000 */
[----:B------:R-:W-:Y:S02]  /*a1d0*/  IADD3 R20, -R184, R23, -R56 ;  /* 0x00000017b8147210 */ /* 0x000fe40007ffe938 */
[----:B------:R-:W-:Y:S02]  /*a1e0*/  PLOP3.LUT P3, PT, PT, PT, UP0, 0x40, 0x0 ;  /* 0x000000000000781c */ /* 0x000fe40003f6e808 */
[----:B------:R-:W-:Y:S01]  /*a1f0*/  HGMMA.64x64x16.F32 R24, gdesc[UR4], RZ, !UPT, gsb0 ;  /* 0x00e00000041879f0 */ /* 0x000fe2000c0008ff */
[----:B------:R-:W-:Y:S01]  /*a200*/  R2UR UR6, R8 ;  /* 0x00000000080672ca */ /* 0x000fe200000e0000 */
[----:B------:R-:W-:Y:S01]  /*a210*/  VIADD R8, R4, 0x4 ;  /* 0x0000000404087836 */ /* 0x000fe20000000000 */
[----:B------:R-:W-:Y:S01]  /*a220*/  R2UR UR7, R9 ;  /* 0x00000000090772ca */ /* 0x000fe200000e0000 */
[----:B------:R-:W-:Y:S01]  /*a230*/  IMAD.MOV.U32 R9, RZ, RZ, 0x40000040 ;  /* 0x40000040ff097424 */ /* 0x000fe200078e00ff */
[----:B------:R-:W-:-:S02]  /*a240*/  R2UR UR4, R10 ;  /* 0x000000000a0472ca */ /* 0x000fc400000e0000 */
[----:B------:R-:W-:Y:S02]  /*a250*/  R2UR UR5, R11 ;  /* 0x000000000b0572ca */ /* 0x000fe400000e0000 */
[----:B--2---:R-:W-:Y:S01]  /*a260*/  ISETP.NE.AND P2, PT, R0, 0x1, PT ;  /* 0x000000010000780c */ /* 0x004fe20003f45270 */
[----:B------:R-:W-:-:S12]  /*a270*/  IMAD.IADD R0, R201, 0x1, R192 ;  /* 0x00000001c9007824 */ /* 0x000fd800078e02c0 */
[----:B------:R-:W2:Y:S01]  /*a280*/  @P2 LDC R3, c[0x0][0x44c] ;  /* 0x00011300ff032b82 */ /* 0x000ea20000000800 */
[----:B------:R-:W-:Y:S02]  /*a290*/  WARPGROUP.DEPBAR.LE gsb0, 0x0 ;  /* 0x00008000000079c5 */ /* 0x000fe40000010000 */
[----:B------:R-:W-:-:S06]  /*a2a0*/  WARPGROUP.ARRIVE ;  /* 0x00000000000079c5 */ /* 0x000fcc0000000000 */
[----:B------:R-:W-:Y:S01]  /*a2b0*/  HGMMA.64x64x16.F32 R24, gdesc[UR4], R24, gsb0 ;  /* 0x00e00000041879f0 */ /* 0x000fe20008000818 */
        /* <DEDUP_REMOVED lines=8> */
[----:B------:R-:W-:-:S10]  /*a340*/  WARPGROUP.ARRIVE ;  /* 0x00000000000079c5 */ /* 0x000fd40000000000 */
[----:B------:R-:W-:Y:S01]  /*a350*/  HGMMA.64x64x16.F32 R24, gdesc[UR4], R24, gsb0 ;  /* 0x00e00000041879f0 */ /* 0x000fe20008000818 */
[----:B------:R-:W-:Y:S01]  /*a360*/  R2UR UR6, R12 ;  /* 0x000000000c0672ca */ /* 0x000fe200000e0000 */
[----:B--2---:R-:W-:Y:S01]  /*a370*/  @P2 IMAD.HI.U32 R12, R0, R3, RZ ;  /* 0x00000003000c2227 */ /* 0x004fe200078e00ff */
[----:B------:R-:W-:Y:S02]  /*a380*/  R2UR UR7, R13 ;  /* 0x000000000d0772ca */ /* 0x000fe400000e0000 */
[----:B------:R-:W-:Y:S01]  /*a390*/  R2UR UR4, R6 ;  /* 0x00000000060472ca */ /* 0x000fe200000e0000 */
[----:B------:R-:W2:Y:S01]  /*a3a0*/  @P2 LDC R13, c[0x0][0x450] ;  /* 0x00011400ff0d2b82 */ /* 0x000ea20000000800 */
[----:B------:R-:W-:Y:S01]  /*a3b0*/  R2UR UR5, R7 ;  /* 0x00000000070572ca */ /* 0x000fe200000e0000 */
[----:B------:R-:W-:Y:S02]  /*a3c0*/  IMAD.MOV.U32 R3, RZ, RZ, R0 ;  /* 0x000000ffff037224 */ /* 0x000fe400078e0000 */
[----:B------:R-:W-:-:S05]  /*a3d0*/  @!P1 VIADD R0, R14, 0x28c40 ;  /* 0x00028c400e009836 */ /* 0x000fca0000000000 */
[----:B------:R-:W-:Y:S02]  /*a3e0*/  @!P1 PRMT R0, RZ, 0x654, R0 ;  /* 0x00000654ff009816 */ /* 0x000fe40000000000 */
[----:B--2---:R-:W-:Y:S01]  /*a3f0*/  @P2 SHF.R.U32.HI R3, RZ, R13, R12 ;  /* 0x0000000dff032219 */ /* 0x004fe2000001160c */
[----:B------:R-:W-:-:S04]  /*a400*/  IMAD.MOV.U32 R13, RZ, RZ, -0x40 ;  /* 0xffffffc0ff0d7424 */ /* 0x000fc800078e00ff */
[----:B------:R-:W2:Y:S01]  /*a410*/  SHFL.IDX PT, R61, R3, RZ, 0x1c1f ;  /* 0x001c1fff033d7589 */ /* 0x000ea200000e0000 */
[----:B------:R-:W-:-:S04]  /*a420*/  IMAD R12, R168, R13, 0x41 ;  /* 0x00000041a80c7424 */ /* 0x000fc800078e020d */
[----:B------:R-:W-:Y:S01]  /*a430*/  VIADD R60, R12, 0xffffffff ;  /* 0xffffffff0c3c7836 */ /* 0x000fe20000000000 */
[----:B------:R-:W-:-:S05]  /*a440*/  IADD3 R13, -R184, R12, R23 ;  /* 0x0000000cb80d7210 */ /* 0x000fca0007ffe117 */
[----:B------:R-:W-:-:S04]  /*a450*/  IMAD.IADD R13, R13, 0x1, -R22 ;  /* 0x000000010d0d7824 */ /* 0x000fc800078e0a16 */
[----:B------:R-:W-:Y:S01]  /*a460*/  VIADD R59, R13, UR40 ;  /* 0x000000280d3b7c36 */ /* 0x000fe20008000000 */
[----:B------:R-:W-:Y:S02]  /*a470*/  WARPGROUP.DEPBAR.LE gsb0, 0x0 ;  /* 0x00008000000079c5 */ /* 0x000fe40000010000 */
[----:B------:R-:W-:-:S06]  /*a480*/  WARPGROUP.ARRIVE ;  /* 0x00000000000079c5 */ /* 0x000fcc0000000000 */
[----:B------:R-:W-:Y:S01]  /*a490*/  HGMMA.64x64x16.F32 R24, gdesc[UR4], R24, gsb0 ;  /* 0x00e00000041879f0 */ /* 0x000fe20008000818 */
[----:B------:R-:W-:Y:S02]  /*a4a0*/  ULDC UR4, c[0x0][0x9dc] ;  /* 0x0002770000047ab9 */ /* 0x000fe40000000800 */
[----:B------:R-:W-:Y:S01]  /*a4b0*/  IMAD.U32 R21, RZ, RZ, UR4 ;  /* 0x00000004ff157e24 */ /* 0x000fe2000f8e00ff */
[----:B------:R-:W-:Y:S02]  /*a4c0*/  WARPGROUP.DEPBAR.LE gsb0, 0x0 ;  /* 0x00008000000079c5 */ /* 0x000fe40000010000 */
[----:B------:R3:W-:Y:S02]  /*a4d0*/  @!P1 SYNCS.ARRIVE.TRANS64.RED.A1T0 RZ, [R0+URZ], RZ ;  /* 0x000000ff00ff99a7 */ /* 0x0007e4000810043f */
[----:B---3--:R-:W-:-:S05]  /*a4e0*/  LOP3.LUT R0, RZ, R21, RZ, 0x33, !PT ;  /* 0x00000015ff007212 */ /* 0x008fca00078e33ff */
[----:B------:R-:W-:Y:S01]  /*a4f0*/  IMAD.IADD R58, R13, 0x1, R0 ;  /* 0x000000010d3a7824 */ /* 0x000fe200078e0200 */
[----:B--2---:R-:W-:-:S03]  /*a500*/  VIADDMNMX R0, R61, R59, R20, PT ;  /* 0x0000003b3d007246 */ /* 0x004fc60003800114 */
[----:B------:R-:W-:Y:S01]  /*a510*/  IMAD.IADD R12, R58, 0x1, R61 ;  /* 0x000000013a0c7824 */ /* 0x000fe200078e023d */
[----:B------:R-:W-:Y:S06]  /*a520*/  @P3 BRA `(.L_x_2735) ;  /* 0x0000000000583947 */ /* 0x000fec0003800000 */
[----:B------:R-:W-:Y:S01]  /*a530*/  IADD3 R13, -R22, R23, R61 ;  /* 0x00000017160d7210 */ /* 0x000fe20007ffe13d */
[----:B------:R-:W-:Y:S03]  /*a540*/  BSSY B0, `(.L_x_2736) ;  /* 0x0000010000007945 */ /* 0x000fe60003800000 */
        /* <DEDUP_REMOVED lines=10> */
.L_x_2737:
[----:B------:R-:W-:-:S06]  /*a5f0*/  UISETP.NE.AND UP0, UPT, UR41, 0x1, UPT ;  /* 0x000000012900788c */ /* 0x000fcc000bf05270 */
[----:B------:R-:W-:-:S05]  /*a600*/  PLOP3.LUT P3, PT, PT, PT, UP0, 0x80, 0x0 ;  /* 0x000000000000781c */ /* 0x000fca0003f6f008 */
[----:B------:R-:W-:-:S08]  /*a610*/  @UP0 ULDC.64 UR4, c[0x0][0x9e8] ;  /* 0x00027a0000040ab9 */ /* 0x000fd00000000a00 */
[----:B------:R-:W-:-:S05]  /*a620*/  @P3 IMAD.HI.U32 R61, R13, UR4, RZ ;  /* 0x000000040d3d3c27 */ /* 0x000fca000f8e00ff */
[----:B------:R-:W-:-:S07]  /*a630*/  @P3 SHF.R.U32.HI R13, RZ, UR5, R61 ;  /* 0x00000005ff0d3c19 */ /* 0x000fce000801163d */
.L_x_2738:
[----:B------:R-:W-:Y:S05]  /*a640*/  BSYNC B0 ;  /* 0x0000000000007941 */ /* 0x000fea0003800000 */
.L_x_2736:
[----:B------:R-:W-:-:S04]  /*a650*/  IMAD R13, R13, UR41, -R56 ;  /* 0x000000290d0d7c24 */ /* 0x000fc8000f8e0a38 */
[----:B------:R-:W-:-:S05]  /*a660*/  IMAD.IADD R13, R13, 0x1, -R184 ;  /* 0x000000010d0d7824 */ /* 0x000fca00078e0ab8 */
[----:B------:R-:W-:Y:S02]  /*a670*/  VIMNMX R12, R12, R13, !PT ;  /* 0x0000000d0c0c7248 */ /* 0x000fe40007fe0100 */
[----:B------:R-:W-:-:S07]  /*a680*/  VIADDMNMX R0, R13, UR41, R0, PT ;  /* 0x000000290d007c46 */ /* 0x000fce000b800100 */
.L_x_2735:
[C---:B------:R-:W-:Y:S01]  /*a690*/  ISETP.GE.AND P3, PT, R60.reuse, 0x2, PT ;  /* 0x000000023c00780c */ /* 0x040fe20003f66270 */
[----:B------:R-:W2:Y:S01]  /*a6a0*/  SHFL.IDX PT, R3, R3, 0x1, 0x1c1f ;  /* 0x003c1f0003037f89 */ /* 0x000ea200000e0000 */
[----:B------:R-:W-:Y:S01]  /*a6b0*/  ISETP.GE.AND P4, PT, R60, 0x9, PT ;  /* 0x000000093c00780c */ /* 0x000fe20003f86270 */
[----:B------:R-:W-:Y:S01]  /*a6c0*/  UISETP.NE.AND UP0, UPT, UR47, URZ, UPT ;  /* 0x0000003f2f00728c */ /* 0x000fe2000bf05270 */
[C---:B------:R-:W-:Y:S02]  /*a6d0*/  ISETP.GT.AND P6, PT, R12.reuse, 0x1, !P3 ;  /* 0x000000010c00780c */ /* 0x040fe40005fc4270 */
[----:B------:R-:W-:Y:S02]  /*a6e0*/  ISETP.GT.AND P5, PT, R12, 0x8, !P4 ;  /* 0x000000080c00780c */ /* 0x000fe400067a4270 */
[C---:B------:R-:W-:Y:S02]  /*a6f0*/  ISETP.LT.OR P6, PT, R0.reuse, 0x2, P6 ;  /* 0x000000020000780c */ /* 0x040fe400037c1670 */
[----:B------:R-:W-:-:S02]  /*a700*/  ISETP.LT.OR P5, PT, R0, 0x9, P5 ;  /* 0x000000090000780c */ /* 0x000fc40002fa1670 */
[----:B------:R-:W-:Y:S02]  /*a710*/  FSEL R61, R25, -INF , !P6 ;  /* 0xff800000193d7808 */ /* 0x000fe40007000000 */
        /* <DEDUP_REMOVED lines=67> */
[----:B------:R-:W-:-:S04]  /*ab50*/  ISETP.GT.AND P6, PT, R12, 0x39, !P6 ;  /* 0x000000390c00780c */ /* 0x000fc800077c4270 */
[----:B------:R-:W-:Y:S02]  /*ab60*/  ISETP.LT.OR P6, PT, R0, 0x3a, P6 ;  /* 0x0000003a0000780c */ /* 0x000fe400037c1670 */
[----:B--2---:R-:W-:Y:S01]  /*ab70*/  VIADDMNMX R0, R3, R59, R20, PT ;  /* 0x0000003b03007246 */ /* 0x004fe20003800114 */
[----:B------:R-:W-:Y:S01]  /*ab80*/  IMAD.IADD R20, R58, 0x1, R3 ;  /* 0x000000013a147824 */ /* 0x000fe200078e0203 */
[----:B------:R-:W-:Y:S02]  /*ab90*/  FSEL R53, R53, -INF , !P6 ;  /* 0xff80000035357808 */ /* 0x000fe40007000000 */
[----:B------:R-:W-:-:S13]  /*aba0*/  PLOP3.LUT P6, PT, PT, PT, UP0, 0x40, 0x0 ;  /* 0x000000000000781c */ /* 0x000fda0003fce808 */
[----:B------:R-:W-:Y:S05]  /*abb0*/  @P6 BRA `(.L_x_2739) ;  /* 0x0000000000606947 */ /* 0x000fea0003800000 */
        /* <DEDUP_REMOVED lines=13> */
.L_x_2741:
[----:B------:R-:W-:-:S06]  /*ac90*/  UISETP.NE.AND UP0, UPT, UR41, 0x1, UPT ;  /* 0x000000012900788c */ /* 0x000fcc000bf05270 */
[----:B------:R-:W-:-:S05]  /*aca0*/  PLOP3.LUT P6, PT, PT, PT, UP0, 0x80, 0x0 ;  /* 0x000000000000781c */ /* 0x000fca0003fcf008 */
[----:B------:R-:W-:-:S08]  /*acb0*/  @UP0 ULDC.64 UR4, c[0x0][0x9e8] ;  /* 0x00027a0000040ab9 */ /* 0x000fd00000000a00 */
[----:B------:R-:W-:Y:S01]  /*acc0*/  @P6 IMAD.HI.U32 R12, R3, UR4, RZ ;  /* 0x00000004030c6c27 */ /* 0x000fe2000f8e00ff */
[----:B------:R-:W-:-:S13]  /*acd0*/  PLOP3.LUT P6, PT, PT, PT, UP0, 0x80, 0x0 ;  /* 0x000000000000781c */ /* 0x000fda0003fcf008 */
[----:B------:R-:W-:-:S07]  /*ace0*/  @P6 SHF.R.U32.HI R3, RZ, UR5, R12 ;  /* 0x00000005ff036c19 */ /* 0x000fce000801160c */
.L_x_2742:
[----:B------:R-:W-:Y:S05]  /*acf0*/  BSYNC B0 ;  /* 0x0000000000007941 */ /* 0x000fea0003800000 */
.L_x_2740:
[----:B------:R-:W-:-:S04]  /*ad00*/  IMAD R3, R3, UR41, -R56 ;  /* 0x0000002903037c24 */ /* 0x000fc8000f8e0a38 */
[----:B------:R-:W-:-:S05]  /*ad10*/  IMAD.IADD R3, R3, 0x1, -R184 ;  /* 0x0000000103037824 */ /* 0x000fca00078e0ab8 */
[----:B------:R-:W-:Y:S02]  /*ad20*/  VIMNMX R20, R20, R3, !PT ;  /* 0x0000000314147248 */ /* 0x000fe40007fe0100 */
[----:B------:R-:W-:-:S07]  /*ad30*/  VIADDMNMX R0, R3, UR41, R0, PT ;  /* 0x0000002903007c46 */ /* 0x000fce000b800100 */
.L_x_2739:
        /* <DEDUP_REMOVED lines=38> */
[----:B------:R-:W-:Y:S01]  /*afa0*/  ISETP.GT.AND P4, PT, R20, 0x8, !P4 ;  /* 0x000000081400780c */ /* 0x000fe20006784270 */
[----:B------:R-:W2:Y:S01]  /*afb0*/  SHFL.BFLY PT, R12, R25, 0x2, 0x1f ;  /* 0x0c401f00190c7f89 */ /* 0x000ea200000e0000 */
[C---:B------:R-:W-:Y:S02]  /*afc0*/  ISETP.LT.OR P3, PT, R0.reuse, 0x1a, P3 ;  /* 0x0000001a0000780c */ /* 0x040fe40001f61670 */
[----:B------:R-:W-:Y:S02]  /*afd0*/  ISETP.LT.OR P4, PT, R0, 0x9, P4 ;  /* 0x000000090000780c */ /* 0x000fe40002781670 */
[----:B------:R-:W-:Y:S02]  /*afe0*/  FSEL R32, R39, -INF , !P3 ;  /* 0xff80000027207808 */ /* 0x000fe40005800000 */
[----:B------:R-:W-:Y:S02]  /*aff0*/  ISETP.NE.AND P3, PT, R37, RZ, PT ;  /* 0x000000ff2500720c */ /* 0x000fe40003f65270 */
[----:B------:R-:W-:-:S02]  /*b000*/  FSEL R30, R30, -INF , !P4 ;  /* 0xff8000001e1e7808 */ /* 0x000fc40006000000 */
[----:B------:R-:W-:Y:S02]  /*b010*/  ISETP.GT.AND P3, PT, R20, 0x20, !P3 ;  /* 0x000000201400780c */ /* 0x000fe40005f64270 */
[----:B------:R-:W-:Y:S02]  /*b020*/  ISETP.NE.AND P4, PT, R44, RZ, PT ;  /* 0x000000ff2c00720c */ /* 0x000fe40003f85270 */
[----:B------:R-:W-:Y:S02]  /*b030*/  ISETP.LT.OR P3, PT, R0, 0x21, P3 ;  /* 0x000000210000780c */ /* 0x000fe40001f61670 */
[----:B------:R-:W-:Y:S01]  /*b040*/  ISETP.NE.AND P6, PT, R13, RZ, PT ;  /* 0x000000ff0d00720c */ /* 0x000fe20003fc5270 */
[----:B------:R-:W-:Y:S01]  /*b050*/  IMAD.U32 R13, RZ, RZ, UR4 ;  /* 0x00000004ff0d7e24 */ /* 0x000fe2000f8e00ff */
[----:B------:R-:W-:Y:S02]  /*b060*/  FSEL R42, R42, -INF , !P3 ;  /* 0xff8000002a2a7808 */ /* 0x000fe40005800000 */
[----:B------:R-:W-:-:S02]  /*b070*/  ISETP.NE.AND P3, PT, R40, RZ, PT ;  /* 0x000000ff2800720c */ /* 0x000fc40003f65270 */
[C---:B------:R-:W-:Y:S02]  /*b080*/  ISETP.GT.AND P5, PT, R20.reuse, 0x38, !P5 ;  /* 0x000000381400780c */ /* 0x040fe40006fa4270 */
[----:B------:R-:W-:Y:S02]  /*b090*/  ISETP.GT.AND P3, PT, R20, 0x21, !P3 ;  /* 0x000000211400780c */ /* 0x000fe40005f64270 */
[----:B--2---:R-:W-:Y:S02]  /*b0a0*/  FMNMX.FTZ R29, R25, R12, !PT ;  /* 0x0000000c191d7209 */ /* 0x004fe40007810000 */
[C---:B------:R-:W-:Y:S02]  /*b0b0*/  ISETP.LT.OR P3, PT, R0.reuse, 0x22, P3 ;  /* 0x000000220000780c */ /* 0x040fe40001f61670 */
[----:B------:R-:W-:Y:S01]  /*b0c0*/  ISETP.LT.OR P5, PT, R0, 0x39, P5 ;  /* 0x000000390000780c */ /* 0x000fe20002fa1670 */
[----:B------:R-:W2:Y:S01]  /*b0d0*/  SHFL.BFLY PT, R12, R29, 0x1, 0x1f ;  /* 0x0c201f001d0c7f89 */ /* 0x000ea200000e0000 */
[----:B------:R-:W-:-:S02]  /*b0e0*/  FSEL R36, R43, -INF , !P3 ;  /* 0xff8000002b247808 */ /* 0x000fc40005800000 */
[----:B------:R-:W-:Y:S02]  /*b0f0*/  ISETP.NE.AND P3, PT, R41, RZ, PT ;  /* 0x000000ff2900720c */ /* 0x000fe40003f65270 */
[----:B------:R-:W-:Y:S02]  /*b100*/  FSEL R54, R54, -INF , !P5 ;  /* 0xff80000036367808 */ /* 0x000fe40006800000 */
[----:B------:R-:W-:-:S04]  /*b110*/  ISETP.GT.AND P3, PT, R20, 0x28, !P3 ;  /* 0x000000281400780c */ /* 0x000fc80005f64270 */
[----:B------:R-:W-:-:S04]  /*b120*/  ISETP.LT.OR P3, PT, R0, 0x29, P3 ;  /* 0x000000290000780c */ /* 0x000fc80001f61670 */
[----:B------:R-:W-:Y:S02]  /*b130*/  FSEL R46, R46, -INF , !P3 ;  /* 0xff8000002e2e7808 */ /* 0x000fe40005800000 */
[----:B------:R-:W-:Y:S02]  /*b140*/  ISETP.GT.AND P3, PT, R20, 0x29, !P4 ;  /* 0x000000291400780c */ /* 0x000fe40006764270 */
[----:B------:R-:W-:Y:S02]  /*b150*/  ISETP.NE.AND P4, PT, R48, RZ, PT ;  /* 0x000000ff3000720c */ /* 0x000fe40003f85270 */
[----:B------:R-:W-:Y:S02]  /*b160*/  ISETP.LT.OR P3, PT, R0, 0x2a, P3 ;  /* 0x0000002a0000780c */ /* 0x000fe40001f61670 */
[----:B------:R-:W-:Y:S02]  /*b170*/  ISETP.GT.AND P4, PT, R20, 0x31, !P4 ;  /* 0x000000311400780c */ /* 0x000fe40006784270 */
[----:B------:R-:W-:-:S02]  /*b180*/  FSEL R40, R47, -INF , !P3 ;  /* 0xff8000002f287808 */ /* 0x000fc40005800000 */
[----:B------:R-:W-:Y:S02]  /*b190*/  ISETP.GT.AND P3, PT, R20, RZ, !P6 ;  /* 0x000000ff1400720c */ /* 0x000fe40007764270 */
[----:B--2---:R-:W-:Y:S02]  /*b1a0*/  FMNMX.FTZ R12, R29, R12, !PT ;  /* 0x0000000c1d0c7209 */ /* 0x004fe40007810000 */
[----:B------:R-:W-:Y:S02]  /*b1b0*/  ISETP.LT.OR P3, PT, R0, 0x1, P3 ;  /* 0x000000010000780c */ /* 0x000fe40001f61670 */
[----:B------:R-:W-:Y:S01]  /*b1c0*/  ISETP.NE.AND P6, PT, R52, RZ, PT ;  /* 0x000000ff3400720c */ /* 0x000fe20003fc5270 */
[----:B------:R-:W-:Y:S01]  /*b1d0*/  FMUL.FTZ R3, R12, R13 ;  /* 0x0000000d0c037220 */ /* 0x000fe20000410000 */
[----:B------:R-:W-:Y:S02]  /*b1e0*/  FSEL R26, R26, -INF , !P3 ;  /* 0xff8000001a1a7808 */ /* 0x000fe40005800000 */
[----:B------:R-:W-:-:S02]  /*b1f0*/  FSETP.NEU.FTZ.AND P3, PT, R12, -INF , PT ;  /* 0xff8000000c00780b */ /* 0x000fc40003f7d000 */
[----:B------:R-:W-:Y:S02]  /*b200*/  ISETP.LT.OR P4, PT, R0, 0x32, P4 ;  /* 0x000000320000780c */ /* 0x000fe40002781670 */
[----:B------:R-:W-:Y:S02]  /*b210*/  FSEL R48, R3, RZ, P3 ;  /* 0x000000ff03307208 */ /* 0x000fe40001800000 */
[----:B------:R-:W-:Y:S02]  /*b220*/  FMNMX.FTZ R3, R26, R27, !PT ;  /* 0x0000001b1a037209 */ /* 0x000fe40007810000 */
[----:B------:R-:W-:Y:S01]  /*b230*/  ISETP.NE.AND P3, PT, R62, RZ, PT ;  /* 0x000000ff3e00720c */ /* 0x000fe20003f65270 */
[--C-:B------:R-:W-:Y:S01]  /*b240*/  FFMA.FTZ R25, R61, R13, -R48.reuse ;  /* 0x0000000d3d197223 */ /* 0x100fe20000010830 */
[----:B------:R-:W-:Y:S01]  /*b250*/  FMNMX.FTZ R3, R30, R3, !PT ;  /* 0x000000031e037209 */ /* 0x000fe20007810000 */
[--C-:B------:R-:W-:Y:S01]  /*b260*/  FFMA.FTZ R31, R63, R13, -R48.reuse ;  /* 0x0000000d3f1f7223 */ /* 0x100fe20000010830 */
[----:B------:R-:W-:Y:S01]  /*b270*/  ISETP.GT.AND P3, PT, R20, 0x30, !P3 ;  /* 0x000000301400780c */ /* 0x000fe20005f64270 */
[----:B------:R-:W-:Y:S01]  /*b280*/  MUFU.EX2 R29, R25 ;  /* 0x00000019001d7308 */ /* 0x000fe20000000800 */
[----:B------:R-:W-:Y:S01]  /*b290*/  FMNMX.FTZ R3, R24, R3, !PT ;  /* 0x0000000318037209 */ /* 0x000fe20007810000 */
[-CC-:B------:R-:W-:Y:S01]  /*b2a0*/  FFMA.FTZ R35, R67, R13.reuse, -R48.reuse ;  /* 0x0000000d43237223 */ /* 0x180fe20000010830 */
[----:B------:R-:W-:Y:S01]  /*b2b0*/  ISETP.LT.OR P3, PT, R0, 0x31, P3 ;  /* 0x000000310000780c */ /* 0x000fe20001f61670 */
[--C-:B------:R-:W-:Y:S01]  /*b2c0*/  FFMA.FTZ R37, R69, R13, -R48.reuse ;  /* 0x0000000d45257223 */ /* 0x100fe20000010830 */
[----:B------:R-:W-:Y:S01]  /*b2d0*/  FMNMX.FTZ R3, R34, R3, !PT ;  /* 0x0000000322037209 */ /* 0x000fe20007810000 */
[--C-:B------:R-:W-:Y:S01]  /*b2e0*/  FFMA.FTZ R39, R71, R13, -R48.reuse ;  /* 0x0000000d47277223 */ /* 0x100fe20000010830 */
[----:B------:R-:W-:Y:S01]  /*b2f0*/  FSEL R50, R50, -INF , !P3 ;  /* 0xff80000032327808 */ /* 0x000fe20005800000 */
[----:B------:R-:W-:Y:S01]  /*b300*/  MUFU.EX2 R31, R31 ;  /* 0x0000001f001f7308 */ /* 0x000fe20000000800 */
[----:B------:R-:W-:Y:S01]  /*b310*/  FMNMX.FTZ R3, R28, R3, !PT ;  /* 0x000000031c037209 */ /* 0x000fe20007810000 */
[-CC-:B------:R-:W-:Y:S01]  /*b320*/  FFMA.FTZ R41, R73, R13.reuse, -R48.reuse ;  /* 0x0000000d49297223 */ /* 0x180fe20000010830 */
[----:B------:R-:W-:Y:S01]  /*b330*/  ISETP.GT.AND P6, PT, R20, 0x39, !P6 ;  /* 0x000000391400780c */ /* 0x000fe200077c4270 */
[--C-:B------:R-:W-:Y:S01]  /*b340*/  FFMA.FTZ R20, R33, R13, -R48.reuse ;  /* 0x0000000d21147223 */ /* 0x100fe20000010830 */
[----:B------:R-:W-:Y:S01]  /*b350*/  FMNMX.FTZ R3, R38, R3, !PT ;  /* 0x0000000326037209 */ /* 0x000fe20007810000 */
[--C-:B------:R-:W-:Y:S01]  /*b360*/  FFMA.FTZ R33, R65, R13, -R48.reuse ;  /* 0x0000000d41217223 */ /* 0x100fe20000010830 */
[----:B------:R-:W-:Y:S01]  /*b370*/  FSEL R44, R51, -INF , !P4 ;  /* 0xff800000332c7808 */ /* 0x000fe20006000000 */
[----:B------:R-:W-:Y:S01]  /*b380*/  MUFU.EX2 R164, R20 ;  /* 0x0000001400a47308 */ /* 0x000fe20000000800 */
[----:B------:R-:W-:Y:S01]  /*b390*/  FMNMX.FTZ R3, R32, R3, !PT ;  /* 0x0000000320037209 */ /* 0x000fe20007810000 */
[----:B------:R-:W-:Y:S01]  /*b3a0*/  FFMA.FTZ R43, R75, R13, -R48 ;  /* 0x0000000d4b2b7223 */ /* 0x000fe20000010830 */
[----:B------:R-:W-:-:S02]  /*b3b0*/  ISETP.LT.OR P6, PT, R0, 0x3a, P6 ;  /* 0x0000003a0000780c */ /* 0x000fc400037c1670 */
[----:B------:R-:W-:Y:S02]  /*b3c0*/  FMNMX.FTZ R3, R42, R3, !PT ;  /* 0x000000032a037209 */ /* 0x000fe40007810000 */
[----:B------:R-:W-:Y:S01]  /*b3d0*/  FSEL R0, R55, -INF , !P6 ;  /* 0xff80000037007808 */ /* 0x000fe20007000000 */
[----:B------:R2:W-:Y:S01]  /*b3e0*/  MUFU.EX2 R166, R33 ;  /* 0x0000002100a67308 */ /* 0x0005e20000000800 */
[----:B------:R-:W-:-:S04]  /*b3f0*/  FMNMX.FTZ R3, R36, R3, !PT ;  /* 0x0000000324037209 */ /* 0x000fc80007810000 */
[----:B------:R-:W-:-:S03]  /*b400*/  FMNMX.FTZ R3, R46, R3, !PT ;  /* 0x000000032e037209 */ /* 0x000fc60007810000 */
[----:B------:R3:W-:Y:S01]  /*b410*/  MUFU.EX2 R160, R37 ;  /* 0x0000002500a07308 */ /* 0x0007e20000000800 */
[----:B------:R-:W-:Y:S01]  /*b420*/  FMNMX.FTZ R3, R40, R3, !PT ;  /* 0x0000000328037209 */ /* 0x000fe20007810000 */
[----:B--2---:R-:W-:-:S03]  /*b430*/  FFMA.FTZ R33, R79, R13, -R48 ;  /* 0x0000000d4f217223 */ /* 0x004fc60000010830 */
[----:B------:R-:W-:-:S03]  /*b440*/  FMNMX.FTZ R3, R50, R3, !PT ;  /* 0x0000000332037209 */ /* 0x000fc60007810000 */
[----:B------:R-:W-:Y:S01]  /*b450*/  MUFU.EX2 R35, R35 ;  /* 0x0000002300237308 */ /* 0x000fe20000000800 */
[----:B------:R-:W-:Y:S01]  /*b460*/  FMNMX.FTZ R3, R44, R3, !PT ;  /* 0x000000032c037209 */ /* 0x000fe20007810000 */
[-CC-:B---3--:R-:W-:Y:S01]  /*b470*/  FFMA.FTZ R37, R45, R13.reuse, -R48.reuse ;  /* 0x0000000d2d257223 */ /* 0x188fe20000010830 */
[----:B------:R-:W-:Y:S02]  /*b480*/  FFMA.FTZ R45, R49, R13, -R48 ;  /* 0x0000000d312d7223 */ /* 0x000fe40000010830 */
[----:B------:R-:W-:-:S03]  /*b490*/  FMNMX.FTZ R3, R54, R3, !PT ;  /* 0x0000000336037209 */ /* 0x000fc60007810000 */
[----:B------:R-:W-:Y:S01]  /*b4a0*/  MUFU.EX2 R56, R45 ;  /* 0x0000002d00387308 */ /* 0x000fe20000000800 */
[----:B------:R-:W-:-:S05]  /*b4b0*/  FMNMX.FTZ R3, R0, R3, !PT ;  /* 0x0000000300037209 */ /* 0x000fca0007810000 */
[----:B------:R-:W2:Y:S02]  /*b4c0*/  SHFL.BFLY PT, R20, R3, 0x2, 0x1f ;  /* 0x0c401f0003147f89 */ /* 0x000ea400000e0000 */
[----:B------:R-:W-:Y:S08]  /*b4d0*/  MUFU.EX2 R39, R39 ;  /* 0x0000002700277308 */ /* 0x000ff00000000800 */
[----:B------:R3:W-:Y:S08]  /*b4e0*/  MUFU.EX2 R162, R41 ;  /* 0x0000002900a27308 */ /* 0x0007f00000000800 */
[----:B------:R-:W-:Y:S01]  /*b4f0*/  MUFU.EX2 R43, R43 ;  /* 0x0000002b002b7308 */ /* 0x000fe20000000800 */
[-CC-:B---3--:R-:W-:Y:S01]  /*b500*/  FFMA.FTZ R41, R81, R13.reuse, -R48.reuse ;  /* 0x0000000d51297223 */ /* 0x188fe20000010830 */
[----:B--2---:R-:W-:Y:S01]  /*b510*/  FMNMX.FTZ R25, R3, R20, !PT ;  /* 0x0000001403197209 */ /* 0x004fe20007810000 */
[----:B------:R-:W-:-:S05]  /*b520*/  FFMA.FTZ R3, R77, R13, -R48 ;  /* 0x0000000d4d037223 */ /* 0x000fca0000010830 */
[----:B------:R-:W-:Y:S01]  /*b530*/  MUFU.EX2 R33, R33 ;  /* 0x0000002100217308 */ /* 0x000fe20000000800 */
[----:B------:R-:W2:Y:S07]  /*b540*/  SHFL.BFLY PT, R20, R25, 0x1, 0x1f ;  /* 0x0c201f0019147f89 */ /* 0x000eae00000e0000 */
[----:B------:R3:W-:Y:S08]  /*b550*/  MUFU.EX2 R156, R3 ;  /* 0x00000003009c7308 */ /* 0x0007f00000000800 */
[----:B------:R-:W4:Y:S08]  /*b560*/  MUFU.EX2 R52, R37 ;  /* 0x0000002500347308 */ /* 0x000f300000000800 */
[----:B------:R-:W5:Y:S01]  /*b570*/  MUFU.EX2 R41, R41 ;  /* 0x0000002900297308 */ /* 0x000f620000000800 */
[----:B--2---:R-:W-:Y:S01]  /*b580*/  FMNMX.FTZ R20, R25, R20, !PT ;  /* 0x0000001419147209 */ /* 0x004fe20007810000 */
[-CC-:B------:R-:W-:Y:S01]  /*b590*/  FFMA.FTZ R25, R83, R13.reuse, -R48.reuse ;  /* 0x0000000d53197223 */ /* 0x180fe20000010830 */
[----:B------:R-:W-:-:S02]  /*b5a0*/  FFMA.FTZ R48, R53, R13, -R48 ;  /* 0x0000000d35307223 */ /* 0x000fc40000010830 */
[C---:B------:R-:W-:Y:S01]  /*b5b0*/  FSETP.NEU.FTZ.AND P3, PT, R20.reuse, -INF , PT ;  /* 0xff8000001400780b */ /* 0x040fe20003f7d000 */
[----:B---3--:R-:W-:Y:S01]  /*b5c0*/  FMUL.FTZ R3, R20, R13 ;  /* 0x0000000d14037220 */ /* 0x008fe20000410000 */
[----:B----4-:R-:W-:Y:S01]  /*b5d0*/  F2FP.F16.F32.PACK_AB R158, R52, R33 ;  /* 0x00000021349e723e */ /* 0x010fe200000000ff */
[----:B------:R-:W-:Y:S03]  /*b5e0*/  MUFU.EX2 R25, R25 ;  /* 0x0000001900197308 */ /* 0x000fe60000000800 */
[----:B------:R-:W-:Y:S02]  /*b5f0*/  FSEL R3, R3, RZ, P3 ;  /* 0x000000ff03037208 */ /* 0x000fe40001800000 */
[----:B-----5:R-:W-:-:S03]  /*b600*/  F2FP.F16.F32.PACK_AB R152, R56, R41 ;  /* 0x000000293898723e */ /* 0x020fc600000000ff */
        /* <DEDUP_REMOVED lines=9> */
[-CC-:B------:R-:W-:Y:S01]  /*b6a0*/  FFMA.FTZ R42, R42, R13.reuse, -R3.reuse ;  /* 0x0000000d2a2a7223 */ /* 0x180fe20000010803 */
[-CC-:B------:R-:W-:Y:S01]  /*b6b0*/  FFMA.FTZ R36, R36, R13.reuse, -R3.reuse ;  /* 0x0000000d24247223 */ /* 0x180fe20000010803 */
[-CC-:B------:R-:W-:Y:S01]  /*b6c0*/  FFMA.FTZ R46, R46, R13.reuse, -R3.reuse ;  /* 0x0000000d2e2e7223 */ /* 0x180fe20000010803 */
[-CC-:B------:R-:W-:Y:S01]  /*b6d0*/  FFMA.FTZ R40, R40, R13.reuse, -R3.reuse ;  /* 0x0000000d28287223 */ /* 0x180fe20000010803 */
[-CC-:B------:R-:W-:Y:S01]  /*b6e0*/  FFMA.FTZ R50, R50, R13.reuse, -R3.reuse ;  /* 0x0000000d32327223 */ /* 0x180fe20000010803 */
[----:B------:R-:W2:Y:S01]  /*b6f0*/  MUFU.EX2 R27, R27 ;  /* 0x0000001b001b7308 */ /* 0x000ea20000000800 */
[-CC-:B------:R-:W-:Y:S01]  /*b700*/  FFMA.FTZ R44, R44, R13.reuse, -R3.reuse ;  /* 0x0000000d2c2c7223 */ /* 0x180fe20000010803 */
[-CC-:B------:R-:W-:Y:S01]  /*b710*/  FFMA.FTZ R54, R54, R13.reuse, -R3.reuse ;  /* 0x0000000d36367223 */ /* 0x180fe20000010803 */
[----:B------:R-:W-:-:S05]  /*b720*/  FFMA.FTZ R0, R0, R13, -R3 ;  /* 0x0000000d00007223 */ /* 0x000fca0000010803 */
[----:B------:R-:W3:Y:S08]  /*b730*/  MUFU.EX2 R30, R30 ;  /* 0x0000001e001e7308 */ /* 0x000ef00000000800 */
[----:B------:R4:W5:Y:S01]  /*b740*/  MUFU.EX2 R167, R24 ;  /* 0x0000001800a77308 */ /* 0x0009620000000800 */
[----:B--2---:R-:W-:Y:S01]  /*b750*/  FADD.FTZ R45, R26, R27 ;  /* 0x0000001b1a2d7221 */ /* 0x004fe20000010000 */
[----:B------:R-:W-:-:S06]  /*b760*/  F2FP.F16.F32.PACK_AB R165, R27, R26 ;  /* 0x0000001a1ba5723e */ /* 0x000fcc00000000ff */
[----:B------:R-:W2:Y:S01]  /*b770*/  MUFU.EX2 R34, R34 ;  /* 0x0000002200227308 */ /* 0x000ea20000000800 */
[----:B----4-:R-:W-:Y:S01]  /*b780*/  FADD.FTZ R24, R164, R29 ;  /* 0x0000001da4187221 */ /* 0x010fe20000010000 */
[----:B------:R-:W-:-:S03]  /*b790*/  F2FP.F16.F32.PACK_AB R164, R29, R164 ;  /* 0x000000a41da4723e */ /* 0x000fc600000000ff */
[----:B------:R-:W-:Y:S01]  /*b7a0*/  FADD.FTZ R47, R31, R24 ;  /* 0x000000181f2f7221 */ /* 0x000fe20000010000 */
[----:B---3--:R-:W-:Y:S02]  /*b7b0*/  FADD.FTZ R24, R30, R45 ;  /* 0x0000002d1e187221 */ /* 0x008fe40000010000 */
[----:B------:R3:W4:Y:S08]  /*b7c0*/  MUFU.EX2 R161, R28 ;  /* 0x0000001c00a17308 */ /* 0x0007300000000800 */
[----:B------:R-:W0:Y:S01]  /*b7d0*/  MUFU.EX2 R38, R38 ;  /* 0x0000002600267308 */ /* 0x000e220000000800 */
[C---:B---3--:R-:W-:Y:S01]  /*b7e0*/  FADD.FTZ R28, R166.reuse, R47 ;  /* 0x0000002fa61c7221 */ /* 0x048fe20000010000 */
[----:B-----5:R-:W-:Y:S01]  /*b7f0*/  FADD.FTZ R47, R167, R24 ;  /* 0x00000018a72f7221 */ /* 0x020fe20000010000 */
[----:B------:R-:W-:-:S02]  /*b800*/  F2FP.F16.F32.PACK_AB R166, R166, R31 ;  /* 0x0000001fa6a6723e */ /* 0x000fc400000000ff */
[----:B------:R-:W-:Y:S01]  /*b810*/  FADD.FTZ R49, R35, R28 ;  /* 0x0000001c23317221 */ /* 0x000fe20000010000 */
[----:B--2---:R-:W-:Y:S01]  /*b820*/  FADD.FTZ R24, R34, R47 ;  /* 0x0000002f22187221 */ /* 0x004fe20000010000 */
[----:B------:R-:W-:Y:S01]  /*b830*/  F2FP.F16.F32.PACK_AB R167, R167, R30 ;  /* 0x0000001ea7a7723e */ /* 0x000fe200000000ff */
[----:B------:R-:W2:Y:S01]  /*b840*/  MUFU.EX2 R163, R32 ;  /* 0x0000002000a37308 */ /* 0x000ea20000000800 */
[C---:B------:R-:W-:Y:S01]  /*b850*/  FADD.FTZ R28, R160.reuse, R49 ;  /* 0x00000031a01c7221 */ /* 0x040fe20000010000 */
[----:B----4-:R-:W-:Y:S01]  /*b860*/  FADD.FTZ R3, R161, R24 ;  /* 0x00000018a1037221 */ /* 0x010fe20000010000 */
[----:B------:R-:W-:Y:S01]  /*b870*/  F2FP.F16.F32.PACK_AB R160, R160, R35 ;  /* 0x00000023a0a0723e */ /* 0x000fe200000000ff */
[----:B------:R3:W-:Y:S01]  /*b880*/  STSM.16.M88.4 [R195+0x26800], R164 ;  /* 0x026800a4c3007844 */ /* 0x0007e20000000200 */
[----:B------:R-:W-:Y:S01]  /*b890*/  FADD.FTZ R47, R39, R28 ;  /* 0x0000001c272f7221 */ /* 0x000fe20000010000 */
[----:B------:R-:W-:Y:S02]  /*b8a0*/  F2FP.F16.F32.PACK_AB R161, R161, R34 ;  /* 0x00000022a1a1723e */ /* 0x000fe400000000ff */
[----:B------:R-:W4:Y:S01]  /*b8b0*/  MUFU.EX2 R42, R42 ;  /* 0x0000002a002a7308 */ /* 0x000f220000000800 */
[----:B0-----:R-:W-:Y:S01]  /*b8c0*/  FADD.FTZ R24, R38, R3 ;  /* 0x0000000326187221 */ /* 0x001fe20000010000 */
[C---:B------:R-:W-:Y:S01]  /*b8d0*/  FADD.FTZ R28, R162.reuse, R47 ;  /* 0x0000002fa21c7221 */ /* 0x040fe20000010000 */
[----:B------:R-:W-:-:S03]  /*b8e0*/  F2FP.F16.F32.PACK_AB R162, R162, R39 ;  /* 0x00000027a2a2723e */ /* 0x000fc600000000ff */
[----:B------:R-:W-:Y:S02]  /*b8f0*/  FADD.FTZ R31, R43, R28 ;  /* 0x0000001c2b1f7221 */ /* 0x000fe40000010000 */
[----:B------:R-:W0:Y:S01]  /*b900*/  MUFU.EX2 R157, R36 ;  /* 0x00000024009d7308 */ /* 0x000e220000000800 */
[C---:B--2---:R-:W-:Y:S01]  /*b910*/  FADD.FTZ R29, R163.reuse, R24 ;  /* 0x00000018a31d7221 */ /* 0x044fe20000010000 */
[C---:B------:R-:W-:Y:S01]  /*b920*/  FADD.FTZ R28, R156.reuse, R31 ;  /* 0x0000001f9c1c7221 */ /* 0x040fe20000010000 */
[----:B------:R-:W-:Y:S02]  /*b930*/  F2FP.F16.F32.PACK_AB R163, R163, R38 ;  /* 0x00000026a3a3723e */ /* 0x000fe400000000ff */
[----:B------:R-:W-:-:S03]  /*b940*/  F2FP.F16.F32.PACK_AB R156, R156, R43 ;  /* 0x0000002b9c9c723e */ /* 0x000fc600000000ff */
[----:B------:R-:W-:Y:S01]  /*b950*/  MUFU.EX2 R46, R46 ;  /* 0x0000002e002e7308 */ /* 0x000fe20000000800 */
[----:B----4-:R-:W-:Y:S01]  /*b960*/  FADD.FTZ R24, R42, R29 ;  /* 0x0000001d2a187221 */ /* 0x010fe20000010000 */
[----:B------:R-:W-:Y:S01]  /*b970*/  FADD.FTZ R29, R33, R28 ;  /* 0x0000001c211d7221 */ /* 0x000fe20000010000 */
[----:B------:R3:W-:Y:S03]  /*b980*/  STSM.16.M88.4 [R196], R160 ;  /* 0x000000a0c4007844 */ /* 0x0007e60000000200 */
[----:B------:R-:W-:Y:S02]  /*b990*/  FADD.FTZ R52, R52, R29 ;  /* 0x0000001d34347221 */ /* 0x000fe40000010000 */
[----:B------:R-:W2:Y:S01]  /*b9a0*/  MUFU.EX2 R37, R40 ;  /* 0x0000002800257308 */ /* 0x000ea20000000800 */
[----:B0-----:R-:W-:Y:S01]  /*b9b0*/  FADD.FTZ R27, R157, R24 ;  /* 0x000000189d1b7221 */ /* 0x001fe20000010000 */
[----:B------:R-:W-:Y:S01]  /*b9c0*/  FADD.FTZ R41, R41, R52 ;  /* 0x0000003429297221 */ /* 0x000fe20000010000 */
[----:B------:R-:W-:-:S03]  /*b9d0*/  F2FP.F16.F32.PACK_AB R157, R157, R42 ;  /* 0x0000002a9d9d723e */ /* 0x000fc600000000ff */
[----:B------:R-:W-:Y:S02]  /*b9e0*/  FADD.FTZ R56, R56, R41 ;  /* 0x0000002938387221 */ /* 0x000fe40000010000 */
[----:B------:R-:W-:Y:S08]  /*b9f0*/  MUFU.EX2 R50, R50 ;  /* 0x0000003200327308 */ /* 0x000ff00000000800 */
[----:B------:R-:W0:Y:S01]  /*ba00*/  MUFU.EX2 R45, R44 ;  /* 0x0000002c002d7308 */ /* 0x000e220000000800 */
[----:B--2---:R-:W-:-:S05]  /*ba10*/  F2FP.F16.F32.PACK_AB R159, R37, R46 ;  /* 0x0000002e259f723e */ /* 0x004fca00000000ff */
[----:B------:R3:W-:Y:S02]  /*ba20*/  STSM.16.M88.4 [R198], R156 ;  /* 0x0000009cc6007844 */ /* 0x0007e40000000200 */
[----:B------:R-:W2:Y:S08]  /*ba30*/  MUFU.EX2 R48, R48 ;  /* 0x0000003000307308 */ /* 0x000eb00000000800 */
[----:B------:R-:W-:Y:S01]  /*ba40*/  MUFU.EX2 R54, R54 ;  /* 0x0000003600367308 */ /* 0x000fe20000000800 */
[----:B0-----:R-:W-:-:S07]  /*ba50*/  F2FP.F16.F32.PACK_AB R153, R45, R50 ;  /* 0x000000322d99723e */ /* 0x001fce00000000ff */
[----:B------:R0:W4:Y:S01]  /*ba60*/  MUFU.EX2 R3, R0 ;  /* 0x0000000000037308 */ /* 0x0001220000000800 */
[----:B--2---:R-:W-:Y:S01]  /*ba70*/  F2FP.F16.F32.PACK_AB R154, R48, R25 ;  /* 0x00000019309a723e */ /* 0x004fe200000000ff */
[----:B------:R-:W-:Y:S01]  /*ba80*/  FADD.FTZ R25, R25, R56 ;  /* 0x0000003819197221 */ /* 0x000fe20000010000 */
[----:B0-----:R-:W-:-:S04]  /*ba90*/  FADD.FTZ R0, R46, R27 ;  /* 0x0000001b2e007221 */ /* 0x001fc80000010000 */
[----:B------:R-:W-:Y:S01]  /*baa0*/  FADD.FTZ R37, R37, R0 ;  /* 0x0000000025257221 */ /* 0x000fe20000010000 */
[----:B------:R-:W-:-:S03]  /*bab0*/  FADD.FTZ R0, R48, R25 ;  /* 0x0000001930007221 */ /* 0x000fc60000010000 */
[----:B------:R-:W-:Y:S01]  /*bac0*/  FADD.FTZ R50, R50, R37 ;  /* 0x0000002532327221 */ /* 0x000fe20000010000 */
[----:B----4-:R-:W-:-:S03]  /*bad0*/  F2FP.F16.F32.PACK_AB R155, R3, R54 ;  /* 0x00000036039b723e */ /* 0x010fc600000000ff */
[----:B------:R-:W-:Y:S02]  /*bae0*/  FADD.FTZ R45, R45, R50 ;  /* 0x000000322d2d7221 */ /* 0x000fe40000010000 */
[----:B------:R3:W-:Y:S02]  /*baf0*/  STSM.16.M88.4 [R197], R152 ;  /* 0x00000098c5007844 */ /* 0x0007e40000000200 */
[----:B------:R-:W-:-:S04]  /*bb00*/  FADD.FTZ R54, R54, R45 ;  /* 0x0000002d36367221 */ /* 0x000fc80000010000 */
[----:B------:R-:W-:Y:S01]  /*bb10*/  FADD.FTZ R3, R3, R54 ;  /* 0x0000003603037221 */ /* 0x000fe20000010000 */
[----:B------:R-:W-:Y:S06]  /*bb20*/  @!P0 BRA `(.L_x_2743) ;  /* 0x0000000000048947 */ /* 0x000fec0003800000 */
[----:B------:R-:W-:Y:S01]  /*bb30*/  BPT.TRAP 0x1 ;  /* 0x000000040000795c */ /* 0x000fe20000300000 */
.L_x_2743:
[----:B------:R0:W2:Y:S01]  /*bb40*/  SYNCS.PHASECHK.TRANS64.TRYWAIT P3, [R14+URZ+0x28c50], R57 ;  /* 0x028c50390e0075a7 */ /* 0x0000a2000806017f */
[----:B------:R-:W-:Y:S05]  /*bb50*/  @!P0 BRA `(.L_x_2744) ;  /* 0x0000000000048947 */ /* 0x000fea0003800000 */
[----:B------:R-:W-:Y:S01]  /*bb60*/  BPT.TRAP 0x1 ;  /* 0x000000040000795c */ /* 0x000fe20000300000 */
.L_x_2744:
[----:B------:R-:W-:Y:S01]  /*bb70*/  ULDC UR44, c[0x0][0x9e4] ;  /* 0x00027900002c7ab9 */ /* 0x000fe20000000800 */
[----:B------:R-:W-:Y:S01]  /*bb80*/  ULDC UR45, c[0x0][0x9dc] ;  /* 0x00027700002d7ab9 */ /* 0x000fe20000000800 */
[----:B------:R-:W-:Y:S01]  /*bb90*/  ULDC UR39, c[0x0][0x988] ;  /* 0x0002620000277ab9 */ /* 0x000fe20000000800 */
[----:B------:R-:W-:Y:S01]  /*bba0*/  ULDC UR46, c[0x0][0x9e0] ;  /* 0x00027800002e7ab9 */ /* 0x000fe20000000800 */
[----:B------:R-:W-:Y:S01]  /*bbb0*/  BSSY B0, `(.L_x_2745) ;  /* 0x0000006000007945 */ /* 0x000fe20003800000 */
[----:B------:R-:W-:Y:S02]  /*bbc0*/  IMAD R170, R18, 0x1000, R190 ;  /* 0x0000100012aa7824 */ /* 0x000fe400078e02be */
[----:B------:R-:W-:Y:S01]  /*bbd0*/  IMAD.MOV.U32 R171, RZ, RZ, 0x40000040 ;  /* 0x40000040ffab7424 */ /* 0x000fe200078e00ff */
[----:B--2---:R-:W-:Y:S06]  /*bbe0*/  @P3 BRA `(.L_x_2746) ;  /* 0x0000000000083947 */ /* 0x004fec0003800000 */
[----:B------:R-:W2:Y:S02]  /*bbf0*/  SYNCS.PHASECHK.TRANS64.TRYWAIT P3, [R14+URZ+0x28c50], R57 ;  /* 0x028c50390e0075a7 */ /* 0x000ea4000806017f */
[----:B--2---:R-:W-:Y:S05]  /*bc00*/  @!P3 BRA `(.L_x_2747) ;  /* 0x000001400094b947 */ /* 0x004fea0003800000 */
.L_x_2746:
[----:B------:R-:W-:Y:S05]  /*bc10*/  BSYNC B0 ;  /* 0x0000000000007941 */ /* 0x000fea0003800000 */
.L_x_2745:
[----:B------:R-:W-:Y:S01]  /*bc20*/  R2UR UR6, R170 ;  /* 0x00000000aa0672ca */ /* 0x000fe200000e0000 */
[----:B012---:R-:W-:Y:S01]  /*bc30*/  WARPGROUP.ARRIVE ;  /* 0x00000000000079c5 */ /* 0x007fe20000000000 */
[----:B------:R-:W-:Y:S01]  /*bc40*/  R2UR UR7, R171 ;  /* 0x00000000ab0772ca */ /* 0x000fe200000e0000 */
[----:B------:R-:W-:Y:S01]  /*bc50*/  IMAD.MOV.U32 R171, RZ, RZ, 0x40000040 ;  /* 0x40000040ffab7424 */ /* 0x000fe200078e00ff */
[----:B------:R-:W-:Y:S01]  /*bc60*/  UISETP.NE.AND UP0, UPT, UR47, URZ, UPT ;  /* 0x0000003f2f00728c */ /* 0x000fe2000bf05270 */
[----:B------:R-:W-:-:S05]  /*bc70*/  @!P1 VIADD R14, R14, 0x28c60 ;  /* 0x00028c600e0e9836 */ /* 0x000fca0000000000 */
[----:B------:R-:W-:Y:S02]  /*bc80*/  @!P1 PRMT R14, RZ, 0x654, R14 ;  /* 0x00000654ff0e9816 */ /* 0x000fe4000000000e */
[----:B------:R-:W-:-:S03]  /*bc90*/  PLOP3.LUT P3, PT, PT, PT, UP0, 0x40, 0x0 ;  /* 0x000000000000781c */ /* 0x000fc60003f6e808 */
[----:B------:R-:W-:Y:S03]  /*bca0*/  HGMMA.64x256x16.F32 R24, R164, gdesc[UR4].tnspB, RZ, !UPT, gsb0 ;  /* 0x43e00004a4187df0 */ /* 0x000fe6000c0008ff */
[----:B------:R-:W-:Y:S02]  /*bcb0*/  WARPGROUP.DEPBAR.LE gsb0, 0x0 ;  /* 0x00008000000079c5 */ /* 0x000fe40000010000 */
[----:B---3--:R-:W-:Y:S01]  /*bcc0*/  VIADD R164, R170, 0x80 ;  /* 0x00000080aaa47836 */ /* 0x008fe20000000000 */
[----:B------:R-:W-:Y:S01]  /*bcd0*/  WARPGROUP.ARRIVE ;  /* 0x00000000000079c5 */ /* 0x000fe20000000000 */
[----:B------:R-:W-:-:S03]  /*bce0*/  IMAD.MOV.U32 R165, RZ, RZ, 0x40000040 ;  /* 0x40000040ffa57424 */ /* 0x000fc600078e00ff */
[----:B------:R-:W-:Y:S02]  /*bcf0*/  R2UR UR6, R164 ;  /* 0x00000000a40672ca */ /* 0x000fe400000e0000 */
[----:B------:R-:W-:-:S15]  /*bd00*/  R2UR UR7, R165 ;  /* 0x00000000a50772ca */ /* 0x000fde00000e0000 */
[----:B------:R-:W-:-:S01]  /*bd10*/  NOP ;  /* 0x0000000000007918 */ /* 0x000fc20000000000 */
[----:B------:R-:W-:Y:S03]  /*bd20*/  HGMMA.64x256x16.F32 R24, R160, gdesc[UR4].tnspB, R24, gsb0 ;  /* 0x43e00004a0187df0 */ /* 0x000fe60008000818 */
[----:B------:R-:W-:Y:S02]  /*bd30*/  WARPGROUP.DEPBAR.LE gsb0, 0x0 ;  /* 0x00008000000079c5 */ /* 0x000fe40000010000 */
[C---:B------:R-:W-:Y:S01]  /*bd40*/  VIADD R160, R170.reuse, 0x100 ;  /* 0x00000100aaa07836 */ /* 0x040fe20000000000 */
[----:B------:R-:W-:Y:S01]  /*bd50*/  WARPGROUP.ARRIVE ;  /* 0x00000000000079c5 */ /* 0x000fe20000000000 */
[----:B------:R-:W-:Y:S02]  /*bd60*/  IMAD.MOV.U32 R161, RZ, RZ, 0x40000040 ;  /* 0x40000040ffa17424 */ /* 0x000fe400078e00ff */
[----:B------:R-:W-:Y:S01]  /*bd70*/  VIADD R170, R170, 0x180 ;  /* 0x00000180aaaa7836 */ /* 0x000fe20000000000 */
[----:B------:R-:W-:-:S02]  /*bd80*/  R2UR UR6, R160 ;  /* 0x00000000a00672ca */ /* 0x000fc400000e0000 */
[----:B------:R-:W-:-:S15]  /*bd90*/  R2UR UR7, R161 ;  /* 0x00000000a10772ca */ /* 0x000fde00000e0000 */
[----:B------:R-:W-:-:S01]  /*bda0*/  NOP ;  /* 0x0000000000007918 */ /* 0x000fc20000000000 */
        /* <DEDUP_REMOVED lines=8> */
[----:B------:R-:W0:Y:S01]  /*be30*/  @P2 LDC R153, c[0x0][0x44c] ;  /* 0x00011300ff992b82 */ /* 0x000e220000000800 */
[----:B------:R-:W-:Y:S01]  /*be40*/  @!PT LDS RZ, [RZ] ;  /* 0x00000000fffff984 */ /* 0x000fe20000000800 */
[----:B------:R-:W-:Y:S01]  /*be50*/  @!PT LDS RZ, [RZ] ;  /* 0x00000000fffff984 */ /* 0x000fe20000000800 */
[----:B------:R-:W-:Y:S01]  /*be60*/  @!PT LDS RZ, [RZ] ;  /* 0x00000000fffff984 */ /* 0x000fe20000000800 */
[----:B------:R-:W-:Y:S01]  /*be70*/  @!PT LDS RZ, [RZ] ;  /* 0x00000000fffff984 */ /* 0x000fe20000000800 */
[----:B------:R1:W-:Y:S06]  /*be80*/  MEMBAR.ALL.CTA ;  /* 0x0000000000007992 */ /* 0x0003ec0000008000 */
[----:B-1----:R-:W1:Y:S01]  /*be90*/  FENCE.VIEW.ASYNC.S ;  /* 0x00000000000073c6 */ /* 0x002e620000000000 */
[----:B------:R-:W2:Y:S01]  /*bea0*/  @P2 LDC R152, c[0x0][0x450] ;  /* 0x00011400ff982b82 */ /* 0x000ea20000000800 */
[----:B0-----:R-:W-:Y:S01]  /*beb0*/  @P2 IMAD.HI.U32 R153, R192, R153, RZ ;  /* 0x00000099c0992227 */ /* 0x001fe200078e00ff */
[----:B-1----:R-:W-:-:S06]  /*bec0*/  NOP ;  /* 0x0000000000007918 */ /* 0x002fcc0000000000 */
[----:B------:R-:W-:Y:S06]  /*bed0*/  BAR.ARV 0xe, 0x100 ;  /* 0x0384000000007b1d */ /* 0x000fec0000002000 */
[----:B------:R0:W-:Y:S02]  /*bee0*/  @!P1 SYNCS.ARRIVE.TRANS64.RED.A1T0 RZ, [R14+URZ], RZ ;  /* 0x000000ff0eff99a7 */ /* 0x0001e4000810043f */
[----:B0-----:R-:W-:Y:S01]  /*bef0*/  IMAD.MOV.U32 R14, RZ, RZ, R192 ;  /* 0x000000ffff0e7224 */ /* 0x001fe200078e00c0 */
[----:B--2---:R-:W-:-:S04]  /*bf00*/  @P2 SHF.R.U32.HI R14, RZ, R152, R153 ;  /* 0x00000098ff0e2219 */ /* 0x004fc80000011699 */
[----:B------:R-:W-:Y:S01]  /*bf10*/  IADD3 R154, R14, R23, -R22 ;  /* 0x000000170e9a7210 */ /* 0x000fe20007ffe816 */
[----:B------:R-:W-:-:S04]  /*bf20*/  VIADD R14, R168, 0xfffffffe ;  /* 0xfffffffea80e7836 */ /* 0x000fc80000000000 */
[----:B------:R-:W-:Y:S01]  /*bf30*/  VIADD R152, R154, UR40 ;  /* 0x000000289a987c36 */ /* 0x000fe20008000000 */
[----:B------:R-:W-:Y:S06]  /*bf40*/  @P3 BRA `(.L_x_2748) ;  /* 0x0000000000543947 */ /* 0x000fec0003800000 */
[C---:B------:R-:W-:Y:S01]  /*bf50*/  ISETP.GT.AND P3, PT, R154.reuse, RZ, PT ;  /* 0x000000ff9a00720c */ /* 0x040fe20003f64270 */
[----:B------:R-:W-:Y:S01]  /*bf60*/  BSSY B0, `(.L_x_2749) ;  /* 0x0000010000007945 */ /* 0x000fe20003800000 */
[----:B------:R-:W-:-:S11]  /*bf70*/  VIADD R153, R154, 0xffffffff ;  /* 0xffffffff9a997836 */ /* 0x000fd60000000000 */
[----:B------:R-:W-:Y:S05]  /*bf80*/  @P3 BRA `(.L_x_2750) ;  /* 0x0000000000203947 */ /* 0x000fea0003800000 */
[----:B------:R-:W-:Y:S01]  /*bf90*/  UISETP.NE.AND UP0, UPT, UR41, 0x1, UPT ;  /* 0x000000012900788c */ /* 0x000fe2000bf05270 */
[----:B------:R-:W-:-:S05]  /*bfa0*/  IMAD.MOV R153, RZ, RZ, -R154 ;  /* 0x000000ffff997224 */ /* 0x000fca00078e0a9a */
[----:B------:R-:W-:-:S05]  /*bfb0*/  PLOP3.LUT P3, PT, PT, PT, UP0, 0x80, 0x0 ;  /* 0x000000000000781c */ /* 0x000fca0003f6f008 */
[----:B------:R-:W-:-:S08]  /*bfc0*/  @UP0 ULDC.64 UR4, c[0x0][0x9e8] ;  /* 0x00027a0000040ab9 */ /* 0x000fd00000000a00 */
[----:B------:R-:W-:-:S05]  /*bfd0*/  @P3 IMAD.HI.U32 R154, R153, UR4, RZ ;  /* 0x00000004999a3c27 */ /* 0x000fca000f8e00ff */
[----:B------:R-:W-:-:S04]  /*bfe0*/  @P3 SHF.R.U32.HI R153, RZ, UR5, R154 ;  /* 0x00000005ff993c19 */ /* 0x000fc8000801169a */
[----:B------:R-:W-:Y:S01]  /*bff0*/  LOP3.LUT R153, RZ, R153, RZ, 0x33, !PT ;  /* 0x00000099ff997212 */ /* 0x000fe200078e33ff */
[----:B------:R-:W-:Y:S06]  /*c000*/  BRA `(.L_x_2751) ;  /* 0x0000000000147947 */ /* 0x000fec0003800000 */
.L_x_2750:
[----:B------:R-:W-:-:S06]  /*c010*/  UISETP.NE.AND UP0, UPT, UR41, 0x1, UPT ;  /* 0x000000012900788c */ /* 0x000fcc000bf05270 */
[----:B------:R-:W-:-:S05]  /*c020*/  PLOP3.LUT P3, PT, PT, PT, UP0, 0x80, 0x0 ;  /* 0x000000000000781c */ /* 0x000fca0003f6f008 */
[----:B------:R-:W-:-:S08]  /*c030*/  @UP0 ULDC.64 UR4, c[0x0][0x9e8] ;  /* 0x00027a0000040ab9 */ /* 0x000fd00000000a00 */
[----:B------:R-:W-:-:S05]  /*c040*/  @P3 IMAD.HI.U32 R154, R153, UR4, RZ ;  /* 0x00000004999a3c27 */ /* 0x000fca000f8e00ff */
[----:B------:R-:W-:-:S07]  /*c050*/  @P3 SHF.R.U32.HI R153, RZ, UR5, R154 ;  /* 0x00000005ff993c19 */ /* 0x000fce000801169a */
.L_x_2751:
[----:B------:R-:W-:Y:S05]  /*c060*/  BSYNC B0 ;  /* 0x0000000000007941 */ /* 0x000fea0003800000 */
.L_x_2749:
[----:B------:R-:W-:-:S04]  /*c070*/  IMAD.U32 R154, RZ, RZ, UR41 ;  /* 0x00000029ff9a7e24 */ /* 0x000fc8000f8e00ff */
[----:B------:R-:W-:-:S05]  /*c080*/  IMAD R153, R153, R154, UR41 ;  /* 0x0000002999997e24 */ /* 0x000fca000f8e029a */
[----:B------:R-:W-:-:S07]  /*c090*/  VIMNMX R152, R152, R153, PT ;  /* 0x0000009998987248 */ /* 0x000fce0003fe0100 */
.L_x_2748:
[----:B------:R-:W-:Y:S01]  /*c0a0*/  SHF.R.S32.HI R153, RZ, 0x1f, R152 ;  /* 0x0000001fff997819 */ /* 0x000fe20000011498 */
[----:B------:R-:W-:Y:S03]  /*c0b0*/  BSSY B1, `(.L_x_2752) ;  /* 0x0000253000017945 */ /* 0x000fe60003800000 */
[----:B------:R-:W-:-:S04]  /*c0c0*/  LEA.HI R153, R153, R152, RZ, 0x6 ;  /* 0x0000009899997211 */ /* 0x000fc800078f30ff */
[----:B------:R-:W-:-:S04]  /*c0d0*/  SHF.R.S32.HI R153, RZ, 0x6, R153 ;  /* 0x00000006ff997819 */ /* 0x000fc80000011499 */
[----:B------:R-:W-:-:S04]  /*c0e0*/  VIMNMX R210, R202, R153, !PT ;  /* 0x00000099cad27248 */ /* 0x000fc80007fe0100 */
[----:B------:R-:W-:-:S13]  /*c0f0*/  ISETP.GE.AND P3, PT, R14, R210, PT ;  /* 0x000000d20e00720c */ /* 0x000fda0003f66270 */
[----:B------:R-:W-:Y:S05]  /*c100*/  @!P3 BRA `(.L_x_2753) ;  /* 0x000000240034b947 */ /* 0x000fea0003800000 */
[----:B------:R-:W-:Y:S01]  /*c110*/  BSSY B0, `(.L_x_2754) ;  /* 0x0000249000007945 */ /* 0x000fe20003800000 */
.L_x_2773:
[----:B------:R-:W-:-:S05]  /*c120*/  VIADD R211, R18, 0x1 ;  /* 0x0000000112d37836 */ /* 0x000fca0000000000 */
[----:B------:R-:W-:-:S04]  /*c130*/  ISETP.NE.AND P3, PT, R211, 0x2, PT ;  /* 0x00000002d300780c */ /* 0x000fc80003f65270 */
[----:B------:R-:W-:Y:S02]  /*c140*/  SEL R152, RZ, 0x1, P3 ;  /* 0x00000001ff987807 */ /* 0x000fe40001800000 */
[----:B------:R-:W-:Y:S02]  /*c150*/  SEL R211, R211, RZ, P3 ;  /* 0x000000ffd3d37207 */ /* 0x000fe40001800000 */
[----:B------:R-:W-:Y:S01]  /*c160*/  LOP3.LUT R19, R19, R152, RZ, 0x3c, !PT ;  /* 0x0000009813137212 */ /* 0x000fe200078e3cff */
[----:B0-----:R-:W-:Y:S06]  /*c170*/  @!P0 BRA `(.L_x_2755) ;  /* 0x0000000000048947 */ /* 0x001fec0003800000 */
[----:B------:R-:W-:Y:S01]  /*c180*/  BPT.TRAP 0x1 ;  /* 0x000000040000795c */ /* 0x000fe20000300000 */
.L_x_2755:
[----:B------:R-:W-:Y:S01]  /*c190*/  IMAD R212, R211, 0x8, R2 ;  /* 0x00000008d3d47824 */ /* 0x000fe200078e0202 */
[----:B------:R-:W-:-:S04]  /*c1a0*/  SHF.L.U32 R213, R19, 0x1f, RZ ;  /* 0x0000001f13d57819 */ /* 0x000fc800000006ff */
[----:B------:R0:W1:Y:S01]  /*c1b0*/  SYNCS.PHASECHK.TRANS64.TRYWAIT P3, [R212+URZ+0x28c30], R213 ;  /* 0x028c30d5d40075a7 */ /* 0x000062000806017f */
[----:B------:R-:W-:Y:S05]  /*c1c0*/  @!P0 BRA `(.L_x_2756) ;  /* 0x0000000000048947 */ /* 0x000fea0003800000 */
[----:B------:R-:W-:Y:S01]  /*c1d0*/  BPT.TRAP 0x1 ;  /* 0x000000040000795c */ /* 0x000fe20000300000 */
.L_x_2756:
[----:B------:R-:W-:Y:S01]  /*c1e0*/  BSSY B2, `(.L_x_2757) ;  /* 0x0000006000027945 */ /* 0x000fe20003800000 */
[----:B------:R-:W-:Y:S02]  /*c1f0*/  IMAD R206, R211, 0x200, R15 ;  /* 0x00000200d3ce7824 */ /* 0x000fe400078e020f */
[----:B------:R-:W-:Y:S01]  /*c200*/  IMAD.MOV.U32 R207, RZ, RZ, 0x40000040 ;  /* 0x40000040ffcf7424 */ /* 0x000fe200078e00ff */
[----:B-1----:R-:W-:Y:S06]  /*c210*/  @P3 BRA `(.L_x_2758) ;  /* 0x0000000000083947 */ /* 0x002fec0003800000 */
[----:B------:R-:W1:Y:S02]  /*c220*/  SYNCS.PHASECHK.TRANS64.TRYWAIT P3, [R212+URZ+0x28c30], R213 ;  /* 0x028c30d5d40075a7 */ /* 0x000e64000806017f */
[----:B-1----:R-:W-:Y:S05]  /*c230*/  @!P3 BRA `(.L_x_2759) ;  /* 0x0000013c001cb947 */ /* 0x002fea0003800000 */
.L_x_2758:
[----:B------:R-:W-:Y:S05]  /*c240*/  BSYNC B2 ;  /* 0x0000000000027941 */ /* 0x000fea0003800000 */
.L_x_2757:
[C---:B------:R-:W-:Y:S01]  /*c250*/  R2UR UR6, R206.reuse ;  /* 0x00000000ce0672ca */ /* 0x040fe200000e0000 */
[----:B------:R-:W-:Y:S01]  /*c260*/  WARPGROUP.ARRIVE ;  /* 0x00000000000079c5 */ /* 0x000fe20000000000 */
[----:B------:R-:W-:Y:S01]  /*c270*/  R2UR UR7, R207 ;  /* 0x00000000cf0772ca */ /* 0x000fe200000e0000 */
[----:B------:R-:W-:Y:S01]  /*c280*/  VIADD R208, R206, 0x2 ;  /* 0x00000002ced07836 */ /* 0x000fe20000000000 */
[----:B------:R-:W-:Y:S01]  /*c290*/  R2UR UR4, R4 ;  /* 0x00000000040472ca */ /* 0x000fe200000e0000 */
[----:B------:R-:W-:Y:S01]  /*c2a0*/  IMAD.MOV.U32 R209, RZ, RZ, 0x40000040 ;  /* 0x40000040ffd17424 */ /* 0x000fe200078e00ff */
[----:B------:R-:W-:Y:S01]  /*c2b0*/  R2UR UR5, R5 ;  /* 0x00000000050572ca */ /* 0x000fe200000e0000 */
[----:B------:R-:W-:Y:S01]  /*c2c0*/  IMAD.MOV.U32 R207, RZ, RZ, 0x40000040 ;  /* 0x40000040ffcf7424 */ /* 0x000fe200078e00ff */
[----:B------:R-:W2:Y:S01]  /*c2d0*/  @P2 LDC R21, c[0x0][0x44c] ;  /* 0x00011300ff152b82 */ /* 0x000ea20000000800 */
[----:B------:R-:W-:Y:S01]  /*c2e0*/  IMAD.IADD R232, R201, 0x1, R192 ;  /* 0x00000001c9e87824 */ /* 0x000fe200078e02c0 */
[----:B------:R-:W-:-:S06]  /*c2f0*/  UISETP.NE.AND UP0, UPT, UR47, URZ, UPT ;  /* 0x0000003f2f00728c */ /* 0x000fcc000bf05270 */
[----:B------:R-:W3:Y:S01]  /*c300*/  @P2 LDC R13, c[0x0][0x450] ;  /* 0x00011400ff0d2b82 */ /* 0x000ee20000000800 */
[----:B------:R-:W-:Y:S02]  /*c310*/  PLOP3.LUT P3, PT, PT, PT, UP0, 0x40, 0x0 ;  /* 0x000000000000781c */ /* 0x000fe40003f6e808 */
[----:B------:R-:W-:Y:S01]  /*c320*/  HGMMA.64x64x16.F32 R152, gdesc[UR4], RZ, !UPT, gsb0 ;  /* 0x00e00000049879f0 */ /* 0x000fe2000c0008ff */
[----:B------:R-:W-:Y:S01]  /*c330*/  R2UR UR6, R208 ;  /* 0x00000000d00672ca */ /* 0x000fe200000e0000 */
[----:B------:R-:W-:Y:S01]  /*c340*/  VIADD R208, R206, 0x4 ;  /* 0x00000004ced07836 */ /* 0x000fe20000000000 */
[----:B------:R-:W-:Y:S01]  /*c350*/  R2UR UR7, R209 ;  /* 0x00000000d10772ca */ /* 0x000fe200000e0000 */
[----:B------:R-:W-:Y:S01]  /*c360*/  IMAD.MOV.U32 R209, RZ, RZ, 0x40000040 ;  /* 0x40000040ffd17424 */ /* 0x000fe200078e00ff */
[----:B------:R-:W-:Y:S01]  /*c370*/  R2UR UR4, R10 ;  /* 0x000000000a0472ca */ /* 0x000fe200000e0000 */
[----:B------:R-:W-:Y:S01]  /*c380*/  VIADD R206, R206, 0x6 ;  /* 0x00000006cece7836 */ /* 0x000fe20000000000 */
[----:B------:R-:W-:Y:S01]  /*c390*/  R2UR UR5, R11 ;  /* 0x000000000b0572ca */ /* 0x000fe200000e0000 */
[----:B--2---:R-:W-:-:S05]  /*c3a0*/  @P2 IMAD.HI.U32 R21, R232, R21, RZ ;  /* 0x00000015e8152227 */ /* 0x004fca00078e00ff */
[----:B---3--:R-:W-:Y:S01]  /*c3b0*/  @P2 SHF.R.U32.HI R232, RZ, R13, R21 ;  /* 0x0000000dffe82219 */ /* 0x008fe20000011615 */
[----:B------:R-:W-:Y:S02]  /*c3c0*/  @!P1 VIADD R13, R212, 0x28c40 ;  /* 0x00028c40d40d9836 */ /* 0x000fe40000000000 */
[----:B------:R-:W-:Y:S02]  /*c3d0*/  IMAD.U32 R21, RZ, RZ, UR45 ;  /* 0x0000002dff157e24 */ /* 0x000fe4000f8e00ff */
[----:B------:R-:W2:Y:S01]  /*c3e0*/  SHFL.IDX PT, R233, R232, RZ, 0x1c1f ;  /* 0x001c1fffe8e97589 */ /* 0x000ea200000e0000 */
[----:B------:R-:W-:Y:S02]  /*c3f0*/  @!P1 PRMT R13, RZ, 0x654, R13 ;  /* 0x00000654ff0d9816 */ /* 0x000fe4000000000d */
[----:B------:R-:W-:Y:S01]  /*c400*/  LOP3.LUT R231, RZ, R21, RZ, 0x33, !PT ;  /* 0x00000015ffe77212 */ /* 0x000fe200078e33ff */
        /* <DEDUP_REMOVED lines=13> */
[----:B------:R-:W-:Y:S01]  /*c4e0*/  R2UR UR5, R7 ;  /* 0x00000000070572ca */ /* 0x000fe200000e0000 */
[----:B------:R-:W-:Y:S02]  /*c4f0*/  WARPGROUP.DEPBAR.LE gsb0, 0x0 ;  /* 0x00008000000079c5 */ /* 0x000fe40000010000 */
[----:B------:R-:W-:-:S10]  /*c500*/  WARPGROUP.ARRIVE ;  /* 0x00000000000079c5 */ /* 0x000fd40000000000 */
[----:B------:R-:W-:Y:S03]  /*c510*/  HGMMA.64x64x16.F32 R152, gdesc[UR4], R152, gsb0 ;  /* 0x00e00000049879f0 */ /* 0x000fe60008000898 */
[----:B------:R-:W-:Y:S02]  /*c520*/  WARPGROUP.DEPBAR.LE gsb0, 0x0 ;  /* 0x00008000000079c5 */ /* 0x000fe40000010000 */
[----:B------:R3:W-:Y:S02]  /*c530*/  @!P1 SYNCS.ARRIVE.TRANS64.RED.A1T0 RZ, [R13+URZ], RZ ;  /* 0x000000ff0dff99a7 */ /* 0x0007e4000810043f */
[----:B---3--:R-:W-:-:S05]  /*c540*/  IMAD.SHL.U32 R13, R14, 0x40, RZ ;  /* 0x000000400e0d7824 */ /* 0x008fca00078e00ff */
[----:B------:R-:W-:-:S04]  /*c550*/  IADD3 R230, -R184, 0x1, -R13 ;  /* 0x00000001b8e67810 */ /* 0x000fc80007ffe90d */
[----:B------:R-:W-:-:S05]  /*c560*/  IADD3 R230, -R22, R230, R23 ;  /* 0x000000e616e67210 */ /* 0x000fca0007ffe117 */
[----:B------:R-:W-:Y:S02]  /*c570*/  IMAD.IADD R231, R231, 0x1, R230 ;  /* 0x00000001e7e77824 */ /* 0x000fe400078e02e6 */
[----:B------:R-:W-:Y:S02]  /*c580*/  VIADD R230, R230, UR46 ;  /* 0x0000002ee6e67c36 */ /* 0x000fe40008000000 */
[C---:B--2---:R-:W-:Y:S02]  /*c590*/  IMAD.IADD R208, R233.reuse, 0x1, R231 ;  /* 0x00000001e9d07824 */ /* 0x044fe400078e02e7 */
[----:B------:R-:W-:Y:S01]  /*c5a0*/  IMAD.IADD R209, R233, 0x1, R230 ;  /* 0x00000001e9d17824 */ /* 0x000fe200078e02e6 */
[----:B------:R-:W-:Y:S06]  /*c5b0*/  @P3 BRA `(.L_x_2760) ;  /* 0x0000000000583947 */ /* 0x000fec0003800000 */
[----:B------:R-:W-:Y:S01]  /*c5c0*/  IADD3 R233, -R22, R23, R233 ;  /* 0x0000001716e97210 */ /* 0x000fe20007ffe1e9 */
[----:B------:R-:W-:Y:S03]  /*c5d0*/  BSSY B2, `(.L_x_2761) ;  /* 0x0000010000027945 */ /* 0x000fe60003800000 */
[----:B------:R-:W-:-:S13]  /*c5e0*/  ISETP.GT.AND P3, PT, R233, -0x1, PT ;  /* 0xffffffffe900780c */ /* 0x000fda0003f64270 */
[----:B------:R-:W-:Y:S05]  /*c5f0*/  @P3 BRA `(.L_x_2762) ;  /* 0x0000000000203947 */ /* 0x000fea0003800000 */
[----:B------:R-:W-:Y:S01]  /*c600*/  IMAD.U32 R234, RZ, RZ, UR44 ;  /* 0x0000002cffea7e24 */ /* 0x000fe2000f8e00ff */
[----:B------:R-:W-:-:S04]  /*c610*/  LOP3.LUT R233, RZ, R233, RZ, 0x33, !PT ;  /* 0x000000e9ffe97212 */ /* 0x000fc800078e33ff */
[----:B------:R-:W-:-:S13]  /*c620*/  ISETP.NE.AND P3, PT, R234, 0x1, PT ;  /* 0x00000001ea00780c */ /* 0x000fda0003f65270 */
[----:B------:R-:W2:Y:S02]  /*c630*/  @P3 LDC.64 R206, c[0x0][0x9e8] ;  /* 0x00027a00ffce3b82 */ /* 0x000ea40000000a00 */
[----:B--2---:R-:W-:-:S05]  /*c640*/  @P3 IMAD.HI.U32 R206, R233, R206, RZ ;  /* 0x000000cee9ce3227 */ /* 0x004fca00078e00ff */
[----:B------:R-:W-:-:S04]  /*c650*/  @P3 SHF.R.U32.HI R233, RZ, R207, R206 ;  /* 0x000000cfffe93219 */ /* 0x000fc800000116ce */
[----:B------:R-:W-:Y:S01]  /*c660*/  LOP3.LUT R233, RZ, R233, RZ, 0x33, !PT ;  /* 0x000000e9ffe97212 */ /* 0x000fe200078e33ff */
[----:B------:R-:W-:Y:S06]  /*c670*/  BRA `(.L_x_2763) ;  /* 0x0000000000147947 */ /* 0x000fec0003800000 */
.L_x_2762:
[----:B------:R-:W-:-:S05]  /*c680*/  IMAD.U32 R234, RZ, RZ, UR44 ;  /* 0x0000002cffea7e24 */ /* 0x000fca000f8e00ff */
[----:B------:R-:W-:-:S13]  /*c690*/  ISETP.NE.AND P3, PT, R234, 0x1, PT ;  /* 0x00000001ea00780c */ /* 0x000fda0003f65270 */
[----:B------:R-:W2:Y:S02]  /*c6a0*/  @P3 LDC.64 R206, c[0x0][0x9e8] ;  /* 0x00027a00ffce3b82 */ /* 0x000ea40000000a00 */
[----:B--2---:R-:W-:-:S05]  /*c6b0*/  @P3 IMAD.HI.U32 R206, R233, R206, RZ ;  /* 0x000000cee9ce3227 */ /* 0x004fca00078e00ff */
[----:B------:R-:W-:-:S07]  /*c6c0*/  @P3 SHF.R.U32.HI R233, RZ, R207, R206 ;  /* 0x000000cfffe93219 */ /* 0x000fce00000116ce */
.L_x_2763:
[----:B------:R-:W-:Y:S05]  /*c6d0*/  BSYNC B2 ;  /* 0x0000000000027941 */ /* 0x000fea0003800000 */
.L_x_2761:
[----:B------:R-:W-:-:S04]  /*c6e0*/  IMAD R233, R233, R234, -R13 ;  /* 0x000000eae9e97224 */ /* 0x000fc800078e0a0d */
[----:B------:R-:W-:-:S05]  /*c6f0*/  IMAD.IADD R233, R233, 0x1, -R184 ;  /* 0x00000001e9e97824 */ /* 0x000fca00078e0ab8 */
[----:B------:R-:W-:Y:S02]  /*c700*/  VIMNMX R208, R208, R233, !PT ;  /* 0x000000e9d0d07248 */ /* 0x000fe40007fe0100 */
[----:B------:R-:W-:-:S07]  /*c710*/  VIADDMNMX R209, R233, R234, R209, PT ;  /* 0x000000eae9d17246 */ /* 0x000fce00038001d1 */
.L_x_2760:
[----:B------:R-:W-:Y:S01]  /*c720*/  ISETP.GT.AND P3, PT, R14, -0x1, PT ;  /* 0xffffffff0e00780c */ /* 0x000fe20003f64270 */
[----:B------:R-:W-:-:S03]  /*c730*/  UISETP.NE.AND UP0, UPT, UR47, URZ, UPT ;  /* 0x0000003f2f00728c */ /* 0x000fc6000bf05270 */
[C---:B------:R-:W-:Y:S02]  /*c740*/  ISETP.GT.AND P4, PT, R208.reuse, RZ, P3 ;  /* 0x000000ffd000720c */ /* 0x040fe40001f84270 */
[C---:B------:R-:W-:Y:S02]  /*c750*/  ISETP.GT.AND P6, PT, R208.reuse, 0x8, P3 ;  /* 0x00000008d000780c */ /* 0x040fe40001fc4270 */
[C---:B------:R-:W-:Y:S02]  /*c760*/  ISETP.LT.OR P5, PT, R209.reuse, 0x1, P4 ;  /* 0x00000001d100780c */ /* 0x040fe400027a1670 */
[----:B------:R-:W-:Y:S02]  /*c770*/  ISETP.GT.AND P4, PT, R208, 0x1, P3 ;  /* 0x00000001d000780c */ /* 0x000fe40001f84270 */
[----:B------:R-:W-:Y:S02]  /*c780*/  FSEL R206, R152, -INF , !P5 ;  /* 0xff80000098ce7808 */ /* 0x000fe40006800000 */
[----:B------:R-:W-:Y:S01]  /*c790*/  ISETP.LT.OR P4, PT, R209, 0x2, P4 ;  /* 0x00000002d100780c */ /* 0x000fe20002781670 */
[----:B------:R-:W2:Y:S01]  /*c7a0*/  SHFL.IDX PT, R152, R232, 0x1, 0x1c1f ;  /* 0x003c1f00e8987f89 */ /* 0x000ea200000e0000 */
[----:B------:R-:W-:-:S02]  /*c7b0*/  ISETP.GT.AND P5, PT, R208, 0x9, P3 ;  /* 0x00000009d000780c */ /* 0x000fc40001fa4270 */
[----:B------:R-:W-:Y:S02]  /*c7c0*/  FSEL R207, R153, -INF , !P4 ;  /* 0xff80000099cf7808 */ /* 0x000fe40006000000 */
[----:B------:R-:W-:Y:S02]  /*c7d0*/  ISETP.GT.AND P4, PT, R208, 0x10, P3 ;  /* 0x00000010d000780c */ /* 0x000fe40001f84270 */
[C---:B------:R-:W-:Y:S02]  /*c7e0*/  ISETP.LT.OR P6, PT, R209.reuse, 0x9, P6 ;  /* 0x00000009d100780c */ /* 0x040fe400037c1670 */
[C---:B------:R-:W-:Y:S02]  /*c7f0*/  ISETP.LT.OR P4, PT, R209.reuse, 0x11, P4 ;  /* 0x00000011d100780c */ /* 0x040fe40002781670 */
[----:B------:R-:W-:Y:S02]  /*c800*/  ISETP.LT.OR P5, PT, R209, 0xa, P5 ;  /* 0x0000000ad100780c */ /* 0x000fe40002fa1670 */
[----:B------:R-:W-:-:S02]  /*c810*/  FSEL R160, R160, -INF , !P4 ;  /* 0xff800000a0a07808 */ /* 0x000fc40006000000 */
[----:B------:R-:W-:Y:S02]  /*c820*/  ISETP.GT.AND P4, PT, R208, 0x19, P3 ;  /* 0x00000019d000780c */ /* 0x000fe40001f84270 */
[----:B------:R-:W-:Y:S02]  /*c830*/  FSEL R156, R156, -INF , !P6 ;  /* 0xff8000009c9c7808 */ /* 0x000fe40007000000 */
[----:B------:R-:W-:Y:S02]  /*c840*/  ISETP.LT.OR P4, PT, R209, 0x1a, P4 ;  /* 0x0000001ad100780c */ /* 0x000fe40002781670 */
[----:B------:R-:W-:Y:S02]  /*c850*/  FSEL R157, R157, -INF , !P5 ;  /* 0xff8000009d9d7808 */ /* 0x000fe40006800000 */
[----:B------:R-:W-:Y:S01]  /*c860*/  ISETP.GT.AND P6, PT, R208, 0x11, P3 ;  /* 0x00000011d000780c */ /* 0x000fe20001fc4270 */
[--C-:B--2---:R-:W-:Y:S01]  /*c870*/  IMAD.IADD R230, R230, 0x1, R152.reuse ;  /* 0x00000001e6e67824 */ /* 0x104fe200078e0298 */
[----:B------:R-:W-:Y:S01]  /*c880*/  ISETP.GT.AND P5, PT, R208, 0x18, P3 ;  /* 0x00000018d000780c */ /* 0x000fe20001fa4270 */
[----:B------:R-:W-:Y:S01]  /*c890*/  IMAD.IADD R231, R231, 0x1, R152 ;  /* 0x00000001e7e77824 */ /* 0x000fe200078e0298 */
[----:B------:R-:W-:-:S02]  /*c8a0*/  FSEL R165, R165, -INF , !P4 ;  /* 0xff800000a5a57808 */ /* 0x000fc40006000000 */
[----:B------:R-:W-:Y:S02]  /*c8b0*/  ISETP.GT.AND P4, PT, R208, 0x28, P3 ;  /* 0x00000028d000780c */ /* 0x000fe40001f84270 */
[C---:B------:R-:W-:Y:S02]  /*c8c0*/  ISETP.LT.OR P6, PT, R209.reuse, 0x12, P6 ;  /* 0x00000012d100780c */ /* 0x040fe400037c1670 */
[C---:B------:R-:W-:Y:S02]  /*c8d0*/  ISETP.LT.OR P5, PT, R209.reuse, 0x19, P5 ;  /* 0x00000019d100780c */ /* 0x040fe40002fa1670 */
[----:B------:R-:W-:Y:S02]  /*c8e0*/  ISETP.LT.OR P4, PT, R209, 0x29, P4 ;  /* 0x00000029d100780c */ /* 0x000fe40002781670 */
[----:B------:R-:W-:Y:S02]  /*c8f0*/  FSEL R161, R161, -INF , !P6 ;  /* 0xff800000a1a17808 */ /* 0x000fe40007000000 */
[----:B------:R-:W-:-:S02]  /*c900*/  FSEL R164, R164, -INF , !P5 ;  /* 0xff800000a4a47808 */ /* 0x000fc40006800000 */
[C---:B------:R-:W-:Y:S02]  /*c910*/  ISETP.GT.AND P6, PT, R208.reuse, 0x20, P3 ;  /* 0x00000020d000780c */ /* 0x040fe40001fc4270 */
[----:B------:R-:W-:Y:S02]  /*c920*/  ISETP.GT.AND P5, PT, R208, 0x21, P3 ;  /* 0x00000021d000780c */ /* 0x000fe40001fa4270 */
[----:B------:R-:W-:Y:S02]  /*c930*/  FSEL R232, R172, -INF , !P4 ;  /* 0xff800000ace87808 */ /* 0x000fe40006000000 */
[----:B------:R-:W-:Y:S02]  /*c940*/  ISETP.GT.AND P4, PT, R208, 0x31, P3 ;  /* 0x00000031d000780c */ /* 0x000fe40001f84270 */
[C---:B------:R-:W-:Y:S02]  /*c950*/  ISETP.LT.OR P6, PT, R209.reuse, 0x21, P6 ;  /* 0x00000021d100780c */ /* 0x040fe400037c1670 */
[----:B------:R-:W-:-:S02]  /*c960*/  ISETP.LT.OR P5, PT, R209, 0x22, P5 ;  /* 0x00000022d100780c */ /* 0x000fc40002fa1670 */
[----:B------:R-:W-:Y:S02]  /*c970*/  ISETP.LT.OR P4, PT, R209, 0x32, P4 ;  /* 0x00000032d100780c */ /* 0x000fe40002781670 */
[----:B------:R-:W-:Y:S02]  /*c980*/  FSEL R168, R168, -INF , !P6 ;  /* 0xff800000a8a87808 */ /* 0x000fe40007000000 */
[----:B------:R-:W-:Y:S02]  /*c990*/  FSEL R169, R169, -INF , !P5 ;  /* 0xff800000a9a97808 */ /* 0x000fe40006800000 */
[C---:B------:R-:W-:Y:S02]  /*c9a0*/  ISETP.GT.AND P6, PT, R208.reuse, 0x29, P3 ;  /* 0x00000029d000780c */ /* 0x040fe40001fc4270 */
[----:B------:R-:W-:Y:S02]  /*c9b0*/  ISETP.GT.AND P5, PT, R208, 0x30, P3 ;  /* 0x00000030d000780c */ /* 0x000fe40001fa4270 */
[----:B------:R-:W-:-:S02]  /*c9c0*/  FSEL R177, R177, -INF , !P4 ;  /* 0xff800000b1b17808 */ /* 0x000fc40006000000 */
[----:B------:R-:W-:Y:S02]  /*c9d0*/  PLOP3.LUT P4, PT, PT, PT, UP0, 0x40, 0x0 ;  /* 0x000000000000781c */ /* 0x000fe40003f8e808 */
[C---:B------:R-:W-:Y:S02]  /*c9e0*/  ISETP.LT.OR P6, PT, R209.reuse, 0x2a, P6 ;  /* 0x0000002ad100780c */ /* 0x040fe400037c1670 */
[----:B------:R-:W-:Y:S02]  /*c9f0*/  ISETP.LT.OR P5, PT, R209, 0x31, P5 ;  /* 0x00000031d100780c */ /* 0x000fe40002fa1670 */
[----:B------:R-:W-:Y:S02]  /*ca00*/  FSEL R173, R173, -INF , !P6 ;  /* 0xff800000adad7808 */ /* 0x000fe40007000000 */
[----:B------:R-:W-:Y:S02]  /*ca10*/  FSEL R176, R176, -INF , !P5 ;  /* 0xff800000b0b07808 */ /* 0x000fe40006800000 */
[----:B------:R-:W-:-:S02]  /*ca20*/  ISETP.GT.AND P6, PT, R208, 0x38, P3 ;  /* 0x00000038d000780c */ /* 0x000fc40001fc4270 */
[----:B------:R-:W-:Y:S02]  /*ca30*/  ISETP.GT.AND P5, PT, R208, 0x39, P3 ;  /* 0x00000039d000780c */ /* 0x000fe40001fa4270 */
[C---:B------:R-:W-:Y:S02]  /*ca40*/  ISETP.LT.OR P6, PT, R209.reuse, 0x39, P6 ;  /* 0x00000039d100780c */ /* 0x040fe400037c1670 */
[----:B------:R-:W-:Y:S02]  /*ca50*/  ISETP.LT.OR P5, PT, R209, 0x3a, P5 ;  /* 0x0000003ad100780c */ /* 0x000fe40002fa1670 */
[----:B------:R-:W-:Y:S02]  /*ca60*/  FSEL R180, R180, -INF , !P6 ;  /* 0xff800000b4b47808 */ /* 0x000fe40007000000 */
[----:B------:R-:W-:Y:S01]  /*ca70*/  FSEL R181, R181, -INF , !P5 ;  /* 0xff800000b5b57808 */ /* 0x000fe20006800000 */
[----:B------:R-:W-:Y:S08]  /*ca80*/  @P4 BRA `(.L_x_2764) ;  /* 0x0000000000584947 */ /* 0x000ff00003800000 */
        /* <DEDUP_REMOVED lines=12> */
.L_x_2766:
[----:B------:R-:W-:-:S05]  /*cb50*/  IMAD.U32 R208, RZ, RZ, UR44 ;  /* 0x0000002cffd07e24 */ /* 0x000fca000f8e00ff */
[----:B------:R-:W-:-:S13]  /*cb60*/  ISETP.NE.AND P4, PT, R208, 0x1, PT ;  /* 0x00000001d000780c */ /* 0x000fda0003f85270 */
[----:B------:R-:W2:Y:S02]  /*cb70*/  @P4 LDC.64 R152, c[0x0][0x9e8] ;  /* 0x00027a00ff984b82 */ /* 0x000ea40000000a00 */
[----:B--2---:R-:W-:-:S05]  /*cb80*/  @P4 IMAD.HI.U32 R152, R172, R152, RZ ;  /* 0x00000098ac984227 */ /* 0x004fca00078e00ff */
[----:B------:R-:W-:-:S07]  /*cb90*/  @P4 SHF.R.U32.HI R172, RZ, R153, R152 ;  /* 0x00000099ffac4219 */ /* 0x000fce0000011698 */
.L_x_2767:
[----:B------:R-:W-:Y:S05]  /*cba0*/  BSYNC B2 ;  /* 0x0000000000027941 */ /* 0x000fea0003800000 */
.L_x_2765:
[----:B------:R-:W-:-:S04]  /*cbb0*/  IMAD R13, R172, R208, -R13 ;  /* 0x000000d0ac0d7224 */ /* 0x000fc800078e0a0d */
[----:B------:R-:W-:-:S05]  /*cbc0*/  IMAD.IADD R13, R13, 0x1, -R184 ;  /* 0x000000010d0d7824 */ /* 0x000fca00078e0ab8 */
[----:B------:R-:W-:Y:S02]  /*cbd0*/  VIMNMX R231, R231, R13, !PT ;  /* 0x0000000de7e77248 */ /* 0x000fe40007fe0100 */
[----:B------:R-:W-:-:S07]  /*cbe0*/  VIADDMNMX R230, R13, R208, R230, PT ;  /* 0x000000d00de67246 */ /* 0x000fce00038001e6 */
.L_x_2764:
[----:B------:R-:W-:Y:S02]  /*cbf0*/  FMNMX.FTZ R13, R206, R12, !PT ;  /* 0x0000000cce0d7209 */ /* 0x000fe40007810000 */
[----:B------:R-:W-:Y:S02]  /*cc00*/  ISETP.GT.AND P6, PT, R231, 0x9, P3 ;  /* 0x00000009e700780c */ /* 0x000fe40001fc4270 */
[----:B------:R-:W-:Y:S02]  /*cc10*/  FMNMX.FTZ R13, R207, R13, !PT ;  /* 0x0000000dcf0d7209 */ /* 0x000fe40007810000 */
[----:B------:R-:W-:Y:S02]  /*cc20*/  ISETP.LT.OR P6, PT, R230, 0xa, P6 ;  /* 0x0000000ae600780c */ /* 0x000fe400037c1670 */
[----:B------:R-:W-:Y:S02]  /*cc30*/  FMNMX.FTZ R13, R156, R13, !PT ;  /* 0x0000000d9c0d7209 */ /* 0x000fe40007810000 */
[----:B------:R-:W-:-:S02]  /*cc40*/  FSEL R159, R159, -INF , !P6 ;  /* 0xff8000009f9f7808 */ /* 0x000fc40007000000 */
        /* <DEDUP_REMOVED lines=13> */
[C---:B------:R-:W-:Y:S02]  /*cd20*/  ISETP.GT.AND P6, PT, R231.reuse, RZ, P3 ;  /* 0x000000ffe700720c */ /* 0x040fe40001fc4270 */
        /* <DEDUP_REMOVED lines=9> */
[----:B------:R-:W-:-:S02]  /*cdc0*/  FSEL R155, R155, -INF , !P5 ;  /* 0xff8000009b9b7808 */ /* 0x000fc40006800000 */
[----:B------:R-:W-:Y:S02]  /*cdd0*/  FMNMX.FTZ R13, R181, R13, !PT ;  /* 0x0000000db50d7209 */ /* 0x000fe40007810000 */
[C---:B------:R-:W-:Y:S02]  /*cde0*/  ISETP.GT.AND P5, PT, R231.reuse, 0x10, P3 ;  /* 0x00000010e700780c */ /* 0x040fe40001fa4270 */
[----:B------:R-:W-:Y:S01]  /*cdf0*/  ISETP.GT.AND P6, PT, R231, 0x38, P3 ;  /* 0x00000038e700780c */ /* 0x000fe20001fc4270 */
[----:B------:R-:W2:Y:S01]  /*ce00*/  SHFL.BFLY PT, R152, R13, 0x2, 0x1f ;  /* 0x0c401f000d987f89 */ /* 0x000ea200000e0000 */
[C---:B------:R-:W-:Y:S02]  /*ce10*/  ISETP.LT.OR P5, PT, R230.reuse, 0x11, P5 ;  /* 0x00000011e600780c */ /* 0x040fe40002fa1670 */
[----:B------:R-:W-:Y:S02]  /*ce20*/  ISETP.LT.OR P6, PT, R230, 0x39, P6 ;  /* 0x00000039e600780c */ /* 0x000fe400037c1670 */
[----:B------:R-:W-:-:S02]  /*ce30*/  FSEL R162, R162, -INF , !P5 ;  /* 0xff800000a2a27808 */ /* 0x000fc40006800000 */
[----:B------:R-:W-:Y:S02]  /*ce40*/  ISETP.GT.AND P5, PT, R231, 0x19, P3 ;  /* 0x00000019e700780c */ /* 0x000fe40001fa4270 */
[----:B------:R-:W-:Y:S02]  /*ce50*/  FSEL R182, R182, -INF , !P6 ;  /* 0xff800000b6b67808 */ /* 0x000fe40007000000 */
[----:B------:R-:W-:-:S04]  /*ce60*/  ISETP.LT.OR P5, PT, R230, 0x1a, P5 ;  /* 0x0000001ae600780c */ /* 0x000fc80002fa1670 */
[----:B------:R-:W-:Y:S02]  /*ce70*/  FSEL R167, R167, -INF , !P5 ;  /* 0xff800000a7a77808 */ /* 0x000fe40006800000 */
[----:B------:R-:W-:-:S04]  /*ce80*/  ISETP.GT.AND P5, PT, R231, 0x28, P3 ;  /* 0x00000028e700780c */ /* 0x000fc80001fa4270 */
[----:B------:R-:W-:Y:S02]  /*ce90*/  ISETP.LT.OR P5, PT, R230, 0x29, P5 ;  /* 0x00000029e600780c */ /* 0x000fe40002fa1670 */
[----:B--2---:R-:W-:Y:S01]  /*cea0*/  FMNMX.FTZ R152, R13, R152, !PT ;  /* 0x000000980d987209 */ /* 0x004fe20007810000 */
[----:B------:R-:W-:Y:S01]  /*ceb0*/  IMAD.U32 R13, RZ, RZ, UR39 ;  /* 0x00000027ff0d7e24 */ /* 0x000fe2000f8e00ff */
[----:B------:R-:W-:Y:S02]  /*cec0*/  FSEL R174, R174, -INF , !P5 ;  /* 0xff800000aeae7808 */ /* 0x000fe40006800000 */
[----:B------:R-:W-:Y:S01]  /*ced0*/  ISETP.GT.AND P5, PT, R231, 0x30, P3 ;  /* 0x00000030e700780c */ /* 0x000fe20001fa4270 */
[----:B------:R-:W2:Y:S03]  /*cee0*/  SHFL.BFLY PT, R172, R152, 0x1, 0x1f ;  /* 0x0c201f0098ac7f89 */ /* 0x000ea600000e0000 */
[----:B------:R-:W-:-:S04]  /*cef0*/  ISETP.LT.OR P5, PT, R230, 0x31, P5 ;  /* 0x00000031e600780c */ /* 0x000fc80002fa1670 */
[----:B------:R-:W-:Y:S02]  /*cf00*/  FSEL R178, R178, -INF , !P5 ;  /* 0xff800000b2b27808 */ /* 0x000fe40006800000 */
[----:B--2---:R-:W-:-:S04]  /*cf10*/  FMNMX.FTZ R172, R152, R172, !PT ;  /* 0x000000ac98ac7209 */ /* 0x004fc80007810000 */
[----:B------:R-:W-:-:S04]  /*cf20*/  FSETP.NEU.FTZ.AND P4, PT, R172, -INF , PT ;  /* 0xff800000ac00780b */ /* 0x000fc80003f9d000 */
[----:B------:R-:W-:-:S05]  /*cf30*/  FSEL R152, R172, RZ, P4 ;  /* 0x000000ffac987208 */ /* 0x000fca0002000000 */
[----:B------:R-:W-:Y:S01]  /*cf40*/  FADD.FTZ R152, -R152, R12 ;  /* 0x0000000c98987221 */ /* 0x000fe20000010100 */
[----:B------:R-:W-:-:S05]  /*cf50*/  FMUL.FTZ R12, R172, R13 ;  /* 0x0000000dac0c7220 */ /* 0x000fca0000410000 */
[----:B------:R-:W-:Y:S02]  /*cf60*/  FSEL R12, R12, RZ, P4 ;  /* 0x000000ff0c0c7208 */ /* 0x000fe40002000000 */
[----:B------:R-:W-:-:S03]  /*cf70*/  ISETP.GT.AND P4, PT, R231, 0x8, P3 ;  /* 0x00000008e700780c */ /* 0x000fc60001f84270 */
[-CC-:B------:R-:W-:Y:S01]  /*cf80*/  FFMA.FTZ R206, R206, R13.reuse, -R12.reuse ;  /* 0x0000000dcece7223 */ /* 0x180fe2000001080c */
[----:B------:R-:W-:Y:S01]  /*cf90*/  ISETP.LT.OR P4, PT, R230, 0x9, P4 ;  /* 0x00000009e600780c */ /* 0x000fe20002781670 */
[-CC-:B------:R-:W-:Y:S01]  /*cfa0*/  FFMA.FTZ R207, R207, R13.reuse, -R12.reuse ;  /* 0x0000000dcfcf7223 */ /* 0x180fe2000001080c */
[-CC-:B------:R-:W-:Y:S01]  /*cfb0*/  FFMA.FTZ R156, R156, R13.reuse, -R12.reuse ;  /* 0x0000000d9c9c7223 */ /* 0x180fe2000001080c */
[-CC-:B------:R-:W-:Y:S01]  /*cfc0*/  FFMA.FTZ R157, R157, R13.reuse, -R12.reuse ;  /* 0x0000000d9d9d7223 */ /* 0x180fe2000001080c */
[----:B------:R-:W-:Y:S01]  /*cfd0*/  FSEL R158, R158, -INF , !P4 ;  /* 0xff8000009e9e7808 */ /* 0x000fe20006000000 */
[-CC-:B------:R-:W-:Y:S01]  /*cfe0*/  FFMA.FTZ R160, R160, R13.reuse, -R12.reuse ;  /* 0x0000000da0a07223 */ /* 0x180fe2000001080c */
[----:B------:R-:W-:Y:S01]  /*cff0*/  ISETP.GT.AND P4, PT, R231, 0x11, P3 ;  /* 0x00000011e700780c */ /* 0x000fe20001f84270 */
[-CC-:B------:R-:W-:Y:S01]  /*d000*/  FFMA.FTZ R161, R161, R13.reuse, -R12.reuse ;  /* 0x0000000da1a17223 */ /* 0x180fe2000001080c */
[-CC-:B------:R-:W-:Y:S01]  /*d010*/  FFMA.FTZ R164, R164, R13.reuse, -R12.reuse ;  /* 0x0000000da4a47223 */ /* 0x180fe2000001080c */
        /* <DEDUP_REMOVED lines=12> */
[-C--:B------:R-:W-:Y:S01]  /*d0e0*/  FFMA.FTZ R181, R181, R13.reuse, -R12 ;  /* 0x0000000db5b57223 */ /* 0x080fe2000001080c */
[----:B------:R-:W-:Y:S01]  /*d0f0*/  FMUL.FTZ R12, R152, R13 ;  /* 0x0000000d980c7220 */ /* 0x000fe20000410000 */
[----:B------:R-:W-:Y:S01]  /*d100*/  MUFU.EX2 R206, R206 ;  /* 0x000000ce00ce7308 */ /* 0x000fe20000000800 */
[----:B------:R-:W-:-:S02]  /*d110*/  FSEL R153, R170, -INF , !P4 ;  /* 0xff800000aa997808 */ /* 0x000fc40006000000 */
[----:B------:R-:W-:Y:S02]  /*d120*/  FMNMX.FTZ R170, R154, R20, !PT ;  /* 0x000000149aaa7209 */ /* 0x000fe40007810000 */
[----:B------:R-:W-:Y:S02]  /*d130*/  ISETP.GT.AND P4, PT, R231, 0x29, P3 ;  /* 0x00000029e700780c */ /* 0x000fe40001f84270 */
[----:B------:R-:W-:Y:S01]  /*d140*/  FMNMX.FTZ R170, R155, R170, !PT ;  /* 0x000000aa9baa7209 */ /* 0x000fe20007810000 */
[----:B------:R-:W2:Y:S01]  /*d150*/  MUFU.EX2 R12, R12 ;  /* 0x0000000c000c7308 */ /* 0x000ea20000000800 */
[----:B------:R-:W-:Y:S02]  /*d160*/  ISETP.LT.OR P4, PT, R230, 0x2a, P4 ;  /* 0x0000002ae600780c */ /* 0x000fe40002781670 */
[----:B------:R-:W-:Y:S02]  /*d170*/  FMNMX.FTZ R170, R158, R170, !PT ;  /* 0x000000aa9eaa7209 */ /* 0x000fe40007810000 */
[----:B------:R-:W-:-:S02]  /*d180*/  FSEL R175, R175, -INF , !P4 ;  /* 0xff800000afaf7808 */ /* 0x000fc40006000000 */
[----:B------:R-:W-:Y:S01]  /*d190*/  FMNMX.FTZ R170, R159, R170, !PT ;  /* 0x000000aa9faa7209 */ /* 0x000fe20007810000 */
[----:B------:R-:W3:Y:S01]  /*d1a0*/  MUFU.EX2 R152, R207 ;  /* 0x000000cf00987308 */ /* 0x000ee20000000800 */
[----:B------:R-:W-:Y:S02]  /*d1b0*/  ISETP.GT.AND P4, PT, R231, 0x31, P3 ;  /* 0x00000031e700780c */ /* 0x000fe40001f84270 */
[----:B------:R-:W-:Y:S02]  /*d1c0*/  FMNMX.FTZ R170, R162, R170, !PT ;  /* 0x000000aaa2aa7209 */ /* 0x000fe40007810000 */
[----:B------:R-:W-:Y:S02]  /*d1d0*/  ISETP.LT.OR P4, PT, R230, 0x32, P4 ;  /* 0x00000032e600780c */ /* 0x000fe40002781670 */
[----:B------:R-:W-:Y:S01]  /*d1e0*/  FMNMX.FTZ R170, R163, R170, !PT ;  /* 0x000000aaa3aa7209 */ /* 0x000fe20007810000 */
[----:B------:R-:W4:Y:S01]  /*d1f0*/  MUFU.EX2 R156, R156 ;  /* 0x0000009c009c7308 */ /* 0x000f220000000800 */
[----:B------:R-:W-:Y:S01]  /*d200*/  ISETP.GT.AND P3, PT, R231, 0x39, P3 ;  /* 0x00000039e700780c */ /* 0x000fe20001f64270 */
[----:B--2---:R-:W-:Y:S01]  /*d210*/  FFMA.FTZ R0, R12, R0, R206 ;  /* 0x000000000c007223 */ /* 0x004fe200000100ce */
[----:B------:R-:W-:Y:S01]  /*d220*/  FMNMX.FTZ R170, R166, R170, !PT ;  /* 0x000000aaa6aa7209 */ /* 0x000fe20007810000 */
[-C--:B------:R-:W-:Y:S01]  /*d230*/  FMUL.FTZ R24, R24, R12.reuse ;  /* 0x0000000c18187220 */ /* 0x080fe20000410000 */
[----:B------:R-:W-:Y:S01]  /*d240*/  FSEL R179, R179, -INF , !P4 ;  /* 0xff800000b3b37808 */ /* 0x000fe20006000000 */
[----:B------:R-:W-:Y:S01]  /*d250*/  FMUL.FTZ R25, R25, R12 ;  /* 0x0000000c19197220 */ /* 0x000fe20000410000 */
[----:B------:R-:W-:Y:S01]  /*d260*/  FMNMX.FTZ R170, R167, R170, !PT ;  /* 0x000000aaa7aa7209 */ /* 0x000fe20007810000 */
[----:B------:R-:W2:Y:S01]  /*d270*/  MUFU.EX2 R157, R157 ;  /* 0x0000009d009d7308 */ /* 0x000ea20000000800 */
[----:B------:R-:W-:Y:S01]  /*d280*/  ISETP.LT.OR P3, PT, R230, 0x3a, P3 ;  /* 0x0000003ae600780c */ /* 0x000fe20001f61670 */
[----:B---3--:R-:W-:Y:S01]  /*d290*/  FADD.FTZ R0, R152, R0 ;  /* 0x0000000098007221 */ /* 0x008fe20000010000 */
[----:B------:R-:W-:Y:S01]  /*d2a0*/  FMNMX.FTZ R170, R153, R170, !PT ;  /* 0x000000aa99aa7209 */ /* 0x000fe20007810000 */
[-C--:B------:R-:W-:Y:S01]  /*d2b0*/  FMUL.FTZ R28, R28, R12.reuse ;  /* 0x0000000c1c1c7220 */ /* 0x080fe20000410000 */
[----:B------:R-:W-:Y:S01]  /*d2c0*/  FSEL R183, R183, -INF , !P3 ;  /* 0xff800000b7b77808 */ /* 0x000fe20005800000 */
[----:B------:R-:W-:Y:S01]  /*d2d0*/  FMUL.FTZ R29, R29, R12 ;  /* 0x0000000c1d1d7220 */ /* 0x000fe20000410000 */
[----:B------:R-:W-:Y:S01]  /*d2e0*/  FMNMX.FTZ R170, R171, R170, !PT ;  /* 0x000000aaabaa7209 */ /* 0x000fe20007810000 */
[----:B------:R-:W3:Y:S01]  /*d2f0*/  MUFU.EX2 R160, R160 ;  /* 0x000000a000a07308 */ /* 0x000ee20000000800 */
[----:B------:R-:W-:Y:S01]  /*d300*/  F2FP.F16.F32.PACK_AB R152, R152, R206 ;  /* 0x000000ce9898723e */ /* 0x000fe200000000ff */
[----:B----4-:R-:W-:Y:S01]  /*d310*/  FADD.FTZ R0, R156, R0 ;  /* 0x000000009c007221 */ /* 0x010fe20000010000 */
[----:B------:R-:W-:Y:S01]  /*d320*/  FMNMX.FTZ R170, R174, R170, !PT ;  /* 0x000000aaaeaa7209 */ /* 0x000fe20007810000 */
[-C--:B------:R-:W-:Y:S01]  /*d330*/  FMUL.FTZ R32, R32, R12.reuse ;  /* 0x0000000c20207220 */ /* 0x080fe20000410000 */
[-C--:B------:R-:W-:Y:S01]  /*d340*/  FMUL.FTZ R33, R33, R12.reuse ;  /* 0x0000000c21217220 */ /* 0x080fe20000410000 */
[----:B------:R-:W-:Y:S01]  /*d350*/  FMUL.FTZ R36, R36, R12 ;  /* 0x0000000c24247220 */ /* 0x000fe20000410000 */
[----:B------:R-:W-:Y:S01]  /*d360*/  FMNMX.FTZ R170, R175, R170, !PT ;  /* 0x000000aaafaa7209 */ /* 0x000fe20007810000 */
[----:B------:R-:W-:Y:S01]  /*d370*/  MUFU.EX2 R161, R161 ;  /* 0x000000a100a17308 */ /* 0x000fe20000000800 */
[----:B--2---:R-:W-:Y:S01]  /*d380*/  FADD.FTZ R0, R157, R0 ;  /* 0x000000009d007221 */ /* 0x004fe20000010000 */
[----:B------:R-:W-:Y:S01]  /*d390*/  FMUL.FTZ R37, R37, R12 ;  /* 0x0000000c25257220 */ /* 0x000fe20000410000 */
[----:B------:R-:W-:Y:S01]  /*d3a0*/  FMNMX.FTZ R170, R178, R170, !PT ;  /* 0x000000aab2aa7209 */ /* 0x000fe20007810000 */
[-C--:B------:R-:W-:Y:S01]  /*d3b0*/  FMUL.FTZ R40, R40, R12.reuse ;  /* 0x0000000c28287220 */ /* 0x080fe20000410000 */
[-C--:B------:R-:W-:Y:S01]  /*d3c0*/  FMUL.FTZ R41, R41, R12.reuse ;  /* 0x0000000c29297220 */ /* 0x080fe20000410000 */
[----:B------:R-:W-:Y:S01]  /*d3d0*/  FMUL.FTZ R44, R44, R12 ;  /* 0x0000000c2c2c7220 */ /* 0x000fe20000410000 */
[----:B------:R-:W-:Y:S01]  /*d3e0*/  FMNMX.FTZ R170, R179, R170, !PT ;  /* 0x000000aab3aa7209 */ /* 0x000fe20007810000 */
[----:B------:R-:W-:Y:S01]  /*d3f0*/  MUFU.EX2 R164, R164 ;  /* 0x000000a400a47308 */ /* 0x000fe20000000800 */
[----:B---3--:R-:W-:Y:S01]  /*d400*/  FADD.FTZ R0, R160, R0 ;  /* 0x00000000a0007221 */ /* 0x008fe20000010000 */
[----:B------:R-:W-:Y:S01]  /*d410*/  FMUL.FTZ R45, R45, R12 ;  /* 0x0000000c2d2d7220 */ /* 0x000fe20000410000 */
[----:B------:R-:W-:Y:S01]  /*d420*/  FMNMX.FTZ R170, R182, R170, !PT ;  /* 0x000000aab6aa7209 */ /* 0x000fe20007810000 */
[-C--:B------:R-:W-:Y:S01]  /*d430*/  FMUL.FTZ R48, R48, R12.reuse ;  /* 0x0000000c30307220 */ /* 0x080fe20000410000 */
[-C--:B------:R-:W-:Y:S01]  /*d440*/  FMUL.FTZ R49, R49, R12.reuse ;  /* 0x0000000c31317220 */ /* 0x080fe20000410000 */
[----:B------:R-:W-:Y:S01]  /*d450*/  FMUL.FTZ R52, R52, R12 ;  /* 0x0000000c34347220 */ /* 0x000fe20000410000 */
[----:B------:R-:W-:Y:S01]  /*d460*/  FMNMX.FTZ R170, R183, R170, !PT ;  /* 0x000000aab7aa7209 */ /* 0x000fe20007810000 */
[----:B------:R-:W2:Y:S01]  /*d470*/  MUFU.EX2 R165, R165 ;  /* 0x000000a500a57308 */ /* 0x000ea20000000800 */
[-C--:B------:R-:W-:Y:S01]  /*d480*/  FMUL.FTZ R53, R53, R12.reuse ;  /* 0x0000000c35357220 */ /* 0x080fe20000410000 */
[-C--:B------:R-:W-:Y:S01]  /*d490*/  FMUL.FTZ R56, R56, R12.reuse ;  /* 0x0000000c38387220 */ /* 0x080fe20000410000 */
[-C--:B------:R-:W-:Y:S01]  /*d4a0*/  FMUL.FTZ R57, R57, R12.reuse ;  /* 0x0000000c39397220 */ /* 0x080fe20000410000 */
[----:B------:R-:W3:Y:S01]  /*d4b0*/  SHFL.BFLY PT, R206, R170, 0x2, 0x1f ;  /* 0x0c401f00aace7f89 */ /* 0x000ee200000e0000 */
        /* <DEDUP_REMOVED lines=23> */
[----:B---3--:R-:W-:Y:S01]  /*d630*/  FMNMX.FTZ R170, R170, R206, !PT ;  /* 0x000000ceaaaa7209 */ /* 0x008fe20007810000 */
[-C--:B------:R-:W-:Y:S01]  /*d640*/  FMUL.FTZ R100, R100, R12.reuse ;  /* 0x0000000c64647220 */ /* 0x080fe20000410000 */
[-C--:B------:R-:W-:Y:S01]  /*d650*/  FMUL.FTZ R101, R101, R12.reuse ;  /* 0x0000000c65657220 */ /* 0x080fe20000410000 */
[-C--:B------:R-:W-:Y:S01]  /*d660*/  FMUL.FTZ R104, R104, R12.reuse ;  /* 0x0000000c68687220 */ /* 0x080fe20000410000 */
[----:B------:R-:W3:Y:S01]  /*d670*/  MUFU.EX2 R173, R173 ;  /* 0x000000ad00ad7308 */ /* 0x000ee20000000800 */
[----:B------:R-:W4:Y:S01]  /*d680*/  SHFL.BFLY PT, R206, R170, 0x1, 0x1f ;  /* 0x0c201f00aace7f89 */ /* 0x000f2200000e0000 */
        /* <DEDUP_REMOVED lines=23> */
[----:B----4-:R-:W-:Y:S01]  /*d800*/  FMNMX.FTZ R170, R170, R206, !PT ;  /* 0x000000ceaaaa7209 */ /* 0x010fe20007810000 */
[----:B------:R-:W-:-:S02]  /*d810*/  IMAD.MOV R206, RZ, RZ, -R194 ;  /* 0x000000ffffce7224 */ /* 0x000fc400078e0ac2 */
[-C--:B------:R-:W-:Y:S01]  /*d820*/  FMUL.FTZ R148, R148, R12.reuse ;  /* 0x0000000c94947220 */ /* 0x080fe20000410000 */
[----:B------:R-:W-:Y:S01]  /*d830*/  FMUL.FTZ R149, R149, R12 ;  /* 0x0000000c95957220 */ /* 0x000fe20000410000 */
[C---:B------:R-:W-:Y:S01]  /*d840*/  FSETP.NEU.FTZ.AND P4, PT, R170.reuse, -INF , PT ;  /* 0xff800000aa00780b */ /* 0x040fe20003f9d000 */
[----:B------:R-:W-:Y:S01]  /*d850*/  FMUL.FTZ R209, R170, R13 ;  /* 0x0000000daad17220 */ /* 0x000fe20000410000 */
[----:B------:R-:W-:Y:S01]  /*d860*/  ISETP.NE.AND P3, PT, R184, R206, PT ;  /* 0x000000ceb800720c */ /* 0x000fe20003f65270 */
[----:B------:R-:W-:Y:S01]  /*d870*/  MUFU.EX2 R181, R181 ;  /* 0x000000b500b57308 */ /* 0x000fe20000000800 */
[----:B------:R-:W-:Y:S02]  /*d880*/  FSEL R206, R170, RZ, P4 ;  /* 0x000000ffaace7208 */ /* 0x000fe40002000000 */
[----:B------:R-:W-:-:S03]  /*d890*/  FSEL R209, R209, RZ, P4 ;  /* 0x000000ffd1d17208 */ /* 0x000fc60002000000 */
[----:B------:R-:W-:Y:S02]  /*d8a0*/  FADD.FTZ R206, -R206, R20 ;  /* 0x00000014cece7221 */ /* 0x000fe40000010100 */
[-CC-:B------:R-:W-:Y:S01]  /*d8b0*/  FFMA.FTZ R155, R155, R13.reuse, -R209.reuse ;  /* 0x0000000d9b9b7223 */ /* 0x180fe200000108d1 */
[-CC-:B------:R-:W-:Y:S01]  /*d8c0*/  FFMA.FTZ R159, R159, R13.reuse, -R209.reuse ;  /* 0x0000000d9f9f7223 */ /* 0x180fe200000108d1 */
[-C--:B------:R-:W-:Y:S01]  /*d8d0*/  FMUL.FTZ R20, R206, R13.reuse ;  /* 0x0000000dce147220 */ /* 0x080fe20000410000 */
[-C--:B------:R-:W-:Y:S01]  /*d8e0*/  FFMA.FTZ R206, R158, R13.reuse, -R209 ;  /* 0x0000000d9ece7223 */ /* 0x080fe200000108d1 */
[----:B------:R-:W-:Y:S02]  /*d8f0*/  @!P3 IMAD R18, R18, 0x40, R191 ;  /* 0x000000401212b824 */ /* 0x000fe400078e02bf */
[-CC-:B------:R-:W-:Y:S01]  /*d900*/  FFMA.FTZ R207, R162, R13.reuse, -R209.reuse ;  /* 0x0000000da2cf7223 */ /* 0x180fe200000108d1 */
[----:B------:R-:W-:Y:S01]  /*d910*/  FFMA.FTZ R208, R166, R13, -R209 ;  /* 0x0000000da6d07223 */ /* 0x000fe200000108d1 */
[----:B------:R-:W-:Y:S01]  /*d920*/  MUFU.EX2 R159, R159 ;  /* 0x0000009f009f7308 */ /* 0x000fe20000000800 */
[----:B------:R-:W-:-:S02]  /*d930*/  @!P3 IMAD R18, R18, 0x4, R2 ;  /* 0x000000041212b824 */ /* 0x000fc400078e0202 */
[-CC-:B------:R-:W-:Y:S01]  /*d940*/  FFMA.FTZ R163, R163, R13.reuse, -R209.reuse ;  /* 0x0000000da3a37223 */ /* 0x180fe200000108d1 */
[-CC-:B------:R-:W-:Y:S01]  /*d950*/  FFMA.FTZ R167, R167, R13.reuse, -R209.reuse ;  /* 0x0000000da7a77223 */ /* 0x180fe200000108d1 */
[-CC-:B------:R-:W-:Y:S01]  /*d960*/  FFMA.FTZ R153, R153, R13.reuse, -R209.reuse ;  /* 0x0000000d99997223 */ /* 0x180fe200000108d1 */
[-CC-:B------:R-:W-:Y:S01]  /*d970*/  FFMA.FTZ R171, R171, R13.reuse, -R209.reuse ;  /* 0x0000000dabab7223 */ /* 0x180fe200000108d1 */
[----:B------:R-:W-:Y:S01]  /*d980*/  @!P3 STS [R18+0x28800], R12 ;  /* 0x0288000c1200b388 */ /* 0x000fe20000000800 */
[----:B--2---:R-:W-:Y:S01]  /*d990*/  F2FP.F16.F32.PACK_AB R158, R165, R164 ;  /* 0x000000a4a59e723e */ /* 0x004fe200000000ff */
[----:B------:R-:W2:Y:S01]  /*d9a0*/  MUFU.EX2 R20, R20 ;  /* 0x0000001400147308 */ /* 0x000ea20000000800 */
[-CC-:B------:R-:W-:Y:S01]  /*d9b0*/  FFMA.FTZ R174, R174, R13.reuse, -R209.reuse ;  /* 0x0000000daeae7223 */ /* 0x180fe200000108d1 */
[-CC-:B------:R-:W-:Y:S01]  /*d9c0*/  FFMA.FTZ R175, R175, R13.reuse, -R209.reuse ;  /* 0x0000000dafaf7223 */ /* 0x180fe200000108d1 */
[-CC-:B------:R-:W-:Y:S01]  /*d9d0*/  FFMA.FTZ R178, R178, R13.reuse, -R209.reuse ;  /* 0x0000000db2b27223 */ /* 0x180fe200000108d1 */
[-CC-:B------:R-:W-:Y:S01]  /*d9e0*/  FFMA.FTZ R182, R182, R13.reuse, -R209.reuse ;  /* 0x0000000db6b67223 */ /* 0x180fe200000108d1 */
[-CC-:B------:R-:W-:Y:S01]  /*d9f0*/  FFMA.FTZ R183, R183, R13.reuse, -R209.reuse ;  /* 0x0000000db7b77223 */ /* 0x180fe200000108d1 */
[-CC-:B------:R-:W-:Y:S01]  /*da00*/  FFMA.FTZ R179, R179, R13.reuse, -R209.reuse ;  /* 0x0000000db3b37223 */ /* 0x180fe200000108d1 */
[----:B---3--:R-:W-:Y:S01]  /*da10*/  F2FP.F16.F32.PACK_AB R162, R173, R232 ;  /* 0x000000e8ada2723e */ /* 0x008fe200000000ff */
[----:B------:R-:W3:Y:S08]  /*da20*/  MUFU.EX2 R206, R206 ;  /* 0x000000ce00ce7308 */ /* 0x000ef00000000800 */
[----:B------:R-:W4:Y:S01]  /*da30*/  MUFU.EX2 R166, R180 ;  /* 0x000000b400a67308 */ /* 0x000f220000000800 */
[----:B--2---:R2:W-:Y:S01]  /*da40*/  @!P3 STS [R18+0x28820], R20 ;  /* 0x028820141200b388 */ /* 0x0045e20000000800 */
        /* <DEDUP_REMOVED lines=9> */
[----:B--2---:R-:W-:Y:S01]  /*dae0*/  FFMA.FTZ R18, R154, R13, -R209 ;  /* 0x0000000d9a127223 */ /* 0x004fe200000108d1 */
[----:B------:R-:W-:Y:S01]  /*daf0*/  F2FP.F16.F32.PACK_AB R154, R157, R156 ;  /* 0x0000009c9d9a723e */ /* 0x000fe200000000ff */
[C---:B------:R-:W-:Y:S01]  /*db00*/  FADD.FTZ R157, R161.reuse, R0 ;  /* 0x00000000a19d7221 */ /* 0x040fe20000010000 */
[----:B------:R-:W-:Y:S01]  /*db10*/  F2FP.F16.F32.PACK_AB R156, R161, R160 ;  /* 0x000000a0a19c723e */ /* 0x000fe200000000ff */
[----:B------:R-:W-:Y:S01]  /*db20*/  FMUL.FTZ R42, R42, R20 ;  /* 0x000000142a2a7220 */ /* 0x000fe20000410000 */
[----:B------:R-:W-:Y:S01]  /*db30*/  F2FP.F16.F32.PACK_AB R160, R169, R168 ;  /* 0x000000a8a9a0723e */ /* 0x000fe200000000ff */
[----:B------:R-:W-:Y:S01]  /*db40*/  FADD.FTZ R0, R164, R157 ;  /* 0x0000009da4007221 */ /* 0x000fe20000010000 */
[----:B------:R-:W-:Y:S01]  /*db50*/  MUFU.EX2 R208, R208 ;  /* 0x000000d000d07308 */ /* 0x000fe20000000800 */
[----:B------:R-:W-:Y:S01]  /*db60*/  F2FP.F16.F32.PACK_AB R164, R177, R176 ;  /* 0x000000b0b1a4723e */ /* 0x000fe200000000ff */
[-C--:B------:R-:W-:Y:S01]  /*db70*/  FMUL.FTZ R43, R43, R20.reuse ;  /* 0x000000142b2b7220 */ /* 0x080fe20000410000 */
[----:B------:R-:W-:Y:S01]  /*db80*/  FADD.FTZ R157, R165, R0 ;  /* 0x00000000a59d7221 */ /* 0x000fe20000010000 */
[-C--:B------:R-:W-:Y:S01]  /*db90*/  FMUL.FTZ R46, R46, R20.reuse ;  /* 0x000000142e2e7220 */ /* 0x080fe20000410000 */
[-C--:B------:R-:W-:Y:S01]  /*dba0*/  FMUL.FTZ R47, R47, R20.reuse ;  /* 0x000000142f2f7220 */ /* 0x080fe20000410000 */
[-C--:B------:R-:W-:Y:S01]  /*dbb0*/  FMUL.FTZ R50, R50, R20.reuse ;  /* 0x0000001432327220 */ /* 0x080fe20000410000 */
[----:B------:R-:W-:Y:S01]  /*dbc0*/  FADD.FTZ R0, R168, R157 ;  /* 0x0000009da8007221 */ /* 0x000fe20000010000 */
[----:B------:R-:W-:Y:S01]  /*dbd0*/  MUFU.EX2 R167, R167 ;  /* 0x000000a700a77308 */ /* 0x000fe20000000800 */
[-C--:B------:R-:W-:Y:S01]  /*dbe0*/  FMUL.FTZ R51, R51, R20.reuse ;  /* 0x0000001433337220 */ /* 0x080fe20000410000 */
[-C--:B------:R-:W-:Y:S01]  /*dbf0*/  FMUL.FTZ R54, R54, R20.reuse ;  /* 0x0000001436367220 */ /* 0x080fe20000410000 */
[----:B------:R-:W-:Y:S01]  /*dc00*/  FADD.FTZ R157, R169, R0 ;  /* 0x00000000a99d7221 */ /* 0x000fe20000010000 */
[-C--:B------:R-:W-:Y:S01]  /*dc10*/  FMUL.FTZ R55, R55, R20.reuse ;  /* 0x0000001437377220 */ /* 0x080fe20000410000 */
[-C--:B------:R-:W-:Y:S01]  /*dc20*/  FMUL.FTZ R58, R58, R20.reuse ;  /* 0x000000143a3a7220 */ /* 0x080fe20000410000 */
[-C--:B------:R-:W-:Y:S01]  /*dc30*/  FMUL.FTZ R59, R59, R20.reuse ;  /* 0x000000143b3b7220 */ /* 0x080fe20000410000 */
[----:B------:R-:W-:Y:S01]  /*dc40*/  FADD.FTZ R0, R232, R157 ;  /* 0x0000009de8007221 */ /* 0x000fe20000010000 */
[----:B------:R3:W-:Y:S01]  /*dc50*/  MUFU.EX2 R168, R155 ;  /* 0x0000009b00a87308 */ /* 0x0007e20000000800 */
[-C--:B------:R-:W-:Y:S01]  /*dc60*/  FMUL.FTZ R62, R62, R20.reuse ;  /* 0x000000143e3e7220 */ /* 0x080fe20000410000 */
[-C--:B------:R-:W-:Y:S01]  /*dc70*/  FMUL.FTZ R63, R63, R20.reuse ;  /* 0x000000143f3f7220 */ /* 0x080fe20000410000 */
[----:B------:R-:W-:Y:S01]  /*dc80*/  FADD.FTZ R161, R173, R0 ;  /* 0x00000000ada17221 */ /* 0x000fe20000010000 */
[-C--:B------:R-:W-:Y:S01]  /*dc90*/  FMUL.FTZ R66, R66, R20.reuse ;  /* 0x0000001442427220 */ /* 0x080fe20000410000 */
[-C--:B------:R-:W-:Y:S01]  /*dca0*/  FMUL.FTZ R67, R67, R20.reuse ;  /* 0x0000001443437220 */ /* 0x080fe20000410000 */
[----:B------:R-:W-:Y:S01]  /*dcb0*/  FMUL.FTZ R70, R70, R20 ;  /* 0x0000001446467220 */ /* 0x000fe20000410000 */
[----:B------:R-:W-:Y:S01]  /*dcc0*/  FADD.FTZ R0, R176, R161 ;  /* 0x000000a1b0007221 */ /* 0x000fe20000010000 */
[----:B------:R-:W2:Y:S01]  /*dcd0*/  MUFU.EX2 R157, R18 ;  /* 0x00000012009d7308 */ /* 0x000ea20000000800 */
[----:B---3--:R-:W-:Y:S01]  /*dce0*/  F2FP.F16.F32.PACK_AB R155, R159, R206 ;  /* 0x000000ce9f9b723e */ /* 0x008fe200000000ff */
[-C--:B------:R-:W-:Y:S01]  /*dcf0*/  FMUL.FTZ R71, R71, R20.reuse ;  /* 0x0000001447477220 */ /* 0x080fe20000410000 */
[----:B------:R-:W-:Y:S01]  /*dd00*/  FADD.FTZ R161, R177, R0 ;  /* 0x00000000b1a17221 */ /* 0x000fe20000010000 */
[-C--:B------:R-:W-:Y:S01]  /*dd10*/  FMUL.FTZ R74, R74, R20.reuse ;  /* 0x000000144a4a7220 */ /* 0x080fe20000410000 */
[-C--:B------:R-:W-:Y:S01]  /*dd20*/  FMUL.FTZ R75, R75, R20.reuse ;  /* 0x000000144b4b7220 */ /* 0x080fe20000410000 */
[----:B------:R-:W-:Y:S01]  /*dd30*/  FMUL.FTZ R78, R78, R20 ;  /* 0x000000144e4e7220 */ /* 0x000fe20000410000 */
[----:B----4-:R-:W-:Y:S01]  /*dd40*/  FADD.FTZ R0, R166, R161 ;  /* 0x000000a1a6007221 */ /* 0x010fe20000010000 */
[----:B------:R-:W3:Y:S01]  /*dd50*/  MUFU.EX2 R18, R163 ;  /* 0x000000a300127308 */ /* 0x000ee20000000800 */
[----:B------:R-:W-:Y:S01]  /*dd60*/  F2FP.F16.F32.PACK_AB R166, R181, R166 ;  /* 0x000000a6b5a6723e */ /* 0x000fe200000000ff */
[-C--:B------:R-:W-:Y:S01]  /*dd70*/  FMUL.FTZ R79, R79, R20.reuse ;  /* 0x000000144f4f7220 */ /* 0x080fe20000410000 */
[----:B------:R-:W-:Y:S01]  /*dd80*/  FADD.FTZ R0, R181, R0 ;  /* 0x00000000b5007221 */ /* 0x000fe20000010000 */
[-C--:B------:R-:W-:Y:S01]  /*dd90*/  FMUL.FTZ R82, R82, R20.reuse ;  /* 0x0000001452527220 */ /* 0x080fe20000410000 */
[-C--:B------:R-:W-:Y:S01]  /*dda0*/  FMUL.FTZ R83, R83, R20.reuse ;  /* 0x0000001453537220 */ /* 0x080fe20000410000 */
[-C--:B------:R-:W-:Y:S01]  /*ddb0*/  FMUL.FTZ R86, R86, R20.reuse ;  /* 0x0000001456567220 */ /* 0x080fe20000410000 */
[-C--:B------:R-:W-:Y:S01]  /*ddc0*/  FMUL.FTZ R87, R87, R20.reuse ;  /* 0x0000001457577220 */ /* 0x080fe20000410000 */
[----:B------:R4:W5:Y:S01]  /*ddd0*/  MUFU.EX2 R161, R153 ;  /* 0x0000009900a17308 */ /* 0x0009620000000800 */
[----:B--2---:R-:W-:Y:S01]  /*dde0*/  FFMA.FTZ R3, R20, R3, R157 ;  /* 0x0000000314037223 */ /* 0x004fe2000001009d */
[-C--:B------:R-:W-:Y:S01]  /*ddf0*/  FMUL.FTZ R90, R90, R20.reuse ;  /* 0x000000145a5a7220 */ /* 0x080fe20000410000 */
[-C--:B------:R-:W-:Y:S01]  /*de00*/  FMUL.FTZ R91, R91, R20.reuse ;  /* 0x000000145b5b7220 */ /* 0x080fe20000410000 */
[-C--:B------:R-:W-:Y:S01]  /*de10*/  FMUL.FTZ R94, R94, R20.reuse ;  /* 0x000000145e5e7220 */ /* 0x080fe20000410000 */
[----:B------:R-:W-:Y:S01]  /*de20*/  FADD.FTZ R3, R168, R3 ;  /* 0x00000003a8037221 */ /* 0x000fe20000010000 */
[-C--:B------:R-:W-:Y:S01]  /*de30*/  FMUL.FTZ R95, R95, R20.reuse ;  /* 0x000000145f5f7220 */ /* 0x080fe20000410000 */
[----:B------:R-:W-:Y:S01]  /*de40*/  FMUL.FTZ R98, R98, R20 ;  /* 0x0000001462627220 */ /* 0x000fe20000410000 */
[----:B------:R-:W2:Y:S01]  /*de50*/  MUFU.EX2 R176, R171 ;  /* 0x000000ab00b07308 */ /* 0x000ea20000000800 */
[----:B------:R-:W-:Y:S01]  /*de60*/  FADD.FTZ R230, R206, R3 ;  /* 0x00000003cee67221 */ /* 0x000fe20000010000 */
[----:B----4-:R-:W-:Y:S01]  /*de70*/  F2FP.F16.F32.PACK_AB R153, R168, R157 ;  /* 0x0000009da899723e */ /* 0x010fe200000000ff */
[----:B------:R-:W-:Y:S01]  /*de80*/  BAR.SYNC.DEFER_BLOCKING 0xf, 0x100 ;  /* 0x03c4000000007b1d */ /* 0x000fe20000010000 */
[----:B---3--:R-:W-:Y:S01]  /*de90*/  F2FP.F16.F32.PACK_AB R157, R18, R207 ;  /* 0x000000cf129d723e */ /* 0x008fe200000000ff */
[----:B------:R-:W-:Y:S01]  /*dea0*/  FADD.FTZ R230, R159, R230 ;  /* 0x000000e69fe67221 */ /* 0x000fe20000010000 */
[----:B------:R-:W-:Y:S01]  /*deb0*/  F2FP.F16.F32.PACK_AB R159, R167, R208 ;  /* 0x000000d0a79f723e */ /* 0x000fe200000000ff */
[-C--:B------:R-:W-:Y:S01]  /*dec0*/  FMUL.FTZ R99, R99, R20.reuse ;  /* 0x0000001463637220 */ /* 0x080fe20000410000 */
[-C--:B------:R-:W-:Y:S01]  /*ded0*/  FMUL.FTZ R102, R102, R20.reuse ;  /* 0x0000001466667220 */ /* 0x080fe20000410000 */
[----:B------:R-:W-:Y:S01]  /*dee0*/  FADD.FTZ R3, R207, R230 ;  /* 0x000000e6cf037221 */ /* 0x000fe20000010000 */
[----:B------:R3:W4:Y:S01]  /*def0*/  MUFU.EX2 R163, R174 ;  /* 0x000000ae00a37308 */ /* 0x0007220000000800 */
[-C--:B------:R-:W-:Y:S01]  /*df00*/  FMUL.FTZ R103, R103, R20.reuse ;  /* 0x0000001467677220 */ /* 0x080fe20000410000 */
[-C--:B------:R-:W-:Y:S01]  /*df10*/  FMUL.FTZ R106, R106, R20.reuse ;  /* 0x000000146a6a7220 */ /* 0x080fe20000410000 */
[----:B------:R-:W-:Y:S01]  /*df20*/  FADD.FTZ R3, R18, R3 ;  /* 0x0000000312037221 */ /* 0x000fe20000010000 */
        /* <DEDUP_REMOVED lines=9> */
[----:B------:R-:W-:Y:S01]  /*dfc0*/  FADD.FTZ R174, R167, R174 ;  /* 0x000000aea7ae7221 */ /* 0x000fe20000010000 */
[-C--:B------:R-:W-:Y:S01]  /*dfd0*/  FMUL.FTZ R122, R122, R20.reuse ;  /* 0x000000147a7a7220 */ /* 0x080fe20000410000 */
[-C--:B------:R-:W-:Y:S01]  /*dfe0*/  FMUL.FTZ R123, R123, R20.reuse ;  /* 0x000000147b7b7220 */ /* 0x080fe20000410000 */
[----:B------:R-:W3:Y:S01]  /*dff0*/  MUFU.EX2 R165, R178 ;  /* 0x000000b200a57308 */ /* 0x000ee20000000800 */
[----:B-----5:R-:W-:Y:S01]  /*e000*/  FADD.FTZ R3, R161, R174 ;  /* 0x000000aea1037221 */ /* 0x020fe20000010000 */
[----:B--2---:R-:W-:Y:S01]  /*e010*/  F2FP.F16.F32.PACK_AB R161, R176, R161 ;  /* 0x000000a1b0a1723e */ /* 0x004fe200000000ff */
[----:B------:R2:W-:Y:S01]  /*e020*/  STSM.16.M88.4 [R195+0x26800], R152 ;  /* 0x02680098c3007844 */ /* 0x0005e20000000200 */
[-C--:B------:R-:W-:Y:S01]  /*e030*/  FMUL.FTZ R126, R126, R20.reuse ;  /* 0x000000147e7e7220 */ /* 0x080fe20000410000 */
[----:B------:R-:W-:Y:S01]  /*e040*/  FADD.FTZ R168, R176, R3 ;  /* 0x00000003b0a87221 */ /* 0x000fe20000010000 */
[-C--:B------:R-:W-:Y:S01]  /*e050*/  FMUL.FTZ R127, R127, R20.reuse ;  /* 0x000000147f7f7220 */ /* 0x080fe20000410000 */
[----:B------:R2:W-:Y:S01]  /*e060*/  STSM.16.M88.4 [R196], R156 ;  /* 0x0000009cc4007844 */ /* 0x0005e20000000200 */
[----:B------:R-:W5:Y:S01]  /*e070*/  MUFU.EX2 R12, R179 ;  /* 0x000000b3000c7308 */ /* 0x000f620000000800 */
[----:B----4-:R-:W-:Y:S01]  /*e080*/  FADD.FTZ R3, R163, R168 ;  /* 0x000000a8a3037221 */ /* 0x010fe20000010000 */
[----:B0-----:R-:W-:Y:S01]  /*e090*/  F2FP.F16.F32.PACK_AB R163, R180, R163 ;  /* 0x000000a3b4a3723e */ /* 0x001fe200000000ff */
[-C--:B------:R-:W-:Y:S01]  /*e0a0*/  FMUL.FTZ R130, R130, R20.reuse ;  /* 0x0000001482827220 */ /* 0x080fe20000410000 */
[-C--:B------:R-:W-:Y:S01]  /*e0b0*/  FMUL.FTZ R131, R131, R20.reuse ;  /* 0x0000001483837220 */ /* 0x080fe20000410000 */
[----:B------:R-:W-:Y:S01]  /*e0c0*/  FADD.FTZ R168, R180, R3 ;  /* 0x00000003b4a87221 */ /* 0x000fe20000010000 */
[-C--:B------:R-:W-:Y:S01]  /*e0d0*/  FMUL.FTZ R134, R134, R20.reuse ;  /* 0x0000001486867220 */ /* 0x080fe20000410000 */
[----:B------:R2:W-:Y:S01]  /*e0e0*/  STSM.16.M88.4 [R198], R160 ;  /* 0x000000a0c6007844 */ /* 0x0005e20000000200 */
        /* <DEDUP_REMOVED lines=9> */
[C---:B-----5:R-:W-:Y:S01]  /*e180*/  FADD.FTZ R3, R12.reuse, R3 ;  /* 0x000000030c037221 */ /* 0x060fe20000010000 */
[----:B------:R-:W-:Y:S01]  /*e190*/  F2FP.F16.F32.PACK_AB R165, R12, R165 ;  /* 0x000000a50ca5723e */ /* 0x000fe200000000ff */
[-C--:B------:R-:W-:Y:S01]  /*e1a0*/  FMUL.FTZ R147, R147, R20.reuse ;  /* 0x0000001493937220 */ /* 0x080fe20000410000 */
[-C--:B------:R-:W-:Y:S01]  /*e1b0*/  FMUL.FTZ R150, R150, R20.reuse ;  /* 0x0000001496967220 */ /* 0x080fe20000410000 */
[----:B------:R-:W-:Y:S01]  /*e1c0*/  FMUL.FTZ R151, R151, R20 ;  /* 0x0000001497977220 */ /* 0x000fe20000410000 */
[----:B0-----:R-:W-:Y:S01]  /*e1d0*/  FADD.FTZ R18, R182, R3 ;  /* 0x00000003b6127221 */ /* 0x001fe20000010000 */
[----:B---3--:R-:W-:-:S03]  /*e1e0*/  F2FP.F16.F32.PACK_AB R167, R183, R182 ;  /* 0x000000b6b7a7723e */ /* 0x008fc600000000ff */
[----:B------:R-:W-:Y:S02]  /*e1f0*/  FADD.FTZ R3, R183, R18 ;  /* 0x00000012b7037221 */ /* 0x000fe40000010000 */
[----:B------:R2:W-:Y:S01]  /*e200*/  STSM.16.M88.4 [R197], R164 ;  /* 0x000000a4c5007844 */ /* 0x0005e20000000200 */
[----:B------:R-:W-:Y:S05]  /*e210*/  @!P0 BRA `(.L_x_2768) ;  /* 0x0000000000048947 */ /* 0x000fea0003800000 */
[----:B------:R-:W-:Y:S01]  /*e220*/  BPT.TRAP 0x1 ;  /* 0x000000040000795c */ /* 0x000fe20000300000 */
.L_x_2768:
[----:B------:R0:W3:Y:S01]  /*e230*/  SYNCS.PHASECHK.TRANS64.TRYWAIT P3, [R212+URZ+0x28c50], R213 ;  /* 0x028c50d5d40075a7 */ /* 0x0000e2000806017f */
[----:B------:R-:W-:Y:S05]  /*e240*/  @!P0 BRA `(.L_x_2769) ;  /* 0x0000000000048947 */ /* 0x000fea0003800000 */
[----:B------:R-:W-:Y:S01]  /*e250*/  BPT.TRAP 0x1 ;  /* 0x000000040000795c */ /* 0x000fe20000300000 */
.L_x_2769:
[----:B------:R-:W-:Y:S04]  /*e260*/  BSSY B2, `(.L_x_2770) ;  /* 0x0000004000027945 */ /* 0x000fe80003800000 */
[----:B---3--:R-:W-:Y:S05]  /*e270*/  @P3 BRA `(.L_x_2771) ;  /* 0x0000000000083947 */ /* 0x008fea0003800000 */
[----:B------:R-:W3:Y:S02]  /*e280*/  SYNCS.PHASECHK.TRANS64.TRYWAIT P3, [R212+URZ+0x28c50], R213 ;  /* 0x028c50d5d40075a7 */ /* 0x000ee4000806017f */
[----:B---3--:R-:W-:Y:S05]  /*e290*/  @!P3 BRA `(.L_x_2772) ;  /* 0x0000011c0018b947 */ /* 0x008fea0003800000 */
.L_x_2771:
[----:B------:R-:W-:Y:S05]  /*e2a0*/  BSYNC B2 ;  /* 0x0000000000027941 */ /* 0x000fea0003800000 */
.L_x_2770:
[----:B------:R-:W-:Y:S01]  /*e2b0*/  IMAD R168, R211, 0x1000, R190 ;  /* 0x00001000d3a87824 */ /* 0x000fe200078e02be */
[----:B------:R-:W-:Y:S01]  /*e2c0*/  WARPGROUP.ARRIVE ;  /* 0x00000000000079c5 */ /* 0x000fe20000000000 */
[----:B------:R-:W-:Y:S01]  /*e2d0*/  IMAD.MOV.U32 R169, RZ, RZ, 0x40000040 ;  /* 0x40000040ffa97424 */ /* 0x000fe200078e00ff */
[----:B------:R-:W-:Y:S01]  /*e2e0*/  ISETP.GT.AND P3, PT, R14, R210, PT ;  /* 0x000000d20e00720c */ /* 0x000fe20003f64270 */
[----:B01-3--:R-:W-:Y:S01]  /*e2f0*/  @!P1 VIADD R212, R212, 0x28c60 ;  /* 0x00028c60d4d49836 */ /* 0x00bfe20000000000 */
[----:B------:R-:W-:Y:S01]  /*e300*/  R2UR UR6, R168 ;  /* 0x00000000a80672ca */ /* 0x000fe200000e0000 */
[----:B------:R-:W-:Y:S01]  /*e310*/  VIADD R14, R14, 0xffffffff ;  /* 0xffffffff0e0e7836 */ /* 0x000fe20000000000 */
[----:B------:R-:W-:Y:S01]  /*e320*/  R2UR UR7, R169 ;  /* 0x00000000a90772ca */ /* 0x000fe200000e0000 */
[----:B------:R-:W-:Y:S01]  /*e330*/  IMAD.MOV.U32 R169, RZ, RZ, 0x40000040 ;  /* 0x40000040ffa97424 */ /* 0x000fe200078e00ff */
[----:B------:R-:W-:Y:S01]  /*e340*/  @!P1 PRMT R212, RZ, 0x654, R212 ;  /* 0x00000654ffd49816 */ /* 0x000fe200000000d4 */
[----:B------:R-:W-:-:S02]  /*e350*/  IMAD.MOV.U32 R20, RZ, RZ, R170 ;  /* 0x000000ffff147224 */ /* 0x000fc400078e00aa */
[----:B------:R-:W-:Y:S02]  /*e360*/  IMAD.MOV.U32 R12, RZ, RZ, R172 ;  /* 0x000000ffff0c7224 */ /* 0x000fe400078e00ac */
[----:B------:R-:W-:-:S06]  /*e370*/  IMAD.MOV.U32 R18, RZ, RZ, R211 ;  /* 0x000000ffff127224 */ /* 0x000fcc00078e00d3 */
        /* <DEDUP_REMOVED lines=34> */
[----:B------:R-:W-:Y:S05]  /*e5a0*/  BSYNC B0 ;  /* 0x0000000000007941 */ /* 0x000fea0003800000 */
.L_x_2754:
[----:B------:R-:W-:Y:S02]  /*e5b0*/  IMAD.MOV.U32 R20, RZ, RZ, R170 ;  /* 0x000000ffff147224 */ /* 0x000fe400078e00aa */
[----:B------:R-:W-:Y:S02]  /*e5c0*/  IMAD.MOV.U32 R12, RZ, RZ, R172 ;  /* 0x000000ffff0c7224 */ /* 0x000fe400078e00ac */
[----:B------:R-:W-:-:S07]  /*e5d0*/  IMAD.MOV.U32 R18, RZ, RZ, R211 ;  /* 0x000000ffff127224 */ /* 0x000fce00078e00d3 */
.L_x_2753:
[----:B------:R-:W-:Y:S05]  /*e5e0*/  BSYNC B1 ;  /* 0x0000000000017941 */ /* 0x000fea0003800000 */
.L_x_2752:
[----:B------:R-:W1:Y:S01]  /*e5f0*/  LDC R152, c[0x0][0x448] ;  /* 0x00011200ff987b82 */ /* 0x000e620000000800 */
[----:B------:R-:W-:-:S07]  /*e600*/  IADD3 R155, R23, 0x1, -R22 ;  /* 0x00000001179b7810 */ /* 0x000fce0007ffe816 */
[----:B------:R-:W2:Y:S01]  /*e610*/  LDC R156, c[0x0][0x9e4] ;  /* 0x00027900ff9c7b82 */ /* 0x000ea20000000800 */
[----:B-1----:R-:W-:Y:S01]  /*e620*/  ISETP.NE.AND P5, PT, R152, 0x1, PT ;  /* 0x000000019800780c */ /* 0x002fe20003fa5270 */
[----:B------:R-:W-:Y:S01]  /*e630*/  VIADD R152, R192, 0x3f ;  /* 0x0000003fc0987836 */ /* 0x000fe20000000000 */
[----:B--2---:R-:W-:-:S11]  /*e640*/  ISETP.GE.AND P6, PT, R156, 0x1, PT ;  /* 0x000000019c00780c */ /* 0x004fd60003fc6270 */
[----:B------:R-:W1:Y:S08]  /*e650*/  @P5 LDC R153, c[0x0][0x44c] ;  /* 0x00011300ff995b82 */ /* 0x000e700000000800 */
[----:B------:R-:W2:Y:S01]  /*e660*/  @P5 LDC R154, c[0x0][0x450] ;  /* 0x00011400ff9a5b82 */ /* 0x000ea20000000800 */
[----:B-1----:R-:W-:-:S05]  /*e670*/  @P5 IMAD.HI.U32 R153, R152, R153, RZ ;  /* 0x0000009998995227 */ /* 0x002fca00078e00ff */
[----:B--2---:R-:W-:-:S05]  /*e680*/  @P5 SHF.R.U32.HI R152, RZ, R154, R153 ;  /* 0x0000009aff985219 */ /* 0x004fca0000011699 */
[----:B------:R-:W-:-:S04]  /*e690*/  IMAD.IADD R152, R155, 0x1, R152 ;  /* 0x000000019b987824 */ /* 0x000fc800078e0298 */
[----:B------:R-:W-:Y:S01]  /*e6a0*/  IMAD.IADD R154, R152, 0x1, -R21 ;  /* 0x00000001989a7824 */ /* 0x000fe200078e0a15 */
[----:B------:R-:W-:Y:S06]  /*e6b0*/  @!P6 BRA `(.L_x_2774) ;  /* 0x000000000048e947 */ /* 0x000fec0003800000 */
[----:B------:R-:W-:Y:S01]  /*e6c0*/  IMAD.MOV.U32 R21, RZ, RZ, R152 ;  /* 0x000000ffff157224 */ /* 0x000fe200078e0098 */
[----:B------:R-:W-:Y:S04]  /*e6d0*/  BSSY B0, `(.L_x_2775) ;  /* 0x000000e000007945 */ /* 0x000fe80003800000 */
[----:B------:R-:W-:-:S13]  /*e6e0*/  ISETP.GT.AND P2, PT, R21, -0x1, PT ;  /* 0xffffffff1500780c */ /* 0x000fda0003f44270 */
[----:B------:R-:W-:Y:S05]  /*e6f0*/  @P2 BRA `(.L_x_2776) ;  /* 0x00000000001c2947 */ /* 0x000fea0003800000 */
[----:B------:R-:W-:Y:S02]  /*e700*/  ISETP.NE.AND P2, PT, R156, 0x1, PT ;  /* 0x000000019c00780c */ /* 0x000fe40003f45270 */
[----:B------:R-:W-:-:S11]  /*e710*/  LOP3.LUT R21, RZ, R21, RZ, 0x33, !PT ;  /* 0x00000015ff157212 */ /* 0x000fd600078e33ff */
[----:B------:R-:W1:Y:S02]  /*e720*/  @P2 LDC.64 R152, c[0x0][0x9e8] ;  /* 0x00027a00ff982b82 */ /* 0x000e640000000a00 */
[----:B-1----:R-:W-:-:S05]  /*e730*/  @P2 IMAD.HI.U32 R152, R21, R152, RZ ;  /* 0x0000009815982227 */ /* 0x002fca00078e00ff */
[----:B------:R-:W-:-:S04]  /*e740*/  @P2 SHF.R.U32.HI R21, RZ, R153, R152 ;  /* 0x00000099ff152219 */ /* 0x000fc80000011698 */
[----:B------:R-:W-:Y:S01]  /*e750*/  LOP3.LUT R21, RZ, R21, RZ, 0x33, !PT ;  /* 0x00000015ff157212 */ /* 0x000fe200078e33ff */
[----:B------:R-:W-:Y:S06]  /*e760*/  BRA `(.L_x_2777) ;  /* 0x0000000000107947 */ /* 0x000fec0003800000 */
.L_x_2776:
[----:B------:R-:W-:-:S13]  /*e770*/  ISETP.NE.AND P2, PT, R156, 0x1, PT ;  /* 0x000000019c00780c */ /* 0x000fda0003f45270 */
[----:B------:R-:W1:Y:S02]  /*e780*/  @P2 LDC.64 R152, c[0x0][0x9e8] ;  /* 0x00027a00ff982b82 */ /* 0x000e640000000a00 */
[----:B-1----:R-:W-:-:S05]  /*e790*/  @P2 IMAD.HI.U32 R152, R21, R152, RZ ;  /* 0x0000009815982227 */ /* 0x002fca00078e00ff */
[----:B------:R-:W-:-:S07]  /*e7a0*/  @P2 SHF.R.U32.HI R21, RZ, R153, R152 ;  /* 0x00000099ff152219 */ /* 0x000fce0000011698 */
.L_x_2777:
[----:B------:R-:W-:Y:S05]  /*e7b0*/  BSYNC B0 ;  /* 0x0000000000007941 */ /* 0x000fea0003800000 */
.L_x_2775:
[----:B------:R-:W-:-:S05]  /*e7c0*/  IMAD R21, R21, R156, RZ ;  /* 0x0000009c15157224 */ /* 0x000fca00078e02ff */
[----:B------:R-:W-:-:S07]  /*e7d0*/  VIMNMX R154, R154, R21, !PT ;  /* 0x000000159a9a7248 */ /* 0x000fce0007fe0100 */
.L_x_2774:
[----:B------:R-:W-:Y:S01]  /*e7e0*/  VIADD R154, R154, 0x3f ;  /* 0x0000003f9a9a7836 */ /* 0x000fe20000000000 */
[----:B------:R-:W-:Y:S04]  /*e7f0*/  BSSY B0, `(.L_x_2778) ;  /* 0x00001ad000007945 */ /* 0x000fe80003800000 */
[----:B------:R-:W-:-:S04]  /*e800*/  SHF.R.S32.HI R21, RZ, 0x1f, R154 ;  /* 0x0000001fff157819 */ /* 0x000fc8000001149a */
[----:B------:R-:W-:-:S04]  /*e810*/  LEA.HI R21, R21, R154, RZ, 0x6 ;  /* 0x0000009a15157211 */ /* 0x000fc800078f30ff */
[----:B------:R-:W-:-:S04]  /*e820*/  SHF.R.S32.HI R21, RZ, 0x6, R21 ;  /* 0x00000006ff157819 */ /* 0x000fc80000011415 */
[----:B------:R-:W-:-:S04]  /*e830*/  VIMNMX R21, R202, R21, !PT ;  /* 0x00000015ca157248 */ /* 0x000fc80007fe0100 */
[----:B------:R-:W-:-:S13]  /*e840*/  ISETP.GE.AND P2, PT, R14, R21, PT ;  /* 0x000000150e00720c */ /* 0x000fda0003f46270 */
[----:B------:R-:W-:Y:S05]  /*e850*/  @!P2 BRA `(.L_x_2779) ;  /* 0x000000180098a947 */ /* 0x000fea0003800000 */
[----:B------:R-:W-:Y:S01]  /*e860*/  BSSY B1, `(.L_x_2780) ;  /* 0x00001a4000017945 */ /* 0x000fe20003800000 */
[----:B------:R-:W-:Y:S02]  /*e870*/  IMAD.MOV.U32 R208, RZ, RZ, R20 ;  /* 0x000000ffffd07224 */ /* 0x000fe400078e0014 */
[----:B------:R-:W-:Y:S02]  /*e880*/  IMAD.MOV.U32 R209, RZ, RZ, R12 ;  /* 0x000000ffffd17224 */ /* 0x000fe400078e000c */
[----:B------:R-:W-:Y:S02]  /*e890*/  IMAD.MOV.U32 R206, RZ, RZ, R14 ;  /* 0x000000ffffce7224 */ /* 0x000fe400078e000e */
[----:B------:R-:W-:-:S07]  /*e8a0*/  IMAD.MOV.U32 R210, RZ, RZ, R18 ;  /* 0x000000ffffd27224 */ /* 0x000fce00078e0012 */
.L_x_2791:
[----:B------:R-:W-:Y:S02]  /*e8b0*/  VIADD R18, R210, 0x1 ;  /* 0x00000001d2127836 */ /* 0x000fe40000000000 */
[----:B------:R-:W-:Y:S02]  /*e8c0*/  IMAD.MOV.U32 R12, RZ, RZ, R206 ;  /* 0x000000ffff0c7224 */ /* 0x000fe400078e00ce */
[----:B------:R-:W-:Y:S01]  /*e8d0*/  VIADD R206, R206, 0xffffffff ;  /* 0xffffffffcece7836 */ /* 0x000fe20000000000 */
[----:B------:R-:W-:Y:S02]  /*e8e0*/  ISETP.NE.AND P3, PT, R18, 0x2, PT ;  /* 0x000000021200780c */ /* 0x000fe40003f65270 */
[----:B------:R-:W-:Y:S02]  /*e8f0*/  ISETP.GT.AND P2, PT, R12, R21, PT ;  /* 0x000000150c00720c */ /* 0x000fe40003f44270 */
[----:B------:R-:W-:Y:S02]  /*e900*/  SEL R12, RZ, 0x1, P3 ;  /* 0x00000001ff0c7807 */ /* 0x000fe40001800000 */
[----:B------:R-:W-:-:S02]  /*e910*/  SEL R18, R18, RZ, P3 ;  /* 0x000000ff12127207 */ /* 0x000fc40001800000 */
[----:B------:R-:W-:Y:S01]  /*e920*/  LOP3.LUT R19, R19, R12, RZ, 0x3c, !PT ;  /* 0x0000000c13137212 */ /* 0x000fe200078e3cff */
[----:B-1----:R-:W-:Y:S06]  /*e930*/  @!P0 BRA `(.L_x_2781) ;  /* 0x0000000000048947 */ /* 0x002fec0003800000 */
[----:B------:R-:W-:Y:S01]  /*e940*/  BPT.TRAP 0x1 ;  /* 0x000000040000795c */ /* 0x000fe20000300000 */
.L_x_2781:
[----:B------:R-:W-:Y:S01]  /*e950*/  IMAD R14, R18, 0x8, R2 ;  /* 0x00000008120e7824 */ /* 0x000fe200078e0202 */
[----:B------:R-:W-:-:S04]  /*e960*/  SHF.L.U32 R207, R19, 0x1f, RZ ;  /* 0x0000001f13cf7819 */ /* 0x000fc800000006ff */
[----:B------:R1:W2:Y:S01]  /*e970*/  SYNCS.PHASECHK.TRANS64.TRYWAIT P3, [R14+URZ+0x28c30], R207 ;  /* 0x028c30cf0e0075a7 */ /* 0x0002a2000806017f */
[----:B------:R-:W-:Y:S05]  /*e980*/  @!P0 BRA `(.L_x_2782) ;  /* 0x0000000000048947 */ /* 0x000fea0003800000 */
[----:B------:R-:W-:Y:S01]  /*e990*/  BPT.TRAP 0x1 ;  /* 0x000000040000795c */ /* 0x000fe20000300000 */
.L_x_2782:
[----:B------:R-:W-:Y:S01]  /*e9a0*/  BSSY B2, `(.L_x_2783) ;  /* 0x0000006000027945 */ /* 0x000fe20003800000 */
[----:B------:R-:W-:Y:S02]  /*e9b0*/  IMAD R154, R18, 0x200, R15 ;  /* 0x00000200129a7824 */ /* 0x000fe400078e020f */
[----:B------:R-:W-:Y:S01]  /*e9c0*/  IMAD.MOV.U32 R155, RZ, RZ, 0x40000040 ;  /* 0x40000040ff9b7424 */ /* 0x000fe200078e00ff */
[----:B--2---:R-:W-:Y:S06]  /*e9d0*/  @P3 BRA `(.L_x_2784) ;  /* 0x0000000000083947 */ /* 0x004fec0003800000 */
[----:B------:R-:W2:Y:S02]  /*e9e0*/  SYNCS.PHASECHK.TRANS64.TRYWAIT P3, [R14+URZ+0x28c30], R207 ;  /* 0x028c30cf0e0075a7 */ /* 0x000ea4000806017f */
[----:B--2---:R-:W-:Y:S05]  /*e9f0*/  @!P3 BRA `(.L_x_2785) ;  /* 0x000001140054b947 */ /* 0x004fea0003800000 */
.L_x_2784:
[----:B------:R-:W-:Y:S05]  /*ea00*/  BSYNC B2 ;  /* 0x0000000000027941 */ /* 0x000fea0003800000 */
.L_x_2783:
[C---:B------:R-:W-:Y:S01]  /*ea10*/  R2UR UR6, R154.reuse ;  /* 0x000000009a0672ca */ /* 0x040fe200000e0000 */
[C---:B------:R-:W-:Y:S01]  /*ea20*/  VIADD R152, R154.reuse, 0x2 ;  /* 0x000000029a987836 */ /* 0x040fe20000000000 */
[----:B------:R-:W-:Y:S01]  /*ea30*/  R2UR UR7, R155 ;  /* 0x000000009b0772ca */ /* 0x000fe200000e0000 */
[----:B------:R-:W-:Y:S01]  /*ea40*/  VIADD R12, R154, 0x4 ;  /* 0x000000049a0c7836 */ /* 0x000fe20000000000 */
[----:B------:R-:W-:Y:S01]  /*ea50*/  R2UR UR4, R4 ;  /* 0x00000000040472ca */ /* 0x000fe200000e0000 */
[----:B------:R-:W-:Y:S01]  /*ea60*/  VIADD R154, R154, 0x6 ;  /* 0x000000069a9a7836 */ /* 0x000fe20000000000 */
[----:B------:R-:W-:Y:S01]  /*ea70*/  R2UR UR5, R5 ;  /* 0x00000000050572ca */ /* 0x000fe200000e0000 */
[----:B------:R-:W-:Y:S01]  /*ea80*/  IMAD.MOV.U32 R153, RZ, RZ, 0x40000040 ;  /* 0x40000040ff997424 */ /* 0x000fe200078e00ff */
[----:B------:R-:W-:Y:S01]  /*ea90*/  R2UR UR10, R152 ;  /* 0x00000000980a72ca */ /* 0x000fe200000e0000 */
[----:B------:R-:W-:Y:S01]  /*eaa0*/  IMAD.MOV.U32 R155, RZ, RZ, 0x40000040 ;  /* 0x40000040ff9b7424 */ /* 0x000fe200078e00ff */
[----:B------:R-:W-:Y:S01]  /*eab0*/  R2UR UR18, R154 ;  /* 0x000000009a1272ca */ /* 0x000fe200000e0000 */
[----:B------:R-:W-:Y:S01]  /*eac0*/  IMAD.MOV.U32 R13, RZ, RZ, 0x40000040 ;  /* 0x40000040ff0d7424 */ /* 0x000fe200078e00ff */
[----:B------:R-:W-:-:S02]  /*ead0*/  R2UR UR11, R153 ;  /* 0x00000000990b72ca */ /* 0x000fc400000e0000 */
[----:B------:R-:W-:Y:S02]  /*eae0*/  R2UR UR19, R155 ;  /* 0x000000009b1372ca */ /* 0x000fe400000e0000 */
[----:B------:R-:W-:Y:S01]  /*eaf0*/  WARPGROUP.ARRIVE ;  /* 0x00000000000079c5 */ /* 0x000fe20000000000 */
[----:B------:R-:W-:Y:S02]  /*eb00*/  R2UR UR8, R10 ;  /* 0x000000000a0872ca */ /* 0x000fe400000e0000 */
[----:B------:R-:W-:Y:S02]  /*eb10*/  R2UR UR9, R11 ;  /* 0x000000000b0972ca */ /* 0x000fe400000e0000 */
[----:B------:R-:W-:Y:S01]  /*eb20*/  R2UR UR14, R12 ;  /* 0x000000000c0e72ca */ /* 0x000fe200000e0000 */
[----:B------:R-:W-:Y:S01]  /*eb30*/  HGMMA.64x64x16.F32 R152, gdesc[UR4], RZ, !UPT, gsb0 ;  /* 0x00e00000049879f0 */ /* 0x000fe2000c0008ff */
[----:B------:R-:W-:Y:S01]  /*eb40*/  R2UR UR15, R13 ;  /* 0x000000000d0f72ca */ /* 0x000fe200000e0000 */
[----:B------:R-:W-:Y:S01]  /*eb50*/  ULDC UR4, c[0x0][0x988] ;  /* 0x0002620000047ab9 */ /* 0x000fe20000000800 */
[----:B------:R-:W-:-:S02]  /*eb60*/  R2UR UR12, R8 ;  /* 0x00000000080c72ca */ /* 0x000fc400000e0000 */
        /* <DEDUP_REMOVED lines=29> */
[----:B------:R-:W3:Y:S02]  /*ed40*/  SHFL.BFLY PT, R13, R12, 0x2, 0x1f ;  /* 0x0c401f000c0d7f89 */ /* 0x000ee400000e0000 */
[----:B---3--:R-:W-:-:S05]  /*ed50*/  FMNMX.FTZ R12, R12, R13, !PT ;  /* 0x0000000d0c0c7209 */ /* 0x008fca0007810000 */
[----:B------:R-:W3:Y:S02]  /*ed60*/  SHFL.BFLY PT, R13, R12, 0x1, 0x1f ;  /* 0x0c201f000c0d7f89 */ /* 0x000ee400000e0000 */
[----:B---3--:R-:W-:Y:S01]  /*ed70*/  FMNMX.FTZ R12, R12, R13, !PT ;  /* 0x0000000d0c0c7209 */ /* 0x008fe20007810000 */
[----:B------:R-:W-:-:S04]  /*ed80*/  IMAD.U32 R13, RZ, RZ, UR4 ;  /* 0x00000004ff0d7e24 */ /* 0x000fc8000f8e00ff */
[C---:B------:R-:W-:Y:S01]  /*ed90*/  FADD.FTZ R209, -R12.reuse, R209 ;  /* 0x000000d10cd17221 */ /* 0x040fe20000010100 */
[----:B------:R-:W-:-:S03]  /*eda0*/  FMUL.FTZ R20, R12, R13 ;  /* 0x0000000d0c147220 */ /* 0x000fc60000410000 */
        /* <DEDUP_REMOVED lines=17> */
[----:B------:R-:W-:Y:S01]  /*eec0*/  @!P1 VIADD R20, R14, 0x28c40 ;  /* 0x00028c400e149836 */ /* 0x000fe20000000000 */
[----:B------:R-:W3:Y:S04]  /*eed0*/  MUFU.EX2 R168, R211 ;  /* 0x000000d300a87308 */ /* 0x000ee80000000800 */
[----:B------:R-:W-:-:S04]  /*eee0*/  @!P1 PRMT R20, RZ, 0x654, R20 ;  /* 0x00000654ff149816 */ /* 0x000fc80000000014 */
[----:B------:R4:W-:Y:S01]  /*eef0*/  @!P1 SYNCS.ARRIVE.TRANS64.RED.A1T0 RZ, [R20+URZ], RZ ;  /* 0x000000ff14ff99a7 */ /* 0x0009e2000810043f */
[----:B------:R-:W5:Y:S01]  /*ef00*/  MUFU.EX2 R152, R152 ;  /* 0x0000009800987308 */ /* 0x000f620000000800 */
[----:B----4-:R-:W-:-:S07]  /*ef10*/  IMAD.MOV R20, RZ, RZ, -R194 ;  /* 0x000000ffff147224 */ /* 0x010fce00078e0ac2 */
[----:B------:R-:W4:Y:S01]  /*ef20*/  MUFU.EX2 R153, R153 ;  /* 0x0000009900997308 */ /* 0x000f220000000800 */
[-C--:B---3--:R-:W-:Y:S01]  /*ef30*/  FMUL.FTZ R24, R24, R168.reuse ;  /* 0x000000a818187220 */ /* 0x088fe20000410000 */
[-C--:B------:R-:W-:Y:S01]  /*ef40*/  FMUL.FTZ R25, R25, R168.reuse ;  /* 0x000000a819197220 */ /* 0x080fe20000410000 */
[----:B------:R-:W-:Y:S01]  /*ef50*/  FMUL.FTZ R28, R28, R168 ;  /* 0x000000a81c1c7220 */ /* 0x000fe20000410000 */
[----:B------:R-:W-:Y:S01]  /*ef60*/  ISETP.NE.AND P3, PT, R184, R20, PT ;  /* 0x00000014b800720c */ /* 0x000fe20003f65270 */
[----:B------:R-:W-:Y:S01]  /*ef70*/  FMUL.FTZ R29, R29, R168 ;  /* 0x000000a81d1d7220 */ /* 0x000fe20000410000 */
[----:B------:R-:W-:Y:S01]  /*ef80*/  FMNMX.FTZ R20, R154, R208, !PT ;  /* 0x000000d09a147209 */ /* 0x000fe20007810000 */
[-C--:B------:R-:W-:Y:S01]  /*ef90*/  FMUL.FTZ R32, R32, R168.reuse ;  /* 0x000000a820207220 */ /* 0x080fe20000410000 */
[----:B------:R-:W-:Y:S01]  /*efa0*/  FMUL.FTZ R33, R33, R168 ;  /* 0x000000a821217220 */ /* 0x000fe20000410000 */
[----:B-----5:R-:W-:Y:S01]  /*efb0*/  FFMA.FTZ R0, R168, R0, R152 ;  /* 0x00000000a8007223 */ /* 0x020fe20000010098 */
[-C--:B------:R-:W-:Y:S01]  /*efc0*/  FMUL.FTZ R36, R36, R168.reuse ;  /* 0x000000a824247220 */ /* 0x080fe20000410000 */
[-C--:B------:R-:W-:Y:S01]  /*efd0*/  FMUL.FTZ R37, R37, R168.reuse ;  /* 0x000000a825257220 */ /* 0x080fe20000410000 */
[-C--:B------:R-:W-:Y:S01]  /*efe0*/  FMUL.FTZ R40, R40, R168.reuse ;  /* 0x000000a828287220 */ /* 0x080fe20000410000 */
[-C--:B------:R-:W-:Y:S01]  /*eff0*/  FMUL.FTZ R41, R41, R168.reuse ;  /* 0x000000a829297220 */ /* 0x080fe20000410000 */
[-C--:B------:R-:W-:Y:S01]  /*f000*/  FMUL.FTZ R44, R44, R168.reuse ;  /* 0x000000a82c2c7220 */ /* 0x080fe20000410000 */
[-C--:B------:R-:W-:Y:S01]  /*f010*/  FMUL.FTZ R45, R45, R168.reuse ;  /* 0x000000a82d2d7220 */ /* 0x080fe20000410000 */
[----:B------:R-:W-:Y:S01]  /*f020*/  FMUL.FTZ R48, R48, R168 ;  /* 0x000000a830307220 */ /* 0x000fe20000410000 */
[----:B------:R-:W-:-:S02]  /*f030*/  @!P3 IMAD R211, R210, 0x40, R191 ;  /* 0x00000040d2d3b824 */ /* 0x000fc400078e02bf */
[C---:B----4-:R-:W-:Y:S01]  /*f040*/  FADD.FTZ R0, R153.reuse, R0 ;  /* 0x0000000099007221 */ /* 0x050fe20000010000 */
[----:B------:R-:W-:Y:S01]  /*f050*/  F2FP.F16.F32.PACK_AB R152, R153, R152 ;  /* 0x000000989998723e */ /* 0x000fe200000000ff */
[----:B------:R-:W-:Y:S01]  /*f060*/  FMUL.FTZ R49, R49, R168 ;  /* 0x000000a831317220 */ /* 0x000fe20000410000 */
[----:B------:R-:W-:Y:S01]  /*f070*/  @!P3 IMAD R153, R211, 0x4, R2 ;  /* 0x00000004d399b824 */ /* 0x000fe200078e0202 */
        /* <DEDUP_REMOVED lines=65> */
[----:B------:R-:W-:Y:S01]  /*f490*/  @!P3 STS [R153+0x28800], R168 ;  /* 0x028800a89900b388 */ /* 0x000fe20000000800 */
[----:B------:R-:W3:Y:S03]  /*f4a0*/  MUFU.EX2 R156, R156 ;  /* 0x0000009c009c7308 */ /* 0x000ee60000000800 */
[----:B------:R-:W4:Y:S05]  /*f4b0*/  SHFL.BFLY PT, R168, R20, 0x2, 0x1f ;  /* 0x0c401f0014a87f89 */ /* 0x000f2a00000e0000 */
[----:B------:R-:W5:Y:S08]  /*f4c0*/  MUFU.EX2 R157, R157 ;  /* 0x0000009d009d7308 */ /* 0x000f700000000800 */
[----:B------:R-:W0:Y:S01]  /*f4d0*/  MUFU.EX2 R160, R160 ;  /* 0x000000a000a07308 */ /* 0x000e220000000800 */
[----:B---3--:R-:W-:-:S07]  /*f4e0*/  FADD.FTZ R0, R156, R0 ;  /* 0x000000009c007221 */ /* 0x008fce0000010000 */
[----:B------:R-:W-:Y:S01]  /*f4f0*/  MUFU.EX2 R161, R161 ;  /* 0x000000a100a17308 */ /* 0x000fe20000000800 */
[----:B-----5:R-:W-:Y:S01]  /*f500*/  FADD.FTZ R211, R157, R0 ;  /* 0x000000009dd37221 */ /* 0x020fe20000010000 */
[----:B----4-:R-:W-:-:S05]  /*f510*/  FMNMX.FTZ R20, R20, R168, !PT ;  /* 0x000000a814147209 */ /* 0x010fca0007810000 */
[----:B------:R-:W3:Y:S01]  /*f520*/  SHFL.BFLY PT, R168, R20, 0x1, 0x1f ;  /* 0x0c201f0014a87f89 */ /* 0x000ee200000e0000 */
[----:B------:R-:W-:Y:S01]  /*f530*/  MUFU.EX2 R164, R164 ;  /* 0x000000a400a47308 */ /* 0x000fe20000000800 */
[----:B0-----:R-:W-:-:S07]  /*f540*/  FADD.FTZ R0, R160, R211 ;  /* 0x000000d3a0007221 */ /* 0x001fce0000010000 */
[----:B------:R-:W-:Y:S08]  /*f550*/  MUFU.EX2 R165, R165 ;  /* 0x000000a500a57308 */ /* 0x000ff00000000800 */
[----:B------:R-:W-:Y:S01]  /*f560*/  MUFU.EX2 R209, R209 ;  /* 0x000000d100d17308 */ /* 0x000fe20000000800 */
[----:B---3--:R-:W-:-:S07]  /*f570*/  FMNMX.FTZ R20, R20, R168, !PT ;  /* 0x000000a814147209 */ /* 0x008fce0007810000 */
[----:B------:R-:W-:Y:S01]  /*f580*/  MUFU.EX2 R169, R169 ;  /* 0x000000a900a97308 */ /* 0x000fe20000000800 */
[----:B------:R-:W-:-:S04]  /*f590*/  FADD.FTZ R168, -R20, R208 ;  /* 0x000000d014a87221 */ /* 0x000fc80000010100 */
[----:B------:R-:W-:-:S03]  /*f5a0*/  FMUL.FTZ R168, R168, R13 ;  /* 0x0000000da8a87220 */ /* 0x000fc60000410000 */
[----:B------:R-:W-:Y:S08]  /*f5b0*/  MUFU.EX2 R172, R172 ;  /* 0x000000ac00ac7308 */ /* 0x000ff00000000800 */
[----:B------:R-:W0:Y:S08]  /*f5c0*/  MUFU.EX2 R168, R168 ;  /* 0x000000a800a87308 */ /* 0x000e300000000800 */
[----:B------:R-:W3:Y:S08]  /*f5d0*/  MUFU.EX2 R173, R173 ;  /* 0x000000ad00ad7308 */ /* 0x000ef00000000800 */
[----:B------:R-:W-:Y:S01]  /*f5e0*/  MUFU.EX2 R176, R176 ;  /* 0x000000b000b07308 */ /* 0x000fe20000000800 */
[----:B0-----:R0:W-:Y:S01]  /*f5f0*/  @!P3 STS [R153+0x28820], R168 ;  /* 0x028820a89900b388 */ /* 0x0011e20000000800 */
        /* <DEDUP_REMOVED lines=9> */
[-C--:B0-----:R-:W-:Y:S01]  /*f690*/  FMUL.FTZ R153, R20, R13.reuse ;  /* 0x0000000d14997220 */ /* 0x081fe20000410000 */
        /* <DEDUP_REMOVED lines=37> */
[C---:B------:R-:W-:Y:S01]  /*f8f0*/  FADD.FTZ R157, R161.reuse, R0 ;  /* 0x00000000a19d7221 */ /* 0x040fe20000010000 */
[----:B------:R-:W-:Y:S01]  /*f900*/  F2FP.F16.F32.PACK_AB R156, R161, R160 ;  /* 0x000000a0a19c723e */ /* 0x000fe200000000ff */
[-C--:B------:R-:W-:Y:S01]  /*f910*/  FMUL.FTZ R75, R75, R168.reuse ;  /* 0x000000a84b4b7220 */ /* 0x080fe20000410000 */
[----:B------:R-:W-:Y:S01]  /*f920*/  F2FP.F16.F32.PACK_AB R160, R169, R209 ;  /* 0x000000d1a9a0723e */ /* 0x000fe200000000ff */
[----:B------:R-:W-:Y:S01]  /*f930*/  FADD.FTZ R0, R164, R157 ;  /* 0x0000009da4007221 */ /* 0x000fe20000010000 */
[-C--:B------:R-:W-:Y:S01]  /*f940*/  FMUL.FTZ R78, R78, R168.reuse ;  /* 0x000000a84e4e7220 */ /* 0x080fe20000410000 */
[----:B------:R0:W5:Y:S01]  /*f950*/  MUFU.EX2 R181, R158 ;  /* 0x0000009e00b57308 */ /* 0x0001620000000800 */
[-C--:B------:R-:W-:Y:S01]  /*f960*/  FMUL.FTZ R79, R79, R168.reuse ;  /* 0x000000a84f4f7220 */ /* 0x080fe20000410000 */
[----:B------:R-:W-:Y:S01]  /*f970*/  FADD.FTZ R0, R165, R0 ;  /* 0x00000000a5007221 */ /* 0x000fe20000010000 */
[-C--:B------:R-:W-:Y:S01]  /*f980*/  FMUL.FTZ R82, R82, R168.reuse ;  /* 0x000000a852527220 */ /* 0x080fe20000410000 */
[-C--:B------:R-:W-:Y:S01]  /*f990*/  FMUL.FTZ R83, R83, R168.reuse ;  /* 0x000000a853537220 */ /* 0x080fe20000410000 */
[-C--:B------:R-:W-:Y:S01]  /*f9a0*/  FMUL.FTZ R86, R86, R168.reuse ;  /* 0x000000a856567220 */ /* 0x080fe20000410000 */
[----:B------:R-:W-:Y:S01]  /*f9b0*/  FADD.FTZ R0, R209, R0 ;  /* 0x00000000d1007221 */ /* 0x000fe20000010000 */
[----:B------:R-:W-:Y:S01]  /*f9c0*/  FMUL.FTZ R87, R87, R168 ;  /* 0x000000a857577220 */ /* 0x000fe20000410000 */
[----:B------:R-:W1:Y:S01]  /*f9d0*/  MUFU.EX2 R180, R180 ;  /* 0x000000b400b47308 */ /* 0x000e620000000800 */
[----:B0-----:R-:W-:Y:S01]  /*f9e0*/  F2FP.F16.F32.PACK_AB R158, R165, R164 ;  /* 0x000000a4a59e723e */ /* 0x001fe200000000ff */
[----:B------:R-:W-:Y:S01]  /*f9f0*/  FADD.FTZ R157, R169, R0 ;  /* 0x00000000a99d7221 */ /* 0x000fe20000010000 */
[-C--:B------:R-:W-:Y:S01]  /*fa00*/  FMUL.FTZ R90, R90, R168.reuse ;  /* 0x000000a85a5a7220 */ /* 0x080fe20000410000 */
[-C--:B------:R-:W-:Y:S01]  /*fa10*/  FMUL.FTZ R91, R91, R168.reuse ;  /* 0x000000a85b5b7220 */ /* 0x080fe20000410000 */
[-C--:B------:R-:W-:Y:S01]  /*fa20*/  FMUL.FTZ R94, R94, R168.reuse ;  /* 0x000000a85e5e7220 */ /* 0x080fe20000410000 */
[----:B------:R-:W-:Y:S01]  /*fa30*/  FADD.FTZ R0, R172, R157 ;  /* 0x0000009dac007221 */ /* 0x000fe20000010000 */
[-C--:B------:R-:W-:Y:S01]  /*fa40*/  FMUL.FTZ R95, R95, R168.reuse ;  /* 0x000000a85f5f7220 */ /* 0x080fe20000410000 */
[----:B------:R-:W0:Y:S01]  /*fa50*/  MUFU.EX2 R159, R159 ;  /* 0x0000009f009f7308 */ /* 0x000e220000000800 */
[-C--:B------:R-:W-:Y:S01]  /*fa60*/  FMUL.FTZ R98, R98, R168.reuse ;  /* 0x000000a862627220 */ /* 0x080fe20000410000 */
[----:B---3--:R-:W-:Y:S01]  /*fa70*/  FADD.FTZ R157, R173, R0 ;  /* 0x00000000ad9d7221 */ /* 0x008fe20000010000 */
[----:B----4-:R-:W-:Y:S01]  /*fa80*/  FFMA.FTZ R0, R168, R3, R153 ;  /* 0x00000003a8007223 */ /* 0x010fe20000010099 */
[----:B------:R-:W-:Y:S01]  /*fa90*/  F2FP.F16.F32.PACK_AB R153, R155, R153 ;  /* 0x000000999b99723e */ /* 0x000fe200000000ff */
[-C--:B------:R-:W-:Y:S01]  /*faa0*/  FMUL.FTZ R99, R99, R168.reuse ;  /* 0x000000a863637220 */ /* 0x080fe20000410000 */
[----:B------:R-:W-:Y:S01]  /*fab0*/  FADD.FTZ R164, R176, R157 ;  /* 0x0000009db0a47221 */ /* 0x000fe20000010000 */
[----:B------:R-:W-:Y:S01]  /*fac0*/  FADD.FTZ R0, R155, R0 ;  /* 0x000000009b007221 */ /* 0x000fe20000010000 */
[----:B------:R3:W-:Y:S01]  /*fad0*/  MUFU.EX2 R210, R162 ;  /* 0x000000a200d27308 */ /* 0x0007e20000000800 */
[----:B------:R-:W-:Y:S01]  /*fae0*/  FMUL.FTZ R102, R102, R168 ;  /* 0x000000a866667220 */ /* 0x000fe20000410000 */
[----:B------:R-:W-:Y:S01]  /*faf0*/  FADD.FTZ R3, R177, R164 ;  /* 0x000000a4b1037221 */ /* 0x000fe20000010000 */
[----:B-----5:R-:W-:Y:S01]  /*fb00*/  FADD.FTZ R0, R181, R0 ;  /* 0x00000000b5007221 */ /* 0x020fe20000010000 */
[----:B------:R-:W-:Y:S01]  /*fb10*/  F2FP.F16.F32.PACK_AB R164, R177, R176 ;  /* 0x000000b0b1a4723e */ /* 0x000fe200000000ff */
[-C--:B------:R-:W-:Y:S01]  /*fb20*/  FMUL.FTZ R103, R103, R168.reuse ;  /* 0x000000a867677220 */ /* 0x080fe20000410000 */
[----:B-1----:R-:W-:Y:S01]  /*fb30*/  FADD.FTZ R157, R180, R3 ;  /* 0x00000003b49d7221 */ /* 0x002fe20000010000 */
[----:B------:R-:W-:Y:S01]  /*fb40*/  FMUL.FTZ R106, R106, R168 ;  /* 0x000000a86a6a7220 */ /* 0x000fe20000410000 */
[----:B------:R-:W1:Y:S01]  /*fb50*/  MUFU.EX2 R163, R163 ;  /* 0x000000a300a37308 */ /* 0x000e620000000800 */
[----:B0-----:R-:W-:Y:S01]  /*fb60*/  FADD.FTZ R3, R159, R0 ;  /* 0x000000009f037221 */ /* 0x001fe20000010000 */
[----:B---3--:R-:W-:Y:S01]  /*fb70*/  F2FP.F16.F32.PACK_AB R162, R173, R172 ;  /* 0x000000acada2723e */ /* 0x008fe200000000ff */
[C---:B------:R-:W-:Y:S01]  /*fb80*/  FADD.FTZ R0, R166.reuse, R157 ;  /* 0x0000009da6007221 */ /* 0x040fe20000010000 */
[----:B------:R-:W-:Y:S01]  /*fb90*/  F2FP.F16.F32.PACK_AB R155, R159, R181 ;  /* 0x000000b59f9b723e */ /* 0x000fe200000000ff */
[----:B------:R-:W-:Y:S01]  /*fba0*/  BAR.SYNC.DEFER_BLOCKING 0xf, 0x100 ;  /* 0x03c4000000007b1d */ /* 0x000fe20000010000 */
[----:B------:R-:W-:Y:S01]  /*fbb0*/  F2FP.F16.F32.PACK_AB R166, R166, R180 ;  /* 0x000000b4a6a6723e */ /* 0x000fe200000000ff */
        /* <DEDUP_REMOVED lines=9> */
[----:B------:R-:W-:Y:S01]  /*fc50*/  FMUL.FTZ R123, R123, R168 ;  /* 0x000000a87b7b7220 */ /* 0x000fe20000410000 */
[----:B-1----:R-:W-:Y:S01]  /*fc60*/  F2FP.F16.F32.PACK_AB R157, R163, R210 ;  /* 0x000000d2a39d723e */ /* 0x002fe200000000ff */
        /* <DEDUP_REMOVED lines=11> */
[----:B------:R4:W-:Y:S01]  /*fd20*/  STSM.16.M88.4 [R195+0x26800], R152 ;  /* 0x02680098c3007844 */ /* 0x0009e20000000200 */
[-C--:B------:R-:W-:Y:S01]  /*fd30*/  FMUL.FTZ R143, R143, R168.reuse ;  /* 0x000000a88f8f7220 */ /* 0x080fe20000410000 */
[-C--:B------:R-:W-:Y:S01]  /*fd40*/  FMUL.FTZ R146, R146, R168.reuse ;  /* 0x000000a892927220 */ /* 0x080fe20000410000 */
[-C--:B------:R-:W-:Y:S01]  /*fd50*/  FMUL.FTZ R147, R147, R168.reuse ;  /* 0x000000a893937220 */ /* 0x080fe20000410000 */
[-C--:B------:R-:W-:Y:S01]  /*fd60*/  FMUL.FTZ R150, R150, R168.reuse ;  /* 0x000000a896967220 */ /* 0x080fe20000410000 */
[----:B------:R-:W-:Y:S01]  /*fd70*/  FMUL.FTZ R151, R151, R168 ;  /* 0x000000a897977220 */ /* 0x000fe20000410000 */
[----:B------:R-:W5:Y:S01]  /*fd80*/  MUFU.EX2 R171, R171 ;  /* 0x000000ab00ab7308 */ /* 0x000f620000000800 */
[----:B-1----:R-:W-:Y:S01]  /*fd90*/  FADD.FTZ R170, R210, R3 ;  /* 0x00000003d2aa7221 */ /* 0x002fe20000010000 */
[----:B0-----:R-:W-:-:S03]  /*fda0*/  F2FP.F16.F32.PACK_AB R159, R167, R208 ;  /* 0x000000d0a79f723e */ /* 0x001fc600000000ff */
[----:B------:R-:W-:Y:S02]  /*fdb0*/  FADD.FTZ R3, R163, R170 ;  /* 0x000000aaa3037221 */ /* 0x000fe40000010000 */
[----:B------:R4:W-:Y:S01]  /*fdc0*/  STSM.16.M88.4 [R196], R156 ;  /* 0x0000009cc4007844 */ /* 0x0009e20000000200 */
[----:B------:R-:W0:Y:S01]  /*fdd0*/  MUFU.EX2 R174, R174 ;  /* 0x000000ae00ae7308 */ /* 0x000e220000000800 */
[----:B------:R-:W-:-:S04]  /*fde0*/  FADD.FTZ R172, R208, R3 ;  /* 0x00000003d0ac7221 */ /* 0x000fc80000010000 */
[----:B------:R-:W-:-:S03]  /*fdf0*/  FADD.FTZ R172, R167, R172 ;  /* 0x000000aca7ac7221 */ /* 0x000fc60000010000 */
[----:B------:R-:W1:Y:S01]  /*fe00*/  MUFU.EX2 R175, R175 ;  /* 0x000000af00af7308 */ /* 0x000e620000000800 */
[----:B---3--:R-:W-:Y:S01]  /*fe10*/  FADD.FTZ R172, R161, R172 ;  /* 0x000000aca1ac7221 */ /* 0x008fe20000010000 */
[----:B-----5:R-:W-:-:S03]  /*fe20*/  F2FP.F16.F32.PACK_AB R161, R171, R161 ;  /* 0x000000a1aba1723e */ /* 0x020fc600000000ff */
[----:B------:R-:W-:-:S03]  /*fe30*/  FADD.FTZ R3, R171, R172 ;  /* 0x000000acab037221 */ /* 0x000fc60000010000 */
[----:B------:R-:W3:Y:S01]  /*fe40*/  MUFU.EX2 R165, R178 ;  /* 0x000000b200a57308 */ /* 0x000ee20000000800 */
[----:B0-----:R-:W-:-:S07]  /*fe50*/  FADD.FTZ R172, R174, R3 ;  /* 0x00000003aeac7221 */ /* 0x001fce0000010000 */
[----:B------:R-:W0:Y:S01]  /*fe60*/  MUFU.EX2 R170, R179 ;  /* 0x000000b300aa7308 */ /* 0x000e220000000800 */
[C---:B-1----:R-:W-:Y:S01]  /*fe70*/  FADD.FTZ R172, R175.reuse, R172 ;  /* 0x000000acafac7221 */ /* 0x042fe20000010000 */
[----:B------:R-:W-:-:S05]  /*fe80*/  F2FP.F16.F32.PACK_AB R163, R175, R174 ;  /* 0x000000aeafa3723e */ /* 0x000fca00000000ff */
[----:B------:R4:W-:Y:S01]  /*fe90*/  STSM.16.M88.4 [R198], R160 ;  /* 0x000000a0c6007844 */ /* 0x0009e20000000200 */
[----:B------:R-:W1:Y:S01]  /*fea0*/  MUFU.EX2 R182, R182 ;  /* 0x000000b600b67308 */ /* 0x000e620000000800 */
[----:B---3--:R-:W-:-:S07]  /*feb0*/  FADD.FTZ R3, R165, R172 ;  /* 0x000000aca5037221 */ /* 0x008fce0000010000 */
[----:B------:R-:W3:Y:S01]  /*fec0*/  MUFU.EX2 R183, R183 ;  /* 0x000000b700b77308 */ /* 0x000ee20000000800 */
[C---:B0-----:R-:W-:Y:S01]  /*fed0*/  FADD.FTZ R3, R170.reuse, R3 ;  /* 0x00000003aa037221 */ /* 0x041fe20000010000 */
[----:B------:R-:W-:-:S03]  /*fee0*/  F2FP.F16.F32.PACK_AB R165, R170, R165 ;  /* 0x000000a5aaa5723e */ /* 0x000fc600000000ff */
[----:B-1----:R-:W-:Y:S01]  /*fef0*/  FADD.FTZ R172, R182, R3 ;  /* 0x00000003b6ac7221 */ /* 0x002fe20000010000 */
[----:B---3--:R-:W-:-:S03]  /*ff00*/  F2FP.F16.F32.PACK_AB R167, R183, R182 ;  /* 0x000000b6b7a7723e */ /* 0x008fc600000000ff */
[----:B------:R-:W-:Y:S02]  /*ff10*/  FADD.FTZ R3, R183, R172 ;  /* 0x000000acb7037221 */ /* 0x000fe40000010000 */
[----:B------:R4:W-:Y:S01]  /*ff20*/  STSM.16.M88.4 [R197], R164 ;  /* 0x000000a4c5007844 */ /* 0x0009e20000000200 */
[----:B------:R-:W-:Y:S05]  /*ff30*/  @!P0 BRA `(.L_x_2786) ;  /* 0x0000000000048947 */ /* 0x000fea0003800000 */
[----:B------:R-:W-:Y:S01]  /*ff40*/  BPT.TRAP 0x1 ;  /* 0x000000040000795c */ /* 0x000fe20000300000 */
.L_x_2786:
[----:B------:R0:W1:Y:S01]  /*ff50*/  SYNCS.PHASECHK.TRANS64.TRYWAIT P3, [R14+URZ+0x28c50], R207 ;  /* 0x028c50cf0e0075a7 */ /* 0x000062000806017f */
[----:B------:R-:W-:Y:S05]  /*ff60*/  @!P0 BRA `(.L_x_2787) ;  /* 0x0000000000048947 */ /* 0x000fea0003800000 */
[----:B------:R-:W-:Y:S01]  /*ff70*/  BPT.TRAP 0x1 ;  /* 0x000000040000795c */ /* 0x000fe20000300000 */
.L_x_2787:
[----:B------:R-:W-:Y:S04]  /*ff80*/  BSSY B2, `(.L_x_2788) ;  /* 0x0000004000027945 */ /* 0x000fe80003800000 */
[----:B-1----:R-:W-:Y:S05]  /*ff90*/  @P3 BRA `(.L_x_2789) ;  /* 0x0000000000083947 */ /* 0x002fea0003800000 */
[----:B------:R-:W1:Y:S02]  /*ffa0*/  SYNCS.PHASECHK.TRANS64.TRYWAIT P3, [R14+URZ+0x28c50], R207 ;  /* 0x028c50cf0e0075a7 */ /* 0x000e64000806017f */
[----:B-1----:R-:W-:Y:S05]  /*ffb0*/  @!P3 BRA `(.L_x_2790) ;  /* 0x000000fc00f8b947 */ /* 0x002fea0003800000 */
.L_x_2789:
[----:B------:R-:W-:Y:S05]  /*ffc0*/  BSYNC B2 ;  /* 0x0000000000027941 */ /* 0x000fea0003800000 */
.L_x_2788:
[----:B------:R-:W-:Y:S01]  /*ffd0*/  IMAD R168, R18, 0x1000, R190 ;  /* 0x0000100012a87824 */ /* 0x000fe200078e02be */
[----:B------:R-:W-:Y:S01]  /*ffe0*/  WARPGROUP.ARRIVE ;  /* 0x00000000000079c5 */ /* 0x000fe20000000000 */
[----:B------:R-:W-:Y:S02]  /*fff0*/  IMAD.MOV.U32 R169, RZ, RZ, 0x40000040 ;  /* 0x40000040ffa97424 */ /* 0x000fe400078e00ff */
[----:B012---:R-:W-:Y:S01]  /*10000*/  @!P1 VIADD R14, R14, 0x28c60 ;  /* 0x00028c600e0e9836 */ /* 0x007fe20000000000 */
[----:B------:R-:W-:Y:S01]  /*10010*/  R2UR UR6, R168 ;  /* 0x00000000a80672ca */ /* 0x000fe200000e0000 */
[----:B------:R-:W-:Y:S01]  /*10020*/  IMAD.MOV.U32 R208, RZ, RZ, R20 ;  /* 0x000000ffffd07224 */ /* 0x000fe200078e0014 */
[----:B------:R-:W-:Y:S01]  /*10030*/  R2UR UR7, R169 ;  /* 0x00000000a90772ca */ /* 0x000fe200000e0000 */
[----:B------:R-:W-:Y:S01]  /*10040*/  IMAD.MOV.U32 R169, RZ, RZ, 0x40000040 ;  /* 0x40000040ffa97424 */ /* 0x000fe200078e00ff */
[----:B------:R-:W-:Y:S01]  /*10050*/  @!P1 PRMT R14, RZ, 0x654, R14 ;  /* 0x00000654ff0e9816 */ /* 0x000fe2000000000e */
[----:B------:R-:W-:-:S02]  /*10060*/  IMAD.MOV.U32 R209, RZ, RZ, R12 ;  /* 0x000000ffffd17224 */ /* 0x000fc400078e000c */
[----:B------:R-:W-:-:S08]  /*10070*/  IMAD.MOV.U32 R210, RZ, RZ, R18 ;  /* 0x000000ffffd27224 */ /* 0x000fd000078e0012 */
[----:B------:R-:W-:Y:S03]  /*10080*/  HGMMA.64x256x16.F32 R24, R152, gdesc[UR4].tnspB, R24, gsb0 ;  /* 0x43e0000498187df0 */ /* 0x000fe60008000818 */
[----:B------:R-:W-:Y:S02]  /*10090*/  WARPGROUP.DEPBAR.LE gsb0, 0x0 ;  /* 0x00008000000079c5 */ /* 0x000fe40000010000 */
[----:B----4-:R-:W-:Y:S01]  /*100a0*/  VIADD R152, R168, 0x80 ;  /* 0x00000080a8987836 */ /* 0x010fe20000000000 */
        /* <DEDUP_REMOVED lines=32> */
.L_x_2780:
[----:B-1----:R-:W-:-:S07]  /*102b0*/  IMAD.MOV.U32 R14, RZ, RZ, R206 ;  /* 0x000000ffff0e7224 */ /* 0x002fce00078e00ce */
.L_x_2779:
[----:B------:R-:W-:Y:S05]  /*102c0*/  BSYNC B0 ;  /* 0x0000000000007941 */ /* 0x000fea0003800000 */
.L_x_2778:
[----:B------:R-:W-:Y:S01]  /*102d0*/  ISETP.GE.AND P2, PT, R14, R202, PT ;  /* 0x000000ca0e00720c */ /* 0x000fe20003f46270 */
[----:B------:R-:W-:-:S12]  /*102e0*/  BSSY B0, `(.L_x_2792) ;  /* 0x000024f000007945 */ /* 0x000fd80003800000 */
[----:B------:R-:W-:Y:S05]  /*102f0*/  @!P2 BRA `(.L_x_2793) ;  /* 0x000000240034a947 */ /* 0x000fea0003800000 */
[----:B------:R-:W-:Y:S02]  /*10300*/  IMAD.MOV.U32 R208, RZ, RZ, R20 ;  /* 0x000000ffffd07224 */ /* 0x000fe400078e0014 */
[----:B------:R-:W-:Y:S02]  /*10310*/  IMAD.MOV.U32 R210, RZ, RZ, R12 ;  /* 0x000000ffffd27224 */ /* 0x000fe400078e000c */
[----:B------:R-:W-:-:S07]  /*10320*/  IMAD.MOV.U32 R209, RZ, RZ, R18 ;  /* 0x000000ffffd17224 */ /* 0x000fce00078e0012 */
.L_x_2812:
[----:B------:R-:W-:-:S05]  /*10330*/  VIADD R18, R209, 0x1 ;  /* 0x00000001d1127836 */ /* 0x000fca0000000000 */
[----:B------:R-:W-:-:S04]  /*10340*/  ISETP.NE.AND P2, PT, R18, 0x2, PT ;  /* 0x000000021200780c */ /* 0x000fc80003f45270 */
[----:B------:R-:W-:Y:S02]  /*10350*/  SEL R12, RZ, 0x1, P2 ;  /* 0x00000001ff0c7807 */ /* 0x000fe40001000000 */
[----:B------:R-:W-:Y:S02]  /*10360*/  SEL R18, R18, RZ, P2 ;  /* 0x000000ff12127207 */ /* 0x000fe40001000000 */
[----:B------:R-:W-:Y:S01]  /*10370*/  LOP3.LUT R19, R19, R12, RZ, 0x3c, !PT ;  /* 0x0000000c13137212 */ /* 0x000fe200078e3cff */
[----:B-1--4-:R-:W-:Y:S06]  /*10380*/  @!P0 BRA `(.L_x_2794) ;  /* 0x0000000000048947 */ /* 0x012fec0003800000 */
[----:B------:R-:W-:Y:S01]  /*10390*/  BPT.TRAP 0x1 ;  /* 0x000000040000795c */ /* 0x000fe20000300000 */
.L_x_2794:
[----:B------:R-:W-:Y:S01]  /*103a0*/  IMAD R206, R18, 0x8, R2 ;  /* 0x0000000812ce7824 */ /* 0x000fe200078e0202 */
[----:B------:R-:W-:-:S04]  /*103b0*/  SHF.L.U32 R207, R19, 0x1f, RZ ;  /* 0x0000001f13cf7819 */ /* 0x000fc800000006ff */
[----:B------:R1:W2:Y:S01]  /*103c0*/  SYNCS.PHASECHK.TRANS64.TRYWAIT P2, [R206+URZ+0x28c30], R207 ;  /* 0x028c30cfce0075a7 */ /* 0x0002a2000804017f */
[----:B------:R-:W-:Y:S05]  /*103d0*/  @!P0 BRA `(.L_x_2795) ;  /* 0x0000000000048947 */ /* 0x000fea0003800000 */
[----:B------:R-:W-:Y:S01]  /*103e0*/  BPT.TRAP 0x1 ;  /* 0x000000040000795c */ /* 0x000fe20000300000 */
.L_x_2795:
[----:B------:R-:W-:Y:S01]  /*103f0*/  BSSY B1, `(.L_x_2796) ;  /* 0x0000006000017945 */ /* 0x000fe20003800000 */
[----:B------:R-:W-:Y:S02]  /*10400*/  IMAD R12, R18, 0x200, R15 ;  /* 0x00000200120c7824 */ /* 0x000fe400078e020f */
[----:B------:R-:W-:Y:S01]  /*10410*/  IMAD.MOV.U32 R13, RZ, RZ, 0x40000040 ;  /* 0x40000040ff0d7424 */ /* 0x000fe200078e00ff */
[----:B--2---:R-:W-:Y:S06]  /*10420*/  @P2 BRA `(.L_x_2797) ;  /* 0x0000000000082947 */ /* 0x004fec0003800000 */
[----:B------:R-:W2:Y:S02]  /*10430*/  SYNCS.PHASECHK.TRANS64.TRYWAIT P2, [R206+URZ+0x28c30], R207 ;  /* 0x028c30cfce0075a7 */ /* 0x000ea4000804017f */
[----:B--2---:R-:W-:Y:S05]  /*10440*/  @!P2 BRA `(.L_x_2798) ;  /* 0x000000f800e8a947 */ /* 0x004fea0003800000 */
.L_x_2797:
[----:B------:R-:W-:Y:S05]  /*10450*/  BSYNC B1 ;  /* 0x0000000000017941 */ /* 0x000fea0003800000 */
.L_x_2796:
[C---:B------:R-:W-:Y:S01]  /*10460*/  R2UR UR6, R12.reuse ;  /* 0x000000000c0672ca */ /* 0x040fe200000e0000 */
[----:B------:R-:W-:Y:S01]  /*10470*/  WARPGROUP.ARRIVE ;  /* 0x00000000000079c5 */ /* 0x000fe20000000000 */
[----:B------:R-:W-:Y:S01]  /*10480*/  R2UR UR7, R13 ;  /* 0x000000000d0772ca */ /* 0x000fe200000e0000 */
[----:B------:R-:W-:Y:S01]  /*10490*/  VIADD R20, R12, 0x2 ;  /* 0x000000020c147836 */ /* 0x000fe20000000000 */
[----:B------:R-:W-:Y:S01]  /*104a0*/  R2UR UR4, R4 ;  /* 0x00000000040472ca */ /* 0x000fe200000e0000 */
[----:B------:R-:W-:Y:S01]  /*104b0*/  IMAD.MOV.U32 R21, RZ, RZ, 0x40000040 ;  /* 0x40000040ff157424 */ /* 0x000fe200078e00ff */
[----:B------:R-:W-:Y:S01]  /*104c0*/  R2UR UR5, R5 ;  /* 0x00000000050572ca */ /* 0x000fe200000e0000 */
[----:B------:R-:W-:Y:S02]  /*104d0*/  IMAD.MOV.U32 R13, RZ, RZ, 0x40000040 ;  /* 0x40000040ff0d7424 */ /* 0x000fe400078e00ff */
[----:B------:R-:W-:-:S10]  /*104e0*/  IMAD.IADD R230, R201, 0x1, R192 ;  /* 0x00000001c9e67824 */ /* 0x000fd400078e02c0 */
        /* <DEDUP_REMOVED lines=8> */
[----:B------:R-:W-:Y:S02]  /*10570*/  WARPGROUP.DEPBAR.LE gsb0, 0x0 ;  /* 0x00008000000079c5 */ /* 0x000fe40000010000 */
[----:B------:R-:W-:-:S10]  /*10580*/  WARPGROUP.ARRIVE ;  /* 0x00000000000079c5 */ /* 0x000fd40000000000 */
[----:B------:R-:W-:Y:S01]  /*10590*/  HGMMA.64x64x16.F32 R152, gdesc[UR4], R152, gsb0 ;  /* 0x00e00000049879f0 */ /* 0x000fe20008000898 */
[----:B------:R-:W-:Y:S01]  /*105a0*/  R2UR UR6, R20 ;  /* 0x00000000140672ca */ /* 0x000fe200000e0000 */
[----:B------:R-:W-:Y:S01]  /*105b0*/  IMAD.SHL.U32 R20, R14, 0x40, RZ ;  /* 0x000000400e147824 */ /* 0x000fe200078e00ff */
[----:B------:R-:W-:Y:S02]  /*105c0*/  R2UR UR7, R21 ;  /* 0x00000000150772ca */ /* 0x000fe400000e0000 */
[----:B------:R-:W-:Y:S02]  /*105d0*/  R2UR UR4, R8 ;  /* 0x00000000080472ca */ /* 0x000fe400000e0000 */
[----:B------:R-:W-:Y:S02]  /*105e0*/  R2UR UR5, R9 ;  /* 0x00000000090572ca */ /* 0x000fe400000e0000 */
[----:B0-----:R-:W-:-:S04]  /*105f0*/  IADD3 R212, -R184, 0x1, -R20 ;  /* 0x00000001b8d47810 */ /* 0x001fc80007ffe914 */
[----:B------:R-:W-:Y:S01]  /*10600*/  IADD3 R212, -R22, R212, R23 ;  /* 0x000000d416d47210 */ /* 0x000fe20007ffe117 */
[----:B------:R-:W-:Y:S02]  /*10610*/  WARPGROUP.DEPBAR.LE gsb0, 0x0 ;  /* 0x00008000000079c5 */ /* 0x000fe40000010000 */
[----:B------:R-:W-:-:S06]  /*10620*/  WARPGROUP.ARRIVE ;  /* 0x00000000000079c5 */ /* 0x000fcc0000000000 */
[----:B------:R-:W-:Y:S01]  /*10630*/  HGMMA.64x64x16.F32 R152, gdesc[UR4], R152, gsb0 ;  /* 0x00e00000049879f0 */ /* 0x000fe20008000898 */
[----:B------:R-:W-:Y:S02]  /*10640*/  R2UR UR6, R12 ;  /* 0x000000000c0672ca */ /* 0x000fe400000e0000 */
[----:B------:R-:W-:Y:S01]  /*10650*/  R2UR UR7, R13 ;  /* 0x000000000d0772ca */ /* 0x000fe200000e0000 */
[----:B------:R-:W0:Y:S01]  /*10660*/  @P5 LDC R12, c[0x0][0x450] ;  /* 0x00011400ff0c5b82 */ /* 0x000e220000000800 */
[----:B------:R-:W-:Y:S02]  /*10670*/  R2UR UR4, R6 ;  /* 0x00000000060472ca */ /* 0x000fe400000e0000 */
[----:B------:R-:W-:-:S05]  /*10680*/  R2UR UR5, R7 ;  /* 0x00000000070572ca */ /* 0x000fca00000e0000 */
[----:B------:R-:W3:Y:S02]  /*10690*/  @P5 LDC R13, c[0x0][0x44c] ;  /* 0x00011300ff0d5b82 */ /* 0x000ee40000000800 */
[----:B---3--:R-:W-:-:S05]  /*106a0*/  @P5 IMAD.HI.U32 R13, R230, R13, RZ ;  /* 0x0000000de60d5227 */ /* 0x008fca00078e00ff */
[----:B0-----:R-:W-:Y:S01]  /*106b0*/  @P5 SHF.R.U32.HI R230, RZ, R12, R13 ;  /* 0x0000000cffe65219 */ /* 0x001fe2000001160d */
[----:B------:R-:W-:-:S04]  /*106c0*/  @!P1 VIADD R12, R206, 0x28c40 ;  /* 0x00028c40ce0c9836 */ /* 0x000fc80000000000 */
[----:B------:R-:W0:Y:S01]  /*106d0*/  SHFL.IDX PT, R231, R230, RZ, 0x1c1f ;  /* 0x001c1fffe6e77589 */ /* 0x000e2200000e0000 */
[----:B------:R-:W-:Y:S01]  /*106e0*/  @!P1 PRMT R12, RZ, 0x654, R12 ;  /* 0x00000654ff0c9816 */ /* 0x000fe2000000000c */
[----:B------:R-:W-:Y:S02]  /*106f0*/  WARPGROUP.DEPBAR.LE gsb0, 0x0 ;  /* 0x00008000000079c5 */ /* 0x000fe40000010000 */
[----:B------:R-:W-:-:S06]  /*10700*/  WARPGROUP.ARRIVE ;  /* 0x00000000000079c5 */ /* 0x000fcc0000000000 */
[----:B------:R-:W-:Y:S01]  /*10710*/  HGMMA.64x64x16.F32 R152, gdesc[UR4], R152, gsb0 ;  /* 0x00e00000049879f0 */ /* 0x000fe20008000898 */
[----:B------:R-:W-:Y:S01]  /*10720*/  ULDC UR4, c[0x0][0x9dc] ;  /* 0x0002770000047ab9 */ /* 0x000fe20000000800 */
[----:B------:R-:W-:Y:S01]  /*10730*/  ULDC UR5, c[0x0][0x9e0] ;  /* 0x0002780000057ab9 */ /* 0x000fe20000000800 */
[----:B------:R-:W-:Y:S01]  /*10740*/  ULOP3.LUT UR4, URZ, UR4, URZ, 0x33, !UPT ;  /* 0x000000043f047292 */ /* 0x000fe2000f8e333f */
[----:B------:R-:W-:-:S04]  /*10750*/  VIADD R213, R212, UR5 ;  /* 0x00000005d4d57c36 */ /* 0x000fc80008000000 */
[----:B0-----:R-:W-:Y:S02]  /*10760*/  IMAD.IADD R211, R213, 0x1, R231 ;  /* 0x00000001d5d37824 */ /* 0x001fe400078e02e7 */
[----:B------:R-:W-:-:S04]  /*10770*/  VIADD R212, R212, UR4 ;  /* 0x00000004d4d47c36 */ /* 0x000fc80008000000 */
[----:B------:R-:W-:Y:S01]  /*10780*/  IMAD.IADD R21, R212, 0x1, R231 ;  /* 0x00000001d4157824 */ /* 0x000fe200078e02e7 */
[----:B------:R-:W-:Y:S02]  /*10790*/  WARPGROUP.DEPBAR.LE gsb0, 0x0 ;  /* 0x00008000000079c5 */ /* 0x000fe40000010000 */
[----:B------:R0:W-:Y:S01]  /*107a0*/  @!P1 SYNCS.ARRIVE.TRANS64.RED.A1T0 RZ, [R12+URZ], RZ ;  /* 0x000000ff0cff99a7 */ /* 0x0001e2000810043f */
[----:B------:R-:W-:Y:S05]  /*107b0*/  @!P6 BRA `(.L_x_2799) ;  /* 0x000000000060e947 */ /* 0x000fea0003800000 */
[----:B------:R-:W-:Y:S01]  /*107c0*/  IADD3 R231, -R22, R23, R231 ;  /* 0x0000001716e77210 */ /* 0x000fe20007ffe1e7 */
[----:B------:R-:W-:Y:S03]  /*107d0*/  BSSY B1, `(.L_x_2800) ;  /* 0x0000012000017945 */ /* 0x000fe60003800000 */
[----:B------:R-:W-:-:S13]  /*107e0*/  ISETP.GT.AND P2, PT, R231, -0x1, PT ;  /* 0xffffffffe700780c */ /* 0x000fda0003f44270 */
[----:B------:R-:W-:Y:S05]  /*107f0*/  @P2 BRA `(.L_x_2801) ;  /* 0x0000000000242947 */ /* 0x000fea0003800000 */
[----:B------:R-:W-:Y:S01]  /*10800*/  ULDC UR4, c[0x0][0x9e4] ;  /* 0x0002790000047ab9 */ /* 0x000fe20000000800 */
[----:B------:R-:W-:Y:S01]  /*10810*/  LOP3.LUT R231, RZ, R231, RZ, 0x33, !PT ;  /* 0x000000e7ffe77212 */ /* 0x000fe200078e33ff */
[----:B------:R-:W-:-:S05]  /*10820*/  IMAD.U32 R232, RZ, RZ, UR4 ;  /* 0x00000004ffe87e24 */ /* 0x000fca000f8e00ff */
[----:B------:R-:W-:-:S13]  /*10830*/  ISETP.NE.AND P2, PT, R232, 0x1, PT ;  /* 0x00000001e800780c */ /* 0x000fda0003f45270 */
[----:B0-----:R-:W0:Y:S02]  /*10840*/  @P2 LDC.64 R12, c[0x0][0x9e8] ;  /* 0x00027a00ff0c2b82 */ /* 0x001e240000000a00 */
[----:B0-----:R-:W-:-:S05]  /*10850*/  @P2 IMAD.HI.U32 R12, R231, R12, RZ ;  /* 0x0000000ce70c2227 */ /* 0x001fca00078e00ff */
[----:B------:R-:W-:-:S04]  /*10860*/  @P2 SHF.R.U32.HI R231, RZ, R13, R12 ;  /* 0x0000000dffe72219 */ /* 0x000fc8000001160c */
[----:B------:R-:W-:Y:S01]  /*10870*/  LOP3.LUT R231, RZ, R231, RZ, 0x33, !PT ;  /* 0x000000e7ffe77212 */ /* 0x000fe200078e33ff */
[----:B------:R-:W-:Y:S06]  /*10880*/  BRA `(.L_x_2802) ;  /* 0x0000000000187947 */ /* 0x000fec0003800000 */
.L_x_2801:
[----:B------:R-:W-:Y:S02]  /*10890*/  ULDC UR4, c[0x0][0x9e4] ;  /* 0x0002790000047ab9 */ /* 0x000fe40000000800 */
[----:B------:R-:W-:-:S05]  /*108a0*/  IMAD.U32 R232, RZ, RZ, UR4 ;  /* 0x00000004ffe87e24 */ /* 0x000fca000f8e00ff */
[----:B------:R-:W-:-:S13]  /*108b0*/  ISETP.NE.AND P2, PT, R232, 0x1, PT ;  /* 0x00000001e800780c */ /* 0x000fda0003f45270 */
[----:B0-----:R-:W0:Y:S02]  /*108c0*/  @P2 LDC.64 R12, c[0x0][0x9e8] ;  /* 0x00027a00ff0c2b82 */ /* 0x001e240000000a00 */
[----:B0-----:R-:W-:-:S05]  /*108d0*/  @P2 IMAD.HI.U32 R12, R231, R12, RZ ;  /* 0x0000000ce70c2227 */ /* 0x001fca00078e00ff */
[----:B------:R-:W-:-:S07]  /*108e0*/  @P2 SHF.R.U32.HI R231, RZ, R13, R12 ;  /* 0x0000000dffe72219 */ /* 0x000fce000001160c */
.L_x_2802:
[----:B------:R-:W-:Y:S05]  /*108f0*/  BSYNC B1 ;  /* 0x0000000000017941 */ /* 0x000fea0003800000 */
.L_x_2800:
[----:B------:R-:W-:-:S04]  /*10900*/  IMAD R231, R231, R232, -R20 ;  /* 0x000000e8e7e77224 */ /* 0x000fc800078e0a14 */
[----:B------:R-:W-:-:S05]  /*10910*/  IMAD.IADD R231, R231, 0x1, -R184 ;  /* 0x00000001e7e77824 */ /* 0x000fca00078e0ab8 */
[----:B------:R-:W-:Y:S02]  /*10920*/  VIMNMX R21, R21, R231, !PT ;  /* 0x000000e715157248 */ /* 0x000fe40007fe0100 */
[----:B------:R-:W-:-:S07]  /*10930*/  VIADDMNMX R211, R231, R232, R211, PT ;  /* 0x000000e8e7d37246 */ /* 0x000fce00038001d3 */
.L_x_2799:
[----:B------:R-:W-:Y:S01]  /*10940*/  ISETP.GT.AND P2, PT, R14, -0x1, PT ;  /* 0xffffffff0e00780c */ /* 0x000fe20003f44270 */
[----:B------:R-:W3:Y:S03]  /*10950*/  SHFL.IDX PT, R230, R230, 0x1, 0x1c1f ;  /* 0x003c1f00e6e67f89 */ /* 0x000ee600000e0000 */
        /* <DEDUP_REMOVED lines=11> */
[--C-:B---3--:R-:W-:Y:S01]  /*10a10*/  IMAD.IADD R213, R213, 0x1, R230.reuse ;  /* 0x00000001d5d57824 */ /* 0x108fe200078e02e6 */
        /* <DEDUP_REMOVED lines=52> */
.L_x_2805:
[----:B------:R-:W-:Y:S02]  /*10d60*/  ULDC UR4, c[0x0][0x9e4] ;  /* 0x0002790000047ab9 */ /* 0x000fe40000000800 */
[----:B------:R-:W-:-:S05]  /*10d70*/  IMAD.U32 R21, RZ, RZ, UR4 ;  /* 0x00000004ff157e24 */ /* 0x000fca000f8e00ff */
[----:B------:R-:W-:-:S13]  /*10d80*/  ISETP.NE.AND P3, PT, R21, 0x1, PT ;  /* 0x000000011500780c */ /* 0x000fda0003f65270 */
[----:B0-----:R-:W0:Y:S02]  /*10d90*/  @P3 LDC.64 R12, c[0x0][0x9e8] ;  /* 0x00027a00ff0c3b82 */ /* 0x001e240000000a00 */
[----:B0-----:R-:W-:-:S05]  /*10da0*/  @P3 IMAD.HI.U32 R12, R230, R12, RZ ;  /* 0x0000000ce60c3227 */ /* 0x001fca00078e00ff */
[----:B------:R-:W-:-:S07]  /*10db0*/  @P3 SHF.R.U32.HI R230, RZ, R13, R12 ;  /* 0x0000000dffe63219 */ /* 0x000fce000001160c */
.L_x_2806:
[----:B------:R-:W-:Y:S05]  /*10dc0*/  BSYNC B1 ;  /* 0x0000000000017941 */ /* 0x000fea0003800000 */
.L_x_2804:
[----:B------:R-:W-:-:S04]  /*10dd0*/  IMAD R20, R230, R21, -R20 ;  /* 0x00000015e6147224 */ /* 0x000fc800078e0a14 */
[----:B------:R-:W-:-:S05]  /*10de0*/  IMAD.IADD R20, R20, 0x1, -R184 ;  /* 0x0000000114147824 */ /* 0x000fca00078e0ab8 */
[----:B------:R-:W-:Y:S02]  /*10df0*/  VIMNMX R212, R212, R20, !PT ;  /* 0x00000014d4d47248 */ /* 0x000fe40007fe0100 */
[----:B------:R-:W-:-:S07]  /*10e00*/  VIADDMNMX R213, R20, R21, R213, PT ;  /* 0x0000001514d57246 */ /* 0x000fce00038001d5 */
.L_x_2803:
[----:B0-----:R-:W-:Y:S01]  /*10e10*/  FMNMX.FTZ R12, R152, R210, !PT ;  /* 0x000000d2980c7209 */ /* 0x001fe20007810000 */
[----:B------:R-:W-:-:S03]  /*10e20*/  ULDC UR4, c[0x0][0x988] ;  /* 0x0002620000047ab9 */ /* 0x000fc60000000800 */
        /* <DEDUP_REMOVED lines=16> */
[----:B0-----:R-:W-:-:S05]  /*10f30*/  FMNMX.FTZ R12, R12, R13, !PT ;  /* 0x0000000d0c0c7209 */ /* 0x001fca0007810000 */
[----:B------:R-:W0:Y:S02]  /*10f40*/  SHFL.BFLY PT, R13, R12, 0x1, 0x1f ;  /* 0x0c201f000c0d7f89 */ /* 0x000e2400000e0000 */
[----:B0-----:R-:W-:Y:S01]  /*10f50*/  FMNMX.FTZ R12, R12, R13, !PT ;  /* 0x0000000d0c0c7209 */ /* 0x001fe20007810000 */
[----:B------:R-:W-:-:S03]  /*10f60*/  IMAD.U32 R13, RZ, RZ, UR4 ;  /* 0x00000004ff0d7e24 */ /* 0x000fc6000f8e00ff */
[C---:B------:R-:W-:Y:S01]  /*10f70*/  FSETP.NEU.FTZ.AND P3, PT, R12.reuse, -INF , PT ;  /* 0xff8000000c00780b */ /* 0x040fe20003f7d000 */
[----:B------:R-:W-:-:S03]  /*10f80*/  FMUL.FTZ R20, R12, R13 ;  /* 0x0000000d0c147220 */ /* 0x000fc60000410000 */
[----:B------:R-:W-:Y:S02]  /*10f90*/  FSEL R21, R12, RZ, P3 ;  /* 0x000000ff0c157208 */ /* 0x000fe40001800000 */
[----:B------:R-:W-:Y:S02]  /*10fa0*/  FSEL R20, R20, RZ, P3 ;  /* 0x000000ff14147208 */ /* 0x000fe40001800000 */
[----:B------:R-:W-:Y:S01]  /*10fb0*/  ISETP.GT.AND P3, PT, R212, 0x1, P2 ;  /* 0x00000001d400780c */ /* 0x000fe20001764270 */
[----:B------:R-:W-:Y:S02]  /*10fc0*/  FADD.FTZ R21, -R21, R210 ;  /* 0x000000d215157221 */ /* 0x000fe40000010100 */
[-CC-:B------:R-:W-:Y:S01]  /*10fd0*/  FFMA.FTZ R152, R152, R13.reuse, -R20.reuse ;  /* 0x0000000d98987223 */ /* 0x180fe20000010814 */
[----:B------:R-:W-:Y:S01]  /*10fe0*/  ISETP.LT.OR P4, PT, R213, 0x2, P3 ;  /* 0x00000002d500780c */ /* 0x000fe20001f81670 */
[-C--:B------:R-:W-:Y:S01]  /*10ff0*/  FMUL.FTZ R21, R21, R13.reuse ;  /* 0x0000000d15157220 */ /* 0x080fe20000410000 */
[-CC-:B------:R-:W-:Y:S01]  /*11000*/  FFMA.FTZ R153, R153, R13.reuse, -R20.reuse ;  /* 0x0000000d99997223 */ /* 0x180fe20000010814 */
[----:B------:R-:W-:Y:S01]  /*11010*/  ISETP.GT.AND P3, PT, R212, 0x8, P2 ;  /* 0x00000008d400780c */ /* 0x000fe20001764270 */
[-CC-:B------:R-:W-:Y:S01]  /*11020*/  FFMA.FTZ R156, R156, R13.reuse, -R20.reuse ;  /* 0x0000000d9c9c7223 */ /* 0x180fe20000010814 */
[----:B------:R-:W-:Y:S01]  /*11030*/  FSEL R155, R155, -INF , !P4 ;  /* 0xff8000009b9b7808 */ /* 0x000fe20006000000 */
[----:B------:R-:W-:Y:S01]  /*11040*/  MUFU.EX2 R152, R152 ;  /* 0x0000009800987308 */ /* 0x000fe20000000800 */
[----:B------:R-:W-:Y:S01]  /*11050*/  ISETP.GT.AND P4, PT, R212, 0x9, P2 ;  /* 0x00000009d400780c */ /* 0x000fe20001784270 */
[-CC-:B------:R-:W-:Y:S01]  /*11060*/  FFMA.FTZ R157, R157, R13.reuse, -R20.reuse ;  /* 0x0000000d9d9d7223 */ /* 0x180fe20000010814 */
[C---:B------:R-:W-:Y:S01]  /*11070*/  ISETP.LT.OR P3, PT, R213.reuse, 0x9, P3 ;  /* 0x00000009d500780c */ /* 0x040fe20001f61670 */
[-CC-:B------:R-:W-:Y:S01]  /*11080*/  FFMA.FTZ R160, R160, R13.reuse, -R20.reuse ;  /* 0x0000000da0a07223 */ /* 0x180fe20000010814 */
[----:B------:R-:W-:Y:S01]  /*11090*/  ISETP.LT.OR P4, PT, R213, 0xa, P4 ;  /* 0x0000000ad500780c */ /* 0x000fe20002781670 */
[-CC-:B------:R-:W-:Y:S01]  /*110a0*/  FFMA.FTZ R161, R161, R13.reuse, -R20.reuse ;  /* 0x0000000da1a17223 */ /* 0x180fe20000010814 */
[----:B------:R-:W-:Y:S01]  /*110b0*/  FSEL R158, R158, -INF , !P3 ;  /* 0xff8000009e9e7808 */ /* 0x000fe20005800000 */
[----:B------:R-:W0:Y:S01]  /*110c0*/  MUFU.EX2 R21, R21 ;  /* 0x0000001500157308 */ /* 0x000e220000000800 */
[----:B------:R-:W-:Y:S01]  /*110d0*/  FSEL R159, R159, -INF , !P4 ;  /* 0xff8000009f9f7808 */ /* 0x000fe20006000000 */
[-CC-:B------:R-:W-:Y:S01]  /*110e0*/  FFMA.FTZ R164, R164, R13.reuse, -R20.reuse ;  /* 0x0000000da4a47223 */ /* 0x180fe20000010814 */
[C---:B------:R-:W-:Y:S01]  /*110f0*/  ISETP.GT.AND P4, PT, R212.reuse, 0x11, P2 ;  /* 0x00000011d400780c */ /* 0x040fe20001784270 */
[-CC-:B------:R-:W-:Y:S01]  /*11100*/  FFMA.FTZ R165, R165, R13.reuse, -R20.reuse ;  /* 0x0000000da5a57223 */ /* 0x180fe20000010814 */
[----:B------:R-:W-:Y:S01]  /*11110*/  ISETP.GT.AND P3, PT, R212, 0x10, P2 ;  /* 0x00000010d400780c */ /* 0x000fe20001764270 */
[-CC-:B------:R-:W-:Y:S01]  /*11120*/  FFMA.FTZ R168, R168, R13.reuse, -R20.reuse ;  /* 0x0000000da8a87223 */ /* 0x180fe20000010814 */
[----:B------:R-:W-:Y:S01]  /*11130*/  ISETP.LT.OR P4, PT, R213, 0x12, P4 ;  /* 0x00000012d500780c */ /* 0x000fe20002781670 */
[----:B------:R-:W3:Y:S01]  /*11140*/  MUFU.EX2 R153, R153 ;  /* 0x0000009900997308 */ /* 0x000ee20000000800 */
        /* <DEDUP_REMOVED lines=9> */
[----:B------:R-:W-:Y:S01]  /*111e0*/  FFMA.FTZ R181, R181, R13, -R20 ;  /* 0x0000000db5b57223 */ /* 0x000fe20000010814 */
[----:B------:R-:W-:Y:S01]  /*111f0*/  ISETP.LT.OR P3, PT, R213, 0x11, P3 ;  /* 0x00000011d500780c */ /* 0x000fe20001f61670 */
[----:B0-----:R-:W-:Y:S01]  /*11200*/  FFMA.FTZ R0, R21, R0, R152 ;  /* 0x0000000015007223 */ /* 0x001fe20000010098 */
[----:B------:R-:W-:Y:S01]  /*11210*/  FSEL R167, R167, -INF , !P4 ;  /* 0xff800000a7a77808 */ /* 0x000fe20006000000 */
[----:B------:R-:W0:Y:S01]  /*11220*/  MUFU.EX2 R156, R156 ;  /* 0x0000009c009c7308 */ /* 0x000e220000000800 */
[----:B------:R-:W-:Y:S01]  /*11230*/  ISETP.GT.AND P4, PT, R212, 0x21, P2 ;  /* 0x00000021d400780c */ /* 0x000fe20001784270 */
[-C--:B------:R-:W-:Y:S01]  /*11240*/  FMUL.FTZ R24, R24, R21.reuse ;  /* 0x0000001518187220 */ /* 0x080fe20000410000 */
[----:B------:R-:W-:Y:S01]  /*11250*/  FSEL R162, R162, -INF , !P3 ;  /* 0xff800000a2a27808 */ /* 0x000fe20005800000 */
[----:B---3--:R-:W-:Y:S01]  /*11260*/  FADD.FTZ R0, R153, R0 ;  /* 0x0000000099007221 */ /* 0x008fe20000010000 */
[----:B------:R-:W-:Y:S01]  /*11270*/  ISETP.LT.OR P4, PT, R213, 0x22, P4 ;  /* 0x00000022d500780c */ /* 0x000fe20002781670 */
[-C--:B------:R-:W-:Y:S01]  /*11280*/  FMUL.FTZ R25, R25, R21.reuse ;  /* 0x0000001519197220 */ /* 0x080fe20000410000 */
[----:B------:R-:W-:Y:S01]  /*11290*/  F2FP.F16.F32.PACK_AB R152, R153, R152 ;  /* 0x000000989998723e */ /* 0x000fe200000000ff */
[----:B------:R-:W3:Y:S01]  /*112a0*/  MUFU.EX2 R157, R157 ;  /* 0x0000009d009d7308 */ /* 0x000ee20000000800 */
[----:B------:R-:W-:Y:S01]  /*112b0*/  FSEL R171, R171, -INF , !P4 ;  /* 0xff800000abab7808 */ /* 0x000fe20006000000 */
[-C--:B------:R-:W-:Y:S01]  /*112c0*/  FMUL.FTZ R28, R28, R21.reuse ;  /* 0x000000151c1c7220 */ /* 0x080fe20000410000 */
[C---:B------:R-:W-:Y:S01]  /*112d0*/  ISETP.GT.AND P4, PT, R212.reuse, 0x29, P2 ;  /* 0x00000029d400780c */ /* 0x040fe20001784270 */
[-C--:B------:R-:W-:Y:S01]  /*112e0*/  FMUL.FTZ R29, R29, R21.reuse ;  /* 0x000000151d1d7220 */ /* 0x080fe20000410000 */
[----:B------:R-:W-:Y:S01]  /*112f0*/  ISETP.GT.AND P3, PT, R212, 0x18, P2 ;  /* 0x00000018d400780c */ /* 0x000fe20001764270 */
[-C--:B------:R-:W-:Y:S01]  /*11300*/  FMUL.FTZ R32, R32, R21.reuse ;  /* 0x0000001520207220 */ /* 0x080fe20000410000 */
[C---:B------:R-:W-:Y:S01]  /*11310*/  ISETP.LT.OR P4, PT, R213.reuse, 0x2a, P4 ;  /* 0x0000002ad500780c */ /* 0x040fe20002781670 */
[----:B------:R-:W4:Y:S01]  /*11320*/  MUFU.EX2 R160, R160 ;  /* 0x000000a000a07308 */ /* 0x000f220000000800 */
[----:B------:R-:W-:Y:S01]  /*11330*/  ISETP.LT.OR P3, PT, R213, 0x19, P3 ;  /* 0x00000019d500780c */ /* 0x000fe20001f61670 */
[----:B0-----:R-:W-:Y:S01]  /*11340*/  FADD.FTZ R0, R156, R0 ;  /* 0x000000009c007221 */ /* 0x001fe20000010000 */
[----:B------:R-:W-:Y:S01]  /*11350*/  FSEL R175, R175, -INF , !P4 ;  /* 0xff800000afaf7808 */ /* 0x000fe20006000000 */
[-C--:B------:R-:W-:Y:S01]  /*11360*/  FMUL.FTZ R33, R33, R21.reuse ;  /* 0x0000001521217220 */ /* 0x080fe20000410000 */
[----:B------:R-:W-:Y:S01]  /*11370*/  ISETP.GT.AND P4, PT, R212, RZ, P2 ;  /* 0x000000ffd400720c */ /* 0x000fe20001784270 */
[-C--:B------:R-:W-:Y:S01]  /*11380*/  FMUL.FTZ R36, R36, R21.reuse ;  /* 0x0000001524247220 */ /* 0x080fe20000410000 */
[----:B------:R-:W-:Y:S01]  /*11390*/  FSEL R166, R166, -INF , !P3 ;  /* 0xff800000a6a67808 */ /* 0x000fe20005800000 */
[----:B------:R-:W0:Y:S01]  /*113a0*/  MUFU.EX2 R161, R161 ;  /* 0x000000a100a17308 */ /* 0x000e220000000800 */
[----:B------:R-:W-:Y:S01]  /*113b0*/  ISETP.LT.OR P4, PT, R213, 0x1, P4 ;  /* 0x00000001d500780c */ /* 0x000fe20002781670 */
[-C--:B------:R-:W-:Y:S01]  /*113c0*/  FMUL.FTZ R37, R37, R21.reuse ;  /* 0x0000001525257220 */ /* 0x080fe20000410000 */
[----:B------:R-:W-:Y:S01]  /*113d0*/  ISETP.GT.AND P3, PT, R212, 0x20, P2 ;  /* 0x00000020d400780c */ /* 0x000fe20001764270 */
[-C--:B------:R-:W-:Y:S01]  /*113e0*/  FMUL.FTZ R40, R40, R21.reuse ;  /* 0x0000001528287220 */ /* 0x080fe20000410000 */
[----:B------:R-:W-:Y:S01]  /*113f0*/  FSEL R154, R154, -INF , !P4 ;  /* 0xff8000009a9a7808 */ /* 0x000fe20006000000 */
[-C--:B------:R-:W-:Y:S01]  /*11400*/  FMUL.FTZ R41, R41, R21.reuse ;  /* 0x0000001529297220 */ /* 0x080fe20000410000 */
[----:B------:R-:W-:Y:S01]  /*11410*/  ISETP.LT.OR P3, PT, R213, 0x21, P3 ;  /* 0x00000021d500780c */ /* 0x000fe20001f61670 */
[----:B------:R-:W-:Y:S01]  /*11420*/  MUFU.EX2 R164, R164 ;  /* 0x000000a400a47308 */ /* 0x000fe20000000800 */
[----:B------:R-:W-:Y:S01]  /*11430*/  FMNMX.FTZ R20, R154, R208, !PT ;  /* 0x000000d09a147209 */ /* 0x000fe20007810000 */
[-C--:B------:R-:W-:Y:S01]  /*11440*/  FMUL.FTZ R44, R44, R21.reuse ;  /* 0x000000152c2c7220 */ /* 0x080fe20000410000 */
[----:B------:R-:W-:Y:S01]  /*11450*/  FSEL R170, R170, -INF , !P3 ;  /* 0xff800000aaaa7808 */ /* 0x000fe20005800000 */
[-C--:B------:R-:W-:Y:S01]  /*11460*/  FMUL.FTZ R45, R45, R21.reuse ;  /* 0x000000152d2d7220 */ /* 0x080fe20000410000 */
[----:B------:R-:W-:Y:S01]  /*11470*/  FMNMX.FTZ R153, R155, R20, !PT ;  /* 0x000000149b997209 */ /* 0x000fe20007810000 */
[----:B------:R-:W-:Y:S01]  /*11480*/  FMUL.FTZ R48, R48, R21 ;  /* 0x0000001530307220 */ /* 0x000fe20000410000 */
[----:B------:R-:W-:Y:S01]  /*11490*/  ISETP.GT.AND P3, PT, R212, 0x28, P2 ;  /* 0x00000028d400780c */ /* 0x000fe20001764270 */
[----:B------:R-:W-:Y:S01]  /*114a0*/  MUFU.EX2 R165, R165 ;  /* 0x000000a500a57308 */ /* 0x000fe20000000800 */
[----:B------:R-:W-:Y:S01]  /*114b0*/  FMNMX.FTZ R20, R158, R153, !PT ;  /* 0x000000999e147209 */ /* 0x000fe20007810000 */
[-C--:B------:R-:W-:Y:S01]  /*114c0*/  FMUL.FTZ R49, R49, R21.reuse ;  /* 0x0000001531317220 */ /* 0x080fe20000410000 */
[----:B------:R-:W-:Y:S01]  /*114d0*/  ISETP.LT.OR P3, PT, R213, 0x29, P3 ;  /* 0x00000029d500780c */ /* 0x000fe20001f61670 */
[-C--:B------:R-:W-:Y:S01]  /*114e0*/  FMUL.FTZ R52, R52, R21.reuse ;  /* 0x0000001534347220 */ /* 0x080fe20000410000 */
[----:B------:R-:W-:Y:S01]  /*114f0*/  FMNMX.FTZ R153, R159, R20, !PT ;  /* 0x000000149f997209 */ /* 0x000fe20007810000 */
[----:B------:R-:W-:Y:S01]  /*11500*/  FMUL.FTZ R53, R53, R21 ;  /* 0x0000001535357220 */ /* 0x000fe20000410000 */
[----:B------:R-:W-:Y:S01]  /*11510*/  FSEL R174, R174, -INF , !P3 ;  /* 0xff800000aeae7808 */ /* 0x000fe20005800000 */
[----:B------:R-:W-:Y:S01]  /*11520*/  MUFU.EX2 R169, R169 ;  /* 0x000000a900a97308 */ /* 0x000fe20000000800 */
[----:B------:R-:W-:Y:S01]  /*11530*/  FMNMX.FTZ R20, R162, R153, !PT ;  /* 0x00000099a2147209 */ /* 0x000fe20007810000 */
[-C--:B------:R-:W-:Y:S01]  /*11540*/  FMUL.FTZ R56, R56, R21.reuse ;  /* 0x0000001538387220 */ /* 0x080fe20000410000 */
[----:B------:R-:W-:Y:S01]  /*11550*/  ISETP.GT.AND P3, PT, R212, 0x30, P2 ;  /* 0x00000030d400780c */ /* 0x000fe20001764270 */
[-C--:B------:R-:W-:Y:S01]  /*11560*/  FMUL.FTZ R57, R57, R21.reuse ;  /* 0x0000001539397220 */ /* 0x080fe20000410000 */
[----:B------:R-:W-:Y:S01]  /*11570*/  FMNMX.FTZ R153, R163, R20, !PT ;  /* 0x00000014a3997209 */ /* 0x000fe20007810000 */
[----:B------:R-:W-:Y:S01]  /*11580*/  FMUL.FTZ R60, R60, R21 ;  /* 0x000000153c3c7220 */ /* 0x000fe20000410000 */
        /* <DEDUP_REMOVED lines=20> */
[----:B------:R-:W-:Y:S01]  /*116d0*/  ISETP.GT.AND P2, PT, R212, 0x39, P2 ;  /* 0x00000039d400780c */ /* 0x000fe20001744270 */
[-C--:B------:R-:W-:Y:S01]  /*116e0*/  FMUL.FTZ R76, R76, R21.reuse ;  /* 0x000000154c4c7220 */ /* 0x080fe20000410000 */
[----:B------:R-:W-:Y:S01]  /*116f0*/  FMNMX.FTZ R153, R175, R20, !PT ;  /* 0x00000014af997209 */ /* 0x000fe20007810000 */
[-C--:B------:R-:W-:Y:S01]  /*11700*/  FMUL.FTZ R77, R77, R21.reuse ;  /* 0x000000154d4d7220 */ /* 0x080fe20000410000 */
[----:B------:R-:W-:Y:S01]  /*11710*/  ISETP.LT.OR P4, PT, R213, 0x39, P4 ;  /* 0x00000039d500780c */ /* 0x000fe20002781670 */
[----:B------:R-:W-:Y:S01]  /*11720*/  MUFU.EX2 R181, R181 ;  /* 0x000000b500b57308 */ /* 0x000fe20000000800 */
[----:B------:R-:W-:Y:S01]  /*11730*/  FSEL R179, R179, -INF , !P3 ;  /* 0xff800000b3b37808 */ /* 0x000fe20005800000 */
[----:B------:R-:W-:Y:S01]  /*11740*/  FMUL.FTZ R80, R80, R21 ;  /* 0x0000001550507220 */ /* 0x000fe20000410000 */
[----:B------:R-:W-:Y:S01]  /*11750*/  FMNMX.FTZ R20, R178, R153, !PT ;  /* 0x00000099b2147209 */ /* 0x000fe20007810000 */
[-C--:B------:R-:W-:Y:S01]  /*11760*/  FMUL.FTZ R81, R81, R21.reuse ;  /* 0x0000001551517220 */ /* 0x080fe20000410000 */
[----:B------:R-:W-:Y:S01]  /*11770*/  ISETP.LT.OR P2, PT, R213, 0x3a, P2 ;  /* 0x0000003ad500780c */ /* 0x000fe20001741670 */
[-C--:B------:R-:W-:Y:S01]  /*11780*/  FMUL.FTZ R84, R84, R21.reuse ;  /* 0x0000001554547220 */ /* 0x080fe20000410000 */
[----:B------:R-:W-:Y:S01]  /*11790*/  FSEL R182, R182, -INF , !P4 ;  /* 0xff800000b6b67808 */ /* 0x000fe20006000000 */
[-C--:B------:R-:W-:Y:S01]  /*117a0*/  FMUL.FTZ R85, R85, R21.reuse ;  /* 0x0000001555557220 */ /* 0x080fe20000410000 */
[----:B------:R-:W-:Y:S01]  /*117b0*/  FMNMX.FTZ R153, R179, R20, !PT ;  /* 0x00000014b3997209 */ /* 0x000fe20007810000 */
[-C--:B------:R-:W-:Y:S01]  /*117c0*/  FMUL.FTZ R88, R88, R21.reuse ;  /* 0x0000001558587220 */ /* 0x080fe20000410000 */
[----:B------:R-:W-:Y:S01]  /*117d0*/  FSEL R183, R183, -INF , !P2 ;  /* 0xff800000b7b77808 */ /* 0x000fe20005000000 */
        /* <DEDUP_REMOVED lines=8> */
[-C--:B------:R-:W-:Y:S01]  /*11860*/  FMUL.FTZ R101, R101, R21.reuse ;  /* 0x0000001565657220 */ /* 0x080fe20000410000 */
[-C--:B------:R-:W-:Y:S01]  /*11870*/  FMUL.FTZ R104, R104, R21.reuse ;  /* 0x0000001568687220 */ /* 0x080fe20000410000 */
[----:B------:R-:W5:Y:S01]  /*11880*/  SHFL.BFLY PT, R153, R210, 0x2, 0x1f ;  /* 0x0c401f00d2997f89 */ /* 0x000f6200000e0000 */
        /* <DEDUP_REMOVED lines=23> */
[----:B-----5:R-:W-:-:S05]  /*11a00*/  FMNMX.FTZ R20, R210, R153, !PT ;  /* 0x00000099d2147209 */ /* 0x020fca0007810000 */
[----:B------:R-:W5:Y:S02]  /*11a10*/  SHFL.BFLY PT, R153, R20, 0x1, 0x1f ;  /* 0x0c201f0014997f89 */ /* 0x000f6400000e0000 */
[----:B-----5:R-:W-:Y:S01]  /*11a20*/  FMNMX.FTZ R20, R20, R153, !PT ;  /* 0x0000009914147209 */ /* 0x020fe20007810000 */
[----:B------:R-:W-:-:S03]  /*11a30*/  IMAD.MOV R153, RZ, RZ, -R194 ;  /* 0x000000ffff997224 */ /* 0x000fc600078e0ac2 */
[C---:B------:R-:W-:Y:S01]  /*11a40*/  FSETP.NEU.FTZ.AND P2, PT, R20.reuse, -INF , PT ;  /* 0xff8000001400780b */ /* 0x040fe20003f5d000 */
[----:B------:R-:W-:Y:S01]  /*11a50*/  FMUL.FTZ R213, R20, R13 ;  /* 0x0000000d14d57220 */ /* 0x000fe20000410000 */
[----:B------:R-:W-:Y:S02]  /*11a60*/  ISETP.NE.AND P3, PT, R184, R153, PT ;  /* 0x00000099b800720c */ /* 0x000fe40003f65270 */
[----:B------:R5:W1:Y:S02]  /*11a70*/  MUFU.EX2 R153, R168 ;  /* 0x000000a800997308 */ /* 0x000a640000000800 */
[----:B------:R-:W-:-:S05]  /*11a80*/  FSEL R213, R213, RZ, P2 ;  /* 0x000000ffd5d57208 */ /* 0x000fca0001000000 */
[-CC-:B------:R-:W-:Y:S01]  /*11a90*/  FFMA.FTZ R155, R155, R13.reuse, -R213.reuse ;  /* 0x0000000d9b9b7223 */ /* 0x180fe200000108d5 */
[-CC-:B------:R-:W-:Y:S01]  /*11aa0*/  FFMA.FTZ R159, R159, R13.reuse, -R213.reuse ;  /* 0x0000000d9f9f7223 */ /* 0x180fe200000108d5 */
[----:B-----5:R-:W-:Y:S01]  /*11ab0*/  FSEL R168, R20, RZ, P2 ;  /* 0x000000ff14a87208 */ /* 0x020fe20001000000 */
[-C--:B------:R-:W-:Y:S01]  /*11ac0*/  FFMA.FTZ R210, R162, R13.reuse, -R213 ;  /* 0x0000000da2d27223 */ /* 0x080fe200000108d5 */
[----:B------:R-:W-:Y:S02]  /*11ad0*/  @!P3 IMAD R212, R209, 0x40, R191 ;  /* 0x00000040d1d4b824 */ /* 0x000fe400078e02bf */
[-CC-:B------:R-:W-:Y:S01]  /*11ae0*/  FFMA.FTZ R209, R158, R13.reuse, -R213.reuse ;  /* 0x0000000d9ed17223 */ /* 0x180fe200000108d5 */
[-CC-:B------:R-:W-:Y:S01]  /*11af0*/  FFMA.FTZ R163, R163, R13.reuse, -R213.reuse ;  /* 0x0000000da3a37223 */ /* 0x180fe200000108d5 */
[----:B------:R-:W-:Y:S01]  /*11b00*/  FADD.FTZ R168, -R168, R208 ;  /* 0x000000d0a8a87221 */ /* 0x000fe20000010100 */
        /* <DEDUP_REMOVED lines=10> */
[-C--:B------:R-:W-:Y:S01]  /*11bb0*/  FFMA.FTZ R183, R183, R13.reuse, -R213 ;  /* 0x0000000db7b77223 */ /* 0x080fe200000108d5 */
[C---:B---3--:R-:W-:Y:S01]  /*11bc0*/  FADD.FTZ R213, R157.reuse, R0 ;  /* 0x000000009dd57221 */ /* 0x048fe20000010000 */
[----:B------:R-:W-:Y:S01]  /*11bd0*/  F2FP.F16.F32.PACK_AB R154, R157, R156 ;  /* 0x0000009c9d9a723e */ /* 0x000fe200000000ff */
[----:B------:R-:W3:Y:S01]  /*11be0*/  MUFU.EX2 R162, R173 ;  /* 0x000000ad00a27308 */ /* 0x000ee20000000800 */
[----:B------:R-:W-:Y:S01]  /*11bf0*/  FMUL.FTZ R168, R168, R13 ;  /* 0x0000000da8a87220 */ /* 0x000fe20000410000 */
[----:B----4-:R-:W-:Y:S01]  /*11c00*/  FADD.FTZ R0, R160, R213 ;  /* 0x000000d5a0007221 */ /* 0x010fe20000010000 */
[----:B0-----:R-:W-:Y:S01]  /*11c10*/  F2FP.F16.F32.PACK_AB R156, R161, R160 ;  /* 0x000000a0a19c723e */ /* 0x001fe200000000ff */
[----:B------:R-:W-:Y:S01]  /*11c20*/  @!P3 IMAD R212, R212, 0x4, R2 ;  /* 0x00000004d4d4b824 */ /* 0x000fe200078e0202 */
[----:B-1----:R-:W-:Y:S01]  /*11c30*/  F2FP.F16.F32.PACK_AB R160, R169, R153 ;  /* 0x00000099a9a0723e */ /* 0x002fe200000000ff */
[----:B------:R-:W-:Y:S01]  /*11c40*/  FADD.FTZ R157, R161, R0 ;  /* 0x00000000a19d7221 */ /* 0x000fe20000010000 */
[----:B------:R-:W-:Y:S01]  /*11c50*/  F2FP.F16.F32.PACK_AB R158, R165, R164 ;  /* 0x000000a4a59e723e */ /* 0x000fe200000000ff */
[----:B------:R-:W-:Y:S01]  /*11c60*/  MUFU.EX2 R166, R180 ;  /* 0x000000b400a67308 */ /* 0x000fe20000000800 */
[----:B------:R-:W-:Y:S01]  /*11c70*/  @!P3 STS [R212+0x28800], R21 ;  /* 0x02880015d400b388 */ /* 0x000fe20000000800 */
[----:B------:R-:W-:Y:S01]  /*11c80*/  FADD.FTZ R0, R164, R157 ;  /* 0x0000009da4007221 */ /* 0x000fe20000010000 */
[----:B------:R-:W-:-:S03]  /*11c90*/  F2FP.F16.F32.PACK_AB R164, R177, R176 ;  /* 0x000000b0b1a4723e */ /* 0x000fc600000000ff */
[----:B------:R-:W-:Y:S02]  /*11ca0*/  FADD.FTZ R0, R165, R0 ;  /* 0x00000000a5007221 */ /* 0x000fe40000010000 */
[----:B------:R-:W0:Y:S02]  /*11cb0*/  MUFU.EX2 R168, R168 ;  /* 0x000000a800a87308 */ /* 0x000e240000000800 */
[----:B------:R-:W-:-:S04]  /*11cc0*/  FADD.FTZ R0, R153, R0 ;  /* 0x0000000099007221 */ /* 0x000fc80000010000 */
[----:B------:R-:W-:Y:S02]  /*11cd0*/  FADD.FTZ R157, R169, R0 ;  /* 0x00000000a99d7221 */ /* 0x000fe40000010000 */
[----:B------:R-:W1:Y:S02]  /*11ce0*/  MUFU.EX2 R153, R208 ;  /* 0x000000d000997308 */ /* 0x000e640000000800 */
[----:B------:R-:W-:-:S04]  /*11cf0*/  FADD.FTZ R157, R172, R157 ;  /* 0x0000009dac9d7221 */ /* 0x000fc80000010000 */
[C---:B---3--:R-:W-:Y:S01]  /*11d00*/  FADD.FTZ R157, R162.reuse, R157 ;  /* 0x0000009da29d7221 */ /* 0x048fe20000010000 */
[----:B------:R-:W-:Y:S01]  /*11d10*/  F2FP.F16.F32.PACK_AB R162, R162, R172 ;  /* 0x000000aca2a2723e */ /* 0x000fe200000000ff */
[----:B------:R-:W-:Y:S01]  /*11d20*/  MUFU.EX2 R209, R209 ;  /* 0x000000d100d17308 */ /* 0x000fe20000000800 */
[----:B0-----:R0:W-:Y:S01]  /*11d30*/  @!P3 STS [R212+0x28820], R168 ;  /* 0x028820a8d400b388 */ /* 0x0011e20000000800 */
[----:B------:R-:W-:Y:S01]  /*11d40*/  FADD.FTZ R0, R176, R157 ;  /* 0x0000009db0007221 */ /* 0x000fe20000010000 */
[-C--:B------:R-:W-:Y:S01]  /*11d50*/  FMUL.FTZ R26, R26, R168.reuse ;  /* 0x000000a81a1a7220 */ /* 0x080fe20000410000 */
[-C--:B------:R-:W-:Y:S01]  /*11d60*/  FMUL.FTZ R27, R27, R168.reuse ;  /* 0x000000a81b1b7220 */ /* 0x080fe20000410000 */
[-C--:B------:R-:W-:Y:S01]  /*11d70*/  FMUL.FTZ R30, R30, R168.reuse ;  /* 0x000000a81e1e7220 */ /* 0x080fe20000410000 */
[----:B------:R-:W-:Y:S01]  /*11d80*/  FADD.FTZ R157, R177, R0 ;  /* 0x00000000b19d7221 */ /* 0x000fe20000010000 */
[----:B------:R-:W-:Y:S01]  /*11d90*/  FMUL.FTZ R31, R31, R168 ;  /* 0x000000a81f1f7220 */ /* 0x000fe20000410000 */
[----:B------:R-:W3:Y:S01]  /*11da0*/  MUFU.EX2 R172, R155 ;  /* 0x0000009b00ac7308 */ /* 0x000ee20000000800 */
[----:B-1----:R-:W-:Y:S01]  /*11db0*/  FFMA.FTZ R3, R168, R3, R153 ;  /* 0x00000003a8037223 */ /* 0x002fe20000010099 */
[----:B------:R-:W-:Y:S01]  /*11dc0*/  FADD.FTZ R0, R166, R157 ;  /* 0x0000009da6007221 */ /* 0x000fe20000010000 */
[----:B------:R-:W-:Y:S01]  /*11dd0*/  F2FP.F16.F32.PACK_AB R166, R181, R166 ;  /* 0x000000a6b5a6723e */ /* 0x000fe200000000ff */
[-C--:B------:R-:W-:Y:S01]  /*11de0*/  FMUL.FTZ R34, R34, R168.reuse ;  /* 0x000000a822227220 */ /* 0x080fe20000410000 */
[-C--:B------:R-:W-:Y:S01]  /*11df0*/  FMUL.FTZ R35, R35, R168.reuse ;  /* 0x000000a823237220 */ /* 0x080fe20000410000 */
[----:B------:R-:W-:Y:S01]  /*11e00*/  FADD.FTZ R0, R181, R0 ;  /* 0x00000000b5007221 */ /* 0x000fe20000010000 */
        /* <DEDUP_REMOVED lines=10> */
[----:B---3--:R-:W-:Y:S01]  /*11eb0*/  F2FP.F16.F32.PACK_AB R153, R172, R153 ;  /* 0x00000099ac99723e */ /* 0x008fe200000000ff */
[-C--:B------:R-:W-:Y:S01]  /*11ec0*/  FMUL.FTZ R54, R54, R168.reuse ;  /* 0x000000a836367220 */ /* 0x080fe20000410000 */
[-C--:B------:R-:W-:Y:S01]  /*11ed0*/  FMUL.FTZ R55, R55, R168.reuse ;  /* 0x000000a837377220 */ /* 0x080fe20000410000 */
[-C--:B------:R-:W-:Y:S01]  /*11ee0*/  FMUL.FTZ R58, R58, R168.reuse ;  /* 0x000000a83a3a7220 */ /* 0x080fe20000410000 */
[-C--:B------:R-:W-:Y:S01]  /*11ef0*/  FMUL.FTZ R59, R59, R168.reuse ;  /* 0x000000a83b3b7220 */ /* 0x080fe20000410000 */
[-C--:B------:R-:W-:Y:S01]  /*11f00*/  FMUL.FTZ R62, R62, R168.reuse ;  /* 0x000000a83e3e7220 */ /* 0x080fe20000410000 */
[-C--:B------:R-:W-:Y:S01]  /*11f10*/  FMUL.FTZ R63, R63, R168.reuse ;  /* 0x000000a83f3f7220 */ /* 0x080fe20000410000 */
[----:B------:R-:W3:Y:S01]  /*11f20*/  MUFU.EX2 R180, R163 ;  /* 0x000000a300b47308 */ /* 0x000ee20000000800 */
[----:B-1----:R-:W-:Y:S01]  /*11f30*/  F2FP.F16.F32.PACK_AB R155, R176, R209 ;  /* 0x000000d1b09b723e */ /* 0x002fe200000000ff */
[----:B------:R-:W-:Y:S01]  /*11f40*/  BAR.SYNC.DEFER_BLOCKING 0xf, 0x100 ;  /* 0x03c4000000007b1d */ /* 0x000fe20000010000 */
        /* <DEDUP_REMOVED lines=14> */
[----:B-1----:R-:W-:Y:S01]  /*12030*/  FADD.FTZ R170, R172, R3 ;  /* 0x00000003acaa7221 */ /* 0x002fe20000010000 */
[-C--:B------:R-:W-:Y:S01]  /*12040*/  FMUL.FTZ R90, R90, R168.reuse ;  /* 0x000000a85a5a7220 */ /* 0x080fe20000410000 */
[-C--:B------:R-:W-:Y:S01]  /*12050*/  FMUL.FTZ R91, R91, R168.reuse ;  /* 0x000000a85b5b7220 */ /* 0x080fe20000410000 */
[-C--:B------:R-:W-:Y:S01]  /*12060*/  FMUL.FTZ R94, R94, R168.reuse ;  /* 0x000000a85e5e7220 */ /* 0x080fe20000410000 */
[----:B------:R-:W-:Y:S01]  /*12070*/  FADD.FTZ R3, R209, R170 ;  /* 0x000000aad1037221 */ /* 0x000fe20000010000 */
[-C--:B------:R-:W-:Y:S01]  /*12080*/  FMUL.FTZ R95, R95, R168.reuse ;  /* 0x000000a85f5f7220 */ /* 0x080fe20000410000 */
[-C--:B------:R-:W-:Y:S01]  /*12090*/  FMUL.FTZ R98, R98, R168.reuse ;  /* 0x000000a862627220 */ /* 0x080fe20000410000 */
[----:B------:R-:W1:Y:S01]  /*120a0*/  MUFU.EX2 R208, R167 ;  /* 0x000000a700d07308 */ /* 0x000e620000000800 */
[----:B0-----:R-:W-:Y:S01]  /*120b0*/  FADD.FTZ R212, R176, R3 ;  /* 0x00000003b0d47221 */ /* 0x001fe20000010000 */
[----:B------:R0:W-:Y:S01]  /*120c0*/  STSM.16.M88.4 [R195+0x26800], R152 ;  /* 0x02680098c3007844 */ /* 0x0001e20000000200 */
[-C--:B------:R-:W-:Y:S01]  /*120d0*/  FMUL.FTZ R99, R99, R168.reuse ;  /* 0x000000a863637220 */ /* 0x080fe20000410000 */
[-C--:B------:R-:W-:Y:S01]  /*120e0*/  FMUL.FTZ R102, R102, R168.reuse ;  /* 0x000000a866667220 */ /* 0x080fe20000410000 */
[----:B----4-:R-:W-:Y:S01]  /*120f0*/  FADD.FTZ R3, R157, R212 ;  /* 0x000000d49d037221 */ /* 0x010fe20000010000 */
[----:B---3--:R-:W-:Y:S01]  /*12100*/  F2FP.F16.F32.PACK_AB R157, R180, R157 ;  /* 0x0000009db49d723e */ /* 0x008fe200000000ff */
[-C--:B------:R-:W-:Y:S01]  /*12110*/  FMUL.FTZ R103, R103, R168.reuse ;  /* 0x000000a867677220 */ /* 0x080fe20000410000 */
[----:B------:R-:W3:Y:S01]  /*12120*/  MUFU.EX2 R210, R171 ;  /* 0x000000ab00d27308 */ /* 0x000ee20000000800 */
        /* <DEDUP_REMOVED lines=16> */
[----:B----4-:R-:W-:Y:S01]  /*12230*/  FADD.FTZ R174, R180, R3 ;  /* 0x00000003b4ae7221 */ /* 0x010fe20000010000 */
[-C--:B------:R-:W-:Y:S01]  /*12240*/  FMUL.FTZ R134, R134, R168.reuse ;  /* 0x000000a886867220 */ /* 0x080fe20000410000 */
[-C--:B------:R-:W-:Y:S01]  /*12250*/  FMUL.FTZ R135, R135, R168.reuse ;  /* 0x000000a887877220 */ /* 0x080fe20000410000 */
[-C--:B------:R-:W-:Y:S01]  /*12260*/  FMUL.FTZ R138, R138, R168.reuse ;  /* 0x000000a88a8a7220 */ /* 0x080fe20000410000 */
[----:B-----5:R-:W-:Y:S01]  /*12270*/  FADD.FTZ R3, R159, R174 ;  /* 0x000000ae9f037221 */ /* 0x020fe20000010000 */
[C---:B-1----:R-:W-:Y:S01]  /*12280*/  F2FP.F16.F32.PACK_AB R159, R208.reuse, R159 ;  /* 0x0000009fd09f723e */ /* 0x042fe200000000ff */
[-C--:B------:R-:W-:Y:S01]  /*12290*/  FMUL.FTZ R139, R139, R168.reuse ;  /* 0x000000a88b8b7220 */ /* 0x080fe20000410000 */
[----:B------:R-:W1:Y:S01]  /*122a0*/  MUFU.EX2 R165, R178 ;  /* 0x000000b200a57308 */ /* 0x000e620000000800 */
[----:B------:R-:W-:Y:S01]  /*122b0*/  FADD.FTZ R212, R208, R3 ;  /* 0x00000003d0d47221 */ /* 0x000fe20000010000 */
[-C--:B------:R-:W-:Y:S01]  /*122c0*/  FMUL.FTZ R142, R142, R168.reuse ;  /* 0x000000a88e8e7220 */ /* 0x080fe20000410000 */
[----:B------:R4:W-:Y:S01]  /*122d0*/  STSM.16.M88.4 [R196], R156 ;  /* 0x0000009cc4007844 */ /* 0x0009e20000000200 */
[-C--:B------:R-:W-:Y:S01]  /*122e0*/  FMUL.FTZ R143, R143, R168.reuse ;  /* 0x000000a88f8f7220 */ /* 0x080fe20000410000 */
[----:B------:R-:W-:Y:S01]  /*122f0*/  FADD.FTZ R3, R161, R212 ;  /* 0x000000d4a1037221 */ /* 0x000fe20000010000 */
[----:B---3--:R-:W-:Y:S01]  /*12300*/  F2FP.F16.F32.PACK_AB R161, R210, R161 ;  /* 0x000000a1d2a1723e */ /* 0x008fe200000000ff */
[-C--:B------:R-:W-:Y:S01]  /*12310*/  FMUL.FTZ R146, R146, R168.reuse ;  /* 0x000000a892927220 */ /* 0x080fe20000410000 */
[----:B------:R-:W3:Y:S01]  /*12320*/  MUFU.EX2 R174, R179 ;  /* 0x000000b300ae7308 */ /* 0x000ee20000000800 */
[----:B------:R-:W-:Y:S01]  /*12330*/  FADD.FTZ R172, R210, R3 ;  /* 0x00000003d2ac7221 */ /* 0x000fe20000010000 */
[-C--:B------:R-:W-:Y:S01]  /*12340*/  FMUL.FTZ R147, R147, R168.reuse ;  /* 0x000000a893937220 */ /* 0x080fe20000410000 */
[-C--:B------:R-:W-:Y:S01]  /*12350*/  FMUL.FTZ R150, R150, R168.reuse ;  /* 0x000000a896967220 */ /* 0x080fe20000410000 */
[----:B------:R-:W-:Y:S01]  /*12360*/  FMUL.FTZ R151, R151, R168 ;  /* 0x000000a897977220 */ /* 0x000fe20000410000 */
[----:B--2---:R-:W-:Y:S01]  /*12370*/  FADD.FTZ R3, R163, R172 ;  /* 0x000000aca3037221 */ /* 0x004fe20000010000 */
[----:B0-----:R-:W-:-:S02]  /*12380*/  F2FP.F16.F32.PACK_AB R163, R170, R163 ;  /* 0x000000a3aaa3723e */ /* 0x001fc400000000ff */
[----:B------:R-:W0:Y:S01]  /*12390*/  MUFU.EX2 R167, R182 ;  /* 0x000000b600a77308 */ /* 0x000e220000000800 */
[----:B------:R-:W-:Y:S02]  /*123a0*/  FADD.FTZ R176, R170, R3 ;  /* 0x00000003aab07221 */ /* 0x000fe40000010000 */
[----:B------:R4:W-:Y:S02]  /*123b0*/  STSM.16.M88.4 [R198], R160 ;  /* 0x000000a0c6007844 */ /* 0x0009e40000000200 */
[----:B-1----:R-:W-:-:S03]  /*123c0*/  FADD.FTZ R3, R165, R176 ;  /* 0x000000b0a5037221 */ /* 0x002fc60000010000 */
[----:B------:R-:W1:Y:S01]  /*123d0*/  MUFU.EX2 R172, R183 ;  /* 0x000000b700ac7308 */ /* 0x000e620000000800 */
[C---:B---3--:R-:W-:Y:S01]  /*123e0*/  FADD.FTZ R176, R174.reuse, R3 ;  /* 0x00000003aeb07221 */ /* 0x048fe20000010000 */
[----:B------:R-:W-:-:S03]  /*123f0*/  F2FP.F16.F32.PACK_AB R165, R174, R165 ;  /* 0x000000a5aea5723e */ /* 0x000fc600000000ff */
[----:B0-----:R-:W-:Y:S01]  /*12400*/  FADD.FTZ R3, R167, R176 ;  /* 0x000000b0a7037221 */ /* 0x001fe20000010000 */
[----:B-1----:R-:W-:-:S03]  /*12410*/  F2FP.F16.F32.PACK_AB R167, R172, R167 ;  /* 0x000000a7aca7723e */ /* 0x002fc600000000ff */
[----:B------:R-:W-:Y:S02]  /*12420*/  FADD.FTZ R3, R172, R3 ;  /* 0x00000003ac037221 */ /* 0x000fe40000010000 */
[----:B------:R4:W-:Y:S01]  /*12430*/  STSM.16.M88.4 [R197], R164 ;  /* 0x000000a4c5007844 */ /* 0x0009e20000000200 */
[----:B------:R-:W-:Y:S05]  /*12440*/  @!P0 BRA `(.L_x_2807) ;  /* 0x0000000000048947 */ /* 0x000fea0003800000 */
[----:B------:R-:W-:Y:S01]  /*12450*/  BPT.TRAP 0x1 ;  /* 0x000000040000795c */ /* 0x000fe20000300000 */
.L_x_2807:
[----:B------:R0:W1:Y:S01]  /*12460*/  SYNCS.PHASECHK.TRANS64.TRYWAIT P2, [R206+URZ+0x28c50], R207 ;  /* 0x028c50cfce0075a7 */ /* 0x000062000804017f */
[----:B------:R-:W-:Y:S05]  /*12470*/  @!P0 BRA `(.L_x_2808) ;  /* 0x0000000000048947 */ /* 0x000fea0003800000 */
[----:B------:R-:W-:Y:S01]  /*12480*/  BPT.TRAP 0x1 ;  /* 0x000000040000795c */ /* 0x000fe20000300000 */
.L_x_2808:
[----:B------:R-:W-:Y:S04]  /*12490*/  BSSY B1, `(.L_x_2809) ;  /* 0x0000004000017945 */ /* 0x000fe80003800000 */
[----:B-1----:R-:W-:Y:S05]  /*124a0*/  @P2 BRA `(.L_x_2810) ;  /* 0x0000000000082947 */ /* 0x002fea0003800000 */
[----:B------:R-:W1:Y:S02]  /*124b0*/  SYNCS.PHASECHK.TRANS64.TRYWAIT P2, [R206+URZ+0x28c50], R207 ;  /* 0x028c50cfce0075a7 */ /* 0x000e64000804017f */
[----:B-1----:R-:W-:Y:S05]  /*124c0*/  @!P2 BRA `(.L_x_2811) ;  /* 0x000000d800dca947 */ /* 0x002fea0003800000 */
.L_x_2810:
[----:B------:R-:W-:Y:S05]  /*124d0*/  BSYNC B1 ;  /* 0x0000000000017941 */ /* 0x000fea0003800000 */
.L_x_2809:
[----:B------:R-:W-:Y:S01]  /*124e0*/  IMAD R168, R18, 0x1000, R190 ;  /* 0x0000100012a87824 */ /* 0x000fe200078e02be */
[----:B------:R-:W-:Y:S01]  /*124f0*/  WARPGROUP.ARRIVE ;  /* 0x00000000000079c5 */ /* 0x000fe20000000000 */
[----:B------:R-:W-:Y:S01]  /*12500*/  IMAD.MOV.U32 R169, RZ, RZ, 0x40000040 ;  /* 0x40000040ffa97424 */ /* 0x000fe200078e00ff */
[----:B------:R-:W-:Y:S01]  /*12510*/  ISETP.GT.AND P2, PT, R14, R202, PT ;  /* 0x000000ca0e00720c */ /* 0x000fe20003f44270 */
[----:B01----:R-:W-:Y:S01]  /*12520*/  @!P1 VIADD R206, R206, 0x28c60 ;  /* 0x00028c60cece9836 */ /* 0x003fe20000000000 */
        /* <DEDUP_REMOVED lines=10> */
[----:B------:R-:W-:Y:S01]  /*125d0*/  VIADD R152, R168, 0x80 ;  /* 0x00000080a8987836 */ /* 0x000fe20000000000 */
        /* <DEDUP_REMOVED lines=31> */
.L_x_2793:
[----:B------:R-:W-:Y:S05]  /*127d0*/  BSYNC B0 ;  /* 0x0000000000007941 */ /* 0x000fea0003800000 */
.L_x_2792:
[----:B------:R-:W2:Y:S01]  /*127e0*/  SHFL.BFLY PT, R5, R0, 0x2, 0x1f ;  /* 0x0c401f0000057f89 */ /* 0x000ea200000e0000 */
[----:B------:R-:W-:Y:S02]  /*127f0*/  VIADD R22, R18, 0x1 ;  /* 0x0000000112167836 */ /* 0x000fe40000000000 */
[----:B------:R-:W-:Y:S01]  /*12800*/  VIADD R219, R219, 0x1 ;  /* 0x00000001dbdb7836 */ /* 0x000fe20000000000 */
[----:B------:R-:W3:Y:S01]  /*12810*/  SHFL.BFLY PT, R6, R3, 0x2, 0x1f ;  /* 0x0c401f0003067f89 */ /* 0x000ee200000e0000 */
[----:B------:R-:W-:Y:S08]  /*12820*/  BAR.ARV 0x8, 0x100 ;  /* 0x0204000000007b1d */ /* 0x000ff00000002000 */
[----:B------:R-:W-:Y:S01]  /*12830*/  BAR.SYNC.DEFER_BLOCKING 0xf, 0x100 ;  /* 0x03c4000000007b1d */ /* 0x000fe20000010000 */
[----:B------:R-:W-:Y:S01]  /*12840*/  ISETP.NE.AND P1, PT, R22, 0x2, PT ;  /* 0x000000021600780c */ /* 0x000fe20003f25270 */
[----:B--2---:R-:W-:Y:S01]  /*12850*/  FADD.FTZ R5, R5, R0 ;  /* 0x0000000005057221 */ /* 0x004fe20000010000 */
[----:B---3--:R-:W-:-:S04]  /*12860*/  FADD.FTZ R6, R6, R3 ;  /* 0x0000000306067221 */ /* 0x008fc80000010000 */
[----:B------:R-:W2:Y:S01]  /*12870*/  SHFL.BFLY PT, R4, R5, 0x1, 0x1f ;  /* 0x0c201f0005047f89 */ /* 0x000ea200000e0000 */
[----:B------:R-:W-:-:S03]  /*12880*/  IMAD.MOV.U32 R3, RZ, RZ, RZ ;  /* 0x000000ffff037224 */ /* 0x000fc600078e00ff */
[----:B------:R-:W3:Y:S01]  /*12890*/  SHFL.BFLY PT, R7, R6, 0x1, 0x1f ;  /* 0x0c201f0006077f89 */ /* 0x000ee200000e0000 */
[----:B--2---:R-:W-:Y:S01]  /*128a0*/  FADD.FTZ R9, R5, R4 ;  /* 0x0000000405097221 */ /* 0x004fe20000010000 */
[----:B------:R-:W-:Y:S02]  /*128b0*/  IMAD.MOV.U32 R4, RZ, RZ, RZ ;  /* 0x000000ffff047224 */ /* 0x000fe400078e00ff */
[----:B---3--:R-:W-:Y:S02]  /*128c0*/  FADD.FTZ R0, R6, R7 ;  /* 0x0000000706007221 */ /* 0x008fe40000010000 */
[----:B------:R-:W-:Y:S01]  /*128d0*/  FSETP.NE.FTZ.AND P2, PT, R9, RZ, PT ;  /* 0x000000ff0900720b */ /* 0x000fe20003f55000 */
[----:B------:R-:W-:Y:S01]  /*128e0*/  IMAD.MOV R7, RZ, RZ, -R194 ;  /* 0x000000ffff077224 */ /* 0x000fe200078e0ac2 */
[----:B------:R-:W-:Y:S02]  /*128f0*/  SEL R6, RZ, 0x1, P1 ;  /* 0x00000001ff067807 */ /* 0x000fe40000800000 */
[----:B------:R-:W-:-:S02]  /*12900*/  FSETP.NE.FTZ.AND P3, PT, R0, RZ, PT ;  /* 0x000000ff0000720b */ /* 0x000fc40003f75000 */
[----:B------:R-:W-:Y:S02]  /*12910*/  ISETP.NE.AND P0, PT, R184, R7, PT ;  /* 0x00000007b800720c */ /* 0x000fe40003f05270 */
[----:B------:R-:W-:-:S05]  /*12920*/  LOP3.LUT R19, R19, R6, RZ, 0x3c, !PT ;  /* 0x0000000613137212 */ /* 0x000fca00078e3cff */
[----:B------:R-:W2:Y:S04]  /*12930*/  @P2 MUFU.RCP R3, R9 ;  /* 0x0000000900032308 */ /* 0x000ea80000001000 */
[C---:B------:R-:W-:Y:S02]  /*12940*/  @P3 FMUL.FTZ R23, R13.reuse, 0.69314718246459960938 ;  /* 0x3f3172180d173820 */ /* 0x040fe40000410000 */
[----:B------:R-:W-:Y:S02]  /*12950*/  @!P0 IMAD R5, R18, 0x40, R191 ;  /* 0x0000004012058824 */ /* 0x000fe400078e02bf */
[----:B------:R-:W-:Y:S01]  /*12960*/  @P2 FMUL.FTZ R18, R13, 0.69314718246459960938 ;  /* 0x3f3172180d122820 */ /* 0x000fe20000410000 */
[----:B------:R-:W3:Y:S01]  /*12970*/  @P3 MUFU.RCP R4, R0 ;  /* 0x0000000000043308 */ /* 0x000ee20000001000 */
[----:B------:R-:W-:-:S07]  /*12980*/  @!P0 IMAD R5, R5, 0x4, R2 ;  /* 0x0000000405058824 */ /* 0x000fce00078e0202 */
[----:B------:R-:W5:Y:S01]  /*12990*/  @P2 MUFU.LG2 R2, R9 ;  /* 0x0000000900022308 */ /* 0x000f620000000c00 */
[-C--:B--2---:R-:W-:Y:S01]  /*129a0*/  FMUL.FTZ R178, R24, R3.reuse ;  /* 0x0000000318b27220 */ /* 0x084fe20000410000 */
[----:B------:R2:W-:Y:S01]  /*129b0*/  @!P0 STS [R5+0x28800], R3 ;  /* 0x0288000305008388 */ /* 0x0005e20000000800 */
[-C--:B------:R-:W-:Y:S01]  /*129c0*/  FMUL.FTZ R176, R25, R3.reuse ;  /* 0x0000000319b07220 */ /* 0x080fe20000410000 */
[-C--:B------:R-:W-:Y:S01]  /*129d0*/  FMUL.FTZ R177, R28, R3.reuse ;  /* 0x000000031cb17220 */ /* 0x080fe20000410000 */
[-C--:B------:R-:W-:Y:S01]  /*129e0*/  FMUL.FTZ R175, R32, R3.reuse ;  /* 0x0000000320af7220 */ /* 0x080fe20000410000 */
[-C--:B------:R-:W-:Y:S01]  /*129f0*/  FMUL.FTZ R6, R29, R3.reuse ;  /* 0x000000031d067220 */ /* 0x080fe20000410000 */
[-C--:B------:R-:W-:Y:S01]  /*12a00*/  FMUL.FTZ R173, R33, R3.reuse ;  /* 0x0000000321ad7220 */ /* 0x080fe20000410000 */
[----:B------:R-:W0:Y:S01]  /*12a10*/  @P3 MUFU.LG2 R24, R0 ;  /* 0x0000000000183308 */ /* 0x000e220000000c00 */
[----:B---3--:R3:W-:Y:S01]  /*12a20*/  @!P0 STS [R5+0x28820], R4 ;  /* 0x0288200405008388 */ /* 0x0087e20000000800 */
[-C--:B------:R-:W-:Y:S01]  /*12a30*/  FMUL.FTZ R174, R36, R3.reuse ;  /* 0x0000000324ae7220 */ /* 0x080fe20000410000 */
[-C--:B------:R-:W-:Y:S01]  /*12a40*/  FMUL.FTZ R171, R37, R3.reuse ;  /* 0x0000000325ab7220 */ /* 0x080fe20000410000 */
[-C--:B------:R-:W-:Y:S01]  /*12a50*/  FMUL.FTZ R172, R40, R3.reuse ;  /* 0x0000000328ac7220 */ /* 0x080fe20000410000 */
[-C--:B------:R-:W-:Y:S01]  /*12a60*/  FMUL.FTZ R8, R41, R3.reuse ;  /* 0x0000000329087220 */ /* 0x080fe20000410000 */
[-C--:B------:R-:W-:Y:S01]  /*12a70*/  FMUL.FTZ R170, R44, R3.reuse ;  /* 0x000000032caa7220 */ /* 0x080fe20000410000 */
[-C--:B------:R-:W-:Y:S01]  /*12a80*/  FMUL.FTZ R10, R45, R3.reuse ;  /* 0x000000032d0a7220 */ /* 0x080fe20000410000 */
[-C--:B------:R-:W-:Y:S01]  /*12a90*/  FMUL.FTZ R169, R48, R3.reuse ;  /* 0x0000000330a97220 */ /* 0x080fe20000410000 */
[----:B-----5:R-:W-:Y:S01]  /*12aa0*/  @P2 FMUL.FTZ R25, R2, 0.69314718246459960938 ;  /* 0x3f31721802192820 */ /* 0x020fe20000410000 */
[-C--:B----4-:R-:W-:Y:S01]  /*12ab0*/  FMUL.FTZ R166, R49, R3.reuse ;  /* 0x0000000331a67220 */ /* 0x090fe20000410000 */
        /* <DEDUP_REMOVED lines=53> */
[----:B--2---:R-:W-:Y:S02]  /*12e10*/  IMAD.MOV.U32 R3, RZ, RZ, -0x800000 ;  /* 0xff800000ff037424 */ /* 0x004fe400078e00ff */
[-C--:B------:R-:W-:Y:S01]  /*12e20*/  FMUL.FTZ R11, R46, R4.reuse ;  /* 0x000000042e0b7220 */ /* 0x080fe20000410000 */
[-C--:B------:R-:W-:Y:S01]  /*12e30*/  FMUL.FTZ R13, R50, R4.reuse ;  /* 0x00000004320d7220 */ /* 0x080fe20000410000 */
[-C--:B------:R-:W-:Y:S01]  /*12e40*/  FMUL.FTZ R15, R54, R4.reuse ;  /* 0x00000004360f7220 */ /* 0x080fe20000410000 */
[-C--:B------:R-:W-:Y:S01]  /*12e50*/  FMUL.FTZ R21, R58, R4.reuse ;  /* 0x000000043a157220 */ /* 0x080fe20000410000 */
[----:B------:R-:W-:Y:S01]  /*12e60*/  FMUL.FTZ R29, R66, R4 ;  /* 0x00000004421d7220 */ /* 0x000fe20000410000 */
[----:B------:R-:W-:Y:S01]  /*12e70*/  @P2 FFMA.FTZ R32, R18, R12, R25 ;  /* 0x0000000c12202223 */ /* 0x000fe20000010019 */
[----:B------:R-:W-:Y:S01]  /*12e80*/  PLOP3.LUT P0, PT, PT, PT, PT, 0x8, 0x0 ;  /* 0x000000000000781c */ /* 0x000fe20003f0e170 */
        /* <DEDUP_REMOVED lines=61> */
.L_x_2675:
[----:B------:R-:W-:Y:S05]  /*13260*/  BSYNC B7 ;  /* 0x0000000000077941 */ /* 0x000fea0003800000 */
.L_x_2665:
[----:B------:R-:W0:Y:S08]  /*13270*/  S2UR UR5, SR_CgaCtaId ;  /* 0x00000000000579c3 */ /* 0x000e300000008800 */
[----:B------:R-:W-:Y:S06]  /*13280*/  BAR.SYNC.DEFER_BLOCKING 0x5, 0x180 ;  /* 0x0146000000007b1d */ /* 0x000fec0000010000 */
[----:B------:R-:W-:Y:S01]  /*13290*/  UMOV UR4, 0x400 ;  /* 0x0000040000047882 */ /* 0x000fe20000000000 */
[----:B------:R-:W-:Y:S01]  /*132a0*/  BSSY B0, `(.L_x_2813) ;  /* 0x00002e6000007945 */ /* 0x000fe20003800000 */
[----:B0-----:R-:W-:-:S06]  /*132b0*/  ULEA UR4, UR5, UR4, 0x18 ;  /* 0x0000000405047291 */ /* 0x001fcc000f8ec03f */
[----:B------:R-:W-:-:S05]  /*132c0*/  IMAD.U32 R2, RZ, RZ, UR4 ;  /* 0x00000004ff027e24 */ /* 0x000fca000f8e00ff */
[----:B----4-:R0:W2:Y:S01]  /*132d0*/  LDS.128 R24, [R2+0x28cd0] ;  /* 0x028cd00002187984 */ /* 0x0100a20000000c00 */
[----:B------:R-:W-:Y:S06]  /*132e0*/  BAR.ARV 0x4, 0x180 ;  /* 0x0106000000007b1d */ /* 0x000fec0000002000 */
[----:B------:R-:W-:Y:S05]  /*132f0*/  @P0 BRA `(.L_x_2814) ;  /* 0x00000020000c0947 */ /* 0x000fea0003800000 */
[----:B------:R-:W3:Y:S01]  /*13300*/  S2R R23, SR_SWINHI ;  /* 0x0000000000177919 */ /* 0x000ee20000002f00 */
        /* <DEDUP_REMOVED lines=18> */
[----:B---3-5:R-:W-:-:S02]  /*13430*/  MOV R37, R23 ;  /* 0x0000001700257202 */ /* 0x028fc40000000f00 */
[----:B------:R-:W-:Y:S02]  /*13440*/  F2FP.F16.F32.PACK_AB R81, R83, R82 ;  /* 0x000000525351723e */ /* 0x000fe400000000ff */
[----:B------:R-:W-:Y:S01]  /*13450*/  F2FP.F16.F32.PACK_AB R88, R89, R88 ;  /* 0x000000585958723e */ /* 0x000fe200000000ff */
[----:B------:R-:W-:Y:S01]  /*13460*/  IMAD.WIDE R118, R235, 0x2, R36 ;  /* 0x00000002eb767825 */ /* 0x000fe200078e0224 */
[----:B------:R-:W-:Y:S02]  /*13470*/  F2FP.F16.F32.PACK_AB R82, R85, R84 ;  /* 0x000000545552723e */ /* 0x000fe400000000ff */
[----:B------:R-:W-:Y:S02]  /*13480*/  F2FP.F16.F32.PACK_AB R83, R87, R86 ;  /* 0x000000565753723e */ /* 0x000fe400000000ff */
[C---:B------:R-:W-:Y:S02]  /*13490*/  IADD3 R41, P1, R118.reuse, 0x20, RZ ;  /* 0x0000002076297810 */ /* 0x040fe40007f3e0ff */
[----:B------:R-:W-:-:S02]  /*134a0*/  IADD3 R45, P0, R118, 0x40, RZ ;  /* 0x00000040762d7810 */ /* 0x000fc40007f1e0ff */
[----:B------:R-:W-:Y:S02]  /*134b0*/  LOP3.LUT R40, R41, 0x380, RZ, 0xc0, !PT ;  /* 0x0000038029287812 */ /* 0x000fe400078ec0ff */
[C---:B------:R-:W-:Y:S02]  /*134c0*/  IADD3 R57, P6, R118.reuse, 0x2020, RZ ;  /* 0x0000202076397810 */ /* 0x040fe40007fde0ff */
[C---:B------:R-:W-:Y:S02]  /*134d0*/  IADD3 R49, P4, R118.reuse, 0x60, RZ ;  /* 0x0000006076317810 */ /* 0x040fe40007f9e0ff */
[----:B------:R-:W-:Y:S02]  /*134e0*/  IADD3 R53, P3, R118, 0x2000, RZ ;  /* 0x0000200076357810 */ /* 0x000fe40007f7e0ff */
[----:B------:R-:W-:Y:S02]  /*134f0*/  SHF.R.U64 R40, R40, 0x3, RZ ;  /* 0x0000000328287819 */ /* 0x000fe400000012ff */
[----:B------:R-:W-:-:S02]  /*13500*/  LOP3.LUT R44, R45, 0x380, RZ, 0xc0, !PT ;  /* 0x000003802d2c7812 */ /* 0x000fc400078ec0ff */
[----:B------:R-:W-:Y:S02]  /*13510*/  LOP3.LUT R56, R57, 0x380, RZ, 0xc0, !PT ;  /* 0x0000038039387812 */ /* 0x000fe400078ec0ff */
[----:B------:R-:W-:Y:S02]  /*13520*/  LOP3.LUT R48, R49, 0x380, RZ, 0xc0, !PT ;  /* 0x0000038031307812 */ /* 0x000fe400078ec0ff */
[----:B------:R-:W-:Y:S02]  /*13530*/  LOP3.LUT R52, R53, 0x380, RZ, 0xc0, !PT ;  /* 0x0000038035347812 */ /* 0x000fe400078ec0ff */
[----:B------:R-:W-:Y:S01]  /*13540*/  LOP3.LUT R40, R40, R41, RZ, 0x3c, !PT ;  /* 0x0000002928287212 */ /* 0x000fe200078e3cff */
[----:B------:R-:W-:Y:S01]  /*13550*/  IMAD.X R41, RZ, RZ, R119, P1 ;  /* 0x000000ffff297224 */ /* 0x000fe200008e0677 */
[----:B------:R-:W-:Y:S02]  /*13560*/  SHF.R.U64 R44, R44, 0x3, RZ ;  /* 0x000000032c2c7819 */ /* 0x000fe400000012ff */
[----:B------:R-:W-:-:S02]  /*13570*/  IADD3 R65, P2, R118, 0x2060, RZ ;  /* 0x0000206076417810 */ /* 0x000fc40007f5e0ff */
[----:B------:R-:W-:Y:S02]  /*13580*/  SHF.R.U64 R56, R56, 0x3, RZ ;  /* 0x0000000338387819 */ /* 0x000fe400000012ff */
[----:B------:R-:W-:Y:S02]  /*13590*/  IADD3 R69, P1, R118, 0x4000, RZ ;  /* 0x0000400076457810 */ /* 0x000fe40007f3e0ff */
[----:B------:R-:W-:Y:S02]  /*135a0*/  SHF.R.U64 R48, R48, 0x3, RZ ;  /* 0x0000000330307819 */ /* 0x000fe400000012ff */
[----:B------:R-:W-:Y:S02]  /*135b0*/  IADD3 R61, P5, R118, 0x2040, RZ ;  /* 0x00002040763d7810 */ /* 0x000fe40007fbe0ff */
[----:B------:R-:W-:Y:S02]  /*135c0*/  SHF.R.U64 R52, R52, 0x3, RZ ;  /* 0x0000000334347819 */ /* 0x000fe400000012ff */
[----:B------:R-:W-:Y:S01]  /*135d0*/  LOP3.LUT R44, R44, R45, RZ, 0x3c, !PT ;  /* 0x0000002d2c2c7212 */ /* 0x000fe200078e3cff */
[----:B------:R-:W-:Y:S01]  /*135e0*/  IMAD.X R45, RZ, RZ, R119, P0 ;  /* 0x000000ffff2d7224 */ /* 0x000fe200000e0677 */
[----:B------:R-:W-:-:S02]  /*135f0*/  LOP3.LUT R64, R65, 0x380, RZ, 0xc0, !PT ;  /* 0x0000038041407812 */ /* 0x000fc400078ec0ff */
[----:B------:R-:W-:Y:S01]  /*13600*/  LOP3.LUT R56, R56, R57, RZ, 0x3c, !PT ;  /* 0x0000003938387212 */ /* 0x000fe200078e3cff */
[--C-:B------:R-:W-:Y:S01]  /*13610*/  IMAD.X R57, RZ, RZ, R119.reuse, P6 ;  /* 0x000000ffff397224 */ /* 0x100fe200030e0677 */
[----:B------:R-:W-:Y:S02]  /*13620*/  LOP3.LUT R68, R69, 0x380, RZ, 0xc0, !PT ;  /* 0x0000038045447812 */ /* 0x000fe400078ec0ff */
[----:B------:R-:W-:Y:S01]  /*13630*/  LOP3.LUT R48, R48, R49, RZ, 0x3c, !PT ;  /* 0x0000003130307212 */ /* 0x000fe200078e3cff */
[--C-:B------:R-:W-:Y:S01]  /*13640*/  IMAD.X R49, RZ, RZ, R119.reuse, P4 ;  /* 0x000000ffff317224 */ /* 0x100fe200020e0677 */
[----:B------:R-:W-:Y:S02]  /*13650*/  LOP3.LUT R60, R61, 0x380, RZ, 0xc0, !PT ;  /* 0x000003803d3c7812 */ /* 0x000fe400078ec0ff */
[----:B------:R-:W-:Y:S01]  /*13660*/  LOP3.LUT R52, R52, R53, RZ, 0x3c, !PT ;  /* 0x0000003534347212 */ /* 0x000fe200078e3cff */
[----:B------:R-:W-:Y:S01]  /*13670*/  IMAD.X R53, RZ, RZ, R119, P3 ;  /* 0x000000ffff357224 */ /* 0x000fe200018e0677 */
[----:B------:R-:W-:-:S02]  /*13680*/  IADD3 R73, P0, R118, 0x4020, RZ ;  /* 0x0000402076497810 */ /* 0x000fc40007f1e0ff */
[----:B------:R-:W-:Y:S02]  /*13690*/  IADD3 R179, P6, R118, 0x6000, RZ ;  /* 0x0000600076b37810 */ /* 0x000fe40007fde0ff */
[----:B------:R-:W-:Y:S02]  /*136a0*/  SHF.R.U64 R64, R64, 0x3, RZ ;  /* 0x0000000340407819 */ /* 0x000fe400000012ff */
[C---:B------:R-:W-:Y:S01]  /*136b0*/  IADD3 R99, P4, R118.reuse, 0x4040, RZ ;  /* 0x0000404076637810 */ /* 0x040fe20007f9e0ff */
[----:B------:R-:W-:Y:S01]  /*136c0*/  IMAD.X R107, RZ, RZ, R119, P6 ;  /* 0x000000ffff6b7224 */ /* 0x000fe200030e0677 */
[----:B------:R-:W-:Y:S02]  /*136d0*/  IADD3 R103, P3, R118, 0x4060, RZ ;  /* 0x0000406076677810 */ /* 0x000fe40007f7e0ff */
[----:B------:R-:W-:Y:S02]  /*136e0*/  SHF.R.U64 R68, R68, 0x3, RZ ;  /* 0x0000000344447819 */ /* 0x000fe400000012ff */
[----:B------:R-:W-:-:S02]  /*136f0*/  LOP3.LUT R23, R118, 0x380, RZ, 0xc0, !PT ;  /* 0x0000038076177812 */ /* 0x000fc400078ec0ff */
[----:B------:R-:W-:Y:S02]  /*13700*/  SHF.R.U64 R60, R60, 0x3, RZ ;  /* 0x000000033c3c7819 */ /* 0x000fe400000012ff */
[----:B------:R-:W-:Y:S02]  /*13710*/  LOP3.LUT R72, R73, 0x380, RZ, 0xc0, !PT ;  /* 0x0000038049487812 */ /* 0x000fe400078ec0ff */
[----:B------:R-:W-:Y:S02]  /*13720*/  LOP3.LUT R4, R179, 0x380, RZ, 0xc0, !PT ;  /* 0x00000380b3047812 */ /* 0x000fe400078ec0ff */
[----:B------:R-:W-:Y:S01]  /*13730*/  LOP3.LUT R64, R64, R65, RZ, 0x3c, !PT ;  /* 0x0000004140407212 */ /* 0x000fe200078e3cff */
[----:B------:R-:W-:Y:S01]  /*13740*/  IMAD.X R65, RZ, RZ, R119, P2 ;  /* 0x000000ffff417224 */ /* 0x000fe200010e0677 */
[----:B------:R-:W-:Y:S02]  /*13750*/  LOP3.LUT R98, R99, 0x380, RZ, 0xc0, !PT ;  /* 0x0000038063627812 */ /* 0x000fe400078ec0ff */
[----:B------:R-:W-:-:S02]  /*13760*/  LOP3.LUT R102, R103, 0x380, RZ, 0xc0, !PT ;  /* 0x0000038067667812 */ /* 0x000fc400078ec0ff */
[----:B------:R-:W-:Y:S01]  /*13770*/  LOP3.LUT R68, R68, R69, RZ, 0x3c, !PT ;  /* 0x0000004544447212 */ /* 0x000fe200078e3cff */
[--C-:B------:R-:W-:Y:S01]  /*13780*/  IMAD.X R69, RZ, RZ, R119.reuse, P1 ;  /* 0x000000ffff457224 */ /* 0x100fe200008e0677 */
[----:B------:R-:W-:Y:S02]  /*13790*/  SHF.R.U64 R23, R23, 0x3, RZ ;  /* 0x0000000317177819 */ /* 0x000fe400000012ff */
[----:B------:R-:W-:Y:S01]  /*137a0*/  LOP3.LUT R60, R60, R61, RZ, 0x3c, !PT ;  /* 0x0000003d3c3c7212 */ /* 0x000fe200078e3cff */
[----:B------:R-:W-:Y:S01]  /*137b0*/  IMAD.X R61, RZ, RZ, R119, P5 ;  /* 0x000000ffff3d7224 */ /* 0x000fe200028e0677 */
[----:B------:R-:W-:Y:S02]  /*137c0*/  SHF.R.U64 R72, R72, 0x3, RZ ;  /* 0x0000000348487819 */ /* 0x000fe400000012ff */
[----:B------:R-:W-:Y:S02]  /*137d0*/  IADD3 R22, P2, R118, 0x6040, RZ ;  /* 0x0000604076167810 */ /* 0x000fe40007f5e0ff */
[----:B------:R-:W-:-:S02]  /*137e0*/  SHF.R.U64 R4, R4, 0x3, RZ ;  /* 0x0000000304047819 */ /* 0x000fc400000012ff */
[----:B------:R-:W-:Y:S01]  /*137f0*/  IADD3 R20, P1, R118, 0x6060, RZ ;  /* 0x0000606076147810 */ /* 0x000fe20007f3e0ff */
[--C-:B------:R-:W-:Y:S01]  /*13800*/  IMAD.X R115, RZ, RZ, R119.reuse, P2 ;  /* 0x000000ffff737224 */ /* 0x100fe200010e0677 */
[----:B------:R-:W-:Y:S02]  /*13810*/  SHF.R.U64 R98, R98, 0x3, RZ ;  /* 0x0000000362627819 */ /* 0x000fe400000012ff */
[----:B------:R-:W-:Y:S02]  /*13820*/  SHF.R.U64 R102, R102, 0x3, RZ ;  /* 0x0000000366667819 */ /* 0x000fe400000012ff */
[----:B------:R-:W-:Y:S02]  /*13830*/  IADD3 R12, P5, R118, 0x6020, RZ ;  /* 0x00006020760c7810 */ /* 0x000fe40007fbe0ff */
[----:B------:R-:W-:Y:S01]  /*13840*/  LOP3.LUT R118, R23, R118, RZ, 0x3c, !PT ;  /* 0x0000007617767212 */ /* 0x000fe200078e3cff */
[--C-:B------:R-:W-:Y:S01]  /*13850*/  IMAD.X R23, RZ, RZ, R119.reuse, P1 ;  /* 0x000000ffff177224 */ /* 0x100fe200008e0677 */
[----:B------:R-:W-:Y:S01]  /*13860*/  LOP3.LUT R72, R72, R73, RZ, 0x3c, !PT ;  /* 0x0000004948487212 */ /* 0x000fe200078e3cff */
[--C-:B------:R-:W-:Y:S01]  /*13870*/  IMAD.X R73, RZ, RZ, R119.reuse, P0 ;  /* 0x000000ffff497224 */ /* 0x100fe200000e0677 */
[----:B------:R-:W-:Y:S01]  /*13880*/  LOP3.LUT R106, R4, R179, RZ, 0x3c, !PT ;  /* 0x000000b3046a7212 */ /* 0x000fe200078e3cff */
[----:B------:R-:W-:Y:S01]  /*13890*/  IMAD.X R111, RZ, RZ, R119, P5 ;  /* 0x000000ffff6f7224 */ /* 0x000fe200028e0677 */
[----:B------:R-:W-:-:S02]  /*138a0*/  LOP3.LUT R0, R22, 0x380, RZ, 0xc0, !PT ;  /* 0x0000038016007812 */ /* 0x000fc400078ec0ff */
[----:B------:R-:W-:Y:S02]  /*138b0*/  LOP3.LUT R179, R20, 0x380, RZ, 0xc0, !PT ;  /* 0x0000038014b37812 */ /* 0x000fe400078ec0ff */
[----:B------:R-:W-:Y:S01]  /*138c0*/  LOP3.LUT R98, R98, R99, RZ, 0x3c, !PT ;  /* 0x0000006362627212 */ /* 0x000fe200078e3cff */
[--C-:B------:R-:W-:Y:S01]  /*138d0*/  IMAD.X R99, RZ, RZ, R119.reuse, P4 ;  /* 0x000000ffff637224 */ /* 0x100fe200020e0677 */
[----:B------:R-:W-:Y:S01]  /*138e0*/  LOP3.LUT R102, R102, R103, RZ, 0x3c, !PT ;  /* 0x0000006766667212 */ /* 0x000fe200078e3cff */
[----:B------:R-:W-:Y:S01]  /*138f0*/  IMAD.X R103, RZ, RZ, R119, P3 ;  /* 0x000000ffff677224 */ /* 0x000fe200018e0677 */
[----:B------:R-:W-:Y:S02]  /*13900*/  ISETP.NE.U32.AND P0, PT, RZ, UR4, PT ;  /* 0x00000004ff007c0c */ /* 0x000fe4000bf05070 */
[----:B------:R-:W-:Y:S02]  /*13910*/  MOV R118, R118 ;  /* 0x0000007600767202 */ /* 0x000fe40000000f00 */
[----:B------:R-:W-:Y:S01]  /*13920*/  F2FP.F16.F32.PACK_AB R4, R176, R178 ;  /* 0x000000b2b004723e */ /* 0x000fe200000000ff */
[----:B------:R-:W-:Y:S01]  /*13930*/  BAR.SYNC.DEFER_BLOCKING 0x1, 0x100 ;  /* 0x0044000000007b1d */ /* 0x000fe20000010000 */
[----:B------:R-:W-:-:S02]  /*13940*/  LOP3.LUT R119, R12, 0x380, RZ, 0xc0, !PT ;  /* 0x000003800c777812 */ /* 0x000fc400078ec0ff */
[----:B------:R-:W-:Y:S02]  /*13950*/  SHF.R.U64 R177, R0, 0x3, RZ ;  /* 0x0000000300b17819 */ /* 0x000fe400000012ff */
[----:B------:R-:W-:Y:S02]  /*13960*/  SHF.R.U64 R179, R179, 0x3, RZ ;  /* 0x00000003b3b37819 */ /* 0x000fe400000012ff */
[----:B------:R-:W-:Y:S01]  /*13970*/  ISETP.NE.AND.EX P0, PT, RZ, UR5, PT, P0 ;  /* 0x00000005ff007c0c */ /* 0x000fe2000bf05300 */
[----:B------:R-:W-:Y:S01]  /*13980*/  ULDC.64 UR4, c[0x0][0xc08] ;  /* 0x0003020000047ab9 */ /* 0x000fe20000000a00 */
[----:B------:R-:W-:Y:S02]  /*13990*/  SHF.R.U64 R119, R119, 0x3, RZ ;  /* 0x0000000377777819 */ /* 0x000fe400000012ff */
[----:B------:R-:W-:Y:S02]  /*139a0*/  LOP3.LUT R114, R177, R22, RZ, 0x3c, !PT ;  /* 0x00000016b1727212 */ /* 0x000fe400078e3cff */
[----:B------:R-:W-:-:S02]  /*139b0*/  LOP3.LUT R22, R179, R20, RZ, 0x3c, !PT ;  /* 0x00000014b3167212 */ /* 0x000fc400078e3cff */
[----:B------:R-:W-:Y:S02]  /*139c0*/  ISETP.NE.U32.AND P6, PT, RZ, UR4, PT ;  /* 0x00000004ff007c0c */ /* 0x000fe4000bfc5070 */
[----:B------:R-:W-:Y:S02]  /*139d0*/  MOV R41, R40 ;  /* 0x0000002800297202 */ /* 0x000fe40000000f00 */
[----:B------:R-:W-:Y:S02]  /*139e0*/  LOP3.LUT R110, R119, R12, RZ, 0x3c, !PT ;  /* 0x0000000c776e7212 */ /* 0x000fe400078e3cff */
[----:B------:R-:W-:Y:S02]  /*139f0*/  MOV R44, R44 ;  /* 0x0000002c002c7202 */ /* 0x000fe40000000f00 */
[----:B------:R-:W-:Y:S01]  /*13a00*/  MOV R48, R48 ;  /* 0x0000003000307202 */ /* 0x000fe20000000f00 */
[----:B------:R3:W-:Y:S01]  /*13a10*/  STSM.16.M88.4 [R118], R4 ;  /* 0x0000000476007844 */ /* 0x0007e20000000200 */
[----:B------:R-:W-:-:S02]  /*13a20*/  F2FP.F16.F32.PACK_AB R12, R166, R169 ;  /* 0x000000a9a60c723e */ /* 0x000fc400000000ff */
[----:B------:R-:W-:Y:S02]  /*13a30*/  ISETP.NE.AND.EX P6, PT, RZ, UR5, PT, P6 ;  /* 0x00000005ff007c0c */ /* 0x000fe4000bfc5360 */
[----:B------:R-:W-:Y:S02]  /*13a40*/  MOV R52, R52 ;  /* 0x0000003400347202 */ /* 0x000fe40000000f00 */
[----:B------:R-:W-:Y:S02]  /*13a50*/  F2FP.F16.F32.PACK_AB R20, R163, R165 ;  /* 0x000000a5a314723e */ /* 0x000fe400000000ff */
[----:B------:R-:W-:Y:S02]  /*13a60*/  MOV R56, R56 ;  /* 0x0000003800387202 */ /* 0x000fe40000000f00 */
[----:B------:R-:W-:Y:S02]  /*13a70*/  MOV R60, R60 ;  /* 0x0000003c003c7202 */ /* 0x000fe40000000f00 */
[----:B------:R-:W-:-:S02]  /*13a80*/  MOV R64, R64 ;  /* 0x0000004000407202 */ /* 0x000fc40000000f00 */
[----:B------:R-:W-:Y:S02]  /*13a90*/  F2FP.F16.F32.PACK_AB R89, R91, R90 ;  /* 0x0000005a5b59723e */ /* 0x000fe400000000ff */
[----:B---3--:R-:W-:Y:S02]  /*13aa0*/  F2FP.F16.F32.PACK_AB R4, R173, R175 ;  /* 0x000000afad04723e */ /* 0x008fe400000000ff */
[----:B------:R-:W-:Y:S02]  /*13ab0*/  F2FP.F16.F32.PACK_AB R5, R35, R34 ;  /* 0x000000222305723e */ /* 0x000fe400000000ff */
[----:B------:R-:W-:Y:S02]  /*13ac0*/  F2FP.F16.F32.PACK_AB R6, R171, R174 ;  /* 0x000000aeab06723e */ /* 0x000fe400000000ff */
[----:B------:R-:W-:Y:S02]  /*13ad0*/  F2FP.F16.F32.PACK_AB R7, R39, R38 ;  /* 0x000000262707723e */ /* 0x000fe400000000ff */
[----:B------:R-:W-:-:S02]  /*13ae0*/  MOV R34, R22 ;  /* 0x0000001600227202 */ /* 0x000fc40000000f00 */
[----:B------:R-:W-:Y:S01]  /*13af0*/  F2FP.F16.F32.PACK_AB R22, R161, R164 ;  /* 0x000000a4a116723e */ /* 0x000fe200000000ff */
[----:B------:R3:W-:Y:S01]  /*13b00*/  STSM.16.M88.4 [R41], R4 ;  /* 0x0000000429007844 */ /* 0x0007e20000000200 */
[----:B------:R-:W-:Y:S02]  /*13b10*/  F2FP.F16.F32.PACK_AB R23, R63, R62 ;  /* 0x0000003e3f17723e */ /* 0x000fe400000000ff */
[----:B------:R-:W-:Y:S01]  /*13b20*/  MOV R68, R68 ;  /* 0x0000004400447202 */ /* 0x000fe20000000f00 */
[----:B------:R-:W-:Y:S01]  /*13b30*/  STSM.16.M88.4 [R44], R8 ;  /* 0x000000082c007844 */ /* 0x000fe20000000200 */
[----:B--2---:R-:W-:Y:S02]  /*13b40*/  MOV R24, R98 ;  /* 0x0000006200187202 */ /* 0x004fe40000000f00 */
[----:B------:R-:W-:Y:S01]  /*13b50*/  F2FP.F16.F32.PACK_AB R90, R93, R92 ;  /* 0x0000005c5d5a723e */ /* 0x000fe200000000ff */
[----:B------:R-:W-:Y:S01]  /*13b60*/  STSM.16.M88.4 [R48], R12 ;  /* 0x0000000c30007844 */ /* 0x000fe20000000200 */
[----:B------:R-:W-:-:S02]  /*13b70*/  F2FP.F16.F32.PACK_AB R91, R95, R94 ;  /* 0x0000005e5f5b723e */ /* 0x000fc400000000ff */
[----:B------:R-:W-:Y:S01]  /*13b80*/  F2FP.F16.F32.PACK_AB R96, R97, R96 ;  /* 0x000000606160723e */ /* 0x000fe200000000ff */
[----:B------:R-:W-:Y:S01]  /*13b90*/  STSM.16.M88.4 [R52], R20 ;  /* 0x0000001434007844 */ /* 0x000fe20000000200 */
[----:B------:R-:W-:Y:S02]  /*13ba0*/  MOV R72, R72 ;  /* 0x0000004800487202 */ /* 0x000fe40000000f00 */
[----:B------:R-:W-:Y:S01]  /*13bb0*/  MOV R40, R106 ;  /* 0x0000006a00287202 */ /* 0x000fe20000000f00 */
[----:B------:R-:W-:Y:S01]  /*13bc0*/  STSM.16.M88.4 [R56], R28 ;  /* 0x0000001c38007844 */ /* 0x000fe20000000200 */
[----:B---3--:R-:W-:Y:S02]  /*13bd0*/  F2FP.F16.F32.PACK_AB R4, R156, R159 ;  /* 0x0000009f9c04723e */ /* 0x008fe400000000ff */
[----:B------:R-:W-:Y:S02]  /*13be0*/  F2FP.F16.F32.PACK_AB R5, R75, R74 ;  /* 0x0000004a4b05723e */ /* 0x000fe400000000ff */
[----:B------:R-:W-:-:S02]  /*13bf0*/  F2FP.F16.F32.PACK_AB R6, R77, R157 ;  /* 0x0000009d4d06723e */ /* 0x000fc400000000ff */
[----:B------:R-:W-:Y:S02]  /*13c00*/  F2FP.F16.F32.PACK_AB R7, R79, R78 ;  /* 0x0000004e4f07723e */ /* 0x000fe400000000ff */
[----:B------:R-:W-:Y:S02]  /*13c10*/  F2FP.F16.F32.PACK_AB R97, R42, R33 ;  /* 0x000000212a61723e */ /* 0x000fe400000000ff */
[----:B------:R-:W-:Y:S01]  /*13c20*/  F2FP.F16.F32.PACK_AB R98, R101, R100 ;  /* 0x000000646562723e */ /* 0x000fe200000000ff */
[----:B------:R2:W-:Y:S01]  /*13c30*/  STSM.16.M88.4 [R60], R4 ;  /* 0x000000043c007844 */ /* 0x0005e20000000200 */
[----:B------:R-:W-:Y:S02]  /*13c40*/  F2FP.F16.F32.PACK_AB R99, R50, R46 ;  /* 0x0000002e3263723e */ /* 0x000fe400000000ff */
[----:B------:R-:W-:Y:S01]  /*13c50*/  F2FP.F16.F32.PACK_AB R104, R105, R104 ;  /* 0x000000686968723e */ /* 0x000fe200000000ff */
[----:B------:R-:W-:Y:S01]  /*13c60*/  STSM.16.M88.4 [R64], R80 ;  /* 0x0000005040007844 */ /* 0x000fe20000000200 */
[----:B------:R-:W-:-:S02]  /*13c70*/  MOV R0, R114 ;  /* 0x0000007200007202 */ /* 0x000fc40000000f00 */
[----:B------:R-:W-:Y:S01]  /*13c80*/  F2FP.F16.F32.PACK_AB R105, R58, R54 ;  /* 0x000000363a69723e */ /* 0x000fe200000000ff */
[----:B------:R-:W-:Y:S01]  /*13c90*/  STSM.16.M88.4 [R68], R88 ;  /* 0x0000005844007844 */ /* 0x000fe20000000200 */
[----:B------:R-:W-:Y:S02]  /*13ca0*/  F2FP.F16.F32.PACK_AB R106, R109, R108 ;  /* 0x0000006c6d6a723e */ /* 0x000fe400000000ff */
[----:B------:R-:W-:Y:S01]  /*13cb0*/  F2FP.F16.F32.PACK_AB R107, R76, R66 ;  /* 0x000000424c6b723e */ /* 0x000fe200000000ff */
[----:B------:R-:W-:Y:S01]  /*13cc0*/  STSM.16.M88.4 [R72], R96 ;  /* 0x0000006048007844 */ /* 0x000fe20000000200 */
[----:B------:R-:W-:Y:S02]  /*13cd0*/  F2FP.F16.F32.PACK_AB R112, R113, R112 ;  /* 0x000000707170723e */ /* 0x000fe400000000ff */
[----:B------:R-:W-:Y:S01]  /*13ce0*/  F2FP.F16.F32.PACK_AB R120, R121, R120 ;  /* 0x000000787978723e */ /* 0x000fe200000000ff */
[----:B------:R3:W-:Y:S01]  /*13cf0*/  STSM.16.M88.4 [R24], R104 ;  /* 0x0000006818007844 */ /* 0x0007e20000000200 */
[----:B------:R-:W-:Y:S01]  /*13d00*/  MOV R102, R102 ;  /* 0x0000006600667202 */ /* 0x000fe20000000f00 */
[----:B--2---:R-:W2:Y:S01]  /*13d10*/  LDC.64 R4, c[0x0][0xc00] ;  /* 0x00030000ff047b82 */ /* 0x004ea20000000a00 */
[----:B------:R-:W-:-:S02]  /*13d20*/  F2FP.F16.F32.PACK_AB R113, R153, R152 ;  /* 0x000000989971723e */ /* 0x000fc400000000ff */
[----:B------:R-:W-:Y:S02]  /*13d30*/  F2FP.F16.F32.PACK_AB R114, R117, R116 ;  /* 0x000000747572723e */ /* 0x000fe400000000ff */
[----:B------:R-:W-:Y:S02]  /*13d40*/  F2FP.F16.F32.PACK_AB R115, R155, R154 ;  /* 0x0000009a9b73723e */ /* 0x000fe400000000ff */
[----:B------:R-:W-:Y:S01]  /*13d50*/  F2FP.F16.F32.PACK_AB R121, R123, R122 ;  /* 0x0000007a7b79723e */ /* 0x000fe200000000ff */
[----:B------:R-:W4:Y:S01]  /*13d60*/  @P6 LDC.64 R6, c[0x0][0xc08] ;  /* 0x00030200ff066b82 */ /* 0x000f220000000a00 */
[----:B------:R-:W-:Y:S01]  /*13d70*/  F2FP.F16.F32.PACK_AB R128, R129, R128 ;  /* 0x000000808180723e */ /* 0x000fe200000000ff */
[----:B------:R-:W-:Y:S01]  /*13d80*/  STSM.16.M88.4 [R102], R112 ;  /* 0x0000007066007844 */ /* 0x000fe20000000200 */
[----:B------:R-:W-:Y:S02]  /*13d90*/  F2FP.F16.F32.PACK_AB R122, R125, R124 ;  /* 0x0000007c7d7a723e */ /* 0x000fe400000000ff */
[----:B------:R-:W-:-:S02]  /*13da0*/  F2FP.F16.F32.PACK_AB R123, R127, R126 ;  /* 0x0000007e7f7b723e */ /* 0x000fc400000000ff */
[----:B------:R-:W-:Y:S02]  /*13db0*/  F2FP.F16.F32.PACK_AB R136, R137, R136 ;  /* 0x000000888988723e */ /* 0x000fe400000000ff */
[----:B------:R-:W-:Y:S01]  /*13dc0*/  F2FP.F16.F32.PACK_AB R144, R145, R144 ;  /* 0x000000909190723e */ /* 0x000fe200000000ff */
[----:B------:R-:W-:Y:S01]  /*13dd0*/  STSM.16.M88.4 [R40], R120 ;  /* 0x0000007828007844 */ /* 0x000fe20000000200 */
[----:B------:R-:W-:Y:S01]  /*13de0*/  F2FP.F16.F32.PACK_AB R129, R131, R130 ;  /* 0x000000828381723e */ /* 0x000fe200000000ff */
[----:B------:R-:W-:Y:S01]  /*13df0*/  ULDC UR4, c[0x0][0xa88] ;  /* 0x0002a20000047ab9 */ /* 0x000fe20000000800 */
[----:B------:R-:W-:Y:S01]  /*13e00*/  MOV R110, R110 ;  /* 0x0000006e006e7202 */ /* 0x000fe20000000f00 */
[----:B---3--:R-:W-:Y:S01]  /*13e10*/  IMAD.MOV.U32 R24, RZ, RZ, RZ ;  /* 0x000000ffff187224 */ /* 0x008fe200078e00ff */
[----:B------:R-:W-:Y:S01]  /*13e20*/  F2FP.F16.F32.PACK_AB R130, R133, R132 ;  /* 0x000000848582723e */ /* 0x000fe200000000ff */
[----:B--2---:R-:W-:Y:S01]  /*13e30*/  IMAD.WIDE R10, R205, 0x4, R4 ;  /* 0x00000004cd0a7825 */ /* 0x004fe200078e0204 */
[----:B------:R-:W-:-:S02]  /*13e40*/  F2FP.F16.F32.PACK_AB R131, R135, R134 ;  /* 0x000000868783723e */ /* 0x000fc400000000ff */
[----:B------:R-:W-:Y:S02]  /*13e50*/  F2FP.F16.F32.PACK_AB R137, R139, R138 ;  /* 0x0000008a8b89723e */ /* 0x000fe400000000ff */
[----:B------:R-:W-:Y:S01]  /*13e60*/  F2FP.F16.F32.PACK_AB R138, R141, R140 ;  /* 0x0000008c8d8a723e */ /* 0x000fe200000000ff */
[----:B------:R-:W-:Y:S01]  /*13e70*/  STSM.16.M88.4 [R110], R128 ;  /* 0x000000806e007844 */ /* 0x000fe20000000200 */
[----:B------:R-:W-:Y:S02]  /*13e80*/  F2FP.F16.F32.PACK_AB R139, R143, R142 ;  /* 0x0000008e8f8b723e */ /* 0x000fe400000000ff */
[----:B------:R-:W-:Y:S02]  /*13e90*/  F2FP.F16.F32.PACK_AB R145, R147, R146 ;  /* 0x000000929391723e */ /* 0x000fe400000000ff */
[----:B------:R-:W-:Y:S01]  /*13ea0*/  F2FP.F16.F32.PACK_AB R146, R149, R148 ;  /* 0x000000949592723e */ /* 0x000fe200000000ff */
[----:B------:R2:W-:Y:S01]  /*13eb0*/  STSM.16.M88.4 [R0], R136 ;  /* 0x0000008800007844 */ /* 0x0005e20000000200 */
[----:B------:R-:W-:-:S05]  /*13ec0*/  F2FP.F16.F32.PACK_AB R147, R151, R150 ;  /* 0x000000969793723e */ /* 0x000fca00000000ff */
[----:B------:R3:W-:Y:S01]  /*13ed0*/  STSM.16.M88.4 [R34], R144 ;  /* 0x0000009022007844 */ /* 0x0007e20000000200 */
[----:B------:R-:W-:Y:S01]  /*13ee0*/  BAR.SYNC.DEFER_BLOCKING 0x1, 0x100 ;  /* 0x0044000000007b1d */ /* 0x000fe20000010000 */
[----:B----4-:R-:W-:-:S04]  /*13ef0*/  @P6 IMAD.WIDE R6, R205, 0x4, R6 ;  /* 0x00000004cd066825 */ /* 0x010fc800078e0206 */
[----:B--2---:R-:W-:Y:S01]  /*13f00*/  IMAD.U32 R0, RZ, RZ, UR4 ;  /* 0x00000004ff007e24 */ /* 0x004fe2000f8e00ff */
[----:B------:R2:W5:Y:S01]  /*13f10*/  @P0 LDG.E R24, desc[UR42][R10.64] ;  /* 0x0000002a0a180981 */ /* 0x000562000c1e1900 */
[----:B------:R-:W-:-:S04]  /*13f20*/  IMAD R5, R221, 0x40, R200 ;  /* 0x00000040dd057824 */ /* 0x000fc800078e02c8 */
        /* <DEDUP_REMOVED lines=22> */
[C---:B------:R-:W-:Y:S02]  /*14090*/  IADD3 R35, P5, R4.reuse, 0x5000, RZ ;  /* 0x0000500004237810 */ /* 0x040fe40007fbe0ff */
[----:B------:R-:W-:-:S02]  /*140a0*/  IADD3 R37, P1, R4, 0x6000, RZ ;  /* 0x0000600004257810 */ /* 0x000fc40007f3e0ff */
[C---:B------:R-:W-:Y:S02]  /*140b0*/  IADD3 R41, P2, R4.reuse, 0x7000, RZ ;  /* 0x0000700004297810 */ /* 0x040fe40007f5e0ff */
[C---:B------:R-:W-:Y:S02]  /*140c0*/  IADD3 R45, P3, R4.reuse, 0x8000, RZ ;  /* 0x00008000042d7810 */ /* 0x040fe40007f7e0ff */
[----:B------:R-:W-:Y:S02]  /*140d0*/  IADD3 R49, P4, R4, 0x9000, RZ ;  /* 0x0000900004317810 */ /* 0x000fe40007f9e0ff */
[----:B------:R-:W-:Y:S02]  /*140e0*/  P2R R14, PR, RZ, 0x20 ;  /* 0x00000020ff0e7803 */ /* 0x000fe40000000000 */
[----:B---3--:R-:W-:Y:S02]  /*140f0*/  LOP3.LUT R34, R35, 0x380, RZ, 0xc0, !PT ;  /* 0x0000038023227812 */ /* 0x008fe400078ec0ff */
[----:B------:R-:W-:-:S02]  /*14100*/  LOP3.LUT R36, R37, 0x380, RZ, 0xc0, !PT ;  /* 0x0000038025247812 */ /* 0x000fc400078ec0ff */
[----:B------:R-:W-:Y:S02]  /*14110*/  LOP3.LUT R40, R41, 0x380, RZ, 0xc0, !PT ;  /* 0x0000038029287812 */ /* 0x000fe400078ec0ff */
[----:B------:R-:W-:Y:S02]  /*14120*/  LOP3.LUT R44, R45, 0x380, RZ, 0xc0, !PT ;  /* 0x000003802d2c7812 */ /* 0x000fe400078ec0ff */
[----:B------:R-:W-:Y:S02]  /*14130*/  LOP3.LUT R48, R49, 0x380, RZ, 0xc0, !PT ;  /* 0x0000038031307812 */ /* 0x000fe400078ec0ff */
[----:B------:R-:W-:Y:S02]  /*14140*/  IADD3 R53, P5, R4, 0xa000, RZ ;  /* 0x0000a00004357810 */ /* 0x000fe40007fbe0ff */
[----:B------:R-:W-:Y:S02]  /*14150*/  SHF.R.U64 R34, R34, 0x3, RZ ;  /* 0x0000000322227819 */ /* 0x000fe400000012ff */
[----:B------:R-:W-:-:S02]  /*14160*/  SHF.R.U64 R36, R36, 0x3, RZ ;  /* 0x0000000324247819 */ /* 0x000fc400000012ff */
[----:B------:R-:W-:Y:S02]  /*14170*/  LOP3.LUT R52, R53, 0x380, RZ, 0xc0, !PT ;  /* 0x0000038035347812 */ /* 0x000fe400078ec0ff */
[----:B------:R-:W-:Y:S02]  /*14180*/  SHF.R.U64 R40, R40, 0x3, RZ ;  /* 0x0000000328287819 */ /* 0x000fe400000012ff */
[----:B------:R-:W-:Y:S02]  /*14190*/  SHF.R.U64 R44, R44, 0x3, RZ ;  /* 0x000000032c2c7819 */ /* 0x000fe400000012ff */
[----:B------:R-:W-:Y:S02]  /*141a0*/  SHF.R.U64 R48, R48, 0x3, RZ ;  /* 0x0000000330307819 */ /* 0x000fe400000012ff */
[----:B------:R-:W-:Y:S02]  /*141b0*/  LOP3.LUT R34, R34, R35, RZ, 0x3c, !PT ;  /* 0x0000002322227212 */ /* 0x000fe400078e3cff */
[----:B------:R-:W-:-:S02]  /*141c0*/  LOP3.LUT R36, R36, R37, RZ, 0x3c, !PT ;  /* 0x0000002524247212 */ /* 0x000fc400078e3cff */
[----:B------:R-:W-:Y:S02]  /*141d0*/  LOP3.LUT R40, R40, R41, RZ, 0x3c, !PT ;  /* 0x0000002928287212 */ /* 0x000fe400078e3cff */
[----:B------:R-:W-:Y:S02]  /*141e0*/  LOP3.LUT R44, R44, R45, RZ, 0x3c, !PT ;  /* 0x0000002d2c2c7212 */ /* 0x000fe400078e3cff */
[----:B------:R-:W-:Y:S02]  /*141f0*/  LOP3.LUT R48, R48, R49, RZ, 0x3c, !PT ;  /* 0x0000003130307212 */ /* 0x000fe400078e3cff */
[----:B------:R-:W-:Y:S01]  /*14200*/  SHF.R.U64 R52, R52, 0x3, RZ ;  /* 0x0000000334347819 */ /* 0x000fe200000012ff */
[----:B--2---:R-:W-:Y:S06]  /*14210*/  @P6 BRA `(.L_x_2815) ;  /* 0x0000000000106947 */ /* 0x004fec0003800000 */
[----:B------:R-:W-:Y:S05]  /*14220*/  @!P0 BRA `(.L_x_2815) ;  /* 0x00000000000c8947 */ /* 0x000fea0003800000 */
[----:B------:R-:W2:Y:S04]  /*14230*/  LDG.E R7, desc[UR42][R10.64] ;  /* 0x0000002a0a077981 */ /* 0x000ea8000c1e1900 */
[----:B-----5:R-:W2:Y:S02]  /*14240*/  LDG.E R0, desc[UR42][R10.64+0x4] ;  /* 0x0000042a0a007981 */ /* 0x020ea4000c1e1900 */
[----:B--2---:R-:W-:-:S07]  /*14250*/  IMAD.IADD R0, R0, 0x1, -R7 ;  /* 0x0000000100007824 */ /* 0x004fce00078e0a07 */
.L_x_2815:
[----:B------:R-:W2:Y:S01]  /*14260*/  SHFL.IDX PT, R6, R222, RZ, 0x1f ;  /* 0x00001fffde067589 */ /* 0x000ea200000e0000 */
[----:B------:R-:W-:Y:S01]  /*14270*/  ISETP.NE.AND P6, PT, R14, RZ, PT ;  /* 0x000000ff0e00720c */ /* 0x000fe20003fc5270 */
[--C-:B------:R-:W-:Y:S01]  /*14280*/  IMAD.X R49, RZ, RZ, R5.reuse, P4 ;  /* 0x000000ffff317224 */ /* 0x100fe200020e0605 */
[----:B------:R-:W-:Y:S01]  /*14290*/  LOP3.LUT R52, R52, R53, RZ, 0x3c, !PT ;  /* 0x0000003534347212 */ /* 0x000fe200078e3cff */
        /* <DEDUP_REMOVED lines=9> */
[----:B------:R-:W-:-:S02]  /*14330*/  LOP3.LUT R7, R4, 0x380, RZ, 0xc0, !PT ;  /* 0x0000038004077812 */ /* 0x000fc400078ec0ff */
[----:B------:R-:W-:Y:S02]  /*14340*/  IADD3 R11, P5, R4, 0xf000, RZ ;  /* 0x0000f000040b7810 */ /* 0x000fe40007fbe0ff */
[----:B------:R-:W-:Y:S02]  /*14350*/  LOP3.LUT R56, R57, 0x380, RZ, 0xc0, !PT ;  /* 0x0000038039387812 */ /* 0x000fe400078ec0ff */
[----:B------:R-:W-:Y:S01]  /*14360*/  LOP3.LUT R60, R61, 0x380, RZ, 0xc0, !PT ;  /* 0x000003803d3c7812 */ /* 0x000fe200078ec0ff */
[----:B------:R-:W-:Y:S01]  /*14370*/  IMAD.X R73, RZ, RZ, R5, P5 ;  /* 0x000000ffff497224 */ /* 0x000fe200028e0605 */
[----:B------:R-:W-:Y:S02]  /*14380*/  LOP3.LUT R64, R65, 0x380, RZ, 0xc0, !PT ;  /* 0x0000038041407812 */ /* 0x000fe400078ec0ff */
[----:B------:R-:W-:Y:S02]  /*14390*/  LOP3.LUT R68, R69, 0x380, RZ, 0xc0, !PT ;  /* 0x0000038045447812 */ /* 0x000fe400078ec0ff */
[----:B--2---:R-:W-:-:S02]  /*143a0*/  ISETP.NE.AND P4, PT, R6, RZ, PT ;  /* 0x000000ff0600720c */ /* 0x004fc40003f85270 */
[----:B------:R-:W-:Y:S02]  /*143b0*/  SHF.R.U64 R7, R7, 0x3, RZ ;  /* 0x0000000307077819 */ /* 0x000fe400000012ff */
[----:B------:R-:W-:Y:S02]  /*143c0*/  LOP3.LUT R10, R11, 0x380, RZ, 0xc0, !PT ;  /* 0x000003800b0a7812 */ /* 0x000fe400078ec0ff */
[----:B------:R-:W-:Y:S02]  /*143d0*/  SHF.R.U64 R56, R56, 0x3, RZ ;  /* 0x0000000338387819 */ /* 0x000fe400000012ff */
[----:B------:R-:W-:Y:S02]  /*143e0*/  SHF.R.U64 R60, R60, 0x3, RZ ;  /* 0x000000033c3c7819 */ /* 0x000fe400000012ff */
[----:B------:R-:W-:Y:S02]  /*143f0*/  SHF.R.U64 R64, R64, 0x3, RZ ;  /* 0x0000000340407819 */ /* 0x000fe400000012ff */
[----:B------:R-:W-:-:S02]  /*14400*/  SHF.R.U64 R68, R68, 0x3, RZ ;  /* 0x0000000344447819 */ /* 0x000fc400000012ff */
[----:B------:R-:W-:Y:S01]  /*14410*/  LOP3.LUT R6, R7, R4, RZ, 0x3c, !PT ;  /* 0x0000000407067212 */ /* 0x000fe200078e3cff */
[----:B------:R-:W-:Y:S01]  /*14420*/  IMAD.MOV.U32 R7, RZ, RZ, R5 ;  /* 0x000000ffff077224 */ /* 0x000fe200078e0005 */
[----:B------:R-:W-:Y:S02]  /*14430*/  SHF.R.U64 R10, R10, 0x3, RZ ;  /* 0x000000030a0a7819 */ /* 0x000fe400000012ff */
[----:B------:R-:W-:Y:S02]  /*14440*/  SHF.R.S32.HI R4, RZ, 0x1f, R205 ;  /* 0x0000001fff047819 */ /* 0x000fe400000114cd */
        /* <DEDUP_REMOVED lines=9> */
[----:B------:R-:W-:Y:S02]  /*144e0*/  SHF.R.S32.HI R79, RZ, 0x1f, R204 ;  /* 0x0000001fff4f7819 */ /* 0x000fe400000114cc */
[----:B------:R-:W-:Y:S02]  /*144f0*/  SEL R81, R205, RZ, !P0 ;  /* 0x000000ffcd517207 */ /* 0x000fe40004000000 */
[----:B------:R-:W-:Y:S02]  /*14500*/  SEL R78, R4, RZ, !P0 ;  /* 0x000000ff044e7207 */ /* 0x000fe40004000000 */
[----:B-----5:R-:W-:Y:S01]  /*14510*/  SHF.R.S32.HI R77, RZ, 0x1f, R24 ;  /* 0x0000001fff4d7819 */ /* 0x020fe20000011418 */
[----:B------:R-:W-:Y:S06]  /*14520*/  @P4 BRA `(.L_x_2816) ;  /* 0x0000000000b84947 */ /* 0x000fec0003800000 */
[----:B------:R-:W2:Y:S01]  /*14530*/  LDC R31, c[0x0][0xbe8] ;  /* 0x0002fa00ff1f7b82 */ /* 0x000ea20000000800 */
[----:B------:R-:W-:Y:S01]  /*14540*/  IMAD.IADD R33, R201, 0x1, R192 ;  /* 0x00000001c9217824 */ /* 0x000fe200078e02c0 */
        /* <DEDUP_REMOVED lines=9> */
[----:B------:R-:W-:Y:S02]  /*145e0*/  IMAD.IADD R30, R191, 0x1, R192 ;  /* 0x00000001bf1e7824 */ /* 0x000fe400078e02c0 */
[----:B------:R-:W-:Y:S01]  /*145f0*/  IMAD.WIDE.U32 R4, R81, UR4, R4 ;  /* 0x0000000451047c25 */ /* 0x000fe2000f8e0004 */
[----:B--2---:R-:W-:-:S13]  /*14600*/  ISETP.NE.AND P0, PT, R31, 0x1, PT ;  /* 0x000000011f00780c */ /* 0x004fda0003f05270 */
[----:B------:R-:W2:Y:S08]  /*14610*/  @P0 LDC R10, c[0x0][0xbec] ;  /* 0x0002fb00ff0a0b82 */ /* 0x000eb00000000800 */
[----:B------:R-:W3:Y:S01]  /*14620*/  @P0 LDC R23, c[0x0][0xbf0] ;  /* 0x0002fc00ff170b82 */ /* 0x000ee20000000800 */
[----:B--2---:R-:W-:-:S05]  /*14630*/  @P0 IMAD.HI.U32 R10, R33, R10, RZ ;  /* 0x0000000a210a0227 */ /* 0x004fca00078e00ff */
[----:B---3--:R-:W-:Y:S01]  /*14640*/  @P0 SHF.R.U32.HI R11, RZ, R23, R10 ;  /* 0x00000017ff0b0219 */ /* 0x008fe2000001160a */
[----:B------:R-:W-:-:S03]  /*14650*/  IMAD R10, R78, UR4, RZ ;  /* 0x000000044e0a7c24 */ /* 0x000fc6000f8e02ff */
[--C-:B------:R-:W-:Y:S01]  /*14660*/  SHF.R.S32.HI R23, RZ, 0x1f, R11.reuse ;  /* 0x0000001fff177819 */ /* 0x100fe2000001140b */
[----:B------:R-:W-:Y:S01]  /*14670*/  IMAD.MOV R14, RZ, RZ, -R11 ;  /* 0x000000ffff0e7224 */ /* 0x000fe200078e0a0b */
[----:B------:R-:W-:-:S03]  /*14680*/  IADD3 R4, P0, R11, R4, RZ ;  /* 0x000000040b047210 */ /* 0x000fc60007f1e0ff */
[----:B------:R-:W-:Y:S02]  /*14690*/  IMAD R15, R31, R14, R33 ;  /* 0x0000000e1f0f7224 */ /* 0x000fe400078e0221 */
[----:B------:R-:W-:Y:S01]  /*146a0*/  IMAD R14, R81, UR5, R10 ;  /* 0x00000005510e7c24 */ /* 0x000fe2000f8e020a */
[----:B------:R-:W-:Y:S01]  /*146b0*/  ULDC.64 UR4, c[0x0][0xb88] ;  /* 0x0002e20000047ab9 */ /* 0x000fe20000000a00 */
[----:B------:R-:W-:Y:S01]  /*146c0*/  IMAD R31, R0, R31, RZ ;  /* 0x0000001f001f7224 */ /* 0x000fe200078e02ff */
[----:B------:R-:W-:Y:S02]  /*146d0*/  SHF.R.S32.HI R10, RZ, 0x1f, R15 ;  /* 0x0000001fff0a7819 */ /* 0x000fe4000001140f */
[----:B------:R-:W-:Y:S01]  /*146e0*/  IADD3.X R5, R23, R5, R14, P0, !PT ;  /* 0x0000000517057210 */ /* 0x000fe200007fe40e */
[----:B------:R-:W-:Y:S02]  /*146f0*/  IMAD.MOV R23, RZ, RZ, -R194 ;  /* 0x000000ffff177224 */ /* 0x000fe400078e0ac2 */
[----:B------:R-:W-:-:S02]  /*14700*/  IMAD R10, R10, UR4, RZ ;  /* 0x000000040a0a7c24 */ /* 0x000fc4000f8e02ff */
[----:B------:R-:W-:-:S04]  /*14710*/  IMAD.WIDE.U32 R4, R15, UR4, R4 ;  /* 0x000000040f047c25 */ /* 0x000fc8000f8e0004 */
[----:B------:R-:W-:Y:S01]  /*14720*/  IMAD R15, R15, UR5, R10 ;  /* 0x000000050f0f7c24 */ /* 0x000fe2000f8e020a */
[----:B------:R-:W-:Y:S01]  /*14730*/  ULDC.64 UR4, c[0x0][0xb50] ;  /* 0x0002d40000047ab9 */ /* 0x000fe20000000a00 */
[----:B------:R-:W-:Y:S02]  /*14740*/  VIADD R14, R30, 0x8 ;  /* 0x000000081e0e7836 */ /* 0x000fe40000000000 */
[----:B------:R-:W-:Y:S01]  /*14750*/  IMAD.IADD R5, R5, 0x1, R15 ;  /* 0x0000000105057824 */ /* 0x000fe200078e020f */
[----:B------:R-:W-:-:S04]  /*14760*/  LEA R15, P0, R4, UR4, 0x2 ;  /* 0x00000004040f7c11 */ /* 0x000fc8000f8010ff */
[----:B------:R-:W-:Y:S01]  /*14770*/  LEA.HI.X R22, R4, UR5, R5, 0x2, P0 ;  /* 0x0000000504167c11 */ /* 0x000fe200080f1405 */
[----:B------:R-:W-:Y:S01]  /*14780*/  SHFL.IDX PT, R10, R15, 0x1, 0x1c1f ;  /* 0x003c1f000f0a7f89 */ /* 0x000fe200000e0000 */
[----:B------:R-:W-:-:S03]  /*14790*/  ISETP.NE.AND P0, PT, R184, R23, PT ;  /* 0x00000017b800720c */ /* 0x000fc60003f05270 */
[----:B------:R-:W-:Y:S01]  /*147a0*/  SHFL.IDX PT, R4, R15, RZ, 0x1c1f ;  /* 0x001c1fff0f047589 */ /* 0x000fe200000e0000 */
[-C--:B------:R-:W-:Y:S02]  /*147b0*/  ISETP.GE.OR P1, PT, R30, R31.reuse, P0 ;  /* 0x0000001f1e00720c */ /* 0x080fe40000726670 */
[----:B------:R-:W-:Y:S01]  /*147c0*/  ISETP.GE.OR P0, PT, R14, R31, P0 ;  /* 0x0000001f0e00720c */ /* 0x000fe20000706670 */
[----:B------:R-:W2:Y:S04]  /*147d0*/  SHFL.IDX PT, R5, R22, RZ, 0x1c1f ;  /* 0x001c1fff16057589 */ /* 0x000ea800000e0000 */
[----:B------:R-:W3:Y:S06]  /*147e0*/  SHFL.IDX PT, R11, R22, 0x1, 0x1c1f ;  /* 0x003c1f00160b7f89 */ /* 0x000eec00000e0000 */
[----:B--2---:R2:W-:Y:S04]  /*147f0*/  @!P1 ST.E desc[UR42][R4.64], R32 ;  /* 0x0000002004009985 */ /* 0x0045e8000c10192a */
[----:B---3--:R2:W-:Y:S02]  /*14800*/  @!P0 ST.E desc[UR42][R10.64], R3 ;  /* 0x000000030a008985 */ /* 0x0085e4000c10192a */
.L_x_2816:
[----:B------:R-:W3:Y:S01]  /*14810*/  LDC R83, c[0x0][0xbe8] ;  /* 0x0002fa00ff537b82 */ /* 0x000ee20000000800 */
[----:B------:R-:W-:Y:S01]  /*14820*/  ULDC.64 UR4, c[0x0][0xaa0] ;  /* 0x0002a80000047ab9 */ /* 0x000fe20000000a00 */
[----:B--2---:R-:W5:Y:S01]  /*14830*/  LD.E.128 R4, desc[UR42][R6.64] ;  /* 0x0000002a06047980 */ /* 0x004f62000c101d00 */
[----:B------:R-:W-:Y:S02]  /*14840*/  IMAD R3, R77, UR4, RZ ;  /* 0x000000044d037c24 */ /* 0x000fe4000f8e02ff */
[C---:B------:R-:W-:Y:S01]  /*14850*/  IMAD.WIDE.U32 R76, R24.reuse, UR4, RZ ;  /* 0x00000004184c7c25 */ /* 0x040fe2000f8e00ff */
[----:B------:R-:W5:Y:S02]  /*14860*/  LD.E.128 R8, desc[UR42][R8.64] ;  /* 0x0000002a08087980 */ /* 0x000f64000c101d00 */
[----:B------:R-:W2:Y:S01]  /*14870*/  LDC R87, c[0x0][0xac8] ;  /* 0x0002b200ff577b82 */ /* 0x000ea20000000800 */
[----:B------:R-:W-:Y:S01]  /*14880*/  IMAD R3, R24, UR5, R3 ;  /* 0x0000000518037c24 */ /* 0x000fe2000f8e0203 */
[----:B------:R-:W-:Y:S01]  /*14890*/  ULDC.64 UR4, c[0x0][0xae8] ;  /* 0x0002ba0000047ab9 */ /* 0x000fe20000000a00 */
[----:B------:R-:W5:Y:S04]  /*148a0*/  LD.E.128 R12, desc[UR42][R12.64] ;  /* 0x0000002a0c0c7980 */ /* 0x000f68000c101d00 */
[----:B------:R-:W5:Y:S04]  /*148b0*/  LD.E.128 R20, desc[UR42][R20.64] ;  /* 0x0000002a14147980 */ /* 0x000f68000c101d00 */
[----:B------:R-:W5:Y:S04]  /*148c0*/  LD.E.128 R28, desc[UR42][R28.64] ;  /* 0x0000002a1c1c7980 */ /* 0x000f68000c101d00 */
[----:B------:R-:W5:Y:S01]  /*148d0*/  LD.E.128 R32, desc[UR42][R34.64] ;  /* 0x0000002a22207980 */ /* 0x000f62000c101d00 */
[----:B---3--:R-:W-:Y:S01]  /*148e0*/  ISETP.NE.AND P1, PT, R83, 0x1, PT ;  /* 0x000000015300780c */ /* 0x008fe20003f25270 */
[----:B------:R-:W-:-:S02]  /*148f0*/  IMAD.IADD R77, R77, 0x1, R3 ;  /* 0x000000014d4d7824 */ /* 0x000fc400078e0203 */
[----:B------:R-:W-:Y:S01]  /*14900*/  IMAD R3, R79, UR4, RZ ;  /* 0x000000044f037c24 */ /* 0x000fe2000f8e02ff */
[----:B------:R-:W5:Y:S04]  /*14910*/  LD.E.128 R36, desc[UR42][R36.64] ;  /* 0x0000002a24247980 */ /* 0x000f68000c101d00 */
[----:B------:R-:W5:Y:S04]  /*14920*/  LD.E.128 R40, desc[UR42][R40.64] ;  /* 0x0000002a28287980 */ /* 0x000f68000c101d00 */
[----:B------:R-:W5:Y:S01]  /*14930*/  LD.E.128 R44, desc[UR42][R44.64] ;  /* 0x0000002a2c2c7980 */ /* 0x000f62000c101d00 */
[----:B------:R-:W3:Y:S01]  /*14940*/  @P1 LDC R85, c[0x0][0xbec] ;  /* 0x0002fb00ff551b82 */ /* 0x000ee20000000800 */
[----:B------:R-:W-:-:S02]  /*14950*/  IMAD R3, R204, UR5, R3 ;  /* 0x00000005cc037c24 */ /* 0x000fc4000f8e0203 */
[----:B------:R-:W5:Y:S04]  /*14960*/  LD.E.128 R48, desc[UR42][R48.64] ;  /* 0x0000002a30307980 */ /* 0x000f68000c101d00 */
[----:B------:R-:W5:Y:S01]  /*14970*/  LD.E.128 R52, desc[UR42][R52.64] ;  /* 0x0000002a34347980 */ /* 0x000f62000c101d00 */
[----:B------:R-:W4:Y:S01]  /*14980*/  @P1 LDC R89, c[0x0][0xbf0] ;  /* 0x0002fc00ff591b82 */ /* 0x000f220000000800 */
[----:B------:R-:W-:Y:S01]  /*14990*/  IMAD.WIDE.U32 R76, R204, UR4, R76 ;  /* 0x00000004cc4c7c25 */ /* 0x000fe2000f8e004c */
[----:B------:R-:W-:Y:S01]  /*149a0*/  ULDC.64 UR4, c[0x0][0xaf0] ;  /* 0x0002bc0000047ab9 */ /* 0x000fe20000000a00 */
[----:B------:R-:W5:Y:S02]  /*149b0*/  LD.E.128 R56, desc[UR42][R56.64] ;  /* 0x0000002a38387980 */ /* 0x000f64000c101d00 */
[----:B------:R-:W-:-:S02]  /*149c0*/  IMAD.IADD R77, R77, 0x1, R3 ;  /* 0x000000014d4d7824 */ /* 0x000fc400078e0203 */
[----:B------:R-:W-:Y:S01]  /*149d0*/  IMAD R3, R220, 0x20, R221 ;  /* 0x00000020dc037824 */ /* 0x000fe200078e02dd */
[----:B------:R-:W5:Y:S01]  /*149e0*/  LD.E.128 R60, desc[UR42][R60.64] ;  /* 0x0000002a3c3c7980 */ /* 0x000f62000c101d00 */
[----:B------:R-:W-:Y:S02]  /*149f0*/  IMAD R24, R78, UR4, RZ ;  /* 0x000000044e187c24 */ /* 0x000fe4000f8e02ff */
[----:B------:R-:W-:Y:S01]  /*14a00*/  IMAD.IADD R80, R192, 0x1, R3 ;  /* 0x00000001c0507824 */ /* 0x000fe200078e0203 */
[----:B--2---:R-:W-:Y:S01]  /*14a10*/  ISETP.GE.AND P0, PT, R218, R87, PT ;  /* 0x00000057da00720c */ /* 0x004fe20003f06270 */
[----:B------:R-:W-:Y:S01]  /*14a20*/  IMAD R79, R81, UR5, R24 ;  /* 0x00000005514f7c24 */ /* 0x000fe2000f8e0218 */
[----:B------:R-:W5:Y:S01]  /*14a30*/  LD.E.128 R64, desc[UR42][R64.64] ;  /* 0x0000002a40407980 */ /* 0x000f62000c101d00 */
[----:B---3--:R-:W-:Y:S01]  /*14a40*/  @P1 IMAD.HI.U32 R24, R80, R85, RZ ;  /* 0x0000005550181227 */ /* 0x008fe200078e00ff */
[----:B------:R-:W-:Y:S02]  /*14a50*/  SEL R78, RZ, 0xffffffff, P0 ;  /* 0xffffffffff4e7807 */ /* 0x000fe40000000000 */
[----:B------:R-:W5:Y:S01]  /*14a60*/  LD.E.128 R68, desc[UR42][R68.64] ;  /* 0x0000002a44447980 */ /* 0x000f62000c101d00 */
[----:B------:R-:W-:Y:S01]  /*14a70*/  IMAD.MOV.U32 R3, RZ, RZ, R80 ;  /* 0x000000ffff037224 */ /* 0x000fe200078e0050 */
[----:B------:R-:W-:-:S02]  /*14a80*/  ISETP.GE.AND P0, PT, R217, R87, PT ;  /* 0x00000057d900720c */ /* 0x000fc40003f06270 */
[----:B------:R-:W5:Y:S01]  /*14a90*/  LD.E.128 R72, desc[UR42][R72.64] ;  /* 0x0000002a48487980 */ /* 0x000f62000c101d00 */
[----:B------:R-:W-:Y:S01]  /*14aa0*/  IMAD.WIDE.U32 R76, R81, UR4, R76 ;  /* 0x00000004514c7c25 */ /* 0x000fe2000f8e004c */
[----:B----4-:R-:W-:Y:S01]  /*14ab0*/  @P1 SHF.R.U32.HI R3, RZ, R89, R24 ;  /* 0x00000059ff031219 */ /* 0x010fe20000011618 */
[----:B------:R-:W-:Y:S01]  /*14ac0*/  ULDC.64 UR4, c[0x0][0xae0] ;  /* 0x0002b80000047ab9 */ /* 0x000fe20000000a00 */
[-C--:B------:R-:W-:Y:S01]  /*14ad0*/  ISETP.GE.AND P1, PT, R200, R87.reuse, PT ;  /* 0x00000057c800720c */ /* 0x080fe20003f26270 */
[----:B------:R-:W-:Y:S01]  /*14ae0*/  IMAD.SHL.U32 R81, R78, 0x2, RZ ;  /* 0x000000024e517824 */ /* 0x000fe200078e00ff */
[----:B------:R-:W-:Y:S01]  /*14af0*/  SEL R78, RZ, 0xffffffff, P0 ;  /* 0xffffffffff4e7807 */ /* 0x000fe20000000000 */
[----:B------:R-:W-:Y:S01]  /*14b00*/  IMAD.IADD R77, R77, 0x1, R79 ;  /* 0x000000014d4d7824 */ /* 0x000fe200078e024f */
[----:B------:R-:W-:Y:S01]  /*14b10*/  SEL R24, RZ, 0x1, P1 ;  /* 0x00000001ff187807 */ /* 0x000fe20000800000 */
[----:B------:R-:W-:Y:S01]  /*14b20*/  IMAD.MOV R79, RZ, RZ, -R3 ;  /* 0x000000ffff4f7224 */ /* 0x000fe200078e0a03 */
[----:B------:R-:W-:Y:S01]  /*14b30*/  ISETP.GE.AND P0, PT, R216, R87, PT ;  /* 0x00000057d800720c */ /* 0x000fe20003f06270 */
[----:B------:R-:W-:Y:S01]  /*14b40*/  @!PT LDS RZ, [RZ] ;  /* 0x00000000fffff984 */ /* 0x000fe20000000800 */
[----:B------:R-:W-:Y:S01]  /*14b50*/  @!PT LDS RZ, [RZ] ;  /* 0x00000000fffff984 */ /* 0x000fe20000000800 */
[----:B------:R-:W-:Y:S01]  /*14b60*/  @!PT LDS RZ, [RZ] ;  /* 0x00000000fffff984 */ /* 0x000fe20000000800 */
[----:B------:R-:W-:Y:S01]  /*14b70*/  @!PT LDS RZ, [RZ] ;  /* 0x00000000fffff984 */ /* 0x000fe20000000800 */
[----:B------:R2:W-:Y:S06]  /*14b80*/  MEMBAR.ALL.CTA ;  /* 0x0000000000007992 */ /* 0x0005ec0000008000 */
[----:B--2---:R-:W2:Y:S01]  /*14b90*/  FENCE.VIEW.ASYNC.S ;  /* 0x00000000000073c6 */ /* 0x004ea20000000000 */
        /* <DEDUP_REMOVED lines=12> */
[----:B------:R-:W-:Y:S01]  /*14c60*/  ISETP.GE.AND P0, PT, R214, R87, PT ;  /* 0x00000057d600720c */ /* 0x000fe20003f06270 */
[----:B------:R-:W-:Y:S01]  /*14c70*/  IMAD R89, R0, R83, RZ ;  /* 0x0000005300597224 */ /* 0x000fe200078e02ff */
[----:B------:R-:W-:Y:S01]  /*14c80*/  LOP3.LUT R24, R81, 0x8, R24, 0xe2, !PT ;  /* 0x0000000851187812 */ /* 0x000fe200078ee218 */
[----:B------:R-:W-:Y:S01]  /*14c90*/  IMAD.SHL.U32 R85, R78, 0x10, RZ ;  /* 0x000000104e557824 */ /* 0x000fe200078e00ff */
[----:B------:R-:W-:Y:S01]  /*14ca0*/  SHF.R.S32.HI R78, RZ, 0x1f, R79 ;  /* 0x0000001fff4e7819 */ /* 0x000fe2000001144f */
[----:B------:R-:W-:Y:S01]  /*14cb0*/  IMAD R81, R3, UR5, R80 ;  /* 0x0000000503517c24 */ /* 0x000fe2000f8e0250 */
[----:B------:R-:W-:Y:S01]  /*14cc0*/  ULDC.64 UR4, c[0x0][0xad8] ;  /* 0x0002b60000047ab9 */ /* 0x000fe20000000a00 */
[----:B------:R-:W-:Y:S01]  /*14cd0*/  SEL R3, RZ, 0xffffffff, P0 ;  /* 0xffffffffff037807 */ /* 0x000fe20000000000 */
[----:B------:R-:W-:Y:S01]  /*14ce0*/  IMAD.IADD R192, R221, 0x1, R192 ;  /* 0x00000001ddc07824 */ /* 0x000fe200078e02c0 */
        /* <DEDUP_REMOVED lines=16> */
[----:B--2---:R2:W3:Y:S01]  /*14df0*/  SHFL.IDX PT, R78, R86, RZ, 0x181f ;  /* 0x00181fff564e7589 */ /* 0x0044e200000e0000 */
[----:B------:R-:W-:-:S02]  /*14e00*/  SEL R3, RZ, 0x40, P0 ;  /* 0x00000040ff037807 */ /* 0x000fc40000000000 */
[----:B------:R-:W-:Y:S02]  /*14e10*/  ISETP.GE.AND P0, PT, R223, R87, PT ;  /* 0x00000057df00720c */ /* 0x000fe40003f06270 */
[----:B------:R-:W-:Y:S02]  /*14e20*/  LEA.HI.X R88, R76, UR5, R77, 0x1, P2 ;  /* 0x000000054c587c11 */ /* 0x000fe400090f0c4d */
[----:B------:R-:W-:Y:S02]  /*14e30*/  PRMT R0, RZ, 0x654, R0 ;  /* 0x00000654ff007816 */ /* 0x000fe40000000000 */
[----:B------:R-:W-:Y:S01]  /*14e40*/  LOP3.LUT R3, R24, R3, RZ, 0xfc, !PT ;  /* 0x0000000318037212 */ /* 0x000fe200078efcff */
[----:B------:R2:W4:Y:S01]  /*14e50*/  SHFL.IDX PT, R79, R88, RZ, 0x181f ;  /* 0x00181fff584f7589 */ /* 0x00052200000e0000 */
[----:B------:R-:W-:Y:S01]  /*14e60*/  SEL R24, RZ, 0x80, P0 ;  /* 0x00000080ff187807 */ /* 0x000fe20000000000 */
[----:B------:R2:W-:Y:S01]  /*14e70*/  SYNCS.ARRIVE.TRANS64.RED.A1T0 RZ, [R0+URZ], RZ ;  /* 0x000000ff00ff79a7 */ /* 0x0005e2000810043f */
[----:B------:R-:W-:-:S02]  /*14e80*/  SHF.R.S32.HI R93, RZ, 0x1f, R216 ;  /* 0x0000001fff5d7819 */ /* 0x000fc400000114d8 */
[----:B------:R-:W-:Y:S02]  /*14e90*/  LOP3.LUT R24, R3, R24, RZ, 0xfc, !PT ;  /* 0x0000001803187212 */ /* 0x000fe400078efcff */
[----:B------:R-:W-:Y:S02]  /*14ea0*/  SHF.R.S32.HI R94, RZ, 0x1f, R217 ;  /* 0x0000001fff5e7819 */ /* 0x000fe400000114d9 */
[----:B------:R-:W-:Y:S01]  /*14eb0*/  SHF.R.S32.HI R95, RZ, 0x1f, R218 ;  /* 0x0000001fff5f7819 */ /* 0x000fe200000114da */
[----:B--2---:R-:W-:Y:S06]  /*14ec0*/  @P1 BRA `(.L_x_2818) ;  /* 0x00000000007c1947 */ /* 0x004fec0003800000 */
[-C--:B------:R-:W-:Y:S02]  /*14ed0*/  ISETP.GE.AND P1, PT, R218, R87.reuse, PT ;  /* 0x00000057da00720c */ /* 0x080fe40003f26270 */
[-C--:B------:R-:W-:Y:S02]  /*14ee0*/  ISETP.GE.AND P0, PT, R200, R87.reuse, PT ;  /* 0x00000057c800720c */ /* 0x080fe40003f06270 */
[-C--:B------:R-:W-:Y:S02]  /*14ef0*/  ISETP.GE.AND P5, PT, R217, R87.reuse, PT ;  /* 0x00000057d900720c */ /* 0x080fe40003fa6270 */
[----:B------:R-:W-:-:S07]  /*14f00*/  ISETP.GE.AND P3, PT, R216, R87, PT ;  /* 0x00000057d800720c */ /* 0x000fce0003f66270 */
[-C--:B---3--:R-:W-:Y:S02]  /*14f10*/  @!P1 LEA R80, P2, R218, R78.reuse, 0x1 ;  /* 0x0000004eda509211 */ /* 0x088fe400078408ff */
[----:B----4-:R-:W-:Y:S02]  /*14f20*/  @!P0 IMAD.WIDE R76, R200, 0x2, R78 ;  /* 0x00000002c84c8825 */ /* 0x010fe400078e024e */
[----:B------:R-:W-:Y:S02]  /*14f30*/  @!P1 LEA.HI.X R81, R218, R79, R95, 0x1, P2 ;  /* 0x0000004fda519211 */ /* 0x000fe400010f0c5f */
[-C--:B------:R-:W-:Y:S01]  /*14f40*/  ISETP.GE.AND P2, PT, R215, R87.reuse, PT ;  /* 0x00000057d700720c */ /* 0x080fe20003f46270 */
        /* <DEDUP_REMOVED lines=23> */
.L_x_2818:
[----:B------:R-:W-:Y:S05]  /*150c0*/  BSYNC B1 ;  /* 0x0000000000017941 */ /* 0x000fea0003800000 */
.L_x_2817:
[----:B------:R-:W-:Y:S01]  /*150d0*/  VIADD R0, R192, 0x20 ;  /* 0x00000020c0007836 */ /* 0x000fe20000000000 */
[----:B----45:R2:W4:Y:S04]  /*150e0*/  SHFL.IDX PT, R7, R88, 0x1, 0x181f ;  /* 0x00381f0058077f89 */ /* 0x03052800000e0000 */
[----:B------:R-:W-:Y:S01]  /*150f0*/  ISETP.GE.AND P0, PT, R0, R89, PT ;  /* 0x000000590000720c */ /* 0x000fe20003f06270 */
[----:B------:R2:W0:-:S12]  /*15100*/  SHFL.IDX PT, R6, R86, 0x1, 0x181f ;  /* 0x00381f0056067f89 */ /* 0x00041800000e0000 */
[----:B--2---:R-:W-:Y:S05]  /*15110*/  @P0 BRA `(.L_x_2819) ;  /* 0x0000000c00f80947 */ /* 0x004fea0003800000 */
        /* <DEDUP_REMOVED lines=29> */
[----:B--2---:R-:W-:-:S04]  /*152f0*/  LEA R4, P0, R223, R6, 0x1 ;  /* 0x00000006df047211 */ /* 0x004fc800078008ff */
[----:B------:R-:W-:-:S05]  /*15300*/  LEA.HI.X R5, R223, R7, R237, 0x1, P0 ;  /* 0x00000007df057211 */ /* 0x000fca00000f0ced */
[----:B------:R0:W-:Y:S01]  /*15310*/  ST.E.128 desc[UR42][R4.64], R72 ;  /* 0x0000004804007985 */ /* 0x0001e2000c101d2a */
[----:B------:R-:W-:Y:S05]  /*15320*/  BRA `(.L_x_2819) ;  /* 0x0000000c00747947 */ /* 0x000fea0003800000 */
.L_x_2814:
[----:B------:R-:W-:Y:S01]  /*15330*/  ULDC.64 UR4, c[0x0][0xc00] ;  /* 0x0003000000047ab9 */ /* 0x000fe20000000a00 */
[----:B------:R-:W3:Y:S01]  /*15340*/  LDC.64 R4, c[0x0][0xc00] ;  /* 0x00030000ff047b82 */ /* 0x000ee20000000a00 */
[----:B------:R-:W-:Y:S01]  /*15350*/  ISETP.NE.U32.AND P0, PT, RZ, UR4, PT ;  /* 0x00000004ff007c0c */ /* 0x000fe2000bf05070 */
[----:B------:R-:W-:-:S03]  /*15360*/  IMAD.MOV.U32 R3, RZ, RZ, RZ ;  /* 0x000000ffff037224 */ /* 0x000fc600078e00ff */
[----:B------:R-:W-:Y:S01]  /*15370*/  ISETP.NE.AND.EX P0, PT, RZ, UR5, PT, P0 ;  /* 0x00000005ff007c0c */ /* 0x000fe2000bf05300 */
[----:B------:R-:W-:Y:S02]  /*15380*/  ULDC.64 UR4, c[0x0][0xc08] ;  /* 0x0003020000047ab9 */ /* 0x000fe40000000a00 */
[----:B------:R-:W-:Y:S01]  /*15390*/  ISETP.NE.U32.AND P1, PT, RZ, UR4, PT ;  /* 0x00000004ff007c0c */ /* 0x000fe2000bf25070 */
[----:B------:R-:W4:Y:S01]  /*153a0*/  S2R R8, SR_TID.X ;  /* 0x0000000000087919 */ /* 0x000f220000002100 */
[----:B------:R-:W0:Y:S02]  /*153b0*/  LDC R23, c[0x0][0xbe8] ;  /* 0x0002fa00ff177b82 */ /* 0x000e240000000800 */
[----:B------:R-:W-:Y:S01]  /*153c0*/  ISETP.NE.AND.EX P1, PT, RZ, UR5, PT, P1 ;  /* 0x00000005ff007c0c */ /* 0x000fe2000bf25310 */
[----:B---3--:R-:W-:-:S12]  /*153d0*/  IMAD.WIDE R4, R205, 0x4, R4 ;  /* 0x00000004cd047825 */ /* 0x008fd800078e0204 */
[----:B------:R-:W3:Y:S01]  /*153e0*/  @P1 LDC.64 R6, c[0x0][0xc08] ;  /* 0x00030200ff061b82 */ /* 0x000ee20000000a00 */
[----:B------:R-:W-:Y:S02]  /*153f0*/  ULDC UR4, c[0x0][0xa88] ;  /* 0x0002a20000047ab9 */ /* 0x000fe40000000800 */
[----:B------:R-:W-:Y:S01]  /*15400*/  IMAD.U32 R0, RZ, RZ, UR4 ;  /* 0x00000004ff007e24 */ /* 0x000fe2000f8e00ff */
[----:B------:R0:W5:Y:S01]  /*15410*/  @P0 LDG.E R3, desc[UR42][R4.64] ;  /* 0x0000002a04030981 */ /* 0x000162000c1e1900 */
[----:B----4-:R-:W-:Y:S02]  /*15420*/  VIADD R8, R8, 0xffffff80 ;  /* 0xffffff8008087836 */ /* 0x010fe40000000000 */
[----:B---3--:R-:W-:-:S05]  /*15430*/  @P1 IMAD.WIDE R6, R205, 0x4, R6 ;  /* 0x00000004cd061825 */ /* 0x008fca00078e0206 */
[----:B------:R3:W5:Y:S01]  /*15440*/  @P1 LDG.E R0, desc[UR42][R6.64] ;  /* 0x0000002a06001981 */ /* 0x000762000c1e1900 */
[----:B------:R-:W-:Y:S02]  /*15450*/  ISETP.GE.AND P2, PT, R8, 0x40, PT ;  /* 0x000000400800780c */ /* 0x000fe40003f46270 */
[----:B------:R-:W-:Y:S01]  /*15460*/  SHF.R.S32.HI R8, RZ, 0x1f, R205 ;  /* 0x0000001fff087819 */ /* 0x000fe200000114cd */
[----:B0-----:R-:W-:Y:S10]  /*15470*/  @P1 BRA `(.L_x_2820) ;  /* 0x0000000000101947 */ /* 0x001ff40003800000 */
[----:B------:R-:W-:Y:S05]  /*15480*/  @!P0 BRA `(.L_x_2820) ;  /* 0x00000000000c8947 */ /* 0x000fea0003800000 */
[----:B---3--:R-:W3:Y:S04]  /*15490*/  LDG.E R7, desc[UR42][R4.64] ;  /* 0x0000002a04077981 */ /* 0x008ee8000c1e1900 */
[----:B-----5:R-:W3:Y:S02]  /*154a0*/  LDG.E R0, desc[UR42][R4.64+0x4] ;  /* 0x0000042a04007981 */ /* 0x020ee4000c1e1900 */
[----:B---3--:R-:W-:-:S07]  /*154b0*/  IMAD.IADD R0, R0, 0x1, -R7 ;  /* 0x0000000100007824 */ /* 0x008fce00078e0a07 */
.L_x_2820:
[----:B------:R-:W-:Y:S01]  /*154c0*/  BSSY B1, `(.L_x_2821) ;  /* 0x000002d000017945 */ /* 0x000fe20003800000 */
[----:B------:R-:W-:Y:S02]  /*154d0*/  SHF.R.S32.HI R12, RZ, 0x1f, R204 ;  /* 0x0000001fff0c7819 */ /* 0x000fe400000114cc */
[----:B------:R-:W-:Y:S02]  /*154e0*/  SEL R13, R205, RZ, !P0 ;  /* 0x000000ffcd0d7207 */ /* 0x000fe40004000000 */
[----:B------:R-:W-:Y:S02]  /*154f0*/  SEL R14, R8, RZ, !P0 ;  /* 0x000000ff080e7207 */ /* 0x000fe40004000000 */
[----:B-----5:R-:W-:Y:S01]  /*15500*/  SHF.R.S32.HI R10, RZ, 0x1f, R3 ;  /* 0x0000001fff0a7819 */ /* 0x020fe20000011403 */
[----:B------:R-:W-:Y:S06]  /*15510*/  @P2 BRA `(.L_x_2822) ;  /* 0x00000000009c2947 */ /* 0x000fec0003800000 */
[----:B------:R-:W0:Y:S01]  /*15520*/  S2R R5, SR_TID.X ;  /* 0x0000000000057919 */ /* 0x000e220000002100 */
[----:B------:R-:W4:Y:S02]  /*15530*/  LDC R11, c[0x0][0xbe8] ;  /* 0x0002fa00ff0b7b82 */ /* 0x000f240000000800 */
[----:B----4-:R-:W-:Y:S01]  /*15540*/  IMAD R4, R0, R11, RZ ;  /* 0x0000000b00047224 */ /* 0x010fe200078e02ff */
[----:B0-----:R-:W-:-:S04]  /*15550*/  IADD3 R8, R192, -0x80, R5 ;  /* 0xffffff80c0087810 */ /* 0x001fc80007ffe005 */
[----:B------:R-:W-:-:S13]  /*15560*/  ISETP.GE.AND P0, PT, R8, R4, PT ;  /* 0x000000040800720c */ /* 0x000fda0003f06270 */
[----:B------:R-:W-:Y:S05]  /*15570*/  @P0 BRA `(.L_x_2822) ;  /* 0x0000000000840947 */ /* 0x000fea0003800000 */
[----:B------:R-:W-:Y:S01]  /*15580*/  ISETP.NE.AND P0, PT, R11, 0x1, PT ;  /* 0x000000010b00780c */ /* 0x000fe20003f05270 */
[----:B------:R-:W-:Y:S01]  /*15590*/  ULDC.64 UR4, c[0x0][0xb90] ;  /* 0x0002e40000047ab9 */ /* 0x000fe20000000a00 */
[----:B------:R-:W-:Y:S02]  /*155a0*/  IMAD.MOV.U32 R4, RZ, RZ, R3 ;  /* 0x000000ffff047224 */ /* 0x000fe400078e0003 */
[----:B------:R-:W-:Y:S02]  /*155b0*/  IMAD R9, R12, UR4, RZ ;  /* 0x000000040c097c24 */ /* 0x000fe4000f8e02ff */
[----:B------:R-:W-:Y:S02]  /*155c0*/  IMAD.MOV.U32 R5, RZ, RZ, R10 ;  /* 0x000000ffff057224 */ /* 0x000fe400078e000a */
[----:B---3--:R-:W-:Y:S02]  /*155d0*/  IMAD.MOV.U32 R7, RZ, RZ, R8 ;  /* 0x000000ffff077224 */ /* 0x008fe400078e0008 */
[----:B------:R-:W-:-:S03]  /*155e0*/  IMAD.WIDE.U32 R4, R204, UR4, R4 ;  /* 0x00000004cc047c25 */ /* 0x000fc6000f8e0004 */
[----:B------:R-:W0:Y:S01]  /*155f0*/  @P0 LDC R15, c[0x0][0xbec] ;  /* 0x0002fb00ff0f0b82 */ /* 0x000e220000000800 */
[----:B------:R-:W-:Y:S01]  /*15600*/  IMAD R9, R204, UR5, R9 ;  /* 0x00000005cc097c24 */ /* 0x000fe2000f8e0209 */
[----:B------:R-:W-:-:S03]  /*15610*/  ULDC.64 UR4, c[0x0][0xb98] ;  /* 0x0002e60000047ab9 */ /* 0x000fc60000000a00 */
[----:B------:R-:W-:-:S03]  /*15620*/  IMAD.IADD R5, R5, 0x1, R9 ;  /* 0x0000000105057824 */ /* 0x000fc600078e0209 */
[----:B------:R-:W3:Y:S01]  /*15630*/  @P0 LDC R21, c[0x0][0xbf0] ;  /* 0x0002fc00ff150b82 */ /* 0x000ee20000000800 */
[----:B------:R-:W-:-:S04]  /*15640*/  IMAD.WIDE.U32 R4, R13, UR4, R4 ;  /* 0x000000040d047c25 */ /* 0x000fc8000f8e0004 */
[----:B0-----:R-:W-:-:S05]  /*15650*/  @P0 IMAD.HI.U32 R6, R8, R15, RZ ;  /* 0x0000000f08060227 */ /* 0x001fca00078e00ff */
[----:B---3--:R-:W-:Y:S01]  /*15660*/  @P0 SHF.R.U32.HI R7, RZ, R21, R6 ;  /* 0x00000015ff070219 */ /* 0x008fe20000011606 */
        /* <DEDUP_REMOVED lines=18> */
.L_x_2822:
[----:B------:R-:W-:Y:S05]  /*15790*/  BSYNC B1 ;  /* 0x0000000000017941 */ /* 0x000fea0003800000 */
.L_x_2821:
[----:B------:R-:W-:Y:S01]  /*157a0*/  ISETP.NE.AND P0, PT, R23, 0x1, PT ;  /* 0x000000011700780c */ /* 0x000fe20003f05270 */
[----:B------:R-:W4:Y:S01]  /*157b0*/  LDC R21, c[0x0][0xac8] ;  /* 0x0002b200ff157b82 */ /* 0x000f220000000800 */
[----:B------:R-:W-:Y:S01]  /*157c0*/  ULDC.64 UR4, c[0x0][0xaa0] ;  /* 0x0002a80000047ab9 */ /* 0x000fe20000000a00 */
[----:B0--3--:R-:W-:Y:S01]  /*157d0*/  IMAD R7, R220, 0x20, R221 ;  /* 0x00000020dc077824 */ /* 0x009fe200078e02dd */
[----:B------:R-:W-:Y:S01]  /*157e0*/  BSSY B1, `(.L_x_2823) ;  /* 0x000006d000017945 */ /* 0x000fe20003800000 */
[----:B------:R-:W-:Y:S01]  /*157f0*/  IMAD R6, R10, UR4, RZ ;  /* 0x000000040a067c24 */ /* 0x000fe2000f8e02ff */
[----:B--2---:R-:W-:Y:S01]  /*15800*/  SHF.R.S32.HI R24, RZ, 0x1f, R224 ;  /* 0x0000001fff187819 */ /* 0x004fe200000114e0 */
[C---:B------:R-:W-:Y:S01]  /*15810*/  IMAD.WIDE.U32 R4, R3.reuse, UR4, RZ ;  /* 0x0000000403047c25 */ /* 0x040fe2000f8e00ff */
[----:B------:R-:W-:Y:S02]  /*15820*/  SHF.R.S32.HI R28, RZ, 0x1f, R214 ;  /* 0x0000001fff1c7819 */ /* 0x000fe400000114d6 */
[----:B------:R-:W-:Y:S01]  /*15830*/  SHF.R.S32.HI R30, RZ, 0x1f, R215 ;  /* 0x0000001fff1e7819 */ /* 0x000fe200000114d7 */
[----:B------:R-:W-:Y:S01]  /*15840*/  IMAD R3, R3, UR5, R6 ;  /* 0x0000000503037c24 */ /* 0x000fe2000f8e0206 */
[----:B------:R-:W-:Y:S01]  /*15850*/  ULDC.64 UR4, c[0x0][0xae8] ;  /* 0x0002ba0000047ab9 */ /* 0x000fe20000000a00 */
[----:B------:R-:W0:Y:S01]  /*15860*/  @P0 LDC R9, c[0x0][0xbec] ;  /* 0x0002fb00ff090b82 */ /* 0x000e220000000800 */
[----:B------:R-:W-:Y:S01]  /*15870*/  IMAD.IADD R8, R192, 0x1, R7 ;  /* 0x00000001c0087824 */ /* 0x000fe200078e0207 */
[----:B------:R-:W-:Y:S01]  /*15880*/  SHF.R.S32.HI R31, RZ, 0x1f, R216 ;  /* 0x0000001fff1f7819 */ /* 0x000fe200000114d8 */
[----:B------:R-:W-:Y:S01]  /*15890*/  IMAD.IADD R5, R5, 0x1, R3 ;  /* 0x0000000105057824 */ /* 0x000fe200078e0203 */
[----:B------:R-:W-:Y:S01]  /*158a0*/  SHF.R.S32.HI R32, RZ, 0x1f, R217 ;  /* 0x0000001fff207819 */ /* 0x000fe200000114d9 */
[----:B------:R-:W-:Y:S01]  /*158b0*/  IMAD R3, R12, UR4, RZ ;  /* 0x000000040c037c24 */ /* 0x000fe2000f8e02ff */
[----:B------:R-:W-:Y:S01]  /*158c0*/  SHF.R.S32.HI R33, RZ, 0x1f, R218 ;  /* 0x0000001fff217819 */ /* 0x000fe200000114da */
[C---:B------:R-:W-:Y:S01]  /*158d0*/  IMAD.WIDE.U32 R4, R204.reuse, UR4, R4 ;  /* 0x00000004cc047c25 */ /* 0x040fe2000f8e0004 */
[----:B------:R-:W2:Y:S03]  /*158e0*/  @P0 LDC R11, c[0x0][0xbf0] ;  /* 0x0002fc00ff0b0b82 */ /* 0x000ea60000000800 */
[----:B------:R-:W-:Y:S01]  /*158f0*/  IMAD R3, R204, UR5, R3 ;  /* 0x00000005cc037c24 */ /* 0x000fe2000f8e0203 */
[-C--:B----4-:R-:W-:Y:S01]  /*15900*/  ISETP.GE.AND P1, PT, R218, R21.reuse, PT ;  /* 0x00000015da00720c */ /* 0x090fe20003f26270 */
        /* <DEDUP_REMOVED lines=11> */
[----:B0-----:R-:W-:-:S04]  /*159c0*/  @P0 IMAD.HI.U32 R6, R8, R9, RZ ;  /* 0x0000000908060227 */ /* 0x001fc800078e00ff */
[----:B------:R-:W-:Y:S02]  /*159d0*/  IMAD.SHL.U32 R10, R10, 0x2, RZ ;  /* 0x000000020a0a7824 */ /* 0x000fe400078e00ff */
[----:B------:R-:W-:Y:S02]  /*159e0*/  IMAD.IADD R5, R5, 0x1, R3 ;  /* 0x0000000105057824 */ /* 0x000fe400078e0203 */
[----:B------:R-:W-:Y:S01]  /*159f0*/  IMAD.MOV.U32 R3, RZ, RZ, R8 ;  /* 0x000000ffff037224 */ /* 0x000fe200078e0008 */
[----:B--2---:R-:W-:Y:S01]  /*15a00*/  @P0 SHF.R.U32.HI R3, RZ, R11, R6 ;  /* 0x0000000bff030219 */ /* 0x004fe20000011606 */
[----:B------:R-:W-:Y:S01]  /*15a10*/  IMAD R29, R0, R23, RZ ;  /* 0x00000017001d7224 */ /* 0x000fe200078e02ff */
[----:B------:R-:W-:Y:S02]  /*15a20*/  LOP3.LUT R9, R10, 0x2, R7, 0xe2, !PT ;  /* 0x000000020a097812 */ /* 0x000fe400078ee207 */
[----:B------:R-:W-:Y:S01]  /*15a30*/  SEL R10, RZ, 0xffffffff, P2 ;  /* 0xffffffffff0a7807 */ /* 0x000fe20001000000 */
[--C-:B------:R-:W-:Y:S01]  /*15a40*/  IMAD.MOV R7, RZ, RZ, -R3.reuse ;  /* 0x000000ffff077224 */ /* 0x100fe200078e0a03 */
[----:B------:R-:W-:Y:S01]  /*15a50*/  SHF.R.S32.HI R6, RZ, 0x1f, R3 ;  /* 0x0000001fff067819 */ /* 0x000fe20000011403 */
[----:B------:R-:W-:Y:S01]  /*15a60*/  IMAD.WIDE.U32 R4, R3, UR4, R4 ;  /* 0x0000000403047c25 */ /* 0x000fe2000f8e0004 */
[----:B------:R-:W-:-:S02]  /*15a70*/  SEL R11, RZ, 0xffffffff, P1 ;  /* 0xffffffffff0b7807 */ /* 0x000fc40000800000 */
[-C--:B------:R-:W-:Y:S01]  /*15a80*/  ISETP.GE.AND P0, PT, R215, R21.reuse, PT ;  /* 0x00000015d700720c */ /* 0x080fe20003f06270 */
[----:B------:R-:W-:Y:S01]  /*15a90*/  IMAD.SHL.U32 R10, R10, 0x4, RZ ;  /* 0x000000040a0a7824 */ /* 0x000fe200078e00ff */
[----:B------:R-:W-:Y:S01]  /*15aa0*/  ISETP.GE.AND P2, PT, R223, R21, PT ;  /* 0x00000015df00720c */ /* 0x000fe20003f46270 */
        /* <DEDUP_REMOVED lines=13> */
[----:B------:R-:W-:Y:S01]  /*15b80*/  LOP3.LUT R6, R6, 0x10, R3, 0xe2, !PT ;  /* 0x0000001006067812 */ /* 0x000fe200078ee203 */
[----:B------:R-:W-:Y:S01]  /*15b90*/  IMAD R0, R0, UR4, RZ ;  /* 0x0000000400007c24 */ /* 0x000fe2000f8e02ff */
[----:B------:R-:W-:Y:S02]  /*15ba0*/  SEL R8, RZ, 0xffffffff, P0 ;  /* 0xffffffffff087807 */ /* 0x000fe40000000000 */
[----:B------:R-:W-:Y:S01]  /*15bb0*/  ISETP.GE.AND P0, PT, R224, R21, PT ;  /* 0x00000015e000720c */ /* 0x000fe20003f06270 */
[----:B------:R-:W-:Y:S01]  /*15bc0*/  IMAD R3, R7, UR5, R0 ;  /* 0x0000000507037c24 */ /* 0x000fe2000f8e0200 */
[----:B------:R-:W-:Y:S01]  /*15bd0*/  ULDC.64 UR4, c[0x0][0xa80] ;  /* 0x0002a00000047ab9 */ /* 0x000fe20000000a00 */
[----:B------:R-:W-:Y:S01]  /*15be0*/  IMAD.IADD R0, R221, 0x1, R192 ;  /* 0x00000001dd007824 */ /* 0x000fe200078e02c0 */
[----:B------:R-:W-:Y:S01]  /*15bf0*/  SEL R7, RZ, 0x40, P0 ;  /* 0x00000040ff077807 */ /* 0x000fe20000000000 */
[----:B------:R-:W-:Y:S01]  /*15c00*/  IMAD.SHL.U32 R9, R8, 0x20, RZ ;  /* 0x0000002008097824 */ /* 0x000fe200078e00ff */
[----:B------:R-:W-:Y:S01]  /*15c10*/  LEA R20, P1, R4, UR4, 0x1 ;  /* 0x0000000404147c11 */ /* 0x000fe2000f8208ff */
[----:B------:R-:W-:Y:S01]  /*15c20*/  IMAD.IADD R3, R5, 0x1, R3 ;  /* 0x0000000105037824 */ /* 0x000fe200078e0203 */
[----:B------:R-:W-:-:S02]  /*15c30*/  ISETP.GE.AND P0, PT, R0, R29, PT ;  /* 0x0000001d0000720c */ /* 0x000fc40003f06270 */
        /* <DEDUP_REMOVED lines=39> */
.L_x_2824:
[----:B------:R-:W-:Y:S05]  /*15eb0*/  BSYNC B1 ;  /* 0x0000000000017941 */ /* 0x000fea0003800000 */
.L_x_2823:
        /* <DEDUP_REMOVED lines=27> */
[-C--:B0-----:R-:W-:Y:S02]  /*16070*/  @P0 LEA R20, P3, R224, R6.reuse, 0x1 ;  /* 0x00000006e0140211 */ /* 0x081fe400078608ff */
        /* <DEDUP_REMOVED lines=8> */
.L_x_2819:
[----:B------:R-:W-:Y:S05]  /*16100*/  BSYNC B0 ;  /* 0x0000000000007941 */ /* 0x000fea0003800000 */
.L_x_2813:
[----:B------:R-:W-:Y:S02]  /*16110*/  ULDC UR4, c[0x0][0xc3c] ;  /* 0x00030f0000047ab9 */ /* 0x000fe40000000800 */
[----:B------:R-:W-:-:S13]  /*16120*/  ISETP.GE.AND P0, PT, R27, UR4, PT ;  /* 0x000000041b007c0c */ /* 0x000fda000bf06270 */
[----:B------:R-:W-:Y:S05]  /*16130*/  @!P0 BRA `(.L_x_2825) ;  /* 0xfffffeb000208947 */ /* 0x000fea000383ffff */
[----:B------:R-:W-:Y:S05]  /*16140*/  BRA `(.L_x_2616) ;  /* 0x0000009000b87947 */ /* 0x000fea0003800000 */
.L_x_2614:
        /* <DEDUP_REMOVED lines=18> */
.L_x_2826:
        /* <DEDUP_REMOVED lines=41> */
.L_x_2832:
        /* <DEDUP_REMOVED lines=12> */
.L_x_2831:
[----:B------:R-:W-:Y:S05]  /*165c0*/  BSYNC B0 ;  /* 0x0000000000007941 */ /* 0x000fea0003800000 */
.L_x_2830:
        /* <DEDUP_REMOVED lines=21> */
.L_x_2828:
        /* <DEDUP_REMOVED lines=20> */
.L_x_2833:
        /* <DEDUP_REMOVED lines=57> */
.L_x_2829:
[----:B------:R-:W-:Y:S02]  /*16bf0*/  IMAD.MOV.U32 R17, RZ, RZ, RZ ;  /* 0x000000ffff117224 */ /* 0x000fe400078e00ff */
[----:B------:R-:W-:Y:S02]  /*16c00*/  IMAD.U32 R16, RZ, RZ, UR6 ;  /* 0x00000006ff107e24 */ /* 0x000fe4000f8e00ff */
[----:B------:R-:W-:-:S07]  /*16c10*/  IMAD.MOV.U32 R18, RZ, RZ, RZ ;  /* 0x000000ffff127224 */ /* 0x000fce00078e00ff */
.L_x_2834:
[----:B------:R-:W-:-:S13]  /*16c20*/  ISETP.NE.AND P0, PT, R0, RZ, PT ;  /* 0x000000ff0000720c */ /* 0x000fda0003f05270 */
[----:B------:R-:W1:Y:S01]  /*16c30*/  @!P0 S2R R3, SR_CgaCtaId ;  /* 0x0000000000038919 */ /* 0x000e620000008800 */
[----:B------:R-:W-:-:S04]  /*16c40*/  @!P0 MOV R0, 0x400 ;  /* 0x0000040000008802 */ /* 0x000fc80000000f00 */
[----:B-1----:R-:W-:-:S05]  /*16c50*/  @!P0 LEA R0, R3, R0, 0x18 ;  /* 0x0000000003008211 */ /* 0x002fca00078ec0ff */
[----:B------:R2:W-:Y:S01]  /*16c60*/  @!P0 STS.128 [R0+0x28cd0], R16 ;  /* 0x028cd01000008388 */ /* 0x0005e20000000c00 */
[----:B------:R-:W-:Y:S06]  /*16c70*/  BAR.ARV 0x5, 0x180 ;  /* 0x0146000000007b1d */ /* 0x000fec0000002000 */
.L_x_2827:
[----:B--2---:R-:W-:Y:S01]  /*16c80*/  IMAD.MOV.U32 R0, RZ, RZ, 0x1 ;  /* 0x00000001ff007424 */ /* 0x004fe200078e00ff */
[----:B------:R2:W-:Y:S01]  /*16c90*/  STL [R1+0x4], RZ ;  /* 0x000004ff01007387 */ /* 0x0005e20000100800 */
[----:B------:R-:W-:Y:S02]  /*16ca0*/  ULDC UR4, c[0x0][0xc3c] ;  /* 0x00030f0000047ab9 */ /* 0x000fe40000000800 */
[----:B-1----:R-:W-:Y:S01]  /*16cb0*/  ISETP.GE.AND P0, PT, R19, UR4, PT ;  /* 0x0000000413007c0c */ /* 0x002fe2000bf06270 */
[----:B------:R2:W-:Y:S04]  /*16cc0*/  STL [R1+0x10], R0 ;  /* 0x0000100001007387 */ /* 0x0005e80000100800 */
[----:B------:R2:W-:Y:S08]  /*16cd0*/  STL [R1+0x48], RZ ;  /* 0x000048ff01007387 */ /* 0x0005f00000100800 */
[----:B--2---:R-:W-:Y:S05]  /*16ce0*/  @P0 BRA `(.L_x_2835) ;  /* 0x0000008000e80947 */ /* 0x004fea0003800000 */
[----:B------:R-:W1:Y:S01]  /*16cf0*/  S2UR UR5, SR_CgaCtaId ;  /* 0x00000000000579c3 */ /* 0x000e620000008800 */
[C---:B------:R-:W-:Y:S01]  /*16d00*/  IMAD.SHL.U32 R0, R4.reuse, 0x8, RZ ;  /* 0x0000000804007824 */ /* 0x040fe200078e00ff */
[----:B------:R-:W-:Y:S01]  /*16d10*/  LOP3.LUT R5, R4, 0x7f, RZ, 0xc0, !PT ;  /* 0x0000007f04057812 */ /* 0x000fe200078ec0ff */
[----:B------:R-:W-:Y:S01]  /*16d20*/  UMOV UR4, 0x400 ;  /* 0x0000040000047882 */ /* 0x000fe20000000000 */
[----:B------:R-:W-:Y:S01]  /*16d30*/  BSSY B8, `(.L_x_2835) ;  /* 0x0000835000087945 */ /* 0x000fe20003800000 */
[----:B------:R-:W-:Y:S01]  /*16d40*/  ULDC.64 UR40, c[0x0][0x198] ;  /* 0x0000660000287ab9 */ /* 0x000fe20000000a00 */
[----:B------:R-:W-:Y:S01]  /*16d50*/  LOP3.LUT R3, R0, 0x1f8, RZ, 0xc0, !PT ;  /* 0x000001f800037812 */ /* 0x000fe200078ec0ff */
[----:B0-----:R-:W-:Y:S01]  /*16d60*/  IMAD.SHL.U32 R2, R5, 0x8, RZ ;  /* 0x0000000805027824 */ /* 0x001fe200078e00ff */
[----:B------:R-:W-:Y:S01]  /*16d70*/  SHF.R.U32.HI R5, RZ, 0x3, R5 ;  /* 0x00000003ff057819 */ /* 0x000fe20000011605 */
[----:B------:R-:W-:Y:S01]  /*16d80*/  ULDC UR37, c[0x0][0xc] ;  /* 0x0000030000257ab9 */ /* 0x000fe20000000800 */
        /* <DEDUP_REMOVED lines=12> */
[----:B------:R0:W-:Y:S04]  /*16e50*/  STL [R1+0x8], RZ ;  /* 0x000008ff01007387 */ /* 0x0001e80000100800 */
[----:B------:R0:W-:Y:S04]  /*16e60*/  STL [R1+0x4], RZ ;  /* 0x000004ff01007387 */ /* 0x0001e80000100800 */
[----:B------:R0:W-:Y:S02]  /*16e70*/  STL [R1+0x10], R0 ;  /* 0x0000100001007387 */ /* 0x0001e40000100800 */
.L_x_3015:
[----:B------:R-:W-:Y:S05]  /*16e80*/  YIELD ;  /* 0x0000000000007946 */ /* 0x000fea0003800000 */
[----:B------:R-:W-:Y:S01]  /*16e90*/  ULDC.64 UR4, c[0x0][0xa28] ;  /* 0x00028a0000047ab9 */ /* 0x000fe20000000a00 */
[----:B------:R-:W-:Y:S01]  /*16ea0*/  IMAD.MOV.U32 R9, RZ, RZ, RZ ;  /* 0x000000ffff097224 */ /* 0x000fe200078e00ff */
[----:B------:R-:W-:Y:S01]  /*16eb0*/  ISETP.NE.U32.AND P0, PT, RZ, UR4, PT ;  /* 0x00000004ff007c0c */ /* 0x000fe2000bf05070 */
[----:B-1----:R-:W1:Y:S01]  /*16ec0*/  LDC.64 R12, c[0x0][0xa00] ;  /* 0x00028000ff0c7b82 */ /* 0x002e620000000a00 */
[----:B0-----:R-:W-:Y:S01]  /*16ed0*/  CS2R R6, SRZ ;  /* 0x0000000000067805 */ /* 0x001fe2000001ff00 */
[----:B------:R-:W-:Y:S01]  /*16ee0*/  ULDC.64 UR6, c[0x0][0xa08] ;  /* 0x0002820000067ab9 */ /* 0x000fe20000000a00 */
[----:B------:R-:W-:Y:S01]  /*16ef0*/  ISETP.NE.AND.EX P0, PT, RZ, UR5, PT, P0 ;  /* 0x00000005ff007c0c */ /* 0x000fe2000bf05300 */
[----:B------:R-:W-:Y:S01]  /*16f00*/  ULDC.64 UR4, c[0x0][0xa18] ;  /* 0x0002860000047ab9 */ /* 0x000fe20000000a00 */
[----:B------:R-:W-:-:S03]  /*16f10*/  ULDC.64 UR8, c[0x0][0xa10] ;  /* 0x0002840000087ab9 */ /* 0x000fc60000000a00 */
[----:B--2---:R-:W2:Y:S08]  /*16f20*/  LDC.64 R4, c[0x0][0xa08] ;  /* 0x00028200ff047b82 */ /* 0x004eb00000000a00 */
[----:B0-----:R-:W0:Y:S02]  /*16f30*/  @P0 LDC.64 R2, c[0x0][0xa28] ;  /* 0x00028a00ff020b82 */ /* 0x001e240000000a00 */
[----:B0-----:R-:W-:-:S05]  /*16f40*/  @P0 IMAD.WIDE R2, R19, 0x4, R2 ;  /* 0x0000000413020825 */ /* 0x001fca00078e0202 */
[----:B-----5:R0:W5:Y:S01]  /*16f50*/  @P0 LDG.E R9, desc[UR42][R2.64] ;  /* 0x0000002a02090981 */ /* 0x020162000c1e1900 */
[----:B------:R-:W-:Y:S01]  /*16f60*/  ISETP.NE.U32.AND P0, PT, RZ, UR4, PT ;  /* 0x00000004ff007c0c */ /* 0x000fe2000bf05070 */
[C---:B-1----:R-:W-:Y:S01]  /*16f70*/  IMAD.WIDE R12, R19.reuse, 0x4, R12 ;  /* 0x00000004130c7825 */ /* 0x042fe200078e020c */
[----:B------:R-:W-:Y:S02]  /*16f80*/  ISETP.NE.U32.AND P2, PT, RZ, UR6, PT ;  /* 0x00000006ff007c0c */ /* 0x000fe4000bf45070 */
[----:B------:R-:W-:Y:S01]  /*16f90*/  ISETP.NE.AND.EX P0, PT, RZ, UR5, PT, P0 ;  /* 0x00000005ff007c0c */ /* 0x000fe2000bf05300 */
[----:B------:R-:W-:Y:S01]  /*16fa0*/  ULDC.64 UR4, c[0x0][0xa00] ;  /* 0x0002800000047ab9 */ /* 0x000fe20000000a00 */
[----:B------:R-:W-:Y:S01]  /*16fb0*/  ISETP.NE.U32.AND P4, PT, RZ, UR8, PT ;  /* 0x00000008ff007c0c */ /* 0x000fe2000bf85070 */
[----:B------:R-:W-:Y:S01]  /*16fc0*/  IMAD.MOV.U32 R0, RZ, RZ, RZ ;  /* 0x000000ffff007224 */ /* 0x000fe200078e00ff */
[----:B------:R-:W-:Y:S01]  /*16fd0*/  ISETP.NE.U32.AND P1, PT, RZ, UR4, PT ;  /* 0x00000004ff007c0c */ /* 0x000fe2000bf25070 */
[----:B0-----:R-:W0:Y:S01]  /*16fe0*/  LDC.64 R2, c[0x0][0xa10] ;  /* 0x00028400ff027b82 */ /* 0x001e220000000a00 */
[----:B--2---:R-:W-:-:S02]  /*16ff0*/  IMAD.WIDE R4, R19, 0x4, R4 ;  /* 0x0000000413047825 */ /* 0x004fc400078e0204 */
[----:B------:R-:W-:-:S05]  /*17000*/  ISETP.NE.AND.EX P3, PT, RZ, UR5, PT, P1 ;  /* 0x00000005ff007c0c */ /* 0x000fca000bf65310 */
[----:B------:R-:W1:Y:S01]  /*17010*/  @P0 LDC.64 R10, c[0x0][0xa18] ;  /* 0x00028600ff0a0b82 */ /* 0x000e620000000a00 */
[----:B------:R-:W-:Y:S01]  /*17020*/  ULDC UR4, c[0x0][0x288] ;  /* 0x0000a20000047ab9 */ /* 0x000fe20000000800 */
[----:B------:R-:W-:Y:S02]  /*17030*/  ISETP.NE.AND.EX P1, PT, RZ, UR7, PT, P2 ;  /* 0x00000007ff007c0c */ /* 0x000fe4000bf25320 */
[----:B------:R-:W-:-:S04]  /*17040*/  ISETP.NE.AND.EX P2, PT, RZ, UR9, PT, P4 ;  /* 0x00000009ff007c0c */ /* 0x000fc8000bf45340 */
[----:B------:R-:W2:Y:S07]  /*17050*/  @P3 LDG.E R6, desc[UR42][R12.64] ;  /* 0x0000002a0c063981 */ /* 0x000eae000c1e1900 */
[----:B------:R-:W5:Y:S01]  /*17060*/  @P1 LDG.E R7, desc[UR42][R4.64] ;  /* 0x0000002a04071981 */ /* 0x000f62000c1e1900 */
        /* <DEDUP_REMOVED lines=15> */
[----:B--2---:R0:W-:Y:S01]  /*17160*/  STL [R1+0x38], R6 ;  /* 0x0000380601007387 */ /* 0x0041e20000100800 */
[----:B------:R-:W-:Y:S02]  /*17170*/  IMAD.MOV.U32 R11, RZ, RZ, R6 ;  /* 0x000000ffff0b7224 */ /* 0x000fe400078e0006 */
[----:B0-----:R-:W-:Y:S01]  /*17180*/  IMAD.U32 R6, RZ, RZ, UR4 ;  /* 0x00000004ff067e24 */ /* 0x001fe2000f8e00ff */
[----:B------:R-:W-:Y:S06]  /*17190*/  @P0 BRA `(.L_x_2836) ;  /* 0x0000000000140947 */ /* 0x000fec0003800000 */
[----:B------:R-:W-:Y:S05]  /*171a0*/  @!P3 BRA `(.L_x_2836) ;  /* 0x000000000010b947 */ /* 0x000fea0003800000 */
[----:B------:R-:W2:Y:S04]  /*171b0*/  LDG.E R8, desc[UR42][R12.64] ;  /* 0x0000002a0c087981 */ /* 0x000ea8000c1e1900 */
[----:B------:R-:W2:Y:S02]  /*171c0*/  LDG.E R12, desc[UR42][R12.64+0x4] ;  /* 0x0000042a0c0c7981 */ /* 0x000ea4000c1e1900 */
[----:B--2---:R-:W-:-:S05]  /*171d0*/  IMAD.IADD R11, R12, 0x1, -R8 ;  /* 0x000000010c0b7824 */ /* 0x004fca00078e0a08 */
[----:B------:R0:W-:Y:S02]  /*171e0*/  STL [R1+0x38], R11 ;  /* 0x0000380b01007387 */ /* 0x0001e40000100800 */
.L_x_2836:
[----:B-----5:R-:W-:Y:S01]  /*171f0*/  IMAD.IADD R7, R7, 0x1, R9 ;  /* 0x0000000107077824 */ /* 0x020fe200078e0209 */
[----:B------:R-:W-:Y:S02]  /*17200*/  ULDC.64 UR4, c[0x0][0xa20] ;  /* 0x0002880000047ab9 */ /* 0x000fe40000000a00 */
[----:B------:R-:W-:Y:S02]  /*17210*/  ISETP.NE.U32.AND P0, PT, RZ, UR4, PT ;  /* 0x00000004ff007c0c */ /* 0x000fe4000bf05070 */
[----:B------:R1:W-:Y:S02]  /*17220*/  STL [R1+0x20], R7 ;  /* 0x0000200701007387 */ /* 0x0003e40000100800 */
[----:B------:R-:W-:-:S13]  /*17230*/  ISETP.NE.AND.EX P0, PT, RZ, UR5, PT, P0 ;  /* 0x00000005ff007c0c */ /* 0x000fda000bf05300 */
[----:B-1----:R-:W-:Y:S05]  /*17240*/  @!P0 BRA `(.L_x_2837) ;  /* 0x0000000000108947 */ /* 0x002fea0003800000 */
[----:B------:R-:W1:Y:S02]  /*17250*/  LDC.64 R6, c[0x0][0xa20] ;  /* 0x00028800ff067b82 */ /* 0x000e640000000a00 */
[----:B-1----:R-:W-:-:S06]  /*17260*/  IMAD.WIDE R6, R19, 0x4, R6 ;  /* 0x0000000413067825 */ /* 0x002fcc00078e0206 */
[----:B------:R1:W5:Y:S01]  /*17270*/  LDG.E R6, desc[UR42][R6.64] ;  /* 0x0000002a06067981 */ /* 0x000362000c1e1900 */
[----:B------:R-:W-:Y:S05]  /*17280*/  BRA `(.L_x_2838) ;  /* 0x0000000000107947 */ /* 0x000fea0003800000 */
.L_x_2837:
[----:B------:R-:W-:Y:S05]  /*17290*/  @!P1 BRA `(.L_x_2838) ;  /* 0x00000000000c9947 */ /* 0x000fea0003800000 */
[----:B------:R-:W2:Y:S04]  /*172a0*/  LDG.E R6, desc[UR42][R4.64] ;  /* 0x0000002a04067981 */ /* 0x000ea8000c1e1900 */
[----:B------:R-:W2:Y:S02]  /*172b0*/  LDG.E R4, desc[UR42][R4.64+0x4] ;  /* 0x0000042a04047981 */ /* 0x000ea4000c1e1900 */
[----:B--2---:R-:W-:-:S07]  /*172c0*/  IMAD.IADD R6, R4, 0x1, -R6 ;  /* 0x0000000104067824 */ /* 0x004fce00078e0a06 */
.L_x_2838:
[----:B------:R-:W2:Y:S04]  /*172d0*/  @P2 LDG.E R4, desc[UR42][R2.64] ;  /* 0x0000002a02042981 */ /* 0x000ea8000c1e1900 */
[----:B------:R3:W2:Y:S01]  /*172e0*/  @P2 LDG.E R2, desc[UR42][R2.64+0x4] ;  /* 0x0000042a02022981 */ /* 0x0006a2000c1e1900 */
[----:B------:R-:W-:Y:S02]  /*172f0*/  IMAD.SHL.U32 R12, R17, 0x40, RZ ;  /* 0x00000040110c7824 */ /* 0x000fe400078e00ff */
[----:B-----5:R-:W-:Y:S02]  /*17300*/  IMAD.IADD R9, R6, 0x1, -R9 ;  /* 0x0000000106097824 */ /* 0x020fe400078e0a09 */
[----:B------:R-:W-:Y:S01]  /*17310*/  VIADD R8, R12, 0x3f ;  /* 0x0000003f0c087836 */ /* 0x000fe20000000000 */
[----:B------:R4:W-:Y:S01]  /*17320*/  STL [R1+0x28], R12 ;  /* 0x0000280c01007387 */ /* 0x0009e20000100800 */
[----:B---3--:R-:W3:Y:S02]  /*17330*/  LDC R3, c[0x0][0x448] ;  /* 0x00011200ff037b82 */ /* 0x008ee40000000800 */
[----:B---3--:R-:W-:-:S13]  /*17340*/  ISETP.NE.AND P1, PT, R3, 0x1, PT ;  /* 0x000000010300780c */ /* 0x008fda0003f25270 */
[----:B------:R-:W3:Y:S08]  /*17350*/  @P1 LDC R3, c[0x0][0x44c] ;  /* 0x00011300ff031b82 */ /* 0x000ef00000000800 */
[----:B------:R-:W0:Y:S01]  /*17360*/  @P1 LDC R5, c[0x0][0x450] ;  /* 0x00011400ff051b82 */ /* 0x000e220000000800 */
[----:B--2---:R-:W-:Y:S02]  /*17370*/  @P2 IMAD.IADD R10, R2, 0x1, -R4 ;  /* 0x00000001020a2824 */ /* 0x004fe400078e0a04 */
[----:B---3--:R-:W-:-:S04]  /*17380*/  @P1 IMAD.HI.U32 R2, R8, R3, RZ ;  /* 0x0000000308021227 */ /* 0x008fc800078e00ff */
[----:B------:R-:W-:Y:S01]  /*17390*/  IMAD.IADD R6, R9, 0x1, R10 ;  /* 0x0000000109067824 */ /* 0x000fe200078e020a */
[----:B0-----:R-:W-:-:S03]  /*173a0*/  @P1 SHF.R.U32.HI R8, RZ, R5, R2 ;  /* 0x00000005ff081219 */ /* 0x001fc60000011602 */
[C---:B------:R-:W-:Y:S01]  /*173b0*/  VIADD R2, R6.reuse, 0x3f ;  /* 0x0000003f06027836 */ /* 0x040fe20000000000 */
[----:B------:R-:W-:-:S04]  /*173c0*/  IADD3 R20, R6, 0x1, -R11 ;  /* 0x0000000106147810 */ /* 0x000fc80007ffe80b */
[----:B------:R-:W-:Y:S01]  /*173d0*/  SHF.R.S32.HI R3, RZ, 0x1f, R2 ;  /* 0x0000001fff037819 */ /* 0x000fe20000011402 */
[----:B------:R-:W-:-:S03]  /*173e0*/  IMAD.IADD R8, R20, 0x1, R8 ;  /* 0x0000000114087824 */ /* 0x000fc600078e0208 */
[----:B------:R-:W-:Y:S02]  /*173f0*/  LEA.HI R21, R3, R2, RZ, 0x6 ;  /* 0x0000000203157211 */ /* 0x000fe400078f30ff */
[----:B------:R-:W0:Y:S02]  /*17400*/  LDC.64 R2, c[0x0][0x9e0] ;  /* 0x00027800ff027b82 */ /* 0x000e240000000a00 */
[----:B------:R-:W-:Y:S02]  /*17410*/  SHF.R.S32.HI R21, RZ, 0x6, R21 ;  /* 0x00000006ff157819 */ /* 0x000fe40000011415 */
[----:B0-----:R-:W-:Y:S01]  /*17420*/  ISETP.GE.AND P3, PT, R3, 0x1, PT ;  /* 0x000000010300780c */ /* 0x001fe20003f66270 */
[----:B-1----:R-:W-:-:S12]  /*17430*/  IMAD.IADD R7, R8, 0x1, R2 ;  /* 0x0000000108077824 */ /* 0x002fd800078e0202 */
[----:B----4-:R-:W-:Y:S05]  /*17440*/  @!P3 BRA `(.L_x_2839) ;  /* 0x000000000048b947 */ /* 0x010fea0003800000 */
        /* <DEDUP_REMOVED lines=11> */
.L_x_2841:
[----:B------:R-:W-:-:S13]  /*17500*/  ISETP.NE.AND P0, PT, R3, 0x1, PT ;  /* 0x000000010300780c */ /* 0x000fda0003f05270 */
[----:B------:R-:W0:Y:S02]  /*17510*/  @P0 LDC.64 R4, c[0x0][0x9e8] ;  /* 0x00027a00ff040b82 */ /* 0x000e240000000a00 */
[----:B0-----:R-:W-:-:S05]  /*17520*/  @P0 IMAD.HI.U32 R4, R2, R4, RZ ;  /* 0x0000000402040227 */ /* 0x001fca00078e00ff */
[----:B------:R-:W-:-:S07]  /*17530*/  @P0 SHF.R.U32.HI R2, RZ, R5, R4 ;  /* 0x00000005ff020219 */ /* 0x000fce0000011604 */
.L_x_2842:
[----:B------:R-:W-:Y:S05]  /*17540*/  BSYNC B0 ;  /* 0x0000000000007941 */ /* 0x000fea0003800000 */
.L_x_2840:
[----:B------:R-:W-:-:S05]  /*17550*/  IMAD R2, R2, R3, R3 ;  /* 0x0000000302027224 */ /* 0x000fca00078e0203 */
[----:B------:R-:W-:-:S07]  /*17560*/  VIMNMX R7, R7, R2, PT ;  /* 0x0000000207077248 */ /* 0x000fce0003fe0100 */
.L_x_2839:
[----:B------:R-:W0:Y:S01]  /*17570*/  @P1 LDC R4, c[0x0][0x44c] ;  /* 0x00011300ff041b82 */ /* 0x000e220000000800 */
[----:B------:R-:W-:Y:S01]  /*17580*/  IMAD.MOV.U32 R2, RZ, RZ, R12 ;  /* 0x000000ffff027224 */ /* 0x000fe200078e000c */
[----:B------:R-:W-:Y:S01]  /*17590*/  ULDC UR4, c[0x0][0x9dc] ;  /* 0x0002770000047ab9 */ /* 0x000fe20000000800 */
[----:B------:R-:W-:-:S05]  /*175a0*/  IMAD.IADD R17, R6, 0x1, -R11 ;  /* 0x0000000106117824 */ /* 0x000fca00078e0a0b */
[----:B------:R-:W1:Y:S01]  /*175b0*/  @P1 LDC R5, c[0x0][0x450] ;  /* 0x00011400ff051b82 */ /* 0x000e620000000800 */
[----:B0-----:R-:W-:-:S05]  /*175c0*/  @P1 IMAD.HI.U32 R4, R12, R4, RZ ;  /* 0x000000040c041227 */ /* 0x001fca00078e00ff */
[----:B-1----:R-:W-:-:S05]  /*175d0*/  @P1 SHF.R.U32.HI R2, RZ, R5, R4 ;  /* 0x00000005ff021219 */ /* 0x002fca0000011604 */
[----:B------:R-:W-:-:S04]  /*175e0*/  IMAD.IADD R6, R17, 0x1, R2 ;  /* 0x0000000111067824 */ /* 0x000fc800078e0202 */
        /* <DEDUP_REMOVED lines=12> */
.L_x_2845:
[----:B------:R-:W-:-:S13]  /*176b0*/  ISETP.NE.AND P0, PT, R3, 0x1, PT ;  /* 0x000000010300780c */ /* 0x000fda0003f05270 */
[----:B------:R-:W0:Y:S02]  /*176c0*/  @P0 LDC.64 R4, c[0x0][0x9e8] ;  /* 0x00027a00ff040b82 */ /* 0x000e240000000a00 */
[----:B0-----:R-:W-:-:S05]  /*176d0*/  @P0 IMAD.HI.U32 R4, R6, R4, RZ ;  /* 0x0000000406040227 */ /* 0x001fca00078e00ff */
[----:B------:R-:W-:-:S07]  /*176e0*/  @P0 SHF.R.U32.HI R6, RZ, R5, R4 ;  /* 0x00000005ff060219 */ /* 0x000fce0000011604 */
.L_x_2846:
[----:B------:R-:W-:Y:S05]  /*176f0*/  BSYNC B0 ;  /* 0x0000000000007941 */ /* 0x000fea0003800000 */
.L_x_2844:
[----:B------:R-:W-:-:S05]  /*17700*/  IMAD R3, R6, R3, RZ ;  /* 0x0000000306037224 */ /* 0x000fca00078e02ff */
[----:B------:R-:W-:-:S07]  /*17710*/  VIMNMX R2, R2, R3, !PT ;  /* 0x0000000302027248 */ /* 0x000fce0007fe0100 */
.L_x_2843:
[----:B------:R-:W-:Y:S01]  /*17720*/  VIADD R7, R7, 0x3f ;  /* 0x0000003f07077836 */ /* 0x000fe20000000000 */
[----:B------:R-:W-:Y:S04]  /*17730*/  BSSY B0, `(.L_x_2847) ;  /* 0x00001c6000007945 */ /* 0x000fe80003800000 */
[----:B------:R-:W-:-:S04]  /*17740*/  SHF.R.S32.HI R3, RZ, 0x1f, R7 ;  /* 0x0000001fff037819 */ /* 0x000fc80000011407 */
[----:B------:R-:W-:Y:S02]  /*17750*/  LEA.HI R4, R3, R7, RZ, 0x6 ;  /* 0x0000000703047211 */ /* 0x000fe400078f30ff */
[----:B------:R-:W-:Y:S02]  /*17760*/  SHF.R.S32.HI R3, RZ, 0x1f, R2 ;  /* 0x0000001fff037819 */ /* 0x000fe40000011402 */
[----:B------:R-:W-:Y:S02]  /*17770*/  SHF.R.S32.HI R4, RZ, 0x6, R4 ;  /* 0x00000006ff047819 */ /* 0x000fe40000011404 */
[----:B------:R-:W-:-:S04]  /*17780*/  LEA.HI R2, R3, R2, RZ, 0x6 ;  /* 0x0000000203027211 */ /* 0x000fc800078f30ff */
[----:B------:R-:W-:-:S04]  /*17790*/  SHF.R.S32.HI R2, RZ, 0x6, R2 ;  /* 0x00000006ff027819 */ /* 0x000fc80000011402 */
[----:B------:R-:W-:Y:S02]  /*177a0*/  VIMNMX R3, RZ, R2, !PT ;  /* 0x00000002ff037248 */ /* 0x000fe40007fe0100 */
[----:B------:R-:W-:-:S03]  /*177b0*/  VIMNMX R2, R21, R4, PT ;  /* 0x0000000415027248 */ /* 0x000fc60003fe0100 */
[--C-:B------:R-:W-:Y:S02]  /*177c0*/  IMAD R3, R3, 0x40, -R9.reuse ;  /* 0x0000004003037824 */ /* 0x100fe400078e0a09 */
[----:B------:R-:W-:-:S03]  /*177d0*/  IMAD R2, R2, 0x40, -R9 ;  /* 0x0000004002027824 */ /* 0x000fc600078e0a09 */
[----:B------:R-:W-:Y:S02]  /*177e0*/  VIMNMX R3, RZ, R3, !PT ;  /* 0x00000003ff037248 */ /* 0x000fe40007fe0100 */
[----:B------:R-:W-:-:S04]  /*177f0*/  VIMNMX R2, R2, R10, PT ;  /* 0x0000000a02027248 */ /* 0x000fc80003fe0100 */
[----:B------:R-:W-:Y:S02]  /*17800*/  ISETP.GT.AND P0, PT, R2, R3, PT ;  /* 0x000000030200720c */ /* 0x000fe40003f04270 */
[----:B------:R-:W-:-:S11]  /*17810*/  SHF.R.U32.HI R3, RZ, 0x6, R3 ;  /* 0x00000006ff037819 */ /* 0x000fd60000011603 */
[----:B------:R-:W-:-:S05]  /*17820*/  @P0 VIADD R2, R2, 0x3f ;  /* 0x0000003f02020836 */ /* 0x000fca0000000000 */
[----:B------:R-:W-:-:S04]  /*17830*/  @P0 SHF.R.S32.HI R4, RZ, 0x1f, R2 ;  /* 0x0000001fff040819 */ /* 0x000fc80000011402 */
[----:B------:R-:W-:Y:S01]  /*17840*/  @P0 LEA.HI R2, R4, R2, RZ, 0x6 ;  /* 0x0000000204020211 */ /* 0x000fe200078f30ff */
[----:B------:R-:W-:-:S03]  /*17850*/  IMAD.MOV.U32 R4, RZ, RZ, R3 ;  /* 0x000000ffff047224 */ /* 0x000fc600078e0003 */
[----:B------:R-:W-:Y:S02]  /*17860*/  @P0 SHF.R.S32.HI R4, RZ, 0x6, R2 ;  /* 0x00000006ff040819 */ /* 0x000fe40000011402 */
[----:B------:R-:W-:Y:S02]  /*17870*/  PLOP3.LUT P0, PT, PT, PT, PT, 0x80, 0x0 ;  /* 0x000000000000781c */ /* 0x000fe40003f0f070 */
[----:B------:R-:W-:-:S13]  /*17880*/  ISETP.GT.AND P1, PT, R4, R3, PT ;  /* 0x000000030400720c */ /* 0x000fda0003f24270 */
[----:B------:R-:W-:Y:S05]  /*17890*/  @!P1 BRA `(.L_x_2848) ;  /* 0x0000001800bc9947 */ /* 0x000fea0003800000 */
[----:B------:R-:W-:Y:S01]  /*178a0*/  UMOV UR4, 0xffffffff ;  /* 0xffffffff00047882 */ /* 0x000fe20000000000 */
[----:B------:R-:W-:Y:S02]  /*178b0*/  SEL R2, R19, RZ, !P2 ;  /* 0x000000ff13027207 */ /* 0x000fe40005000000 */
[----:B------:R-:W-:Y:S05]  /*178c0*/  BRA.DIV UR4, `(.L_x_2849) ;  /* 0x0000008604f07947 */ /* 0x000fea000b800000 */
[----:B------:R-:W0:Y:S02]  /*178d0*/  S2R R5, SR_TID.X ;  /* 0x0000000000057919 */ /* 0x000e240000002100 */
[----:B0-----:R-:W-:-:S04]  /*178e0*/  SHF.R.U32.HI R5, RZ, 0x5, R5 ;  /* 0x00000005ff057819 */ /* 0x001fc80000011605 */
[----:B------:R-:W-:-:S05]  /*178f0*/  LOP3.LUT R5, R5, 0x3, RZ, 0xc0, !PT ;  /* 0x0000000305057812 */ /* 0x000fca00078ec0ff */
[----:B------:R0:W1:Y:S02]  /*17900*/  SHFL.IDX PT, R14, R5, RZ, 0x1f ;  /* 0x00001fff050e7589 */ /* 0x00006400000e0000 */
.L_x_3059:
[----:B-1----:R-:W-:Y:S02]  /*17910*/  ISETP.NE.AND P0, PT, R14, RZ, PT ;  /* 0x000000ff0e00720c */ /* 0x002fe40003f05270 */
[----:B------:R-:W-:-:S11]  /*17920*/  PLOP3.LUT P6, PT, PT, PT, PT, 0x8, 0x0 ;  /* 0x000000000000781c */ /* 0x000fd60003fce170 */
[----:B------:R-:W-:Y:S05]  /*17930*/  @P0 BRA `(.L_x_2850) ;  /* 0x00000000000c0947 */ /* 0x000fea0003800000 */
[----:B------:R-:W-:-:S03]  /*17940*/  UMOV UR4, 0xffffffff ;  /* 0xffffffff00047882 */ /* 0x000fc60000000000 */
[----:B------:R-:W-:Y:S05]  /*17950*/  BRA.DIV UR4, `(.L_x_2851) ;  /* 0x0000008a04007947 */ /* 0x000fea000b800000 */
[----:B------:R-:W-:-:S13]  /*17960*/  ELECT P6, URZ, PT ;  /* 0x00000000003f782f */ /* 0x000fda00038c0000 */
.L_x_2850:
[----:B0-----:R-:W2:Y:S04]  /*17970*/  LDL R5, [R1+0x48] ;  /* 0x0000480001057983 */ /* 0x001ea80000100800 */
[----:B------:R-:W3:Y:S01]  /*17980*/  LDL R7, [R1] ;  /* 0x0000000001077983 */ /* 0x000ee20000100800 */
        /* <DEDUP_REMOVED lines=8> */
.L_x_3062:
[----:B------:R-:W-:Y:S05]  /*17a10*/  BSYNC B1 ;  /* 0x0000000000017941 */ /* 0x000fea0003800000 */
.L_x_2852:
[----:B------:R-:W-:Y:S04]  /*17a20*/  BSSY B1, `(.L_x_2854) ;  /* 0x00000be000017945 */ /* 0x000fe80003800000 */
[----:B------:R-:W-:Y:S05]  /*17a30*/  @!P6 BRA `(.L_x_2855) ;  /* 0x0000000800f0e947 */ /* 0x000fea0003800000 */
[----:B------:R-:W2:Y:S04]  /*17a40*/  LDL R9, [R1] ;  /* 0x0000000001097983 */ /* 0x000ea80000100800 */
[----:B0-----:R-:W2:Y:S04]  /*17a50*/  LDL R6, [R1+0x8] ;  /* 0x0000080001067983 */ /* 0x001ea80000100800 */
[----:B------:R-:W3:Y:S01]  /*17a60*/  LDL R8, [R1+0x14] ;  /* 0x0000140001087983 */ /* 0x000ee20000100800 */
[----:B------:R-:W-:Y:S01]  /*17a70*/  BSSY B2, `(.L_x_2856) ;  /* 0x0000008000027945 */ /* 0x000fe20003800000 */
[----:B------:R-:W0:Y:S02]  /*17a80*/  S2R R7, SR_TID.X ;  /* 0x0000000000077919 */ /* 0x000e240000002100 */
[----:B0-----:R-:W-:-:S04]  /*17a90*/  LOP3.LUT R7, R7, 0x7f, RZ, 0xc0, !PT ;  /* 0x0000007f07077812 */ /* 0x001fc800078ec0ff */
[----:B------:R-:W-:Y:S01]  /*17aa0*/  ISETP.NE.AND P1, PT, R7, RZ, PT ;  /* 0x000000ff0700720c */ /* 0x000fe20003f25270 */
[----:B--2---:R-:W-:Y:S01]  /*17ab0*/  IMAD R6, R6, 0x8, R9 ;  /* 0x0000000806067824 */ /* 0x004fe200078e0209 */
[----:B---3--:R-:W-:-:S04]  /*17ac0*/  SHF.L.U32 R9, R8, 0x1f, RZ ;  /* 0x0000001f08097819 */ /* 0x008fc800000006ff */
[----:B------:R-:W0:Y:S02]  /*17ad0*/  SYNCS.PHASECHK.TRANS64.TRYWAIT P0, [R6+URZ+0x28ca0], R9 ;  /* 0x028ca009060075a7 */ /* 0x000e24000800017f */
[----:B0-----:R-:W-:Y:S05]  /*17ae0*/  @!P0 BRA `(.L_x_2857) ;  /* 0x0000008400d48947 */ /* 0x001fea0003800000 */
.L_x_3063:
[----:B------:R-:W-:Y:S05]  /*17af0*/  BSYNC B2 ;  /* 0x0000000000027941 */ /* 0x000fea0003800000 */
.L_x_2856:
        /* <DEDUP_REMOVED lines=9> */
.L_x_2859:
[----:B------:R-:W-:Y:S05]  /*17b90*/  BSYNC B2 ;  /* 0x0000000000027941 */ /* 0x000fea0003800000 */
.L_x_2858:
[----:B------:R-:W2:Y:S04]  /*17ba0*/  LDL R8, [R1] ;  /* 0x0000000001087983 */ /* 0x000ea80000100800 */
        /* <DEDUP_REMOVED lines=13> */
.L_x_2860:
        /* <DEDUP_REMOVED lines=13> */
.L_x_3064:
[----:B------:R-:W-:Y:S05]  /*17d50*/  BSYNC B2 ;  /* 0x0000000000027941 */ /* 0x000fea0003800000 */
.L_x_2861:
[----:B------:R-:W-:Y:S01]  /*17d60*/  BSSY B2, `(.L_x_2863) ;  /* 0x000000b000027945 */ /* 0x000fe20003800000 */
[----:B------:R-:W-:Y:S02]  /*17d70*/  IMAD.MOV.U32 R10, RZ, RZ, 0x0 ;  /* 0x00000000ff0a7424 */ /* 0x000fe400078e00ff */
[----:B------:R-:W-:Y:S01]  /*17d80*/  IMAD.MOV.U32 R11, RZ, RZ, 0x12f00000 ;  /* 0x12f00000ff0b7424 */ /* 0x000fe200078e00ff */
[----:B------:R-:W-:Y:S06]  /*17d90*/  @P1 BRA `(.L_x_2864) ;  /* 0x00000000001c1947 */ /* 0x000fec0003800000 */
[----:B------:R-:W2:Y:S01]  /*17da0*/  S2R R8, SR_TID.X ;  /* 0x0000000000087919 */ /* 0x000ea20000002100 */
[----:B------:R-:W-:-:S04]  /*17db0*/  IMAD.MOV.U32 R7, RZ, RZ, 0x10000 ;  /* 0x00010000ff077424 */ /* 0x000fc800078e00ff */
[----:B------:R3:W-:Y:S01]  /*17dc0*/  SYNCS.ARRIVE.TRANS64 RZ, [R6+URZ+0x28cb0], R7 ;  /* 0x028cb00706ff79a7 */ /* 0x0007e2000800003f */
[----:B--2---:R-:W-:-:S04]  /*17dd0*/  LOP3.LUT R8, R8, 0x1f, RZ, 0xc0, !PT ;  /* 0x0000001f08087812 */ /* 0x004fc800078ec0ff */
[----:B------:R-:W-:-:S13]  /*17de0*/  ISETP.NE.AND P0, PT, R8, RZ, PT ;  /* 0x000000ff0800720c */ /* 0x000fda0003f05270 */
[----:B---3--:R-:W-:Y:S05]  /*17df0*/  @!P0 BRA `(.L_x_2864) ;  /* 0x0000000000048947 */ /* 0x008fea0003800000 */
[----:B------:R-:W-:Y:S01]  /*17e00*/  BPT.TRAP 0x1 ;  /* 0x000000040000795c */ /* 0x000fe20000300000 */
.L_x_2864:
[----:B------:R-:W-:Y:S05]  /*17e10*/  BSYNC B2 ;  /* 0x0000000000027941 */ /* 0x000fea0003800000 */
.L_x_2863:
[----:B------:R-:W2:Y:S04]  /*17e20*/  LDL R8, [R1] ;  /* 0x0000000001087983 */ /* 0x000ea80000100800 */
        /* <DEDUP_REMOVED lines=10> */
.L_x_2865:
        /* <DEDUP_REMOVED lines=15> */
.L_x_2866:
        /* <DEDUP_REMOVED lines=15> */
.L_x_2867:
        /* <DEDUP_REMOVED lines=15> */
.L_x_2868:
        /* <DEDUP_REMOVED lines=15> */
.L_x_2869:
        /* <DEDUP_REMOVED lines=15> */
.L_x_2870:
        /* <DEDUP_REMOVED lines=15> */
.L_x_2871:
        /* <DEDUP_REMOVED lines=15> */
.L_x_2872:
        /* <DEDUP_REMOVED lines=10> */
.L_x_2855:
[----:B------:R-:W-:Y:S05]  /*18600*/  BSYNC B1 ;  /* 0x0000000000017941 */ /* 0x000fea0003800000 */
.L_x_2854:
[----:B------:R-:W0:Y:S04]  /*18610*/  LDL.LU R9, [R1+0x8] ;  /* 0x0000080001097983 */ /* 0x000e280000300800 */
[----:B------:R-:W2:Y:S01]  /*18620*/  LDL.LU R8, [R1+0x14] ;  /* 0x0000140001087983 */ /* 0x000ea20000300800 */
[----:B------:R-:W-:Y:S01]  /*18630*/  VIADD R4, R4, 0xfffffffe ;  /* 0xfffffffe04047836 */ /* 0x000fe20000000000 */
[----:B------:R-:W-:-:S04]  /*18640*/  PLOP3.LUT P0, PT, PT, PT, PT, 0x8, 0x0 ;  /* 0x000000000000781c */ /* 0x000fc80003f0e170 */
[----:B------:R-:W-:Y:S01]  /*18650*/  ISETP.GE.AND P2, PT, R4, R3, PT ;  /* 0x000000030400720c */ /* 0x000fe20003f46270 */
[----:B0-----:R-:W-:-:S05]  /*18660*/  VIADD R5, R9, 0x1 ;  /* 0x0000000109057836 */ /* 0x001fca0000000000 */
[----:B------:R-:W-:-:S04]  /*18670*/  ISETP.NE.AND P1, PT, R5, 0x2, PT ;  /* 0x000000020500780c */ /* 0x000fc80003f25270 */
[----:B------:R-:W-:Y:S02]  /*18680*/  SEL R6, RZ, 0x1, P1 ;  /* 0x00000001ff067807 */ /* 0x000fe40000800000 */
[----:B------:R-:W-:Y:S02]  /*18690*/  SEL R5, R5, RZ, P1 ;  /* 0x000000ff05057207 */ /* 0x000fe40000800000 */
[----:B--2---:R-:W-:-:S03]  /*186a0*/  LOP3.LUT R8, R8, R6, RZ, 0x3c, !PT ;  /* 0x0000000608087212 */ /* 0x004fc600078e3cff */
[----:B------:R0:W-:Y:S04]  /*186b0*/  STL [R1+0x8], R5 ;  /* 0x0000080501007387 */ /* 0x0001e80000100800 */
[----:B------:R0:W-:Y:S01]  /*186c0*/  STL [R1+0x14], R8 ;  /* 0x0000140801007387 */ /* 0x0001e20000100800 */
[----:B------:R-:W-:Y:S05]  /*186d0*/  @!P2 BRA `(.L_x_2848) ;  /* 0x0000000c002ca947 */ /* 0x000fea0003800000 */
.L_x_2892:
[----:B------:R-:W-:Y:S05]  /*186e0*/  YIELD ;  /* 0x0000000000007946 */ /* 0x000fea0003800000 */
[----:B------:R-:W-:Y:S04]  /*186f0*/  BSSY B1, `(.L_x_2873) ;  /* 0x00000bd000017945 */ /* 0x000fe80003800000 */
[----:B-1----:R-:W-:Y:S05]  /*18700*/  @!P6 BRA `(.L_x_2874) ;  /* 0x0000000800ece947 */ /* 0x002fea0003800000 */
[----:B0-----:R-:W2:Y:S04]  /*18710*/  LDL R8, [R1] ;  /* 0x0000000001087983 */ /* 0x001ea80000100800 */
[----:B------:R-:W2:Y:S04]  /*18720*/  LDL R5, [R1+0x8] ;  /* 0x0000080001057983 */ /* 0x000ea80000100800 */
        /* <DEDUP_REMOVED lines=9> */
.L_x_3065:
[----:B------:R-:W-:Y:S05]  /*187c0*/  BSYNC B2 ;  /* 0x0000000000027941 */ /* 0x000fea0003800000 */
.L_x_2875:
        /* <DEDUP_REMOVED lines=9> */
.L_x_2878:
[----:B------:R-:W-:Y:S05]  /*18860*/  BSYNC B2 ;  /* 0x0000000000027941 */ /* 0x000fea0003800000 */
.L_x_2877:
[----:B------:R-:W2:Y:S04]  /*18870*/  LDL R8, [R1] ;  /* 0x0000000001087983 */ /* 0x000ea80000100800 */
        /* <DEDUP_REMOVED lines=12> */
.L_x_2879:
        /* <DEDUP_REMOVED lines=13> */
.L_x_3066:
[----:B------:R-:W-:Y:S05]  /*18a10*/  BSYNC B2 ;  /* 0x0000000000027941 */ /* 0x000fea0003800000 */
.L_x_2880:
        /* <DEDUP_REMOVED lines=11> */
.L_x_2883:
[----:B------:R-:W-:Y:S05]  /*18ad0*/  BSYNC B2 ;  /* 0x0000000000027941 */ /* 0x000fea0003800000 */
.L_x_2882:
        /* <DEDUP_REMOVED lines=11> */
.L_x_2884:
        /* <DEDUP_REMOVED lines=15> */
.L_x_2885:
        /* <DEDUP_REMOVED lines=15> */
.L_x_2886:
        /* <DEDUP_REMOVED lines=15> */
.L_x_2887:
        /* <DEDUP_REMOVED lines=15> */
.L_x_2888:
        /* <DEDUP_REMOVED lines=15> */
.L_x_2889:
        /* <DEDUP_REMOVED lines=15> */
.L_x_2890:
        /* <DEDUP_REMOVED lines=15> */
.L_x_2891:
        /* <DEDUP_REMOVED lines=10> */
.L_x_2874:
[----:B------:R-:W-:Y:S05]  /*192c0*/  BSYNC B1 ;  /* 0x0000000000017941 */ /* 0x000fea0003800000 */
.L_x_2873:
[----:B------:R-:W0:Y:S04]  /*192d0*/  LDL.LU R9, [R1+0x8] ;  /* 0x0000080001097983 */ /* 0x000e280000300800 */
[----:B------:R-:W2:Y:S01]  /*192e0*/  LDL.LU R7, [R1+0x14] ;  /* 0x0000140001077983 */ /* 0x000ea20000300800 */
[C---:B------:R-:W-:Y:S01]  /*192f0*/  ISETP.GT.AND P2, PT, R4.reuse, R3, PT ;  /* 0x000000030400720c */ /* 0x040fe20003f44270 */
[----:B------:R-:W-:Y:S02]  /*19300*/  VIADD R4, R4, 0xffffffff ;  /* 0xffffffff04047836 */ /* 0x000fe40000000000 */
[----:B0-----:R-:W-:-:S05]  /*19310*/  VIADD R5, R9, 0x1 ;  /* 0x0000000109057836 */ /* 0x001fca0000000000 */
[----:B------:R-:W-:-:S04]  /*19320*/  ISETP.NE.AND P1, PT, R5, 0x2, PT ;  /* 0x000000020500780c */ /* 0x000fc80003f25270 */
[----:B------:R-:W-:Y:S02]  /*19330*/  SEL R6, RZ, 0x1, P1 ;  /* 0x00000001ff067807 */ /* 0x000fe40000800000 */
[----:B------:R-:W-:Y:S02]  /*19340*/  SEL R5, R5, RZ, P1 ;  /* 0x000000ff05057207 */ /* 0x000fe40000800000 */
[----:B--2---:R-:W-:-:S05]  /*19350*/  LOP3.LUT R7, R7, R6, RZ, 0x3c, !PT ;  /* 0x0000000607077212 */ /* 0x004fca00078e3cff */
[----:B------:R1:W-:Y:S04]  /*19360*/  STL [R1+0x14], R7 ;  /* 0x0000140701007387 */ /* 0x0003e80000100800 */
[----:B------:R1:W-:Y:S01]  /*19370*/  STL [R1+0x8], R5 ;  /* 0x0000080501007387 */ /* 0x0003e20000100800 */
[----:B------:R-:W-:Y:S05]  /*19380*/  @P2 BRA `(.L_x_2892) ;  /* 0xfffffff000d42947 */ /* 0x000fea000383ffff */
.L_x_2848:
[----:B------:R-:W-:Y:S05]  /*19390*/  BSYNC B0 ;  /* 0x0000000000007941 */ /* 0x000fea0003800000 */
.L_x_2847:
[----:B-1----:R-:W2:Y:S01]  /*193a0*/  LDL R7, [R1+0x28] ;  /* 0x0000280001077983 */ /* 0x002ea20000100800 */
[----:B------:R-:W1:Y:S01]  /*193b0*/  LDC R0, c[0x0][0x448] ;  /* 0x00011200ff007b82 */ /* 0x000e620000000800 */
[----:B------:R-:W-:Y:S07]  /*193c0*/  @!P0 WARPSYNC.ALL ;  /* 0x0000000000008948 */ /* 0x000fee0003800000 */
[----:B------:R-:W-:Y:S01]  /*193d0*/  @!P0 BAR.SYNC.DEFER_BLOCKING 0xc, 0x180 ;  /* 0x0306000000008b1d */ /* 0x000fe20000010000 */
[----:B-1----:R-:W-:-:S13]  /*193e0*/  ISETP.NE.AND P1, PT, R0, 0x1, PT ;  /* 0x000000010000780c */ /* 0x002fda0003f25270 */
[----:B------:R-:W1:Y:S08]  /*193f0*/  @P1 LDC R2, c[0x0][0x44c] ;  /* 0x00011300ff021b82 */ /* 0x000e700000000800 */
[----:B------:R-:W3:Y:S01]  /*19400*/  @P1 LDC R3, c[0x0][0x450] ;  /* 0x00011400ff031b82 */ /* 0x000ee20000000800 */
[----:B--2---:R-:W-:-:S04]  /*19410*/  VIADD R0, R7, 0x3f ;  /* 0x0000003f07007836 */ /* 0x004fc80000000000 */
[----:B-1----:R-:W-:-:S05]  /*19420*/  @P1 IMAD.HI.U32 R2, R0, R2, RZ ;  /* 0x0000000200021227 */ /* 0x002fca00078e00ff */
[----:B---3--:R-:W-:Y:S02]  /*19430*/  @P1 SHF.R.U32.HI R0, RZ, R3, R2 ;  /* 0x00000003ff001219 */ /* 0x008fe40000011602 */
[----:B------:R-:W1:Y:S03]  /*19440*/  LDC.64 R2, c[0x0][0x9e0] ;  /* 0x00027800ff027b82 */ /* 0x000e660000000a00 */
[----:B------:R-:W-:Y:S01]  /*19450*/  IMAD.IADD R0, R20, 0x1, R0 ;  /* 0x0000000114007824 */ /* 0x000fe200078e0200 */
[----:B-1----:R-:W-:-:S03]  /*19460*/  ISETP.GE.AND P2, PT, R3, 0x1, PT ;  /* 0x000000010300780c */ /* 0x002fc60003f46270 */
[----:B------:R-:W-:-:S10]  /*19470*/  IMAD.IADD R2, R0, 0x1, R2 ;  /* 0x0000000100027824 */ /* 0x000fd400078e0202 */
[----:B------:R-:W-:Y:S05]  /*19480*/  @!P2 BRA `(.L_x_2893) ;  /* 0x000000000048a947 */ /* 0x000fea0003800000 */
[C---:B------:R-:W-:Y:S01]  /*19490*/  ISETP.GT.AND P0, PT, R0.reuse, RZ, PT ;  /* 0x000000ff0000720c */ /* 0x040fe20003f04270 */
[----:B------:R-:W-:Y:S01]  /*194a0*/  BSSY B0, `(.L_x_2894) ;  /* 0x000000e000007945 */ /* 0x000fe20003800000 */
[----:B------:R-:W-:-:S11]  /*194b0*/  VIADD R6, R0, 0xffffffff ;  /* 0xffffffff00067836 */ /* 0x000fd60000000000 */
[----:B------:R-:W-:Y:S05]  /*194c0*/  @P0 BRA `(.L_x_2895) ;  /* 0x00000000001c0947 */ /* 0x000fea0003800000 */
[----:B------:R-:W-:Y:S01]  /*194d0*/  ISETP.NE.AND P0, PT, R3, 0x1, PT ;  /* 0x000000010300780c */ /* 0x000fe20003f05270 */
[----:B------:R-:W-:-:S12]  /*194e0*/  IMAD.MOV R0, RZ, RZ, -R0 ;  /* 0x000000ffff007224 */ /* 0x000fd800078e0a00 */
[----:B0-----:R-:W0:Y:S02]  /*194f0*/  @P0 LDC.64 R4, c[0x0][0x9e8] ;  /* 0x00027a00ff040b82 */ /* 0x001e240000000a00 */
[----:B0-----:R-:W-:-:S05]  /*19500*/  @P0 IMAD.HI.U32 R4, R0, R4, RZ ;  /* 0x0000000400040227 */ /* 0x001fca00078e00ff */
[----:B------:R-:W-:-:S04]  /*19510*/  @P0 SHF.R.U32.HI R0, RZ, R5, R4 ;  /* 0x00000005ff000219 */ /* 0x000fc80000011604 */
[----:B------:R-:W-:Y:S01]  /*19520*/  LOP3.LUT R6, RZ, R0, RZ, 0x33, !PT ;  /* 0x00000000ff067212 */ /* 0x000fe200078e33ff */
[----:B------:R-:W-:Y:S06]  /*19530*/  BRA `(.L_x_2896) ;  /* 0x0000000000107947 */ /* 0x000fec0003800000 */
.L_x_2895:
[----:B------:R-:W-:-:S13]  /*19540*/  ISETP.NE.AND P0, PT, R3, 0x1, PT ;  /* 0x000000010300780c */ /* 0x000fda0003f05270 */
[----:B0-----:R-:W0:Y:S02]  /*19550*/  @P0 LDC.64 R4, c[0x0][0x9e8] ;  /* 0x00027a00ff040b82 */ /* 0x001e240000000a00 */
[----:B0-----:R-:W-:-:S05]  /*19560*/  @P0 IMAD.HI.U32 R4, R6, R4, RZ ;  /* 0x0000000406040227 */ /* 0x001fca00078e00ff */
[----:B------:R-:W-:-:S07]  /*19570*/  @P0 SHF.R.U32.HI R6, RZ, R5, R4 ;  /* 0x00000005ff060219 */ /* 0x000fce0000011604 */
.L_x_2896:
[----:B------:R-:W-:Y:S05]  /*19580*/  BSYNC B0 ;  /* 0x0000000000007941 */ /* 0x000fea0003800000 */
.L_x_2894:
[----:B------:R-:W-:-:S05]  /*19590*/  IMAD R6, R6, R3, R3 ;  /* 0x0000000306067224 */ /* 0x000fca00078e0203 */
[----:B------:R-:W-:-:S07]  /*195a0*/  VIMNMX R2, R2, R6, PT ;  /* 0x0000000602027248 */ /* 0x000fce0003fe0100 */
.L_x_2893:
[----:B------:R-:W-:Y:S01]  /*195b0*/  VIADD R2, R2, 0x3f ;  /* 0x0000003f02027836 */ /* 0x000fe20000000000 */
[----:B------:R-:W1:Y:S01]  /*195c0*/  @P1 LDC R4, c[0x0][0x450] ;  /* 0x00011400ff041b82 */ /* 0x000e620000000800 */
[----:B------:R-:W-:-:S03]  /*195d0*/  ULDC UR4, c[0x0][0x9dc] ;  /* 0x0002770000047ab9 */ /* 0x000fc60000000800 */
[----:B------:R-:W-:-:S04]  /*195e0*/  SHF.R.S32.HI R0, RZ, 0x1f, R2 ;  /* 0x0000001fff007819 */ /* 0x000fc80000011402 */
[----:B------:R-:W-:Y:S01]  /*195f0*/  LEA.HI R0, R0, R2, RZ, 0x6 ;  /* 0x0000000200007211 */ /* 0x000fe200078f30ff */
[----:B------:R-:W-:-:S03]  /*19600*/  IMAD.MOV.U32 R2, RZ, RZ, R7 ;  /* 0x000000ffff027224 */ /* 0x000fc600078e0007 */
[----:B------:R-:W-:-:S04]  /*19610*/  SHF.R.S32.HI R0, RZ, 0x6, R0 ;  /* 0x00000006ff007819 */ /* 0x000fc80000011400 */
[----:B------:R-:W-:Y:S02]  /*19620*/  VIMNMX R6, R21, R0, PT ;  /* 0x0000000015067248 */ /* 0x000fe40003fe0100 */
[----:B------:R-:W2:Y:S03]  /*19630*/  @P1 LDC R0, c[0x0][0x44c] ;  /* 0x00011300ff001b82 */ /* 0x000ea60000000800 */
[----:B------:R3:W-:Y:S01]  /*19640*/  STL [R1+0x2c], R6 ;  /* 0x00002c0601007387 */ /* 0x0007e20000100800 */
[----:B--2---:R-:W-:-:S05]  /*19650*/  @P1 IMAD.HI.U32 R0, R7, R0, RZ ;  /* 0x0000000007001227 */ /* 0x004fca00078e00ff */
[----:B-1----:R-:W-:-:S05]  /*19660*/  @P1 SHF.R.U32.HI R2, RZ, R4, R0 ;  /* 0x00000004ff021219 */ /* 0x002fca0000011600 */
[----:B------:R-:W-:-:S04]  /*19670*/  IMAD.IADD R2, R17, 0x1, R2 ;  /* 0x0000000111027824 */ /* 0x000fc800078e0202 */
[----:B------:R-:W-:Y:S01]  /*19680*/  VIADD R0, R2, -UR4 ;  /* 0x8000000402007c36 */ /* 0x000fe20008000000 */
[----:B---3--:R-:W-:Y:S06]  /*19690*/  @!P2 BRA `(.L_x_2897) ;  /* 0x000000000044a947 */ /* 0x008fec0003800000 */
[----:B------:R-:W-:Y:S01]  /*196a0*/  ISETP.GT.AND P0, PT, R2, -0x1, PT ;  /* 0xffffffff0200780c */ /* 0x000fe20003f04270 */
[----:B------:R-:W-:-:S12]  /*196b0*/  BSSY B0, `(.L_x_2898) ;  /* 0x000000d000007945 */ /* 0x000fd80003800000 */
        /* <DEDUP_REMOVED lines=8> */
.L_x_2899:
[----:B------:R-:W-:-:S13]  /*19740*/  ISETP.NE.AND P0, PT, R3, 0x1, PT ;  /* 0x000000010300780c */ /* 0x000fda0003f05270 */
[----:B0-----:R-:W0:Y:S02]  /*19750*/  @P0 LDC.64 R4, c[0x0][0x9e8] ;  /* 0x00027a00ff040b82 */ /* 0x001e240000000a00 */
[----:B0-----:R-:W-:-:S05]  /*19760*/  @P0 IMAD.HI.U32 R4, R2, R4, RZ ;  /* 0x0000000402040227 */ /* 0x001fca00078e00ff */
[----:B------:R-:W-:-:S07]  /*19770*/  @P0 SHF.R.U32.HI R2, RZ, R5, R4 ;  /* 0x00000005ff020219 */ /* 0x000fce0000011604 */
.L_x_2900:
[----:B------:R-:W-:Y:S05]  /*19780*/  BSYNC B0 ;  /* 0x0000000000007941 */ /* 0x000fea0003800000 */
.L_x_2898:
[----:B------:R-:W-:-:S05]  /*19790*/  IMAD R2, R2, R3, RZ ;  /* 0x0000000302027224 */ /* 0x000fca00078e02ff */
[----:B------:R-:W-:-:S07]  /*197a0*/  VIMNMX R0, R0, R2, !PT ;  /* 0x0000000200007248 */ /* 0x000fce0007fe0100 */
.L_x_2897:
[----:B------:R-:W-:Y:S01]  /*197b0*/  SHF.R.S32.HI R2, RZ, 0x1f, R0 ;  /* 0x0000001fff027819 */ /* 0x000fe20000011400 */
[----:B------:R-:W-:Y:S03]  /*197c0*/  BSSY B7, `(.L_x_2901) ;  /* 0x00004c6000077945 */ /* 0x000fe60003800000 */
[----:B------:R-:W-:-:S04]  /*197d0*/  LEA.HI R2, R2, R0, RZ, 0x6 ;  /* 0x0000000002027211 */ /* 0x000fc800078f30ff */
[----:B------:R-:W-:-:S04]  /*197e0*/  SHF.R.S32.HI R2, RZ, 0x6, R2 ;  /* 0x00000006ff027819 */ /* 0x000fc80000011402 */
[----:B------:R-:W-:-:S04]  /*197f0*/  VIMNMX R3, RZ, R2, !PT ;  /* 0x00000002ff037248 */ /* 0x000fc80007fe0100 */
[----:B------:R-:W-:Y:S01]  /*19800*/  ISETP.GT.AND P0, PT, R6, R3, PT ;  /* 0x000000030600720c */ /* 0x000fe20003f04270 */
[----:B------:R1:W-:-:S12]  /*19810*/  STL [R1+0x24], R3 ;  /* 0x0000240301007387 */ /* 0x0003d80000100800 */
[----:B-1----:R-:W-:Y:S05]  /*19820*/  @P0 BRA `(.L_x_2902) ;  /* 0x0000000000440947 */ /* 0x002fea0003800000 */
[----:B------:R-:W1:Y:S02]  /*19830*/  S2R R3, SR_TID.X ;  /* 0x0000000000037919 */ /* 0x000e640000002100 */
[----:B-1----:R-:W-:-:S04]  /*19840*/  LOP3.LUT R3, R3, 0x7f, RZ, 0xc0, !PT ;  /* 0x0000007f03037812 */ /* 0x002fc800078ec0ff */
[----:B------:R-:W-:-:S13]  /*19850*/  ISETP.NE.AND P0, PT, R3, RZ, PT ;  /* 0x000000ff0300720c */ /* 0x000fda0003f05270 */
[----:B------:R-:W-:Y:S05]  /*19860*/  @P0 BRA `(.L_x_2903) ;  /* 0x0000004800ec0947 */ /* 0x000fea0003800000 */
[----:B0-----:R-:W0:Y:S01]  /*19870*/  S2R R5, SR_LANEID ;  /* 0x0000000000057919 */ /* 0x001e220000000000 */
        /* <DEDUP_REMOVED lines=10> */
[----:B0-----:R-:W-:Y:S01]  /*19920*/  IADD3 R16, R0, UR37, R7 ;  /* 0x0000002500107c10 */ /* 0x001fe2000fffe007 */
[----:B------:R-:W-:Y:S06]  /*19930*/  BRA `(.L_x_2903) ;  /* 0x0000004800b87947 */ /* 0x000fec0003800000 */
.L_x_2902:
[----:B------:R-:W2:Y:S01]  /*19940*/  LDL R17, [R1] ;  /* 0x0000000001117983 */ /* 0x000ea20000100800 */
        /* <DEDUP_REMOVED lines=20> */
.L_x_2905:
[----:B------:R-:W-:Y:S05]  /*19a90*/  BSYNC B6 ;  /* 0x0000000000067941 */ /* 0x000fea0003800000 */
.L_x_2904:
        /* <DEDUP_REMOVED lines=10> */
[----:B0-----:R-:W-:Y:S02]  /*19b40*/  IMAD.U32 R5, RZ, RZ, UR7 ;  /* 0x00000007ff057e24 */ /* 0x001fe4000f8e00ff */
        /* <DEDUP_REMOVED lines=9> */
.L_x_2908:
        /* <DEDUP_REMOVED lines=15> */
.L_x_2907:
[----:B------:R-:W-:Y:S05]  /*19cd0*/  BSYNC B6 ;  /* 0x0000000000067941 */ /* 0x000fea0003800000 */
.L_x_2906:
[----:B------:R-:W-:Y:S01]  /*19ce0*/  ULDC.64 UR4, c[0x0][0x9f8] ;  /* 0x00027e0000047ab9 */ /* 0x000fe20000000a00 */
[----:B------:R-:W2:Y:S01]  /*19cf0*/  LDL R17, [R1+0x2c] ;  /* 0x00002c0001117983 */ /* 0x000ea20000100800 */
[----:B------:R-:W-:Y:S01]  /*19d00*/  ISETP.NE.U32.AND P0, PT, RZ, UR4, PT ;  /* 0x00000004ff007c0c */ /* 0x000fe2000bf05070 */
[----:B------:R-:W-:-:S03]  /*19d10*/  IMAD.MOV.U32 R7, RZ, RZ, R19 ;  /* 0x000000ffff077224 */ /* 0x000fc600078e0013 */
[----:B------:R-:W-:Y:S01]  /*19d20*/  ISETP.NE.AND.EX P0, PT, RZ, UR5, PT, P0 ;  /* 0x00000005ff007c0c */ /* 0x000fe2000bf05300 */
[----:B------:R-:W-:-:S12]  /*19d30*/  ULDC.64 UR4, c[0x0][0xa08] ;  /* 0x0002820000047ab9 */ /* 0x000fd80000000a00 */
[----:B------:R-:W1:Y:S02]  /*19d40*/  @P0 LDC.64 R2, c[0x0][0x9f8] ;  /* 0x00027e00ff020b82 */ /* 0x000e640000000a00 */
[----:B-1----:R-:W-:-:S05]  /*19d50*/  @P0 IMAD.WIDE R2, R19, 0x4, R2 ;  /* 0x0000000413020825 */ /* 0x002fca00078e0202 */
[----:B------:R1:W0:Y:S02]  /*19d60*/  @P0 LDG.E R7, desc[UR42][R2.64] ;  /* 0x0000002a02070981 */ /* 0x000224000c1e1900 */
[----:B-1----:R-:W1:Y:S02]  /*19d70*/  LDC.64 R2, c[0x0][0x418] ;  /* 0x00010600ff027b82 */ /* 0x002e640000000a00 */
[----:B-1----:R-:W-:Y:S01]  /*19d80*/  LOP3.LUT P0, RZ, R2, UR4, RZ, 0xfc, !PT ;  /* 0x0000000402ff7c12 */ /* 0x002fe2000f80fcff */
[----:B------:R-:W-:-:S03]  /*19d90*/  UMOV UR4, 0xffffffff ;  /* 0xffffffff00047882 */ /* 0x000fc60000000000 */
[----:B------:R-:W-:Y:S01]  /*19da0*/  LOP3.LUT P0, RZ, R3, UR5, RZ, 0xfc, P0 ;  /* 0x0000000503ff7c12 */ /* 0x000fe2000800fcff */
[----:B--2---:R-:W-:Y:S01]  /*19db0*/  VIADD R0, R17, 0xffffffff ;  /* 0xffffffff11007836 */ /* 0x004fe20000000000 */
[----:B0-----:R-:W-:Y:S01]  /*19dc0*/  SHF.R.S32.HI R8, RZ, 0x1f, R7 ;  /* 0x0000001fff087819 */ /* 0x001fe20000011407 */
[----:B------:R0:W-:Y:S01]  /*19dd0*/  STL [R1+0xc], R7 ;  /* 0x00000c0701007387 */ /* 0x0001e20000100800 */
[----:B------:R-:W-:-:S03]  /*19de0*/  SEL R17, R7, RZ, !P0 ;  /* 0x000000ff07117207 */ /* 0x000fc60004000000 */
[----:B------:R0:W-:Y:S01]  /*19df0*/  STL [R1+0x1c], R8 ;  /* 0x00001c0801007387 */ /* 0x0001e20000100800 */
[----:B------:R-:W-:Y:S05]  /*19e00*/  BRA.DIV UR4, `(.L_x_2909) ;  /* 0x00000066045c7947 */ /* 0x000fea000b800000 */
[----:B------:R-:W1:Y:S02]  /*19e10*/  S2R R4, SR_TID.X ;  /* 0x0000000000047919 */ /* 0x000e640000002100 */
[----:B-1----:R-:W-:-:S04]  /*19e20*/  SHF.R.U32.HI R4, RZ, 0x5, R4 ;  /* 0x00000005ff047819 */ /* 0x002fc80000011604 */
[----:B------:R-:W-:-:S05]  /*19e30*/  LOP3.LUT R4, R4, 0x3, RZ, 0xc0, !PT ;  /* 0x0000000304047812 */ /* 0x000fca00078ec0ff */
[----:B------:R1:W2:Y:S02]  /*19e40*/  SHFL.IDX PT, R14, R4, RZ, 0x1f ;  /* 0x00001fff040e7589 */ /* 0x0002a400000e0000 */
.L_x_3069:
[----:B-1----:R-:W3:Y:S01]  /*19e50*/  LDL.LU R4, [R1+0x18] ;  /* 0x0000180001047983 */ /* 0x002ee20000300800 */
[----:B------:R-:W-:Y:S02]  /*19e60*/  PLOP3.LUT P1, PT, PT, PT, PT, 0x8, 0x0 ;  /* 0x000000000000781c */ /* 0x000fe40003f2e170 */
[----:B--2---:R-:W-:Y:S01]  /*19e70*/  ISETP.NE.AND P0, PT, R14, RZ, PT ;  /* 0x000000ff0e00720c */ /* 0x004fe20003f05270 */
        /* <DEDUP_REMOVED lines=8> */
.L_x_3072:
[----:B------:R-:W-:Y:S05]  /*19f00*/  @!P6 BRA `(.L_x_2910) ;  /* 0x00000004000ce947 */ /* 0x000fea0003800000 */
[----:B------:R-:W-:-:S04]  /*19f10*/  ISETP.NE.U32.AND P0, PT, R2, RZ, PT ;  /* 0x000000ff0200720c */ /* 0x000fc80003f05070 */
[----:B------:R-:W-:-:S13]  /*19f20*/  ISETP.NE.AND.EX P0, PT, R3, RZ, PT, P0 ;  /* 0x000000ff0300720c */ /* 0x000fda0003f05300 */
[----:B------:R-:W-:Y:S05]  /*19f30*/  @!P0 BRA `(.L_x_2912) ;  /* 0x0000000000508947 */ /* 0x000fea0003800000 */
[----:B------:R-:W2:Y:S01]  /*19f40*/  LDC R6, c[0x0][0x43c] ;  /* 0x00010f00ff067b82 */ /* 0x000ea20000000800 */
[----:B------:R-:W-:Y:S01]  /*19f50*/  IMAD.MOV.U32 R9, RZ, RZ, R0 ;  /* 0x000000ffff097224 */ /* 0x000fe200078e0000 */
[----:B------:R-:W-:-:S03]  /*19f60*/  ULDC.64 UR4, c[0x0][0x428] ;  /* 0x00010a0000047ab9 */ /* 0x000fc60000000a00 */
[----:B-1----:R-:W-:Y:S01]  /*19f70*/  IMAD.MOV.U32 R0, RZ, RZ, R9 ;  /* 0x000000ffff007224 */ /* 0x002fe200078e0009 */
[----:B--2---:R-:W-:-:S13]  /*19f80*/  ISETP.NE.AND P0, PT, R6, 0x1, PT ;  /* 0x000000010600780c */ /* 0x004fda0003f05270 */
[----:B------:R-:W1:Y:S02]  /*19f90*/  @P0 LDC.64 R4, c[0x0][0x440] ;  /* 0x00011000ff040b82 */ /* 0x000e640000000a00 */
[----:B-1----:R-:W-:-:S05]  /*19fa0*/  @P0 IMAD.HI.U32 R4, R9, R4, RZ ;  /* 0x0000000409040227 */ /* 0x002fca00078e00ff */
        /* <DEDUP_REMOVED lines=13> */
.L_x_2912:
[----:B0-----:R-:W3:Y:S04]  /*1a080*/  LDL R7, [R1] ;  /* 0x0000000001077983 */ /* 0x001ee80000100800 */
[----:B-1----:R-:W3:Y:S04]  /*1a090*/  LDL R0, [R1+0x4] ;  /* 0x0000040001007983 */ /* 0x002ee80000100800 */
[----:B--2---:R-:W2:Y:S01]  /*1a0a0*/  LDL R2, [R1+0x10] ;  /* 0x0000100001027983 */ /* 0x004ea20000100800 */
[----:B---3--:R-:W-:Y:S01]  /*1a0b0*/  IMAD R0, R0, 0x8, R7 ;  /* 0x0000000800007824 */ /* 0x008fe200078e0207 */
[----:B--2---:R-:W-:-:S04]  /*1a0c0*/  SHF.L.U32 R2, R2, 0x1f, RZ ;  /* 0x0000001f02027819 */ /* 0x004fc800000006ff */
[----:B------:R-:W0:Y:S02]  /*1a0d0*/  SYNCS.PHASECHK.TRANS64.TRYWAIT P0, [R0+URZ+0x28c40], R2 ;  /* 0x028c4002000075a7 */ /* 0x000e24000800017f */
[----:B0-----:R-:W-:Y:S05]  /*1a0e0*/  @!P0 BRA `(.L_x_2913) ;  /* 0x0000006000f88947 */ /* 0x001fea0003800000 */
.L_x_3073:
        /* <DEDUP_REMOVED lines=11> */
.L_x_2914:
[----:B------:R-:W2:Y:S04]  /*1a1a0*/  LDL R5, [R1] ;  /* 0x0000000001057983 */ /* 0x000ea80000100800 */
[----:B------:R-:W2:Y:S04]  /*1a1b0*/  LDL R4, [R1+0x4] ;  /* 0x0000040001047983 */ /* 0x000ea80000100800 */
[----:B------:R-:W3:Y:S04]  /*1a1c0*/  LDL R6, [R1+0x34] ;  /* 0x0000340001067983 */ /* 0x000ee80000100800 */
[----:B------:R-:W4:Y:S04]  /*1a1d0*/  LDL R3, [R1+0x20] ;  /* 0x0000200001037983 */ /* 0x000f280000100800 */
[----:B0-----:R-:W4:Y:S01]  /*1a1e0*/  LDL.LU R2, [R1+0x18] ;  /* 0x0000180001027983 */ /* 0x001f220000300800 */
        /* <DEDUP_REMOVED lines=13> */
[----:B------:R-:W-:-:S09]  /*1a2c0*/  LOP3.LUT R2, R2, 0xfffffffe, RZ, 0xc0, !PT ;  /* 0xfffffffe02027812 */ /* 0x000fd200078ec0ff */
[----:B------:R-:W-:Y:S02]  /*1a2d0*/  UIADD3 UR8, UR8, 0x22400, URZ ;  /* 0x0002240008087890 */ /* 0x000fe4000fffe03f */
[----:B------:R-:W-:Y:S01]  /*1a2e0*/  ULEA UR11, UR11, UR4, 0x6 ;  /* 0x000000040b0b7291 */ /* 0x000fe2000f8e303f */
[----:B------:R-:W-:Y:S02]  /*1a2f0*/  @P0 LOP3.LUT R2, R2, 0x1, RZ, 0xfc, !PT ;  /* 0x0000000102020812 */ /* 0x000fe400078efcff */
[----:B------:R-:W-:-:S03]  /*1a300*/  UMOV UR4, 0x0 ;  /* 0x0000000000047882 */ /* 0x000fc60000000000 */
[----:B------:R2:W-:Y:S03]  /*1a310*/  STL [R1+0x18], R2 ;  /* 0x0000180201007387 */ /* 0x0005e60000100800 */
[----:B------:R2:W-:Y:S01]  /*1a320*/  UTMALDG.4D [UR8], [UR6], desc[UR4] ;  /* 0x00000408060075b4 */ /* 0x0005e20008019000 */
[----:B------:R-:W-:Y:S02]  /*1a330*/  NOP ;  /* 0x0000000000007918 */ /* 0x000fe40000000000 */
.L_x_2910:
[----:B-1----:R-:W3:Y:S04]  /*1a340*/  LDL R4, [R1] ;  /* 0x0000000001047983 */ /* 0x002ee80000100800 */
[----:B------:R-:W4:Y:S01]  /*1a350*/  LDL.LU R3, [R1+0x3c] ;  /* 0x00003c0001037983 */ /* 0x000f220000300800 */
[----:B------:R-:W-:Y:S05]  /*1a360*/  WARPSYNC.ALL ;  /* 0x0000000000007948 */ /* 0x000fea0003800000 */
[----:B--2---:R-:W-:Y:S01]  /*1a370*/  ULDC.64 UR4, c[0x0][0x298] ;  /* 0x0000a60000047ab9 */ /* 0x004fe20000000a00 */
[----:B------:R-:W-:Y:S01]  /*1a380*/  BSSY B6, `(.L_x_2915) ;  /* 0x000001c000067945 */ /* 0x000fe20003800000 */
[----:B------:R-:W-:Y:S01]  /*1a390*/  BAR.SYNC.DEFER_BLOCKING 0x8, 0x100 ;  /* 0x0204000000007b1d */ /* 0x000fe20000010000 */
[----:B----4-:R-:W-:-:S05]  /*1a3a0*/  SHF.R.S32.HI R0, RZ, 0x1f, R3 ;  /* 0x0000001fff007819 */ /* 0x010fca0000011403 */
[----:B------:R-:W-:Y:S02]  /*1a3b0*/  IMAD R2, R0, UR4, RZ ;  /* 0x0000000400027c24 */ /* 0x000fe4000f8e02ff */
[----:B---3--:R-:W-:Y:S02]  /*1a3c0*/  VIADD R0, R4, 0x20400 ;  /* 0x0002040004007836 */ /* 0x008fe40000000000 */
[C---:B------:R-:W-:Y:S02]  /*1a3d0*/  IMAD R2, R3.reuse, UR5, R2 ;  /* 0x0000000503027c24 */ /* 0x040fe4000f8e0202 */
[----:B------:R-:W-:Y:S01]  /*1a3e0*/  IMAD.WIDE.U32 R4, R3, UR4, RZ ;  /* 0x0000000403047c25 */ /* 0x000fe2000f8e00ff */
[----:B------:R-:W-:-:S03]  /*1a3f0*/  LOP3.LUT P0, RZ, R0, 0x3ff, RZ, 0xc0, !PT ;  /* 0x000003ff00ff7812 */ /* 0x000fc6000780c0ff */
[----:B------:R-:W-:Y:S01]  /*1a400*/  IMAD.IADD R0, R5, 0x1, R2 ;  /* 0x0000000105007824 */ /* 0x000fe200078e0202 */
[----:B------:R1:W-:Y:S04]  /*1a410*/  STL.64 [R1+0x40], R4 ;  /* 0x0000400401007387 */ /* 0x0003e80000100a00 */
[----:B------:R1:W-:Y:S05]  /*1a420*/  STL [R1+0x3c], R0 ;  /* 0x00003c0001007387 */ /* 0x0003ea0000100800 */
        /* <DEDUP_REMOVED lines=17> */
.L_x_2916:
[----:B------:R-:W-:Y:S05]  /*1a540*/  BSYNC B6 ;  /* 0x0000000000067941 */ /* 0x000fea0003800000 */
.L_x_2915:
[----:B-1----:R-:W2:Y:S01]  /*1a550*/  LDL.LU R0, [R1+0x3c] ;  /* 0x00003c0001007983 */ /* 0x002ea20000300800 */
[----:B0-----:R-:W0:Y:S01]  /*1a560*/  LDC R7, c[0x0][0x448] ;  /* 0x00011200ff077b82 */ /* 0x001e220000000800 */
[----:B------:R-:W-:Y:S01]  /*1a570*/  ULDC.64 UR4, c[0x0][0x2d8] ;  /* 0x0000b60000047ab9 */ /* 0x000fe20000000a00 */
[----:B------:R-:W-:Y:S01]  /*1a580*/  ULDC UR6, c[0x0][0x2b8] ;  /* 0x0000ae0000067ab9 */ /* 0x000fe20000000800 */
[----:B------:R-:W2:Y:S04]  /*1a590*/  LDL.LU.64 R2, [R1+0x40] ;  /* 0x0000400001027983 */ /* 0x000ea80000300a00 */
[----:B------:R-:W3:Y:S04]  /*1a5a0*/  LDL R12, [R1+0x28] ;  /* 0x00002800010c7983 */ /* 0x000ee80000100800 */
[----:B------:R1:W5:Y:S01]  /*1a5b0*/  LDL R9, [R1+0x4c] ;  /* 0x00004c0001097983 */ /* 0x0003620000100800 */
[----:B------:R-:W4:Y:S01]  /*1a5c0*/  S2R R5, SR_TID.X ;  /* 0x0000000000057919 */ /* 0x000f220000002100 */
[----:B------:R-:W1:Y:S01]  /*1a5d0*/  S2R R8, SR_TID.X ;  /* 0x0000000000087919 */ /* 0x000e620000002100 */
[----:B----4-:R-:W-:-:S04]  /*1a5e0*/  LOP3.LUT R5, R5, 0x7f, RZ, 0xc0, !PT ;  /* 0x0000007f05057812 */ /* 0x010fc800078ec0ff */
[----:B------:R-:W-:Y:S01]  /*1a5f0*/  SHF.R.U32.HI R5, RZ, 0x3, R5 ;  /* 0x00000003ff057819 */ /* 0x000fe20000011605 */
[----:B-1----:R-:W-:-:S05]  /*1a600*/  IMAD.SHL.U32 R8, R8, 0x10, RZ ;  /* 0x0000001008087824 */ /* 0x002fca00078e00ff */
[----:B------:R-:W-:Y:S01]  /*1a610*/  LOP3.LUT R8, R5, 0x70, R8, 0xf8, !PT ;  /* 0x0000007005087812 */ /* 0x000fe200078ef808 */
[----:B------:R-:W1:Y:S02]  /*1a620*/  S2R R10, SR_TID.X ;  /* 0x00000000000a7919 */ /* 0x000e640000002100 */
[----:B-1----:R-:W-:-:S05]  /*1a630*/  IMAD.SHL.U32 R10, R10, 0x8, RZ ;  /* 0x000000080a0a7824 */ /* 0x002fca00078e00ff */
[----:B------:R-:W-:Y:S01]  /*1a640*/  LOP3.LUT R10, R10, 0x38, RZ, 0xc0, !PT ;  /* 0x000000380a0a7812 */ /* 0x000fe200078ec0ff */
[----:B--2---:R-:W-:Y:S01]  /*1a650*/  IMAD.MOV.U32 R3, RZ, RZ, R0 ;  /* 0x000000ffff037224 */ /* 0x004fe200078e0000 */
        /* <DEDUP_REMOVED lines=12> */
[----:B0-----:R-:W-:-:S13]  /*1a720*/  ISETP.NE.AND P0, PT, R7, 0x1, PT ;  /* 0x000000010700780c */ /* 0x001fda0003f05270 */
[----:B------:R-:W0:Y:S08]  /*1a730*/  @P0 LDC R5, c[0x0][0x44c] ;  /* 0x00011300ff050b82 */ /* 0x000e300000000800 */
[----:B------:R-:W1:Y:S01]  /*1a740*/  @P0 LDC R6, c[0x0][0x450] ;  /* 0x00011400ff060b82 */ /* 0x000e620000000800 */
[----:B------:R-:W-:Y:S02]  /*1a750*/  IMAD R4, R4, UR4, RZ ;  /* 0x0000000404047c24 */ /* 0x000fe4000f8e02ff */
[----:B------:R-:W-:-:S04]  /*1a760*/  IMAD.WIDE.U32 R2, R0, UR4, R2 ;  /* 0x0000000400027c25 */ /* 0x000fc8000f8e0002 */
[----:B------:R-:W-:Y:S01]  /*1a770*/  IMAD R0, R0, UR5, R4 ;  /* 0x0000000500007c24 */ /* 0x000fe2000f8e0204 */
[----:B------:R-:W-:Y:S01]  /*1a780*/  ULDC.64 UR4, c[0x0][0x2d0] ;  /* 0x0000b40000047ab9 */ /* 0x000fe20000000a00 */
[----:B---3--:R-:W-:Y:S02]  /*1a790*/  IMAD.IADD R4, R8, 0x1, R12 ;  /* 0x0000000108047824 */ /* 0x008fe400078e020c */
[----:B------:R-:W-:Y:S02]  /*1a7a0*/  IMAD.IADD R3, R3, 0x1, R0 ;  /* 0x0000000103037824 */ /* 0x000fe400078e0200 */
        /* <DEDUP_REMOVED lines=51> */
[----:B0-----:R-:W0:Y:S07]  /*1aae0*/  SHFL.IDX PT, R6, R3, 0x2, 0x181f ;  /* 0x00581f0003067f89 */ /* 0x001e2e00000e0000 */
[----:B-1----:R-:W-:-:S05]  /*1aaf0*/  @!P1 LEA R5, P2, R10, R5, 0x1 ;  /* 0x000000050a059211 */ /* 0x002fca00078408ff */
[----:B0-----:R-:W-:-:S04]  /*1ab00*/  @!P1 IMAD.X R6, RZ, RZ, R6, P2 ;  /* 0x000000ffff069224 */ /* 0x001fc800010e0606 */
[----:B------:R-:W-:Y:S02]  /*1ab10*/  @!P1 IMAD.MOV.U32 R7, RZ, RZ, R6 ;  /* 0x000000ffff079224 */ /* 0x000fe400078e0006 */
[----:B------:R-:W-:Y:S02]  /*1ab20*/  @!P1 IMAD.MOV.U32 R6, RZ, RZ, R5 ;  /* 0x000000ffff069224 */ /* 0x000fe400078e0005 */
[----:B------:R0:W1:Y:S04]  /*1ab30*/  SHFL.IDX PT, R5, R3, 0x3, 0x181f ;  /* 0x00781f0003057f89 */ /* 0x00006800000e0000 */
[----:B------:R0:W-:Y:S04]  /*1ab40*/  @!P1 LDGSTS.E.BYPASS.LTC128B.128 [R9+0x21400], desc[UR42][R6.64], !P0 ;  /* 0x2140000006099fae */ /* 0x0001e8000c101d6a */
[----:B------:R0:W2:Y:S02]  /*1ab50*/  SHFL.IDX PT, R3, R4, 0x3, 0x181f ;  /* 0x00781f0004037f89 */ /* 0x0000a400000e0000 */
.L_x_3082:
[----:B------:R3:W5:Y:S01]  /*1ab60*/  LDL R8, [R1] ;  /* 0x0000000001087983 */ /* 0x0007620000100800 */
[----:B------:R-:W-:-:S05]  /*1ab70*/  VIADD R0, R0, 0x30 ;  /* 0x0000003000007836 */ /* 0x000fca0000000000 */
[----:B------:R-:W-:-:S13]  /*1ab80*/  ISETP.GE.AND P1, PT, R0, R2, PT ;  /* 0x000000020000720c */ /* 0x000fda0003f26270 */
[----:B--2---:R-:W-:-:S05]  /*1ab90*/  @!P1 LEA R2, P2, R10, R3, 0x1 ;  /* 0x000000030a029211 */ /* 0x004fca00078408ff */
[----:B01----:R-:W-:-:S05]  /*1aba0*/  @!P1 IMAD.X R3, RZ, RZ, R5, P2 ;  /* 0x000000ffff039224 */ /* 0x003fca00010e0605 */
[----:B------:R-:W-:Y:S01]  /*1abb0*/  @!PT LDS RZ, [RZ] ;  /* 0x00000000fffff984 */ /* 0x000fe20000000800 */
[----:B------:R-:W-:Y:S01]  /*1abc0*/  @!PT LDS RZ, [RZ] ;  /* 0x00000000fffff984 */ /* 0x000fe20000000800 */
[----:B------:R-:W-:Y:S01]  /*1abd0*/  @!PT LDS RZ, [RZ] ;  /* 0x00000000fffff984 */ /* 0x000fe20000000800 */
[----:B------:R3:W-:Y:S01]  /*1abe0*/  @!P1 LDGSTS.E.BYPASS.LTC128B.128 [R9+0x21c00], desc[UR42][R2.64], !P0 ;  /* 0x21c0000002099fae */ /* 0x0007e2000c101d6a */
[----:B------:R-:W-:Y:S01]  /*1abf0*/  PLOP3.LUT P0, PT, PT, PT, PT, 0x80, 0x0 ;  /* 0x000000000000781c */ /* 0x000fe20003f0f070 */
[----:B------:R-:W-:-:S12]  /*1ac00*/  NOP ;  /* 0x0000000000007918 */ /* 0x000fd80000000000 */
.L_x_2918:
[----:B---3--:R-:W2:Y:S01]  /*1ac10*/  LDL R2, [R1] ;  /* 0x0000000001027983 */ /* 0x008ea20000100800 */
        /* <DEDUP_REMOVED lines=18> */
.L_x_3083:
[----:B------:R-:W-:Y:S05]  /*1ad40*/  BSYNC B0 ;  /* 0x0000000000007941 */ /* 0x000fea0003800000 */
.L_x_2919:
[----:B0-----:R-:W2:Y:S01]  /*1ad50*/  LDL R2, [R1+0x18] ;  /* 0x0000180001027983 */ /* 0x001ea20000100800 */
[----:B------:R-:W-:Y:S01]  /*1ad60*/  BSSY B0, `(.L_x_2921) ;  /* 0x000009a000007945 */ /* 0x000fe20003800000 */
[----:B--2---:R-:W-:-:S13]  /*1ad70*/  LOP3.LUT P0, RZ, R2, 0x1, RZ, 0xc0, !PT ;  /* 0x0000000102ff7812 */ /* 0x004fda000780c0ff */
[----:B------:R-:W-:Y:S05]  /*1ad80*/  @!P0 BRA `(.L_x_2922) ;  /* 0x00000008005c8947 */ /* 0x000fea0003800000 */
[----:B------:R-:W2:Y:S04]  /*1ad90*/  LDL R5, [R1] ;  /* 0x0000000001057983 */ /* 0x000ea80000100800 */
        /* <DEDUP_REMOVED lines=10> */
.L_x_3084:
[----:B------:R-:W-:Y:S05]  /*1ae40*/  BSYNC B1 ;  /* 0x0000000000017941 */ /* 0x000fea0003800000 */
.L_x_2923:
        /* <DEDUP_REMOVED lines=9> */
.L_x_2926:
[----:B------:R-:W-:Y:S05]  /*1aee0*/  BSYNC B1 ;  /* 0x0000000000017941 */ /* 0x000fea0003800000 */
.L_x_2925:
[----:B------:R-:W2:Y:S04]  /*1aef0*/  LDL R5, [R1+0x20] ;  /* 0x0000200001057983 */ /* 0x000ea80000100800 */
[----:B------:R-:W2:Y:S04]  /*1af00*/  LDL.LU R3, [R1+0x34] ;  /* 0x0000340001037983 */ /* 0x000ea80000300800 */
[----:B------:R-:W3:Y:S04]  /*1af10*/  LDL R4, [R1] ;  /* 0x0000000001047983 */ /* 0x000ee80000100800 */
[----:B0-----:R-:W3:Y:S01]  /*1af20*/  LDL R2, [R1+0x4] ;  /* 0x0000040001027983 */ /* 0x001ee20000100800 */
        /* <DEDUP_REMOVED lines=10> */
.L_x_2927:
        /* <DEDUP_REMOVED lines=15> */
.L_x_2928:
        /* <DEDUP_REMOVED lines=15> */
.L_x_2929:
        /* <DEDUP_REMOVED lines=15> */
.L_x_2930:
        /* <DEDUP_REMOVED lines=15> */
.L_x_2931:
        /* <DEDUP_REMOVED lines=15> */
.L_x_2932:
        /* <DEDUP_REMOVED lines=15> */
.L_x_2933:
        /* <DEDUP_REMOVED lines=15> */
.L_x_2934:
        /* <DEDUP_REMOVED lines=10> */
.L_x_2922:
[----:B------:R-:W-:Y:S05]  /*1b700*/  BSYNC B0 ;  /* 0x0000000000007941 */ /* 0x000fea0003800000 */
.L_x_2921:
[----:B------:R-:W2:Y:S04]  /*1b710*/  LDL R4, [R1+0x2c] ;  /* 0x00002c0001047983 */ /* 0x000ea80000100800 */
[----:B------:R-:W3:Y:S01]  /*1b720*/  LDL R5, [R1+0x24] ;  /* 0x0000240001057983 */ /* 0x000ee20000100800 */
[----:B------:R-:W-:Y:S01]  /*1b730*/  BSSY B0, `(.L_x_2935) ;  /* 0x00002b3000007945 */ /* 0x000fe20003800000 */
[----:B--2---:R-:W-:-:S05]  /*1b740*/  VIADD R0, R4, 0xfffffffe ;  /* 0xfffffffe04007836 */ /* 0x004fca0000000000 */
[----:B---3--:R-:W-:-:S13]  /*1b750*/  ISETP.GE.AND P0, PT, R0, R5, PT ;  /* 0x000000050000720c */ /* 0x008fda0003f06270 */
[----:B------:R-:W-:Y:S05]  /*1b760*/  @!P0 BRA `(.L_x_2936) ;  /* 0x0000002800bc8947 */ /* 0x000fea0003800000 */
[----:B------:R-:W-:Y:S01]  /*1b770*/  IMAD.MOV R2, RZ, RZ, -R4 ;  /* 0x000000ffff027224 */ /* 0x000fe200078e0a04 */
[----:B------:R-:W-:Y:S01]  /*1b780*/  LOP3.LUT R6, RZ, R5, RZ, 0x33, !PT ;  /* 0x00000005ff067212 */ /* 0x000fe200078e33ff */
        /* <DEDUP_REMOVED lines=42> */
.L_x_2941:
        /* <DEDUP_REMOVED lines=9> */
.L_x_3085:
[----:B------:R-:W-:Y:S05]  /*1bac0*/  BSYNC B3 ;  /* 0x0000000000037941 */ /* 0x000fea0003800000 */
.L_x_2942:
        /* <DEDUP_REMOVED lines=9> */
.L_x_2945:
[----:B------:R-:W-:Y:S05]  /*1bb60*/  BSYNC B3 ;  /* 0x0000000000037941 */ /* 0x000fea0003800000 */
.L_x_2944:
        /* <DEDUP_REMOVED lines=14> */
.L_x_2946:
        /* <DEDUP_REMOVED lines=13> */
.L_x_3086:
[----:B------:R-:W-:Y:S05]  /*1bd20*/  BSYNC B3 ;  /* 0x0000000000037941 */ /* 0x000fea0003800000 */
.L_x_2947:
        /* <DEDUP_REMOVED lines=11> */
.L_x_2950:
[----:B------:R-:W-:Y:S05]  /*1bde0*/  BSYNC B3 ;  /* 0x0000000000037941 */ /* 0x000fea0003800000 */
.L_x_2949:
        /* <DEDUP_REMOVED lines=11> */
.L_x_2951:
        /* <DEDUP_REMOVED lines=15> */
.L_x_2952:
        /* <DEDUP_REMOVED lines=15> */
.L_x_2953:
        /* <DEDUP_REMOVED lines=15> */
.L_x_2954:
        /* <DEDUP_REMOVED lines=15> */
.L_x_2955:
        /* <DEDUP_REMOVED lines=15> */
.L_x_2956:
        /* <DEDUP_REMOVED lines=15> */
.L_x_2957:
        /* <DEDUP_REMOVED lines=15> */
.L_x_2958:
        /* <DEDUP_REMOVED lines=10> */
.L_x_2940:
[----:B------:R-:W-:Y:S05]  /*1c5d0*/  BSYNC B1 ;  /* 0x0000000000017941 */ /* 0x000fea0003800000 */
.L_x_2939:
[----:B------:R-:W2:Y:S02]  /*1c5e0*/  LDL R4, [R1+0x2c] ;  /* 0x00002c0001047983 */ /* 0x000ea40000100800 */
[----:B--2---:R-:W-:-:S07]  /*1c5f0*/  VIADD R0, R4, 0xfffffffd ;  /* 0xfffffffd04007836 */ /* 0x004fce0000000000 */
.L_x_2938:
[----:B------:R-:W-:Y:S05]  /*1c600*/  BSYNC B2 ;  /* 0x0000000000027941 */ /* 0x000fea0003800000 */
.L_x_2937:
[----:B------:R-:W2:Y:S01]  /*1c610*/  LDL.LU R2, [R1+0x2c] ;  /* 0x00002c0001027983 */ /* 0x000ea20000300800 */
[----:B------:R-:W-:Y:S01]  /*1c620*/  VIADD R6, R6, 0xfffffffe ;  /* 0xfffffffe06067836 */ /* 0x000fe20000000000 */
[----:B--2---:R-:W-:-:S04]  /*1c630*/  LOP3.LUT R2, RZ, R2, RZ, 0x33, !PT ;  /* 0x00000002ff027212 */ /* 0x004fc800078e33ff */
[----:B------:R-:W-:-:S13]  /*1c640*/  ISETP.NE.AND P0, PT, R6, R2, PT ;  /* 0x000000020600720c */ /* 0x000fda0003f05270 */
[----:B------:R-:W-:Y:S05]  /*1c650*/  @!P0 BRA `(.L_x_2936) ;  /* 0x0000001c00008947 */ /* 0x000fea0003800000 */
.L_x_2999:
[----:B------:R-:W2:Y:S04]  /*1c660*/  LDL R4, [R1+0x18] ;  /* 0x0000180001047983 */ /* 0x000ea80000100800 */
[----:B------:R-:W0:Y:S04]  /*1c670*/  LDL.LU R3, [R1+0x4] ;  /* 0x0000040001037983 */ /* 0x000e280000300800 */
        /* <DEDUP_REMOVED lines=34> */
.L_x_2961:
[----:B------:R-:W2:Y:S01]  /*1c8a0*/  LDL R2, [R1] ;  /* 0x0000000001027983 */ /* 0x000ea20000100800 */
[----:B------:R-:W-:Y:S01]  /*1c8b0*/  SHF.L.U32 R3, R6, 0x1f, RZ ;  /* 0x0000001f06037819 */ /* 0x000fe200000006ff */
[----:B------:R-:W-:Y:S01]  /*1c8c0*/  BSSY B2, `(.L_x_2962) ;  /* 0x0000007000027945 */ /* 0x000fe20003800000 */
[----:B0-----:R-:W0:Y:S02]  /*1c8d0*/  S2R R4, SR_TID.X ;  /* 0x0000000000047919 */ /* 0x001e240000002100 */
[----:B0-----:R-:W-:-:S04]  /*1c8e0*/  LOP3.LUT R4, R4, 0x7f, RZ, 0xc0, !PT ;  /* 0x0000007f04047812 */ /* 0x001fc800078ec0ff */
[----:B------:R-:W-:Y:S01]  /*1c8f0*/  ISETP.NE.AND P1, PT, R4, RZ, PT ;  /* 0x000000ff0400720c */ /* 0x000fe20003f25270 */
[----:B--2---:R-:W-:-:S04]  /*1c900*/  IMAD R2, R7, 0x8, R2 ;  /* 0x0000000807027824 */ /* 0x004fc800078e0202 */
[----:B------:R-:W0:Y:S02]  /*1c910*/  SYNCS.PHASECHK.TRANS64.TRYWAIT P0, [R2+URZ+0x28c40], R3 ;  /* 0x028c4003020075a7 */ /* 0x000e24000800017f */
[----:B0-----:R-:W-:Y:S06]  /*1c920*/  @!P0 BRA `(.L_x_2963) ;  /* 0x0000004000948947 */ /* 0x001fec0003800000 */
.L_x_3087:
[----:B------:R-:W-:Y:S05]  /*1c930*/  BSYNC B2 ;  /* 0x0000000000027941 */ /* 0x000fea0003800000 */
.L_x_2962:
        /* <DEDUP_REMOVED lines=9> */
.L_x_2965:
[----:B------:R-:W-:Y:S05]  /*1c9d0*/  BSYNC B2 ;  /* 0x0000000000027941 */ /* 0x000fea0003800000 */
.L_x_2964:
        /* <DEDUP_REMOVED lines=13> */
.L_x_2966:
        /* <DEDUP_REMOVED lines=13> */
.L_x_3088:
[----:B------:R-:W-:Y:S05]  /*1cb80*/  BSYNC B2 ;  /* 0x0000000000027941 */ /* 0x000fea0003800000 */
.L_x_2967:
        /* <DEDUP_REMOVED lines=11> */
.L_x_2970:
[----:B------:R-:W-:Y:S05]  /*1cc40*/  BSYNC B2 ;  /* 0x0000000000027941 */ /* 0x000fea0003800000 */
.L_x_2969:
[----:B01----:R-:W2:Y:S01]  /*1cc50*/  LDL R3, [R1] ;  /* 0x0000000001037983 */ /* 0x003ea20000100800 */
        /* <DEDUP_REMOVED lines=9> */
.L_x_2971:
        /* <DEDUP_REMOVED lines=15> */
.L_x_2972:
        /* <DEDUP_REMOVED lines=15> */
.L_x_2973:
        /* <DEDUP_REMOVED lines=15> */
.L_x_2974:
        /* <DEDUP_REMOVED lines=15> */
.L_x_2975:
        /* <DEDUP_REMOVED lines=15> */
.L_x_2976:
        /* <DEDUP_REMOVED lines=15> */
.L_x_2977:
        /* <DEDUP_REMOVED lines=15> */
.L_x_2978:
        /* <DEDUP_REMOVED lines=10> */
.L_x_2960:
[----:B------:R-:W-:Y:S05]  /*1d420*/  BSYNC B1 ;  /* 0x0000000000017941 */ /* 0x000fea0003800000 */
.L_x_2959:
[----:B------:R-:W2:Y:S01]  /*1d430*/  LDL R5, [R1+0x18] ;  /* 0x0000180001057983 */ /* 0x000ea20000100800 */
[----:B------:R-:W-:Y:S01]  /*1d440*/  VIADD R7, R7, 0x1 ;  /* 0x0000000107077836 */ /* 0x000fe20000000000 */
[----:B------:R-:W-:Y:S04]  /*1d450*/  BSSY B1, `(.L_x_2979) ;  /* 0x00000dc000017945 */ /* 0x000fe80003800000 */
[----:B------:R-:W-:-:S04]  /*1d460*/  ISETP.NE.AND P0, PT, R7, 0x2, PT ;  /* 0x000000020700780c */ /* 0x000fc80003f05270 */
[----:B------:R-:W-:Y:S02]  /*1d470*/  SEL R2, RZ, 0x1, P0 ;  /* 0x00000001ff027807 */ /* 0x000fe40000000000 */
[----:B------:R-:W-:Y:S02]  /*1d480*/  SEL R9, R7, RZ, P0 ;  /* 0x000000ff07097207 */ /* 0x000fe40000000000 */
[----:B-----5:R-:W-:Y:S01]  /*1d490*/  LOP3.LUT R8, R6, R2, RZ, 0x3c, !PT ;  /* 0x0000000206087212 */ /* 0x020fe200078e3cff */
[----:B------:R-:W-:-:S04]  /*1d4a0*/  VIADD R6, R0, 0xffffffff ;  /* 0xffffffff00067836 */ /* 0x000fc80000000000 */
[----:B------:R0:W-:Y:S04]  /*1d4b0*/  STL [R1+0x10], R8 ;  /* 0x0000100801007387 */ /* 0x0001e80000100800 */
[----:B------:R0:W-:Y:S01]  /*1d4c0*/  STL [R1+0x4], R9 ;  /* 0x0000040901007387 */ /* 0x0001e20000100800 */
[----:B--2---:R-:W-:-:S13]  /*1d4d0*/  LOP3.LUT P2, RZ, R5, 0x1, RZ, 0xc0, !PT ;  /* 0x0000000105ff7812 */ /* 0x004fda000784c0ff */
[----:B0-----:R-:W-:Y:S05]  /*1d4e0*/  @!P2 BRA `(.L_x_2980) ;  /* 0x0000000c0048a947 */ /* 0x001fea0003800000 */
[----:B------:R-:W-:Y:S01]  /*1d4f0*/  ULDC.64 UR4, c[0x0][0x418] ;  /* 0x0001060000047ab9 */ /* 0x000fe20000000a00 */
[----:B------:R-:W-:Y:S01]  /*1d500*/  IMAD.MOV.U32 R7, RZ, RZ, R6 ;  /* 0x000000ffff077224 */ /* 0x000fe200078e0006 */
        /* <DEDUP_REMOVED lines=22> */
.L_x_2981:
[----:B------:R-:W2:Y:S01]  /*1d670*/  LDL R2, [R1] ;  /* 0x0000000001027983 */ /* 0x000ea20000100800 */
[----:B------:R-:W-:Y:S01]  /*1d680*/  BSSY B2, `(.L_x_2982) ;  /* 0x0000008000027945 */ /* 0x000fe20003800000 */
[----:B0-----:R-:W0:Y:S02]  /*1d690*/  S2R R4, SR_TID.X ;  /* 0x0000000000047919 */ /* 0x001e240000002100 */
[----:B0-----:R-:W-:-:S04]  /*1d6a0*/  LOP3.LUT R4, R4, 0x7f, RZ, 0xc0, !PT ;  /* 0x0000007f04047812 */ /* 0x001fc800078ec0ff */
[----:B------:R-:W-:Y:S01]  /*1d6b0*/  ISETP.NE.AND P1, PT, R4, RZ, PT ;  /* 0x000000ff0400720c */ /* 0x000fe20003f25270 */
[----:B--2---:R-:W-:Y:S01]  /*1d6c0*/  IMAD R3, R9, 0x8, R2 ;  /* 0x0000000809037824 */ /* 0x004fe200078e0202 */
[----:B------:R-:W-:-:S04]  /*1d6d0*/  SHF.L.U32 R2, R8, 0x1f, RZ ;  /* 0x0000001f08027819 */ /* 0x000fc800000006ff */
[----:B------:R-:W0:Y:S02]  /*1d6e0*/  SYNCS.PHASECHK.TRANS64.TRYWAIT P0, [R3+URZ+0x28c40], R2 ;  /* 0x028c4002030075a7 */ /* 0x000e24000800017f */
[----:B0-----:R-:W-:Y:S05]  /*1d6f0*/  @!P0 BRA `(.L_x_2983) ;  /* 0x0000003400488947 */ /* 0x001fea0003800000 */
.L_x_3089:
[----:B------:R-:W-:Y:S05]  /*1d700*/  BSYNC B2 ;  /* 0x0000000000027941 */ /* 0x000fea0003800000 */
.L_x_2982:
        /* <DEDUP_REMOVED lines=9> */
.L_x_2985:
[----:B------:R-:W-:Y:S05]  /*1d7a0*/  BSYNC B2 ;  /* 0x0000000000027941 */ /* 0x000fea0003800000 */
.L_x_2984:
[----:B------:R-:W2:Y:S04]  /*1d7b0*/  LDL R8, [R1] ;  /* 0x0000000001087983 */ /* 0x000ea80000100800 */
        /* <DEDUP_REMOVED lines=13> */
.L_x_2986:
        /* <DEDUP_REMOVED lines=13> */
.L_x_3090:
[----:B------:R-:W-:Y:S05]  /*1d960*/  BSYNC B2 ;  /* 0x0000000000027941 */ /* 0x000fea0003800000 */
.L_x_2987:
        /* <DEDUP_REMOVED lines=11> */
.L_x_2990:
[----:B------:R-:W-:Y:S05]  /*1da20*/  BSYNC B2 ;  /* 0x0000000000027941 */ /* 0x000fea0003800000 */
.L_x_2989:
        /* <DEDUP_REMOVED lines=11> */
.L_x_2991:
        /* <DEDUP_REMOVED lines=15> */
.L_x_2992:
        /* <DEDUP_REMOVED lines=15> */
.L_x_2993:
        /* <DEDUP_REMOVED lines=15> */
.L_x_2994:
        /* <DEDUP_REMOVED lines=15> */
.L_x_2995:
        /* <DEDUP_REMOVED lines=15> */
.L_x_2996:
        /* <DEDUP_REMOVED lines=15> */
.L_x_2997:
        /* <DEDUP_REMOVED lines=15> */
.L_x_2998:
        /* <DEDUP_REMOVED lines=10> */
.L_x_2980:
[----:B------:R-:W-:Y:S05]  /*1e210*/  BSYNC B1 ;  /* 0x0000000000017941 */ /* 0x000fea0003800000 */
.L_x_2979:
[----:B------:R-:W2:Y:S01]  /*1e220*/  LDL R5, [R1+0x24] ;  /* 0x0000240001057983 */ /* 0x000ea20000100800 */
[----:B------:R-:W-:Y:S01]  /*1e230*/  VIADD R0, R0, 0xfffffffe ;  /* 0xfffffffe00007836 */ /* 0x000fe20000000000 */
[----:B--2---:R-:W-:-:S13]  /*1e240*/  ISETP.GT.AND P0, PT, R6, R5, PT ;  /* 0x000000050600720c */ /* 0x004fda0003f04270 */
[----:B------:R-:W-:Y:S05]  /*1e250*/  @P0 BRA `(.L_x_2999) ;  /* 0xffffffe400000947 */ /* 0x000fea000383ffff */
.L_x_2936:
[----:B------:R-:W-:Y:S05]  /*1e260*/  BSYNC B0 ;  /* 0x0000000000007941 */ /* 0x000fea0003800000 */
.L_x_2935:
        /* <DEDUP_REMOVED lines=24> */
.L_x_3001:
[----:B------:R-:W-:Y:S05]  /*1e3f0*/  BSYNC B0 ;  /* 0x0000000000007941 */ /* 0x000fea0003800000 */
.L_x_3000:
[----:B------:R-:W-:-:S05]  /*1e400*/  SEL R0, R0, RZ, P0 ;  /* 0x000000ff00007207 */ /* 0x000fca0000000000 */
[----:B------:R2:W-:Y:S02]  /*1e410*/  STL [R1+0x4], R0 ;  /* 0x0000040001007387 */ /* 0x0005e40000100800 */
.L_x_2903:
[----:B------:R-:W-:Y:S05]  /*1e420*/  BSYNC B7 ;  /* 0x0000000000077941 */ /* 0x000fea0003800000 */
.L_x_2901:
        /* <DEDUP_REMOVED lines=10> */
[----:B------:R2:W-:Y:S01]  /*1e4d0*/  STL [R1], R0 ;  /* 0x0000000001007387 */ /* 0x0005e20000100800 */
[----:B------:R-:W-:Y:S06]  /*1e4e0*/  BAR.ARV 0x4, 0x180 ;  /* 0x0106000000007b1d */ /* 0x000fec0000002000 */
[----:B------:R-:W-:Y:S05]  /*1e4f0*/  BRA `(.L_x_3003) ;  /* 0x0000000800d47947 */ /* 0x000fea0003800000 */
.L_x_3002:
[----:B------:R-:W2:Y:S01]  /*1e500*/  S2R R6, SR_TID.X ;  /* 0x0000000000067919 */ /* 0x000ea20000002100 */
[----:B------:R-:W-:Y:S01]  /*1e510*/  UMOV UR4, 0xffffffff ;  /* 0xffffffff00047882 */ /* 0x000fe20000000000 */
[----:B--2---:R-:W-:-:S04]  /*1e520*/  LOP3.LUT R6, R6, 0x1f, RZ, 0xc0, !PT ;  /* 0x0000001f06067812 */ /* 0x004fc800078ec0ff */
[----:B------:R-:W-:Y:S01]  /*1e530*/  ISETP.NE.AND P0, PT, R6, 0x1f, PT ;  /* 0x0000001f0600780c */ /* 0x000fe20003f05270 */
[----:B------:R-:W-:-:S12]  /*1e540*/  BRA.DIV UR4, `(.L_x_3004) ;  /* 0x0000002604dc7947 */ /* 0x000fd8000b800000 */
[----:B0-----:R-:W-:Y:S01]  /*1e550*/  IMAD.IADD R5, R19, 0x1, R6 ;  /* 0x0000000113057824 */ /* 0x001fe200078e0206 */
[----:B------:R-:W-:-:S04]  /*1e560*/  ULDC UR4, c[0x0][0xc3c] ;  /* 0x00030f0000047ab9 */ /* 0x000fc80000000800 */
[----:B------:R-:W-:-:S13]  /*1e570*/  ISETP.GE.OR P1, PT, R5, UR4, !P0 ;  /* 0x0000000405007c0c */ /* 0x000fda000c726670 */
[----:B-1----:R-:W0:Y:S02]  /*1e580*/  @!P1 LDC.64 R2, c[0x0][0xc80] ;  /* 0x00032000ff029b82 */ /* 0x002e240000000a00 */
[----:B0-----:R-:W-:-:S06]  /*1e590*/  @!P1 IMAD.WIDE R2, R5, 0x4, R2 ;  /* 0x0000000405029825 */ /* 0x001fcc00078e0202 */
[----:B------:R0:W2:Y:S01]  /*1e5a0*/  @!P1 LDG.E R3, desc[UR42][R2.64] ;  /* 0x0000002a02039981 */ /* 0x0000a2000c1e1900 */
[C---:B------:R-:W-:Y:S02]  /*1e5b0*/  ISETP.GE.U32.AND P2, PT, R6.reuse, 0x2, PT ;  /* 0x000000020600780c */ /* 0x040fe40003f46070 */
[C---:B------:R-:W-:Y:S01]  /*1e5c0*/  ISETP.GE.U32.AND P3, PT, R6.reuse, 0x4, PT ;  /* 0x000000040600780c */ /* 0x040fe20003f66070 */
[----:B------:R-:W-:Y:S01]  /*1e5d0*/  SHFL.IDX PT, R0, R16, RZ, 0x1f ;  /* 0x00001fff10007589 */ /* 0x000fe200000e0000 */
[C---:B------:R-:W-:Y:S02]  /*1e5e0*/  ISETP.GE.U32.AND P4, PT, R6.reuse, 0x8, PT ;  /* 0x000000080600780c */ /* 0x040fe40003f86070 */
[C---:B------:R-:W-:Y:S01]  /*1e5f0*/  ISETP.GE.U32.AND P5, PT, R6.reuse, 0x10, PT ;  /* 0x000000100600780c */ /* 0x040fe20003fa6070 */
[----:B------:R-:W-:Y:S01]  /*1e600*/  SHFL.IDX PT, R4, R16, 0x1, 0x1f ;  /* 0x00201f0010047f89 */ /* 0x000fe200000e0000 */
        /* <DEDUP_REMOVED lines=19> */
.L_x_3100:
[----:B------:R-:W-:Y:S02]  /*1e740*/  ULDC UR4, c[0x0][0xc38] ;  /* 0x00030e0000047ab9 */ /* 0x000fe40000000800 */
[----:B------:R-:W-:-:S04]  /*1e750*/  IMAD.U32 R5, RZ, RZ, UR4 ;  /* 0x00000004ff057e24 */ /* 0x000fc8000f8e00ff */
[----:B-1----:R-:W-:-:S04]  /*1e760*/  IMAD R16, R14, R5, RZ ;  /* 0x000000050e107224 */ /* 0x002fc800078e02ff */
[----:B------:R-:W-:-:S05]  /*1e770*/  IMAD.IADD R4, R4, 0x1, R16 ;  /* 0x0000000104047824 */ /* 0x000fca00078e0210 */
[----:B------:R-:W-:-:S13]  /*1e780*/  ISETP.GT.AND P6, PT, R4, R0, PT ;  /* 0x000000000400720c */ /* 0x000fda0003fc4270 */
[----:B------:R-:W-:Y:S05]  /*1e790*/  @P6 BRA `(.L_x_3005) ;  /* 0x00000000009c6947 */ /* 0x000fea0003800000 */
.L_x_3010:
        /* <DEDUP_REMOVED lines=14> */
.L_x_3008:
[----:B------:R-:W-:Y:S05]  /*1e880*/  BSYNC B0 ;  /* 0x0000000000007941 */ /* 0x000fea0003800000 */
.L_x_3007:
        /* <DEDUP_REMOVED lines=18> */
.L_x_3108:
[----:B------:R-:W-:Y:S02]  /*1e9b0*/  ULDC UR4, c[0x0][0xc38] ;  /* 0x00030e0000047ab9 */ /* 0x000fe40000000800 */
[----:B------:R-:W-:-:S04]  /*1e9c0*/  IMAD.U32 R5, RZ, RZ, UR4 ;  /* 0x00000004ff057e24 */ /* 0x000fc8000f8e00ff */
[----:B-1----:R-:W-:-:S04]  /*1e9d0*/  IMAD R16, R14, R5, RZ ;  /* 0x000000050e107224 */ /* 0x002fc800078e02ff */
[----:B------:R-:W-:-:S05]  /*1e9e0*/  IMAD.IADD R4, R16, 0x1, R4 ;  /* 0x0000000110047824 */ /* 0x000fca00078e0204 */
[----:B------:R-:W-:-:S13]  /*1e9f0*/  ISETP.GT.AND P6, PT, R4, R0, PT ;  /* 0x000000000400720c */ /* 0x000fda0003fc4270 */
[----:B------:R-:W-:Y:S05]  /*1ea00*/  @!P6 BRA `(.L_x_3010) ;  /* 0xfffffffc0064e947 */ /* 0x000fea000383ffff */
.L_x_3005:
        /* <DEDUP_REMOVED lines=8> */
.L_x_3112:
[----:B------:R-:W-:Y:S01]  /*1ea90*/  ISETP.NE.AND P0, PT, R4, RZ, PT ;  /* 0x000000ff0400720c */ /* 0x000fe20003f05270 */
[----:B------:R-:W-:-:S12]  /*1eaa0*/  IMAD.MOV.U32 R4, RZ, RZ, RZ ;  /* 0x000000ffff047224 */ /* 0x000fd800078e00ff */
[----:B------:R-:W-:Y:S05]  /*1eab0*/  @!P0 BRA `(.L_x_3012) ;  /* 0x0000000000108947 */ /* 0x000fea0003800000 */
[----:B------:R-:W-:Y:S01]  /*1eac0*/  UMOV UR4, 0xffffffff ;  /* 0xffffffff00047882 */ /* 0x000fe20000000000 */
[----:B------:R-:W-:Y:S02]  /*1ead0*/  VIADD R12, R6, 0xffffffff ;  /* 0xffffffff060c7836 */ /* 0x000fe40000000000 */
[----:B------:R-:W-:Y:S05]  /*1eae0*/  BRA.DIV UR4, `(.L_x_3013) ;  /* 0x0000002a04a07947 */ /* 0x000fea000b800000 */
[----:B------:R3:W4:Y:S02]  /*1eaf0*/  SHFL.IDX PT, R4, R3, R12, 0x1f ;  /* 0x00001f0c03047589 */ /* 0x00072400000e0000 */
.L_x_3012:
        /* <DEDUP_REMOVED lines=35> */
[----:B------:R-:W-:-:S04]  /*1ed30*/  VIADDMNMX R5, R3, R5, R7, PT ;  /* 0x0000000503057246 */ /* 0x000fc80003800107 */
        /* <DEDUP_REMOVED lines=20> */
[----:B------:R-:W-:Y:S01]  /*1ee80*/  ISETP.GE.AND P2, PT, R3, RZ, PT ;  /* 0x000000ff0300720c */ /* 0x000fe20003f46270 */
[----:B------:R-:W-:-:S06]  /*1ee90*/  IMAD.IADD R3, R0, 0x1, R4 ;  /* 0x0000000100037824 */ /* 0x000fcc00078e0204 */
[----:B------:R-:W-:-:S06]  /*1eea0*/  @P0 VIADD R2, R2, 0x1 ;  /* 0x0000000102020836 */ /* 0x000fcc0000000000 */
[----:B------:R-:W-:Y:S01]  /*1eeb0*/  @!P2 IMAD.MOV R2, RZ, RZ, -R2 ;  /* 0x000000ffff02a224 */ /* 0x000fe200078e0a02 */
[----:B------:R-:W-:Y:S01]  /*1eec0*/  @!P1 LOP3.LUT R2, RZ, R5, RZ, 0x33, !PT ;  /* 0x00000005ff029212 */ /* 0x000fe200078e33ff */
[----:B------:R-:W-:-:S04]  /*1eed0*/  IMAD.MOV R5, RZ, RZ, -R5 ;  /* 0x000000ffff057224 */ /* 0x000fc800078e0a05 */
[----:B------:R-:W-:Y:S01]  /*1eee0*/  IMAD R18, R2, R5, R3 ;  /* 0x0000000502127224 */ /* 0x000fe200078e0203 */
[----:B------:R-:W-:-:S05]  /*1eef0*/  LOP3.LUT R2, RZ, R2, RZ, 0x33, !PT ;  /* 0x00000002ff027212 */ /* 0x000fca00078e33ff */
[----:B------:R-:W-:Y:S01]  /*1ef00*/  IMAD.IADD R17, R17, 0x1, R2 ;  /* 0x0000000111117824 */ /* 0x000fe200078e0202 */
[----:B------:R-:W-:Y:S06]  /*1ef10*/  BRA `(.L_x_3014) ;  /* 0x00000000001c7947 */ /* 0x000fec0003800000 */
.L_x_3006:
[----:B------:R-:W-:Y:S01]  /*1ef20*/  UMOV UR4, URZ ;  /* 0x0000003f00047c82 */ /* 0x000fe20008000000 */
[----:B------:R-:W-:Y:S01]  /*1ef30*/  UMOV UR5, URZ ;  /* 0x0000003f00057c82 */ /* 0x000fe20008000000 */
[----:B------:R-:W-:Y:S01]  /*1ef40*/  ULDC UR6, c[0x0][0xc3c] ;  /* 0x00030f0000067ab9 */ /* 0x000fe20000000800 */
[----:B------:R-:W-:Y:S02]  /*1ef50*/  IMAD.MOV.U32 R16, RZ, RZ, R0 ;  /* 0x000000ffff107224 */ /* 0x000fe400078e0000 */
[----:B------:R-:W-:Y:S02]  /*1ef60*/  IMAD.U32 R17, RZ, RZ, UR4 ;  /* 0x00000004ff117e24 */ /* 0x000fe4000f8e00ff */
[----:B------:R-:W-:Y:S02]  /*1ef70*/  IMAD.U32 R18, RZ, RZ, UR5 ;  /* 0x00000005ff127e24 */ /* 0x000fe4000f8e00ff */
[----:B------:R-:W-:-:S07]  /*1ef80*/  IMAD.U32 R19, RZ, RZ, UR6 ;  /* 0x00000006ff137e24 */ /* 0x000fce000f8e00ff */
.L_x_3014:
[----:B------:R1:W2:Y:S01]  /*1ef90*/  LDL R2, [R1] ;  /* 0x0000000001027983 */ /* 0x0002a20000100800 */
[----:B------:R-:W3:Y:S01]  /*1efa0*/  S2R R0, SR_TID.X ;  /* 0x0000000000007919 */ /* 0x000ee20000002100 */
[----:B------:R-:W-:Y:S05]  /*1efb0*/  WARPSYNC.ALL ;  /* 0x0000000000007948 */ /* 0x000fea0003800000 */
[----:B---3--:R-:W-:Y:S01]  /*1efc0*/  LOP3.LUT R0, R0, 0x1f, RZ, 0xc0, !PT ;  /* 0x0000001f00007812 */ /* 0x008fe200078ec0ff */
[----:B------:R-:W-:Y:S03]  /*1efd0*/  BAR.SYNC.DEFER_BLOCKING 0x4, 0x180 ;  /* 0x0106000000007b1d */ /* 0x000fe60000010000 */
[----:B------:R-:W-:-:S13]  /*1efe0*/  ISETP.NE.AND P0, PT, R0, RZ, PT ;  /* 0x000000ff0000720c */ /* 0x000fda0003f05270 */
[----:B0-----:R-:W2:Y:S01]  /*1eff0*/  @!P0 S2R R3, SR_CgaCtaId ;  /* 0x0000000000038919 */ /* 0x001ea20000008800 */
[----:B------:R-:W-:-:S04]  /*1f000*/  @!P0 MOV R0, 0x400 ;  /* 0x0000040000008802 */ /* 0x000fc80000000f00 */
[----:B--2---:R-:W-:-:S05]  /*1f010*/  @!P0 LEA R2, R3, R0, 0x18 ;  /* 0x0000000003028211 */ /* 0x004fca00078ec0ff */
[----:B------:R1:W-:Y:S04]  /*1f020*/  @!P0 STS.128 [R2+0x28cd0], R16 ;  /* 0x028cd01002008388 */ /* 0x0003e80000000c00 */
[----:B------:R1:W-:Y:S01]  /*1f030*/  @!P0 STL [R1], R2 ;  /* 0x0000000201008387 */ /* 0x0003e20000100800 */
[----:B------:R-:W-:Y:S06]  /*1f040*/  BAR.ARV 0x5, 0x180 ;  /* 0x0146000000007b1d */ /* 0x000fec0000002000 */
.L_x_3003:
[----:B------:R-:W-:Y:S02]  /*1f050*/  ULDC UR4, c[0x0][0xc3c] ;  /* 0x00030f0000047ab9 */ /* 0x000fe40000000800 */
[----:B---3--:R-:W-:-:S13]  /*1f060*/  ISETP.GE.AND P0, PT, R19, UR4, PT ;  /* 0x0000000413007c0c */ /* 0x008fda000bf06270 */
[----:B------:R-:W-:Y:S05]  /*1f070*/  @!P0 BRA `(.L_x_3015) ;  /* 0xffffff7c00808947 */ /* 0x000fea000383ffff */
[----:B------:R-:W-:Y:S05]  /*1f080*/  BSYNC B8 ;  /* 0x0000000000087941 */ /* 0x000fea0003800000 */
.L_x_2835:
[----:B--2---:R-:W2:Y:S01]  /*1f090*/  LDL.LU R0, [R1+0x48] ;  /* 0x0000480001007983 */ /* 0x004ea20000300800 */
[----:B------:R-:W-:Y:S01]  /*1f0a0*/  BSSY B0, `(.L_x_3016) ;  /* 0x000000b000007945 */ /* 0x000fe20003800000 */
[----:B0-----:R-:W0:Y:S01]  /*1f0b0*/  S2R R5, SR_CgaCtaId ;  /* 0x0000000000057919 */ /* 0x001e220000008800 */
[----:B--2---:R-:W-:-:S05]  /*1f0c0*/  VIADD R0, R0, 0x1 ;  /* 0x0000000100007836 */ /* 0x004fca0000000000 */
[----:B-1----:R-:W-:-:S04]  /*1f0d0*/  LEA.HI R2, R0, R0, RZ, 0x1 ;  /* 0x0000000000027211 */ /* 0x002fc800078f08ff */
[----:B------:R-:W-:-:S05]  /*1f0e0*/  LOP3.LUT R3, R2, 0xfffffffe, RZ, 0xc0, !PT ;  /* 0xfffffffe02037812 */ /* 0x000fca00078ec0ff */
[----:B------:R-:W-:Y:S01]  /*1f0f0*/  IMAD.IADD R3, R0, 0x1, -R3 ;  /* 0x0000000100037824 */ /* 0x000fe200078e0a03 */
[----:B------:R-:W-:-:S04]  /*1f100*/  MOV R0, 0x400 ;  /* 0x0000040000007802 */ /* 0x000fc80000000f00 */
[----:B0-----:R-:W-:Y:S02]  /*1f110*/  LEA R0, R5, R0, 0x18 ;  /* 0x0000000005007211 */ /* 0x001fe400078ec0ff */
[----:B------:R-:W-:-:S04]  /*1f120*/  SHF.L.U32 R3, R3, 0x1f, RZ ;  /* 0x0000001f03037819 */ /* 0x000fc800000006ff */
[----:B------:R-:W0:Y:S02]  /*1f130*/  SYNCS.PHASECHK.TRANS64.TRYWAIT P0, [R0+URZ+0x28c20], R3 ;  /* 0x028c2003000075a7 */ /* 0x000e24000800017f */
[----:B0-----:R-:W-:Y:S05]  /*1f140*/  @!P0 BRA `(.L_x_3017) ;  /* 0x0000002400308947 */ /* 0x001fea0003800000 */
.L_x_3115:
[----:B------:R-:W-:Y:S05]  /*1f150*/  BSYNC B0 ;  /* 0x0000000000007941 */ /* 0x000fea0003800000 */
.L_x_3016:
[----:B------:R-:W-:-:S03]  /*1f160*/  UMOV UR4, 0xffffffff ;  /* 0xffffffff00047882 */ /* 0x000fc60000000000 */
[----:B------:R-:W-:Y:S05]  /*1f170*/  BRA.DIV UR4, `(.L_x_3018) ;  /* 0x0000002604387947 */ /* 0x000fea000b800000 */
[----:B------:R-:W1:Y:S02]  /*1f180*/  S2R R2, SR_TID.X ;  /* 0x0000000000027919 */ /* 0x000e640000002100 */
[----:B-1----:R-:W-:-:S04]  /*1f190*/  SHF.R.U32.HI R2, RZ, 0x5, R2 ;  /* 0x00000005ff027819 */ /* 0x002fc80000011602 */
[----:B------:R-:W-:-:S05]  /*1f1a0*/  LOP3.LUT R2, R2, 0x3, RZ, 0xc0, !PT ;  /* 0x0000000302027812 */ /* 0x000fca00078ec0ff */
[----:B------:R1:W2:Y:S02]  /*1f1b0*/  SHFL.IDX PT, R14, R2, RZ, 0x1f ;  /* 0x00001fff020e7589 */ /* 0x0002a400000e0000 */
.L_x_3118:
[----:B--2---:R-:W-:-:S13]  /*1f1c0*/  ISETP.NE.AND P0, PT, R14, RZ, PT ;  /* 0x000000ff0e00720c */ /* 0x004fda0003f05270 */
[----:B------:R-:W-:Y:S05]  /*1f1d0*/  @P0 BRA `(.L_x_2616) ;  /* 0x0000000000940947 */ /* 0x000fea0003800000 */
[----:B------:R-:W-:-:S03]  /*1f1e0*/  UMOV UR4, 0xffffffff ;  /* 0xffffffff00047882 */ /* 0x000fc60000000000 */
[----:B------:R-:W-:Y:S05]  /*1f1f0*/  BRA.DIV UR4, `(.L_x_3019) ;  /* 0x00000026044c7947 */ /* 0x000fea000b800000 */
[----:B------:R-:W-:-:S13]  /*1f200*/  ELECT P6, URZ, PT ;  /* 0x00000000003f782f */ /* 0x000fda00038c0000 */
.L_x_3121:
[----:B------:R-:W-:Y:S05]  /*1f210*/  @!P6 BRA `(.L_x_2616) ;  /* 0x000000000084e947 */ /* 0x000fea0003800000 */
[----:B------:R-:W-:-:S06]  /*1f220*/  ULOP3.LUT UR4, UR36, 0x2, URZ, 0xfc, !UPT ;  /* 0x0000000224047892 */ /* 0x000fcc000f8efc3f */
[----:B-1----:R-:W-:-:S05]  /*1f230*/  IMAD.U32 R2, RZ, RZ, UR4 ;  /* 0x00000004ff027e24 */ /* 0x002fca000f8e00ff */
[----:B------:R-:W-:-:S13]  /*1f240*/  ISETP.NE.AND P2, PT, R2, 0x3, PT ;  /* 0x000000030200780c */ /* 0x000fda0003f45270 */
[----:B------:R-:W-:Y:S05]  /*1f250*/  @!P2 BRA `(.L_x_3020) ;  /* 0x000000000004a947 */ /* 0x000fea0003800000 */
[----:B------:R-:W-:Y:S01]  /*1f260*/  BPT.TRAP 0x1 ;  /* 0x000000040000795c */ /* 0x000fe20000300000 */
.L_x_3020:
        /* <DEDUP_REMOVED lines=14> */
.L_x_3122:
[----:B------:R-:W1:Y:S02]  /*1f350*/  SYNCS.PHASECHK.TRANS64.TRYWAIT P0, [R7+URZ], R2 ;  /* 0x00000002070075a7 */ /* 0x000e64000800017f */
[----:B-1----:R-:W-:Y:S05]  /*1f360*/  @!P0 BRA `(.L_x_3022) ;  /* 0x0000002400248947 */ /* 0x002fea0003800000 */
.L_x_3123:
[----:B------:R-:W-:Y:S05]  /*1f370*/  @!P2 BRA `(.L_x_3023) ;  /* 0x000000000004a947 */ /* 0x000fea0003800000 */
[----:B------:R-:W-:Y:S01]  /*1f380*/  BPT.TRAP 0x1 ;  /* 0x000000040000795c */ /* 0x000fe20000300000 */
.L_x_3023:
[----:B------:R-:W2:Y:S01]  /*1f390*/  LDL.LU R4, [R1+0x4] ;  /* 0x0000040001047983 */ /* 0x000ea20000300800 */
[----:B------:R-:W-:-:S04]  /*1f3a0*/  VIADD R0, R0, 0x28c60 ;  /* 0x00028c6000007836 */ /* 0x000fc80000000000 */
[----:B--2---:R-:W-:-:S04]  /*1f3b0*/  IMAD R4, R4, 0x8, R0 ;  /* 0x0000000804047824 */ /* 0x004fc800078e0200 */
[----:B------:R-:W2:Y:S02]  /*1f3c0*/  SYNCS.PHASECHK.TRANS64.TRYWAIT P0, [R4+URZ], R5 ;  /* 0x00000005040075a7 */ /* 0x000ea4000800017f */
[----:B--2---:R-:W-:Y:S05]  /*1f3d0*/  @!P0 BRA `(.L_x_3024) ;  /* 0x00000024001c8947 */ /* 0x004fea0003800000 */
.L_x_3124:
[----:B------:R-:W-:-:S07]  /*1f3e0*/  IMAD R3, R3, 0x8, R0 ;  /* 0x0000000803037824 */ /* 0x000fce00078e0200 */
.L_x_3025:
[----:B---3--:R3:W4:Y:S02]  /*1f3f0*/  SYNCS.PHASECHK.TRANS64.TRYWAIT P0, [R3+URZ], R2 ;  /* 0x00000002030075a7 */ /* 0x008724000800017f */
[----:B----4-:R-:W-:Y:S05]  /*1f400*/  @!P0 NANOSLEEP.SYNCS 0x989680 ;  /* 0x009896800000895d */ /* 0x010fea0003900000 */
[----:B------:R-:W4:Y:S02]  /*1f410*/  @!P0 SYNCS.PHASECHK.TRANS64 P0, [R3+URZ], R2 ;  /* 0x00000002030085a7 */ /* 0x000f24000800007f */
[----:B----4-:R-:W-:Y:S05]  /*1f420*/  @!P0 BRA `(.L_x_3025) ;  /* 0xfffffffc00f08947 */ /* 0x010fea000383ffff */
.L_x_2616:
[----:B------:R-:W-:Y:S05]  /*1f430*/  BSYNC B9 ;  /* 0x0000000000097941 */ /* 0x000fea0003800000 */
.L_x_2613:
[----:B------:R-:W-:Y:S05]  /*1f440*/  EXIT ;  /* 0x000000000000794d */ /* 0x000fea0003800000 */
.L_x_2640:
[----:B0-----:R0:W1:Y:S02]  /*1f450*/  SYNCS.PHASECHK.TRANS64.TRYWAIT P5, [R64+URZ+0x28c90], R43 ;  /* 0x028c902b400075a7 */ /* 0x00106400080a017f */
[----:B-1----:R-:W-:Y:S05]  /*1f460*/  @!P5 NANOSLEEP.SYNCS 0x989680 ;  /* 0x009896800000d95d */ /* 0x002fea0003900000 */
[----:B------:R-:W1:Y:S02]  /*1f470*/  @!P5 SYNCS.PHASECHK.TRANS64 P5, [R64+URZ+0x28c90], R43 ;  /* 0x028c902b4000d5a7 */ /* 0x000e6400080a007f */
[----:B-1----:R-:W-:Y:S05]  /*1f480*/  @!P5 BRA `(.L_x_2640) ;  /* 0xfffffffc00f0d947 */ /* 0x002fea000383ffff */
[----:B------:R-:W-:Y:S05]  /*1f490*/  BRA `(.L_x_3026) ;  /* 0xfffffe3400587947 */ /* 0x000fea000383ffff */
.L_x_2650:
[----:B0-----:R0:W1:Y:S02]  /*1f4a0*/  SYNCS.PHASECHK.TRANS64.TRYWAIT P5, [R64+URZ+0x28c90], R43 ;  /* 0x028c902b400075a7 */ /* 0x00106400080a017f */
[----:B-1----:R-:W-:Y:S05]  /*1f4b0*/  @!P5 NANOSLEEP.SYNCS 0x989680 ;  /* 0x009896800000d95d */ /* 0x002fea0003900000 */
[----:B------:R-:W1:Y:S02]  /*1f4c0*/  @!P5 SYNCS.PHASECHK.TRANS64 P5, [R64+URZ+0x28c90], R43 ;  /* 0x028c902b4000d5a7 */ /* 0x000e6400080a007f */
[----:B-1----:R-:W-:Y:S05]  /*1f4d0*/  @!P5 BRA `(.L_x_2650) ;  /* 0xfffffffc00f0d947 */ /* 0x002fea000383ffff */
[----:B------:R-:W-:Y:S05]  /*1f4e0*/  BRA `(.L_x_3027) ;  /* 0xfffffe3c00a87947 */ /* 0x000fea000383ffff */
.L_x_2655:
[----:B0-----:R0:W1:Y:S02]  /*1f4f0*/  SYNCS.PHASECHK.TRANS64.TRYWAIT P5, [R64+URZ+0x28c90], R43 ;  /* 0x028c902b400075a7 */ /* 0x00106400080a017f */
[----:B-1----:R-:W-:Y:S05]  /*1f500*/  @!P5 NANOSLEEP.SYNCS 0x989680 ;  /* 0x009896800000d95d */ /* 0x002fea0003900000 */
[----:B------:R-:W1:Y:S02]  /*1f510*/  @!P5 SYNCS.PHASECHK.TRANS64 P5, [R64+URZ+0x28c90], R43 ;  /* 0x028c902b4000d5a7 */ /* 0x000e6400080a007f */
[----:B-1----:R-:W-:Y:S05]  /*1f520*/  @!P5 BRA `(.L_x_2655) ;  /* 0xfffffffc00f0d947 */ /* 0x002fea000383ffff */
[----:B------:R-:W-:Y:S05]  /*1f530*/  BRA `(.L_x_3028) ;  /* 0xfffffe4400bc7947 */ /* 0x000fea000383ffff */
.L_x_2659:
[----:B--2---:R2:W0:Y:S02]  /*1f540*/  SYNCS.PHASECHK.TRANS64.TRYWAIT P5, [R64+URZ+0x28cb0], R43 ;  /* 0x028cb02b400075a7 */ /* 0x00442400080a017f */
[----:B0-----:R-:W-:Y:S05]  /*1f550*/  @!P5 NANOSLEEP.SYNCS 0x989680 ;  /* 0x009896800000d95d */ /* 0x001fea0003900000 */
[----:B------:R-:W0:Y:S02]  /*1f560*/  @!P5 SYNCS.PHASECHK.TRANS64 P5, [R64+URZ+0x28cb0], R43 ;  /* 0x028cb02b4000d5a7 */ /* 0x000e2400080a007f */
[----:B0-----:R-:W-:Y:S05]  /*1f570*/  @!P5 BRA `(.L_x_2659) ;  /* 0xfffffffc00f0d947 */ /* 0x001fea000383ffff */
[----:B------:R-:W-:Y:S05]  /*1f580*/  BRA `(.L_x_3029) ;  /* 0xfffffe4800387947 */ /* 0x000fea000383ffff */
.L_x_2678:
[----:B0-----:R0:W1:Y:S02]  /*1f590*/  SYNCS.PHASECHK.TRANS64.TRYWAIT P1, [R22+URZ+0x28c50], R3 ;  /* 0x028c5003160075a7 */ /* 0x001064000802017f */
[----:B-1----:R-:W-:Y:S05]  /*1f5a0*/  @!P1 NANOSLEEP.SYNCS 0x989680 ;  /* 0x009896800000995d */ /* 0x002fea0003900000 */
[----:B------:R-:W1:Y:S02]  /*1f5b0*/  @!P1 SYNCS.PHASECHK.TRANS64 P1, [R22+URZ+0x28c50], R3 ;  /* 0x028c5003160095a7 */ /* 0x000e64000802007f */
[----:B-1----:R-:W-:Y:S05]  /*1f5c0*/  @!P1 BRA `(.L_x_2678) ;  /* 0xfffffffc00f09947 */ /* 0x002fea000383ffff */
[----:B------:R-:W-:Y:S05]  /*1f5d0*/  BRA `(.L_x_3030) ;  /* 0xfffffe5800607947 */ /* 0x000fea000383ffff */
.L_x_2685:
[----:B-1----:R1:W2:Y:S02]  /*1f5e0*/  SYNCS.PHASECHK.TRANS64.TRYWAIT P2, [R0+URZ+0x28c50], R5 ;  /* 0x028c5005000075a7 */ /* 0x0022a4000804017f */
[----:B--2---:R-:W-:Y:S05]  /*1f5f0*/  @!P2 NANOSLEEP.SYNCS 0x989680 ;  /* 0x009896800000a95d */ /* 0x004fea0003900000 */
[----:B------:R-:W2:Y:S02]  /*1f600*/  @!P2 SYNCS.PHASECHK.TRANS64 P2, [R0+URZ+0x28c50], R5 ;  /* 0x028c50050000a5a7 */ /* 0x000ea4000804007f */
[----:B--2---:R-:W-:Y:S05]  /*1f610*/  @!P2 BRA `(.L_x_2685) ;  /* 0xfffffffc00f0a947 */ /* 0x004fea000383ffff */
[----:B------:R-:W-:Y:S05]  /*1f620*/  BRA `(.L_x_2684) ;  /* 0xfffffe6400887947 */ /* 0x000fea000383ffff */
.L_x_2706:
        /* <DEDUP_REMOVED lines=8> */
.L_x_3032:
[----:B------:R-:W-:Y:S05]  /*1f6b0*/  BSYNC B1 ;  /* 0x0000000000017941 */ /* 0x000fea0003800000 */
.L_x_3031:
        /* <DEDUP_REMOVED lines=8> */
.L_x_3033:
[----:B------:R-:W-:Y:S02]  /*1f740*/  IMAD.MOV.U32 R13, RZ, RZ, R8 ;  /* 0x000000ffff0d7224 */ /* 0x000fe400078e0008 */
[----:B------:R-:W-:-:S07]  /*1f750*/  IMAD.MOV.U32 R0, RZ, RZ, R14 ;  /* 0x000000ffff007224 */ /* 0x000fce00078e000e */
[----:B------:R-:W-:Y:S05]  /*1f760*/  WARPSYNC.COLLECTIVE R15, `(.L_x_3034) ;  /* 0x000000000f087348 */ /* 0x000fea0003c00000 */
[----:B------:R0:W1:Y:S02]  /*1f770*/  SHFL.IDX P6, R14, R13, R12, R11 ;  /* 0x0000000c0d0e7389 */ /* 0x00006400000c000b */
[----:B01----:R-:W-:Y:S01]  /*1f780*/  ENDCOLLECTIVE ;  /* 0x000000000000791b */ /* 0x003fe20003800000 */
.L_x_3034:
[----:B------:R-:W-:Y:S02]  /*1f790*/  IMAD.MOV.U32 R13, RZ, RZ, R7 ;  /* 0x000000ffff0d7224 */ /* 0x000fe400078e0007 */
[----:B------:R-:W-:-:S07]  /*1f7a0*/  IMAD.MOV.U32 R5, RZ, RZ, R14 ;  /* 0x000000ffff057224 */ /* 0x000fce00078e000e */
[----:B------:R-:W-:Y:S05]  /*1f7b0*/  WARPSYNC.COLLECTIVE R15, `(.L_x_3035) ;  /* 0x000000000f087348 */ /* 0x000fea0003c00000 */
[----:B------:R0:W1:Y:S02]  /*1f7c0*/  SHFL.IDX P6, R14, R13, R12, R11 ;  /* 0x0000000c0d0e7389 */ /* 0x00006400000c000b */
[----:B01----:R-:W-:Y:S01]  /*1f7d0*/  ENDCOLLECTIVE ;  /* 0x000000000000791b */ /* 0x003fe20003800000 */
.L_x_3035:
[----:B------:R-:W-:Y:S05]  /*1f7e0*/  BRA `(.L_x_3036) ;  /* 0xfffffe80000c7947 */ /* 0x000fea000383ffff */
.L_x_2709:
[----:B------:R-:W-:Y:S01]  /*1f7f0*/  BSSY B1, `(.L_x_3037) ;  /* 0x0000008000017945 */ /* 0x000fe20003800000 */
[----:B------:R-:W-:Y:S02]  /*1f800*/  IMAD.MOV.U32 R13, RZ, RZ, R6 ;  /* 0x000000ffff0d7224 */ /* 0x000fe400078e0006 */
[----:B------:R-:W-:Y:S02]  /*1f810*/  IMAD.MOV.U32 R12, RZ, RZ, 0x1 ;  /* 0x00000001ff0c7424 */ /* 0x000fe400078e00ff */
[----:B------:R-:W-:Y:S02]  /*1f820*/  IMAD.MOV.U32 R11, RZ, RZ, 0x1c1f ;  /* 0x00001c1fff0b7424 */ /* 0x000fe400078e00ff */
[----:B------:R-:W-:-:S07]  /*1f830*/  IMAD.MOV.U32 R15, RZ, RZ, -0x1 ;  /* 0xffffffffff0f7424 */ /* 0x000fce00078e00ff */
[----:B0---4-:R-:W-:Y:S05]  /*1f840*/  WARPSYNC.COLLECTIVE R15, `(.L_x_3038) ;  /* 0x000000000f087348 */ /* 0x011fea0003c00000 */
[----:B----4-:R1:W2:Y:S02]  /*1f850*/  SHFL.IDX P6, R14, R13, R12, R11 ;  /* 0x0000000c0d0e7389 */ /* 0x0102a400000c000b */
[----:B012---:R-:W-:Y:S01]  /*1f860*/  ENDCOLLECTIVE ;  /* 0x000000000000791b */ /* 0x007fe20003800000 */
.L_x_3038:
[----:B------:R-:W-:Y:S05]  /*1f870*/  BSYNC B1 ;  /* 0x0000000000017941 */ /* 0x000fea0003800000 */
.L_x_3037:
[----:B------:R-:W-:Y:S02]  /*1f880*/  IMAD.MOV.U32 R13, RZ, RZ, R4 ;  /* 0x000000ffff0d7224 */ /* 0x000fe400078e0004 */
[----:B------:R-:W-:Y:S02]  /*1f890*/  IMAD.MOV.U32 R12, RZ, RZ, 0x1 ;  /* 0x00000001ff0c7424 */ /* 0x000fe400078e00ff */
[----:B------:R-:W-:Y:S02]  /*1f8a0*/  IMAD.MOV.U32 R11, RZ, RZ, 0x1c1f ;  /* 0x00001c1fff0b7424 */ /* 0x000fe400078e00ff */
[----:B------:R-:W-:Y:S02]  /*1f8b0*/  IMAD.MOV.U32 R15, RZ, RZ, -0x1 ;  /* 0xffffffffff0f7424 */ /* 0x000fe400078e00ff */
[----:B------:R-:W-:-:S07]  /*1f8c0*/  IMAD.MOV.U32 R3, RZ, RZ, R14 ;  /* 0x000000ffff037224 */ /* 0x000fce00078e000e */
[----:B------:R-:W-:Y:S05]  /*1f8d0*/  WARPSYNC.COLLECTIVE R15, `(.L_x_3039) ;  /* 0x000000000f087348 */ /* 0x000fea0003c00000 */
[----:B------:R0:W1:Y:S02]  /*1f8e0*/  SHFL.IDX P6, R14, R13, R12, R11 ;  /* 0x0000000c0d0e7389 */ /* 0x00006400000c000b */
[----:B01----:R-:W-:Y:S01]  /*1f8f0*/  ENDCOLLECTIVE ;  /* 0x000000000000791b */ /* 0x003fe20003800000 */
.L_x_3039:
[----:B------:R-:W-:Y:S02]  /*1f900*/  IMAD.MOV.U32 R13, RZ, RZ, R8 ;  /* 0x000000ffff0d7224 */ /* 0x000fe400078e0008 */
[----:B------:R-:W-:-:S07]  /*1f910*/  IMAD.MOV.U32 R0, RZ, RZ, R14 ;  /* 0x000000ffff007224 */ /* 0x000fce00078e000e */
[----:B------:R-:W-:Y:S05]  /*1f920*/  WARPSYNC.COLLECTIVE R15, `(.L_x_3040) ;  /* 0x000000000f087348 */ /* 0x000fea0003c00000 */
[----:B------:R0:W1:Y:S02]  /*1f930*/  SHFL.IDX P6, R14, R13, R12, R11 ;  /* 0x0000000c0d0e7389 */ /* 0x00006400000c000b */
[----:B01----:R-:W-:Y:S01]  /*1f940*/  ENDCOLLECTIVE ;  /* 0x000000000000791b */ /* 0x003fe20003800000 */
.L_x_3040:
[----:B------:R-:W-:Y:S02]  /*1f950*/  IMAD.MOV.U32 R13, RZ, RZ, R7 ;  /* 0x000000ffff0d7224 */ /* 0x000fe400078e0007 */
[----:B------:R-:W-:-:S07]  /*1f960*/  IMAD.MOV.U32 R5, RZ, RZ, R14 ;  /* 0x000000ffff057224 */ /* 0x000fce00078e000e */
[----:B------:R-:W-:Y:S05]  /*1f970*/  WARPSYNC.COLLECTIVE R15, `(.L_x_3041) ;  /* 0x000000000f087348 */ /* 0x000fea0003c00000 */
[----:B------:R0:W1:Y:S02]  /*1f980*/  SHFL.IDX P6, R14, R13, R12, R11 ;  /* 0x0000000c0d0e7389 */ /* 0x00006400000c000b */
[----:B01----:R-:W-:Y:S01]  /*1f990*/  ENDCOLLECTIVE ;  /* 0x000000000000791b */ /* 0x003fe20003800000 */
.L_x_3041:
[----:B------:R-:W-:Y:S05]  /*1f9a0*/  BRA `(.L_x_3042) ;  /* 0xfffffe80006c7947 */ /* 0x000fea000383ffff */
.L_x_2713:
[----:B0-----:R0:W1:Y:S02]  /*1f9b0*/  SYNCS.PHASECHK.TRANS64.TRYWAIT P0, [R2+URZ+0x28c00], R35 ;  /* 0x028c0023020075a7 */ /* 0x001064000800017f */
[----:B-1----:R-:W-:Y:S05]  /*1f9c0*/  @!P0 NANOSLEEP.SYNCS 0x989680 ;  /* 0x009896800000895d */ /* 0x002fea0003900000 */
[----:B------:R-:W1:Y:S02]  /*1f9d0*/  @!P0 SYNCS.PHASECHK.TRANS64 P0, [R2+URZ+0x28c00], R35 ;  /* 0x028c0023020085a7 */ /* 0x000e64000800007f */
[----:B-1----:R-:W-:Y:S05]  /*1f9e0*/  @!P0 BRA `(.L_x_2713) ;  /* 0xfffffffc00f08947 */ /* 0x002fea000383ffff */
[----:B------:R-:W-:Y:S05]  /*1f9f0*/  BRA `(.L_x_3043) ;  /* 0xfffffe8400547947 */ /* 0x000fea000383ffff */
.L_x_2721:
        /* <DEDUP_REMOVED lines=8> */
.L_x_3045:
[----:B------:R-:W-:Y:S05]  /*1fa80*/  BSYNC B1 ;  /* 0x0000000000017941 */ /* 0x000fea0003800000 */
.L_x_3044:
        /* <DEDUP_REMOVED lines=8> */
.L_x_3046:
[----:B------:R-:W-:Y:S02]  /*1fb10*/  IMAD.MOV.U32 R13, RZ, RZ, R7 ;  /* 0x000000ffff0d7224 */ /* 0x000fe400078e0007 */
[----:B------:R-:W-:-:S07]  /*1fb20*/  IMAD.MOV.U32 R0, RZ, RZ, R14 ;  /* 0x000000ffff007224 */ /* 0x000fce00078e000e */
[----:B------:R-:W-:Y:S05]  /*1fb30*/  WARPSYNC.COLLECTIVE R15, `(.L_x_3047) ;  /* 0x000000000f087348 */ /* 0x000fea0003c00000 */
[----:B------:R0:W1:Y:S02]  /*1fb40*/  SHFL.IDX P6, R14, R13, R12, R11 ;  /* 0x0000000c0d0e7389 */ /* 0x00006400000c000b */
[----:B01----:R-:W-:Y:S01]  /*1fb50*/  ENDCOLLECTIVE ;  /* 0x000000000000791b */ /* 0x003fe20003800000 */
.L_x_3047:
[----:B------:R-:W-:Y:S02]  /*1fb60*/  IMAD.MOV.U32 R10, RZ, RZ, R0 ;  /* 0x000000ffff0a7224 */ /* 0x000fe400078e0000 */
[----:B------:R-:W-:Y:S02]  /*1fb70*/  IMAD.MOV.U32 R13, RZ, RZ, R9 ;  /* 0x000000ffff0d7224 */ /* 0x000fe400078e0009 */
[----:B------:R-:W-:-:S07]  /*1fb80*/  IMAD.MOV.U32 R5, RZ, RZ, R14 ;  /* 0x000000ffff057224 */ /* 0x000fce00078e000e */
[----:B------:R-:W-:Y:S05]  /*1fb90*/  WARPSYNC.COLLECTIVE R15, `(.L_x_3048) ;  /* 0x000000000f087348 */ /* 0x000fea0003c00000 */
[----:B------:R0:W1:Y:S02]  /*1fba0*/  SHFL.IDX P6, R14, R13, R12, R11 ;  /* 0x0000000c0d0e7389 */ /* 0x00006400000c000b */
[----:B01----:R-:W-:Y:S01]  /*1fbb0*/  ENDCOLLECTIVE ;  /* 0x000000000000791b */ /* 0x003fe20003800000 */
.L_x_3048:
[----:B------:R-:W-:Y:S01]  /*1fbc0*/  IMAD.MOV.U32 R11, RZ, RZ, R3 ;  /* 0x000000ffff0b7224 */ /* 0x000fe200078e0003 */
[----:B------:R-:W-:Y:S06]  /*1fbd0*/  BRA `(.L_x_3049) ;  /* 0xfffffe9000687947 */ /* 0x000fec000383ffff */
.L_x_2724:
[----:B------:R-:W-:Y:S01]  /*1fbe0*/  BSSY B1, `(.L_x_3050) ;  /* 0x0000008000017945 */ /* 0x000fe20003800000 */
[----:B------:R-:W-:Y:S02]  /*1fbf0*/  IMAD.MOV.U32 R13, RZ, RZ, R8 ;  /* 0x000000ffff0d7224 */ /* 0x000fe400078e0008 */
[----:B------:R-:W-:Y:S02]  /*1fc00*/  IMAD.MOV.U32 R12, RZ, RZ, 0x1 ;  /* 0x00000001ff0c7424 */ /* 0x000fe400078e00ff */
[----:B0-----:R-:W-:Y:S02]  /*1fc10*/  IMAD.MOV.U32 R11, RZ, RZ, 0x1c1f ;  /* 0x00001c1fff0b7424 */ /* 0x001fe400078e00ff */
[----:B------:R-:W-:-:S07]  /*1fc20*/  IMAD.MOV.U32 R15, RZ, RZ, -0x1 ;  /* 0xffffffffff0f7424 */ /* 0x000fce00078e00ff */
[----:B----4-:R-:W-:Y:S05]  /*1fc30*/  WARPSYNC.COLLECTIVE R15, `(.L_x_3051) ;  /* 0x000000000f087348 */ /* 0x010fea0003c00000 */
[----:B----4-:R0:W1:Y:S02]  /*1fc40*/  SHFL.IDX P6, R14, R13, R12, R11 ;  /* 0x0000000c0d0e7389 */ /* 0x01006400000c000b */
[----:B01----:R-:W-:Y:S01]  /*1fc50*/  ENDCOLLECTIVE ;  /* 0x000000000000791b */ /* 0x003fe20003800000 */
.L_x_3051:
[----:B------:R-:W-:Y:S05]  /*1fc60*/  BSYNC B1 ;  /* 0x0000000000017941 */ /* 0x000fea0003800000 */
.L_x_3050:
        /* <DEDUP_REMOVED lines=8> */
.L_x_3052:
[----:B------:R-:W-:Y:S02]  /*1fcf0*/  IMAD.MOV.U32 R13, RZ, RZ, R7 ;  /* 0x000000ffff0d7224 */ /* 0x000fe400078e0007 */
[----:B------:R-:W-:-:S07]  /*1fd00*/  IMAD.MOV.U32 R0, RZ, RZ, R14 ;  /* 0x000000ffff007224 */ /* 0x000fce00078e000e */
[----:B------:R-:W-:Y:S05]  /*1fd10*/  WARPSYNC.COLLECTIVE R15, `(.L_x_3053) ;  /* 0x000000000f087348 */ /* 0x000fea0003c00000 */
[----:B------:R0:W1:Y:S02]  /*1fd20*/  SHFL.IDX P6, R14, R13, R12, R11 ;  /* 0x0000000c0d0e7389 */ /* 0x00006400000c000b */
[----:B01----:R-:W-:Y:S01]  /*1fd30*/  ENDCOLLECTIVE ;  /* 0x000000000000791b */ /* 0x003fe20003800000 */
.L_x_3053:
[----:B------:R-:W-:Y:S02]  /*1fd40*/  IMAD.MOV.U32 R13, RZ, RZ, R9 ;  /* 0x000000ffff0d7224 */ /* 0x000fe400078e0009 */
[----:B------:R-:W-:-:S07]  /*1fd50*/  IMAD.MOV.U32 R7, RZ, RZ, R14 ;  /* 0x000000ffff077224 */ /* 0x000fce00078e000e */
[----:B------:R-:W-:Y:S05]  /*1fd60*/  WARPSYNC.COLLECTIVE R15, `(.L_x_3054) ;  /* 0x000000000f087348 */ /* 0x000fea0003c00000 */
[----:B------:R0:W1:Y:S02]  /*1fd70*/  SHFL.IDX P6, R14, R13, R12, R11 ;  /* 0x0000000c0d0e7389 */ /* 0x00006400000c000b */
[----:B01----:R-:W-:Y:S01]  /*1fd80*/  ENDCOLLECTIVE ;  /* 0x000000000000791b */ /* 0x003fe20003800000 */
.L_x_3054:
[----:B------:R-:W-:Y:S02]  /*1fd90*/  IMAD.MOV.U32 R12, RZ, RZ, R0 ;  /* 0x000000ffff0c7224 */ /* 0x000fe400078e0000 */
[----:B------:R-:W-:Y:S01]  /*1fda0*/  IMAD.MOV.U32 R13, RZ, RZ, R3 ;  /* 0x000000ffff0d7224 */ /* 0x000fe200078e0003 */
[----:B------:R-:W-:Y:S06]  /*1fdb0*/  BRA `(.L_x_3055) ;  /* 0xfffffe9000907947 */ /* 0x000fec000383ffff */
.L_x_2728:
[----:B0-----:R0:W1:Y:S02]  /*1fdc0*/  SYNCS.PHASECHK.TRANS64.TRYWAIT P1, [R2+URZ+0x28c00], R3 ;  /* 0x028c0003020075a7 */ /* 0x001064000802017f */
[----:B-1----:R-:W-:Y:S05]  /*1fdd0*/  @!P1 NANOSLEEP.SYNCS 0x989680 ;  /* 0x009896800000995d */ /* 0x002fea0003900000 */
[----:B------:R-:W1:Y:S02]  /*1fde0*/  @!P1 SYNCS.PHASECHK.TRANS64 P1, [R2+URZ+0x28c00], R3 ;  /* 0x028c0003020095a7 */ /* 0x000e64000802007f */
[----:B-1----:R-:W-:Y:S05]  /*1fdf0*/  @!P1 BRA `(.L_x_2728) ;  /* 0xfffffffc00f09947 */ /* 0x002fea000383ffff */
[----:B------:R-:W-:Y:S05]  /*1fe00*/  BRA `(.L_x_3056) ;  /* 0xfffffe9400207947 */ /* 0x000fea000383ffff */
.L_x_2734:
[----:B-1----:R1:W2:Y:S02]  /*1fe10*/  SYNCS.PHASECHK.TRANS64.TRYWAIT P2, [R14+URZ+0x28c30], R57 ;  /* 0x028c30390e0075a7 */ /* 0x0022a4000804017f */
[----:B--2---:R-:W-:Y:S05]  /*1fe20*/  @!P2 NANOSLEEP.SYNCS 0x989680 ;  /* 0x009896800000a95d */ /* 0x004fea0003900000 */
[----:B------:R-:W2:Y:S02]  /*1fe30*/  @!P2 SYNCS.PHASECHK.TRANS64 P2, [R14+URZ+0x28c30], R57 ;  /* 0x028c30390e00a5a7 */ /* 0x000ea4000804007f */
[----:B--2---:R-:W-:Y:S05]  /*1fe40*/  @!P2 BRA `(.L_x_2734) ;  /* 0xfffffffc00f0a947 */ /* 0x004fea000383ffff */
[----:B------:R-:W-:Y:S05]  /*1fe50*/  BRA `(.L_x_2733) ;  /* 0xfffffea000707947 */ /* 0x000fea000383ffff */
.L_x_2747:
[----:B--2---:R2:W4:Y:S02]  /*1fe60*/  SYNCS.PHASECHK.TRANS64.TRYWAIT P3, [R14+URZ+0x28c50], R57 ;  /* 0x028c50390e0075a7 */ /* 0x004524000806017f */
[----:B----4-:R-:W-:Y:S05]  /*1fe70*/  @!P3 NANOSLEEP.SYNCS 0x989680 ;  /* 0x009896800000b95d */ /* 0x010fea0003900000 */
[----:B------:R-:W4:Y:S02]  /*1fe80*/  @!P3 SYNCS.PHASECHK.TRANS64 P3, [R14+URZ+0x28c50], R57 ;  /* 0x028c50390e00b5a7 */ /* 0x000f24000806007f */
[----:B----4-:R-:W-:Y:S05]  /*1fe90*/  @!P3 BRA `(.L_x_2747) ;  /* 0xfffffffc00f0b947 */ /* 0x010fea000383ffff */
[----:B------:R-:W-:Y:S05]  /*1fea0*/  BRA `(.L_x_2746) ;  /* 0xfffffebc00587947 */ /* 0x000fea000383ffff */
.L_x_2759:
[----:B-1----:R1:W2:Y:S02]  /*1feb0*/  SYNCS.PHASECHK.TRANS64.TRYWAIT P3, [R212+URZ+0x28c30], R213 ;  /* 0x028c30d5d40075a7 */ /* 0x0022a4000806017f */
[----:B--2---:R-:W-:Y:S05]  /*1fec0*/  @!P3 NANOSLEEP.SYNCS 0x989680 ;  /* 0x009896800000b95d */ /* 0x004fea0003900000 */
[----:B------:R-:W2:Y:S02]  /*1fed0*/  @!P3 SYNCS.PHASECHK.TRANS64 P3, [R212+URZ+0x28c30], R213 ;  /* 0x028c30d5d400b5a7 */ /* 0x000ea4000806007f */
[----:B--2---:R-:W-:Y:S05]  /*1fee0*/  @!P3 BRA `(.L_x_2759) ;  /* 0xfffffffc00f0b947 */ /* 0x004fea000383ffff */
[----:B------:R-:W-:Y:S05]  /*1fef0*/  BRA `(.L_x_2758) ;  /* 0xfffffec000d07947 */ /* 0x000fea000383ffff */
.L_x_2772:
[----:B---3--:R3:W4:Y:S02]  /*1ff00*/  SYNCS.PHASECHK.TRANS64.TRYWAIT P3, [R212+URZ+0x28c50], R213 ;  /* 0x028c50d5d40075a7 */ /* 0x008724000806017f */
[----:B----4-:R-:W-:Y:S05]  /*1ff10*/  @!P3 NANOSLEEP.SYNCS 0x989680 ;  /* 0x009896800000b95d */ /* 0x010fea0003900000 */
[----:B------:R-:W4:Y:S02]  /*1ff20*/  @!P3 SYNCS.PHASECHK.TRANS64 P3, [R212+URZ+0x28c50], R213 ;  /* 0x028c50d5d400b5a7 */ /* 0x000f24000806007f */
[----:B----4-:R-:W-:Y:S05]  /*1ff30*/  @!P3 BRA `(.L_x_2772) ;  /* 0xfffffffc00f0b947 */ /* 0x010fea000383ffff */
[----:B------:R-:W-:Y:S05]  /*1ff40*/  BRA `(.L_x_2771) ;  /* 0xfffffee000d47947 */ /* 0x000fea000383ffff */
.L_x_2785:
[----:B--2---:R2:W3:Y:S02]  /*1ff50*/  SYNCS.PHASECHK.TRANS64.TRYWAIT P3, [R14+URZ+0x28c30], R207 ;  /* 0x028c30cf0e0075a7 */ /* 0x0044e4000806017f */
[----:B---3--:R-:W-:Y:S05]  /*1ff60*/  @!P3 NANOSLEEP.SYNCS 0x989680 ;  /* 0x009896800000b95d */ /* 0x008fea0003900000 */
[----:B------:R-:W3:Y:S02]  /*1ff70*/  @!P3 SYNCS.PHASECHK.TRANS64 P3, [R14+URZ+0x28c30], R207 ;  /* 0x028c30cf0e00b5a7 */ /* 0x000ee4000806007f */
[----:B---3--:R-:W-:Y:S05]  /*1ff80*/  @!P3 BRA `(.L_x_2785) ;  /* 0xfffffffc00f0b947 */ /* 0x008fea000383ffff */
[----:B------:R-:W-:Y:S05]  /*1ff90*/  BRA `(.L_x_2784) ;  /* 0xfffffee800987947 */ /* 0x000fea000383ffff */
.L_x_2790:
[----:B-1----:R1:W3:Y:S02]  /*1ffa0*/  SYNCS.PHASECHK.TRANS64.TRYWAIT P3, [R14+URZ+0x28c50], R207 ;  /* 0x028c50cf0e0075a7 */ /* 0x0022e4000806017f */
[----:B---3--:R-:W-:Y:S05]  /*1ffb0*/  @!P3 NANOSLEEP.SYNCS 0x989680 ;  /* 0x009896800000b95d */ /* 0x008fea0003900000 */
[----:B------:R-:W3:Y:S02]  /*1ffc0*/  @!P3 SYNCS.PHASECHK.TRANS64 P3, [R14+URZ+0x28c50], R207 ;  /* 0x028c50cf0e00b5a7 */ /* 0x000ee4000806007f */
[----:B---3--:R-:W-:Y:S05]  /*1ffd0*/  @!P3 BRA `(.L_x_2790) ;  /* 0xfffffffc00f0b947 */ /* 0x008fea000383ffff */
[----:B------:R-:W-:Y:S05]  /*1ffe0*/  BRA `(.L_x_2789) ;  /* 0xfffffefc00f47947 */ /* 0x000fea000383ffff */
.L_x_2798:
[----:B--2---:R2:W3:Y:S02]  /*1fff0*/  SYNCS.PHASECHK.TRANS64.TRYWAIT P2, [R206+URZ+0x28c30], R207 ;  /* 0x028c30cfce0075a7 */ /* 0x0044e4000804017f */
[----:B---3--:R-:W-:Y:S05]  /*20000*/  @!P2 NANOSLEEP.SYNCS 0x989680 ;  /* 0x009896800000a95d */ /* 0x008fea0003900000 */
[----:B------:R-:W3:Y:S02]  /*20010*/  @!P2 SYNCS.PHASECHK.TRANS64 P2, [R206+URZ+0x28c30], R207 ;  /* 0x028c30cfce00a5a7 */ /* 0x000ee4000804007f */
[----:B---3--:R-:W-:Y:S05]  /*20020*/  @!P2 BRA `(.L_x_2798) ;  /* 0xfffffffc00f0a947 */ /* 0x008fea000383ffff */
[----:B------:R-:W-:Y:S05]  /*20030*/  BRA `(.L_x_2797) ;  /* 0xffffff0400047947 */ /* 0x000fea000383ffff */
.L_x_2811:
[----:B-1----:R1:W2:Y:S02]  /*20040*/  SYNCS.PHASECHK.TRANS64.TRYWAIT P2, [R206+URZ+0x28c50], R207 ;  /* 0x028c50cfce0075a7 */ /* 0x0022a4000804017f */
[----:B--2---:R-:W-:Y:S05]  /*20050*/  @!P2 NANOSLEEP.SYNCS 0x989680 ;  /* 0x009896800000a95d */ /* 0x004fea0003900000 */
[----:B------:R-:W2:Y:S02]  /*20060*/  @!P2 SYNCS.PHASECHK.TRANS64 P2, [R206+URZ+0x28c50], R207 ;  /* 0x028c50cfce00a5a7 */ /* 0x000ea4000804007f */
[----:B--2---:R-:W-:Y:S05]  /*20070*/  @!P2 BRA `(.L_x_2811) ;  /* 0xfffffffc00f0a947 */ /* 0x004fea000383ffff */
[----:B------:R-:W-:Y:S05]  /*20080*/  BRA `(.L_x_2810) ;  /* 0xffffff2400107947 */ /* 0x000fea000383ffff */
.L_x_2849:
        /* <DEDUP_REMOVED lines=11> */
.L_x_3058:
[----:B------:R-:W-:Y:S05]  /*20140*/  BSYNC B1 ;  /* 0x0000000000017941 */ /* 0x000fea0003800000 */
.L_x_3057:
[----:B------:R-:W-:Y:S05]  /*20150*/  BRA `(.L_x_3059) ;  /* 0xffffff7400ec7947 */ /* 0x000fea000383ffff */
.L_x_2851:
[----:B------:R-:W-:Y:S01]  /*20160*/  BSSY B1, `(.L_x_3060) ;  /* 0x0000006000017945 */ /* 0x000fe20003800000 */
[----:B------:R-:W-:-:S07]  /*20170*/  IMAD.MOV.U32 R15, RZ, RZ, -0x1 ;  /* 0xffffffffff0f7424 */ /* 0x000fce00078e00ff */
[----:B0-----:R-:W-:Y:S05]  /*20180*/  WARPSYNC.COLLECTIVE R15, `(.L_x_3061) ;  /* 0x000000000f0c7348 */ /* 0x001fea0003c00000 */
[----:B------:R-:W-:Y:S02]  /*20190*/  ELECT P6, UR62, PT ;  /* 0x00000000003e782f */ /* 0x000fe400038c0000 */
[----:B------:R-:W-:Y:S01]  /*201a0*/  MOV R14, UR62 ;  /* 0x0000003e000e7c02 */ /* 0x000fe20008000f00 */
[----:B0-----:R-:W-:Y:S10]  /*201b0*/  ENDCOLLECTIVE ;  /* 0x000000000000791b */ /* 0x001ff40003800000 */
.L_x_3061:
[----:B------:R-:W-:Y:S05]  /*201c0*/  BSYNC B1 ;  /* 0x0000000000017941 */ /* 0x000fea0003800000 */
.L_x_3060:
[----:B------:R-:W-:Y:S05]  /*201d0*/  BRA `(.L_x_2850) ;  /* 0xffffff7400e47947 */ /* 0x000fea000383ffff */
.L_x_2853:
[----:B0-----:R-:W2:Y:S02]  /*201e0*/  LDL R6, [R1] ;  /* 0x0000000001067983 */ /* 0x001ea40000100800 */
[----:B--2---:R0:W1:Y:S02]  /*201f0*/  SYNCS.PHASECHK.TRANS64.TRYWAIT P0, [R6+URZ+0x28c20], R5 ;  /* 0x028c2005060075a7 */ /* 0x004064000800017f */
[----:B-1----:R-:W-:Y:S05]  /*20200*/  @!P0 NANOSLEEP.SYNCS 0x989680 ;  /* 0x009896800000895d */ /* 0x002fea0003900000 */
[----:B------:R-:W1:Y:S02]  /*20210*/  @!P0 SYNCS.PHASECHK.TRANS64 P0, [R6+URZ+0x28c20], R5 ;  /* 0x028c2005060085a7 */ /* 0x000e64000800007f */
[----:B-1----:R-:W-:Y:S05]  /*20220*/  @!P0 BRA `(.L_x_2853) ;  /* 0xfffffffc00ec8947 */ /* 0x002fea000383ffff */
[----:B------:R-:W-:Y:S05]  /*20230*/  BRA `(.L_x_3062) ;  /* 0xffffff7400f47947 */ /* 0x000fea000383ffff */
.L_x_2857:
[----:B0-----:R0:W1:Y:S02]  /*20240*/  SYNCS.PHASECHK.TRANS64.TRYWAIT P0, [R6+URZ+0x28ca0], R9 ;  /* 0x028ca009060075a7 */ /* 0x001064000800017f */
[----:B-1----:R-:W-:Y:S05]  /*20250*/  @!P0 NANOSLEEP.SYNCS 0x989680 ;  /* 0x009896800000895d */ /* 0x002fea0003900000 */
[----:B------:R-:W1:Y:S02]  /*20260*/  @!P0 SYNCS.PHASECHK.TRANS64 P0, [R6+URZ+0x28ca0], R9 ;  /* 0x028ca009060085a7 */ /* 0x000e64000800007f */
[----:B-1----:R-:W-:Y:S05]  /*20270*/  @!P0 BRA `(.L_x_2857) ;  /* 0xfffffffc00f08947 */ /* 0x002fea000383ffff */
[----:B------:R-:W-:Y:S05]  /*20280*/  BRA `(.L_x_3063) ;  /* 0xffffff7800187947 */ /* 0x000fea000383ffff */
.L_x_2862:
[----:B-1----:R1:W2:Y:S02]  /*20290*/  SYNCS.PHASECHK.TRANS64.TRYWAIT P0, [R6+URZ+0x28cc0], R9 ;  /* 0x028cc009060075a7 */ /* 0x0022a4000800017f */
[----:B--2---:R-:W-:Y:S05]  /*202a0*/  @!P0 NANOSLEEP.SYNCS 0x989680 ;  /* 0x009896800000895d */ /* 0x004fea0003900000 */
[----:B------:R-:W2:Y:S02]  /*202b0*/  @!P0 SYNCS.PHASECHK.TRANS64 P0, [R6+URZ+0x28cc0], R9 ;  /* 0x028cc009060085a7 */ /* 0x000ea4000800007f */
[----:B--2---:R-:W-:Y:S05]  /*202c0*/  @!P0 BRA `(.L_x_2862) ;  /* 0xfffffffc00f08947 */ /* 0x004fea000383ffff */
[----:B------:R-:W-:Y:S05]  /*202d0*/  BRA `(.L_x_3064) ;  /* 0xffffff78009c7947 */ /* 0x000fea000383ffff */
.L_x_2876:
[----:B0-----:R0:W1:Y:S02]  /*202e0*/  SYNCS.PHASECHK.TRANS64.TRYWAIT P1, [R5+URZ+0x28ca0], R6 ;  /* 0x028ca006050075a7 */ /* 0x001064000802017f */
[----:B-1----:R-:W-:Y:S05]  /*202f0*/  @!P1 NANOSLEEP.SYNCS 0x989680 ;  /* 0x009896800000995d */ /* 0x002fea0003900000 */
[----:B------:R-:W1:Y:S02]  /*20300*/  @!P1 SYNCS.PHASECHK.TRANS64 P1, [R5+URZ+0x28ca0], R6 ;  /* 0x028ca006050095a7 */ /* 0x000e64000802007f */
[----:B-1----:R-:W-:Y:S05]  /*20310*/  @!P1 BRA `(.L_x_2876) ;  /* 0xfffffffc00f09947 */ /* 0x002fea000383ffff */
[----:B------:R-:W-:Y:S05]  /*20320*/  BRA `(.L_x_3065) ;  /* 0xffffff8400247947 */ /* 0x000fea000383ffff */
.L_x_2881:
[----:B-1----:R1:W2:Y:S02]  /*20330*/  SYNCS.PHASECHK.TRANS64.TRYWAIT P1, [R5+URZ+0x28cc0], R6 ;  /* 0x028cc006050075a7 */ /* 0x0022a4000802017f */
[----:B--2---:R-:W-:Y:S05]  /*20340*/  @!P1 NANOSLEEP.SYNCS 0x989680 ;  /* 0x009896800000995d */ /* 0x004fea0003900000 */
[----:B------:R-:W2:Y:S02]  /*20350*/  @!P1 SYNCS.PHASECHK.TRANS64 P1, [R5+URZ+0x28cc0], R6 ;  /* 0x028cc006050095a7 */ /* 0x000ea4000802007f */
[----:B--2---:R-:W-:Y:S05]  /*20360*/  @!P1 BRA `(.L_x_2881) ;  /* 0xfffffffc00f09947 */ /* 0x004fea000383ffff */
[----:B------:R-:W-:Y:S05]  /*20370*/  BRA `(.L_x_3066) ;  /* 0xffffff8400a47947 */ /* 0x000fea000383ffff */
.L_x_2909:
        /* <DEDUP_REMOVED lines=11> */
.L_x_3068:
[----:B------:R-:W-:Y:S05]  /*20430*/  BSYNC B0 ;  /* 0x0000000000007941 */ /* 0x000fea0003800000 */
.L_x_3067:
[----:B------:R-:W-:Y:S05]  /*20440*/  BRA `(.L_x_3069) ;  /* 0xffffff9800807947 */ /* 0x000fea000383ffff */
.L_x_2911:
[----:B------:R-:W-:Y:S01]  /*20450*/  BSSY B0, `(.L_x_3070) ;  /* 0x0000006000007945 */ /* 0x000fe20003800000 */
[----:B------:R-:W-:-:S07]  /*20460*/  IMAD.MOV.U32 R15, RZ, RZ, -0x1 ;  /* 0xffffffffff0f7424 */ /* 0x000fce00078e00ff */
[----:B01----:R-:W-:Y:S05]  /*20470*/  WARPSYNC.COLLECTIVE R15, `(.L_x_3071) ;  /* 0x000000000f0c7348 */ /* 0x003fea0003c00000 */
[----:B------:R-:W-:Y:S02]  /*20480*/  ELECT P6, UR62, PT ;  /* 0x00000000003e782f */ /* 0x000fe400038c0000 */
[----:B------:R-:W-:Y:S01]  /*20490*/  MOV R14, UR62 ;  /* 0x0000003e000e7c02 */ /* 0x000fe20008000f00 */
[----:B01----:R-:W-:Y:S10]  /*204a0*/  ENDCOLLECTIVE ;  /* 0x000000000000791b */ /* 0x003ff40003800000 */
.L_x_3071:
[----:B------:R-:W-:Y:S05]  /*204b0*/  BSYNC B0 ;  /* 0x0000000000007941 */ /* 0x000fea0003800000 */
.L_x_3070:
[----:B------:R-:W-:Y:S05]  /*204c0*/  BRA `(.L_x_3072) ;  /* 0xffffff98008c7947 */ /* 0x000fea000383ffff */
.L_x_2913:
[----:B0-----:R0:W1:Y:S02]  /*204d0*/  SYNCS.PHASECHK.TRANS64.TRYWAIT P0, [R0+URZ+0x28c40], R2 ;  /* 0x028c4002000075a7 */ /* 0x001064000800017f */
[----:B-1----:R-:W-:Y:S05]  /*204e0*/  @!P0 NANOSLEEP.SYNCS 0x989680 ;  /* 0x009896800000895d */ /* 0x002fea0003900000 */
[----:B------:R-:W1:Y:S02]  /*204f0*/  @!P0 SYNCS.PHASECHK.TRANS64 P0, [R0+URZ+0x28c40], R2 ;  /* 0x028c4002000085a7 */ /* 0x000e64000800007f */
[----:B-1----:R-:W-:Y:S05]  /*20500*/  @!P0 BRA `(.L_x_2913) ;  /* 0xfffffffc00f08947 */ /* 0x002fea000383ffff */
[----:B------:R-:W-:Y:S05]  /*20510*/  BRA `(.L_x_3073) ;  /* 0xffffff9800f47947 */ /* 0x000fea000383ffff */
.L_x_2917:
        /* <DEDUP_REMOVED lines=13> */
.L_x_3074:
[----:B------:R-:W-:Y:S02]  /*205f0*/  IMAD.MOV.U32 R13, RZ, RZ, R4 ;  /* 0x000000ffff0d7224 */ /* 0x000fe400078e0004 */
[----:B------:R-:W-:-:S07]  /*20600*/  IMAD.MOV.U32 R6, RZ, RZ, R14 ;  /* 0x000000ffff067224 */ /* 0x000fce00078e000e */
[----:B------:R-:W-:Y:S05]  /*20610*/  WARPSYNC.COLLECTIVE R15, `(.L_x_3075) ;  /* 0x000000000f087348 */ /* 0x000fea0003c00000 */
[----:B------:R0:W1:Y:S02]  /*20620*/  SHFL.IDX P6, R14, R13, R12, R11 ;  /* 0x0000000c0d0e7389 */ /* 0x00006400000c000b */
[----:B01----:R-:W-:Y:S01]  /*20630*/  ENDCOLLECTIVE ;  /* 0x000000000000791b */ /* 0x003fe20003800000 */
.L_x_3075:
[----:B------:R-:W-:Y:S02]  /*20640*/  IMAD.MOV.U32 R13, RZ, RZ, R3 ;  /* 0x000000ffff0d7224 */ /* 0x000fe400078e0003 */
[----:B------:R-:W-:Y:S02]  /*20650*/  IMAD.MOV.U32 R12, RZ, RZ, 0x1 ;  /* 0x00000001ff0c7424 */ /* 0x000fe400078e00ff */
[----:B------:R-:W-:-:S07]  /*20660*/  IMAD.MOV.U32 R7, RZ, RZ, R14 ;  /* 0x000000ffff077224 */ /* 0x000fce00078e000e */
[----:B------:R-:W-:Y:S05]  /*20670*/  WARPSYNC.COLLECTIVE R15, `(.L_x_3076) ;  /* 0x000000000f087348 */ /* 0x000fea0003c00000 */
[----:B------:R0:W1:Y:S02]  /*20680*/  SHFL.IDX P6, R14, R13, R12, R11 ;  /* 0x0000000c0d0e7389 */ /* 0x00006400000c000b */
[----:B01----:R-:W-:Y:S01]  /*20690*/  ENDCOLLECTIVE ;  /* 0x000000000000791b */ /* 0x003fe20003800000 */
.L_x_3076:
        /* <DEDUP_REMOVED lines=15> */
.L_x_3077:
[----:B------:R-:W-:Y:S02]  /*20790*/  IMAD.MOV.U32 R13, RZ, RZ, R3 ;  /* 0x000000ffff0d7224 */ /* 0x000fe400078e0003 */
[----:B------:R-:W-:Y:S02]  /*207a0*/  IMAD.MOV.U32 R12, RZ, RZ, 0x2 ;  /* 0x00000002ff0c7424 */ /* 0x000fe400078e00ff */
[----:B------:R-:W-:-:S07]  /*207b0*/  IMAD.MOV.U32 R5, RZ, RZ, R14 ;  /* 0x000000ffff057224 */ /* 0x000fce00078e000e */
[----:B------:R-:W-:Y:S05]  /*207c0*/  WARPSYNC.COLLECTIVE R15, `(.L_x_3078) ;  /* 0x000000000f087348 */ /* 0x000fea0003c00000 */
[----:B------:R0:W1:Y:S02]  /*207d0*/  SHFL.IDX P6, R14, R13, R12, R11 ;  /* 0x0000000c0d0e7389 */ /* 0x00006400000c000b */
[----:B01----:R-:W-:Y:S01]  /*207e0*/  ENDCOLLECTIVE ;  /* 0x000000000000791b */ /* 0x003fe20003800000 */
.L_x_3078:
        /* <DEDUP_REMOVED lines=15> */
.L_x_3079:
[----:B------:R-:W-:Y:S02]  /*208e0*/  IMAD.MOV.U32 R13, RZ, RZ, R3 ;  /* 0x000000ffff0d7224 */ /* 0x000fe400078e0003 */
[----:B------:R-:W-:Y:S02]  /*208f0*/  IMAD.MOV.U32 R12, RZ, RZ, 0x3 ;  /* 0x00000003ff0c7424 */ /* 0x000fe400078e00ff */
[----:B------:R-:W-:-:S07]  /*20900*/  IMAD.MOV.U32 R5, RZ, RZ, R14 ;  /* 0x000000ffff057224 */ /* 0x000fce00078e000e */
[----:B------:R-:W-:Y:S05]  /*20910*/  WARPSYNC.COLLECTIVE R15, `(.L_x_3080) ;  /* 0x000000000f087348 */ /* 0x000fea0003c00000 */
[----:B------:R0:W1:Y:S02]  /*20920*/  SHFL.IDX P6, R14, R13, R12, R11 ;  /* 0x0000000c0d0e7389 */ /* 0x00006400000c000b */
[----:B01----:R-:W-:Y:S01]  /*20930*/  ENDCOLLECTIVE ;  /* 0x000000000000791b */ /* 0x003fe20003800000 */
.L_x_3080:
        /* <DEDUP_REMOVED lines=13> */
.L_x_3081:
[----:B------:R-:W-:Y:S01]  /*20a10*/  IMAD.MOV.U32 R3, RZ, RZ, R14 ;  /* 0x000000ffff037224 */ /* 0x000fe200078e000e */
[----:B------:R-:W-:Y:S06]  /*20a20*/  BRA `(.L_x_3082) ;  /* 0xffffffa0004c7947 */ /* 0x000fec000383ffff */
.L_x_2920:
[----:B0-----:R-:W2:Y:S02]  /*20a30*/  LDL R2, [R1] ;  /* 0x0000000001027983 */ /* 0x001ea40000100800 */
[----:B--2---:R0:W1:Y:S02]  /*20a40*/  SYNCS.PHASECHK.TRANS64.TRYWAIT P0, [R2+URZ+0x28c20], R0 ;  /* 0x028c2000020075a7 */ /* 0x004064000800017f */
[----:B-1----:R-:W-:Y:S05]  /*20a50*/  @!P0 NANOSLEEP.SYNCS 0x989680 ;  /* 0x009896800000895d */ /* 0x002fea0003900000 */
[----:B------:R-:W1:Y:S02]  /*20a60*/  @!P0 SYNCS.PHASECHK.TRANS64 P0, [R2+URZ+0x28c20], R0 ;  /* 0x028c2000020085a7 */ /* 0x000e64000800007f */
[----:B-1----:R-:W-:Y:S05]  /*20a70*/  @!P0 BRA `(.L_x_2920) ;  /* 0xfffffffc00ec8947 */ /* 0x002fea000383ffff */
[----:B------:R-:W-:Y:S05]  /*20a80*/  BRA `(.L_x_3083) ;  /* 0xffffffa000ac7947 */ /* 0x000fea000383ffff */
.L_x_2924:
[----:B0-----:R0:W1:Y:S02]  /*20a90*/  SYNCS.PHASECHK.TRANS64.TRYWAIT P0, [R0+URZ+0x28c60], R2 ;  /* 0x028c6002000075a7 */ /* 0x001064000800017f */
[----:B-1----:R-:W-:Y:S05]  /*20aa0*/  @!P0 NANOSLEEP.SYNCS 0x989680 ;  /* 0x009896800000895d */ /* 0x002fea0003900000 */
[----:B------:R-:W1:Y:S02]  /*20ab0*/  @!P0 SYNCS.PHASECHK.TRANS64 P0, [R0+URZ+0x28c60], R2 ;  /* 0x028c6002000085a7 */ /* 0x000e64000800007f */
[----:B-1----:R-:W-:Y:S05]  /*20ac0*/  @!P0 BRA `(.L_x_2924) ;  /* 0xfffffffc00f08947 */ /* 0x002fea000383ffff */
[----:B------:R-:W-:Y:S05]  /*20ad0*/  BRA `(.L_x_3084) ;  /* 0xffffffa000d87947 */ /* 0x000fea000383ffff */
.L_x_2943:
[----:B-1----:R1:W2:Y:S02]  /*20ae0*/  SYNCS.PHASECHK.TRANS64.TRYWAIT P0, [R3+URZ+0x28c40], R2 ;  /* 0x028c4002030075a7 */ /* 0x0022a4000800017f */
[----:B--2---:R-:W-:Y:S05]  /*20af0*/  @!P0 NANOSLEEP.SYNCS 0x989680 ;  /* 0x009896800000895d */ /* 0x004fea0003900000 */
[----:B------:R-:W2:Y:S02]  /*20b00*/  @!P0 SYNCS.PHASECHK.TRANS64 P0, [R3+URZ+0x28c40], R2 ;  /* 0x028c4002030085a7 */ /* 0x000ea4000800007f */
[----:B--2---:R-:W-:Y:S05]  /*20b10*/  @!P0 BRA `(.L_x_2943) ;  /* 0xfffffffc00f08947 */ /* 0x004fea000383ffff */
[----:B------:R-:W-:Y:S05]  /*20b20*/  BRA `(.L_x_3085) ;  /* 0xffffffac00e47947 */ /* 0x000fea000383ffff */
.L_x_2948:
[----:B0-----:R0:W2:Y:S02]  /*20b30*/  SYNCS.PHASECHK.TRANS64.TRYWAIT P0, [R3+URZ+0x28c60], R2 ;  /* 0x028c6002030075a7 */ /* 0x0010a4000800017f */
[----:B--2---:R-:W-:Y:S05]  /*20b40*/  @!P0 NANOSLEEP.SYNCS 0x989680 ;  /* 0x009896800000895d */ /* 0x004fea0003900000 */
[----:B------:R-:W2:Y:S02]  /*20b50*/  @!P0 SYNCS.PHASECHK.TRANS64 P0, [R3+URZ+0x28c60], R2 ;  /* 0x028c6002030085a7 */ /* 0x000ea4000800007f */
[----:B--2---:R-:W-:Y:S05]  /*20b60*/  @!P0 BRA `(.L_x_2948) ;  /* 0xfffffffc00f08947 */ /* 0x004fea000383ffff */
[----:B------:R-:W-:Y:S05]  /*20b70*/  BRA `(.L_x_3086) ;  /* 0xffffffb000687947 */ /* 0x000fea000383ffff */
.L_x_2963:
[----:B0-----:R0:W1:Y:S02]  /*20b80*/  SYNCS.PHASECHK.TRANS64.TRYWAIT P0, [R2+URZ+0x28c40], R3 ;  /* 0x028c4003020075a7 */ /* 0x001064000800017f */
[----:B-1----:R-:W-:Y:S05]  /*20b90*/  @!P0 NANOSLEEP.SYNCS 0x989680 ;  /* 0x009896800000895d */ /* 0x002fea0003900000 */
[----:B------:R-:W1:Y:S02]  /*20ba0*/  @!P0 SYNCS.PHASECHK.TRANS64 P0, [R2+URZ+0x28c40], R3 ;  /* 0x028c4003020085a7 */ /* 0x000e64000800007f */
[----:B-1----:R-:W-:Y:S05]  /*20bb0*/  @!P0 BRA `(.L_x_2963) ;  /* 0xfffffffc00f08947 */ /* 0x002fea000383ffff */
[----:B------:R-:W-:Y:S05]  /*20bc0*/  BRA `(.L_x_3087) ;  /* 0xffffffbc00587947 */ /* 0x000fea000383ffff */
.L_x_2968:
[----:B-1----:R1:W2:Y:S02]  /*20bd0*/  SYNCS.PHASECHK.TRANS64.TRYWAIT P0, [R2+URZ+0x28c60], R3 ;  /* 0x028c6003020075a7 */ /* 0x0022a4000800017f */
[----:B--2---:R-:W-:Y:S05]  /*20be0*/  @!P0 NANOSLEEP.SYNCS 0x989680 ;  /* 0x009896800000895d */ /* 0x004fea0003900000 */
[----:B------:R-:W2:Y:S02]  /*20bf0*/  @!P0 SYNCS.PHASECHK.TRANS64 P0, [R2+URZ+0x28c60], R3 ;  /* 0x028c6003020085a7 */ /* 0x000ea4000800007f */
[----:B--2---:R-:W-:Y:S05]  /*20c00*/  @!P0 BRA `(.L_x_2968) ;  /* 0xfffffffc00f08947 */ /* 0x004fea000383ffff */
[----:B------:R-:W-:Y:S05]  /*20c10*/  BRA `(.L_x_3088) ;  /* 0xffffffbc00d87947 */ /* 0x000fea000383ffff */
.L_x_2983:
[----:B0-----:R0:W1:Y:S02]  /*20c20*/  SYNCS.PHASECHK.TRANS64.TRYWAIT P0, [R3+URZ+0x28c40], R2 ;  /* 0x028c4002030075a7 */ /* 0x001064000800017f */
[----:B-1----:R-:W-:Y:S05]  /*20c30*/  @!P0 NANOSLEEP.SYNCS 0x989680 ;  /* 0x009896800000895d */ /* 0x002fea0003900000 */
[----:B------:R-:W1:Y:S02]  /*20c40*/  @!P0 SYNCS.PHASECHK.TRANS64 P0, [R3+URZ+0x28c40], R2 ;  /* 0x028c4002030085a7 */ /* 0x000e64000800007f */
[----:B-1----:R-:W-:Y:S05]  /*20c50*/  @!P0 BRA `(.L_x_2983) ;  /* 0xfffffffc00f08947 */ /* 0x002fea000383ffff */
[----:B------:R-:W-:Y:S05]  /*20c60*/  BRA `(.L_x_3089) ;  /* 0xffffffc800a47947 */ /* 0x000fea000383ffff */
.L_x_2988:
[----:B-1----:R1:W2:Y:S02]  /*20c70*/  SYNCS.PHASECHK.TRANS64.TRYWAIT P0, [R3+URZ+0x28c60], R2 ;  /* 0x028c6002030075a7 */ /* 0x0022a4000800017f */
[----:B--2---:R-:W-:Y:S05]  /*20c80*/  @!P0 NANOSLEEP.SYNCS 0x989680 ;  /* 0x009896800000895d */ /* 0x004fea0003900000 */
[----:B------:R-:W2:Y:S02]  /*20c90*/  @!P0 SYNCS.PHASECHK.TRANS64 P0, [R3+URZ+0x28c60], R2 ;  /* 0x028c6002030085a7 */ /* 0x000ea4000800007f */
[----:B--2---:R-:W-:Y:S05]  /*20ca0*/  @!P0 BRA `(.L_x_2988) ;  /* 0xfffffffc00f08947 */ /* 0x004fea000383ffff */
[----:B------:R-:W-:Y:S05]  /*20cb0*/  BRA `(.L_x_3090) ;  /* 0xffffffcc00287947 */ /* 0x000fea000383ffff */
.L_x_3004:
        /* <DEDUP_REMOVED lines=8> */
.L_x_3092:
[----:B------:R-:W-:Y:S05]  /*20d40*/  BSYNC B0 ;  /* 0x0000000000007941 */ /* 0x000fea0003800000 */
.L_x_3091:
        /* <DEDUP_REMOVED lines=9> */
.L_x_3093:
        /* <DEDUP_REMOVED lines=18> */
.L_x_3094:
[----:B------:R-:W-:Y:S01]  /*20f00*/  IMAD.MOV.U32 R12, RZ, RZ, 0x2 ;  /* 0x00000002ff0c7424 */ /* 0x000fe200078e00ff */
[----:B------:R-:W-:-:S05]  /*20f10*/  SEL R5, R14, RZ, P1 ;  /* 0x000000ff0e057207 */ /* 0x000fca0000800000 */
[----:B------:R-:W-:-:S04]  /*20f20*/  IMAD.IADD R3, R2, 0x1, R5 ;  /* 0x0000000102037824 */ /* 0x000fc800078e0205 */
[----:B------:R-:W-:-:S07]  /*20f30*/  IMAD.MOV.U32 R13, RZ, RZ, R3 ;  /* 0x000000ffff0d7224 */ /* 0x000fce00078e0003 */
[----:B------:R-:W-:Y:S05]  /*20f40*/  WARPSYNC.COLLECTIVE R15, `(.L_x_3095) ;  /* 0x000000000f087348 */ /* 0x000fea0003c00000 */
[----:B------:R0:W1:Y:S02]  /*20f50*/  SHFL.UP P6, R14, R13, R12, R11 ;  /* 0x0400000c0d0e7389 */ /* 0x00006400000c000b */
[----:B01----:R-:W-:Y:S01]  /*20f60*/  ENDCOLLECTIVE ;  /* 0x000000000000791b */ /* 0x003fe20003800000 */
.L_x_3095:
[----:B------:R-:W-:Y:S01]  /*20f70*/  IMAD.MOV.U32 R12, RZ, RZ, 0x4 ;  /* 0x00000004ff0c7424 */ /* 0x000fe200078e00ff */
[----:B------:R-:W-:-:S05]  /*20f80*/  SEL R14, R14, RZ, P2 ;  /* 0x000000ff0e0e7207 */ /* 0x000fca0001000000 */
[----:B------:R-:W-:-:S04]  /*20f90*/  IMAD.IADD R3, R3, 0x1, R14 ;  /* 0x0000000103037824 */ /* 0x000fc800078e020e */
[----:B------:R-:W-:-:S07]  /*20fa0*/  IMAD.MOV.U32 R13, RZ, RZ, R3 ;  /* 0x000000ffff0d7224 */ /* 0x000fce00078e0003 */
[----:B------:R-:W-:Y:S05]  /*20fb0*/  WARPSYNC.COLLECTIVE R15, `(.L_x_3096) ;  /* 0x000000000f087348 */ /* 0x000fea0003c00000 */
[----:B------:R0:W1:Y:S02]  /*20fc0*/  SHFL.UP P6, R14, R13, R12, R11 ;  /* 0x0400000c0d0e7389 */ /* 0x00006400000c000b */
[----:B01----:R-:W-:Y:S01]  /*20fd0*/  ENDCOLLECTIVE ;  /* 0x000000000000791b */ /* 0x003fe20003800000 */
.L_x_3096:
[----:B------:R-:W-:Y:S01]  /*20fe0*/  IMAD.MOV.U32 R12, RZ, RZ, 0x8 ;  /* 0x00000008ff0c7424 */ /* 0x000fe200078e00ff */
[----:B------:R-:W-:-:S05]  /*20ff0*/  SEL R14, R14, RZ, P3 ;  /* 0x000000ff0e0e7207 */ /* 0x000fca0001800000 */
[----:B------:R-:W-:-:S04]  /*21000*/  IMAD.IADD R3, R3, 0x1, R14 ;  /* 0x0000000103037824 */ /* 0x000fc800078e020e */
[----:B------:R-:W-:-:S07]  /*21010*/  IMAD.MOV.U32 R13, RZ, RZ, R3 ;  /* 0x000000ffff0d7224 */ /* 0x000fce00078e0003 */
[----:B------:R-:W-:Y:S05]  /*21020*/  WARPSYNC.COLLECTIVE R15, `(.L_x_3097) ;  /* 0x000000000f087348 */ /* 0x000fea0003c00000 */
[----:B------:R0:W1:Y:S02]  /*21030*/  SHFL.UP P6, R14, R13, R12, R11 ;  /* 0x0400000c0d0e7389 */ /* 0x00006400000c000b */
[----:B01----:R-:W-:Y:S01]  /*21040*/  ENDCOLLECTIVE ;  /* 0x000000000000791b */ /* 0x003fe20003800000 */
.L_x_3097:
[----:B------:R-:W-:Y:S01]  /*21050*/  IMAD.MOV.U32 R12, RZ, RZ, 0x10 ;  /* 0x00000010ff0c7424 */ /* 0x000fe200078e00ff */
[----:B------:R-:W-:-:S05]  /*21060*/  SEL R14, R14, RZ, P4 ;  /* 0x000000ff0e0e7207 */ /* 0x000fca0002000000 */
[----:B------:R-:W-:-:S04]  /*21070*/  IMAD.IADD R3, R3, 0x1, R14 ;  /* 0x0000000103037824 */ /* 0x000fc800078e020e */
[----:B------:R-:W-:-:S07]  /*21080*/  IMAD.MOV.U32 R13, RZ, RZ, R3 ;  /* 0x000000ffff0d7224 */ /* 0x000fce00078e0003 */
[----:B------:R-:W-:Y:S05]  /*21090*/  WARPSYNC.COLLECTIVE R15, `(.L_x_3098) ;  /* 0x000000000f087348 */ /* 0x000fea0003c00000 */
[----:B------:R0:W1:Y:S02]  /*210a0*/  SHFL.UP P6, R14, R13, R12, R11 ;  /* 0x0400000c0d0e7389 */ /* 0x00006400000c000b */
[----:B01----:R-:W-:Y:S01]  /*210b0*/  ENDCOLLECTIVE ;  /* 0x000000000000791b */ /* 0x003fe20003800000 */
.L_x_3098:
        /* <DEDUP_REMOVED lines=8> */
.L_x_3099:
[----:B------:R-:W-:Y:S05]  /*21140*/  BRA `(.L_x_3100) ;  /* 0xffffffd4007c7947 */ /* 0x000fea000383ffff */
.L_x_3009:
        /* <DEDUP_REMOVED lines=8> */
.L_x_3102:
[----:B------:R-:W-:Y:S05]  /*211d0*/  BSYNC B0 ;  /* 0x0000000000007941 */ /* 0x000fea0003800000 */
.L_x_3101:
        /* <DEDUP_REMOVED lines=9> */
.L_x_3103:
[----:B------:R-:W-:Y:S01]  /*21270*/  IMAD.MOV.U32 R12, RZ, RZ, 0x4 ;  /* 0x00000004ff0c7424 */ /* 0x000fe200078e00ff */
[----:B------:R-:W-:-:S05]  /*21280*/  SEL R14, R14, RZ, P2 ;  /* 0x000000ff0e0e7207 */ /* 0x000fca0001000000 */
[----:B------:R-:W-:-:S04]  /*21290*/  IMAD.IADD R3, R3, 0x1, R14 ;  /* 0x0000000103037824 */ /* 0x000fc800078e020e */
[----:B------:R-:W-:-:S07]  /*212a0*/  IMAD.MOV.U32 R13, RZ, RZ, R3 ;  /* 0x000000ffff0d7224 */ /* 0x000fce00078e0003 */
[----:B------:R-:W-:Y:S05]  /*212b0*/  WARPSYNC.COLLECTIVE R15, `(.L_x_3104) ;  /* 0x000000000f087348 */ /* 0x000fea0003c00000 */
[----:B------:R0:W1:Y:S02]  /*212c0*/  SHFL.UP P6, R14, R13, R12, R11 ;  /* 0x0400000c0d0e7389 */ /* 0x00006400000c000b */
[----:B01----:R-:W-:Y:S01]  /*212d0*/  ENDCOLLECTIVE ;  /* 0x000000000000791b */ /* 0x003fe20003800000 */
.L_x_3104:
[----:B------:R-:W-:Y:S01]  /*212e0*/  IMAD.MOV.U32 R12, RZ, RZ, 0x8 ;  /* 0x00000008ff0c7424 */ /* 0x000fe200078e00ff */
[----:B------:R-:W-:-:S05]  /*212f0*/  SEL R14, R14, RZ, P3 ;  /* 0x000000ff0e0e7207 */ /* 0x000fca0001800000 */
[----:B------:R-:W-:-:S04]  /*21300*/  IMAD.IADD R3, R3, 0x1, R14 ;  /* 0x0000000103037824 */ /* 0x000fc800078e020e */
[----:B------:R-:W-:-:S07]  /*21310*/  IMAD.MOV.U32 R13, RZ, RZ, R3 ;  /* 0x000000ffff0d7224 */ /* 0x000fce00078e0003 */
[----:B------:R-:W-:Y:S05]  /*21320*/  WARPSYNC.COLLECTIVE R15, `(.L_x_3105) ;  /* 0x000000000f087348 */ /* 0x000fea0003c00000 */
[----:B------:R0:W1:Y:S02]  /*21330*/  SHFL.UP P6, R14, R13, R12, R11 ;  /* 0x0400000c0d0e7389 */ /* 0x00006400000c000b */
[----:B01----:R-:W-:Y:S01]  /*21340*/  ENDCOLLECTIVE ;  /* 0x000000000000791b */ /* 0x003fe20003800000 */
.L_x_3105:
[----:B------:R-:W-:Y:S01]  /*21350*/  IMAD.MOV.U32 R12, RZ, RZ, 0x10 ;  /* 0x00000010ff0c7424 */ /* 0x000fe200078e00ff */
[----:B------:R-:W-:-:S05]  /*21360*/  SEL R14, R14, RZ, P4 ;  /* 0x000000ff0e0e7207 */ /* 0x000fca0002000000 */
[----:B------:R-:W-:-:S04]  /*21370*/  IMAD.IADD R3, R3, 0x1, R14 ;  /* 0x0000000103037824 */ /* 0x000fc800078e020e */
[----:B------:R-:W-:-:S07]  /*21380*/  IMAD.MOV.U32 R13, RZ, RZ, R3 ;  /* 0x000000ffff0d7224 */ /* 0x000fce00078e0003 */
[----:B------:R-:W-:Y:S05]  /*21390*/  WARPSYNC.COLLECTIVE R15, `(.L_x_3106) ;  /* 0x000000000f087348 */ /* 0x000fea0003c00000 */
[----:B------:R0:W1:Y:S02]  /*213a0*/  SHFL.UP P6, R14, R13, R12, R11 ;  /* 0x0400000c0d0e7389 */ /* 0x00006400000c000b */
[----:B01----:R-:W-:Y:S01]  /*213b0*/  ENDCOLLECTIVE ;  /* 0x000000000000791b */ /* 0x003fe20003800000 */
.L_x_3106:
        /* <DEDUP_REMOVED lines=8> */
.L_x_3107:
[----:B------:R-:W-:Y:S05]  /*21440*/  BRA `(.L_x_3108) ;  /* 0xffffffd400587947 */ /* 0x000fea000383ffff */
.L_x_3011:
[----:B------:R-:W-:Y:S01]  /*21450*/  BSSY B0, `(.L_x_3109) ;  /* 0x0000006000007945 */ /* 0x000fe20003800000 */
[----:B------:R-:W-:Y:S01]  /*21460*/  PLOP3.LUT P6, PT, P6, PT, PT, 0x8, 0x0 ;  /* 0x000000000000781c */ /* 0x000fe200037ce170 */
[----:B------:R-:W-:-:S12]  /*21470*/  IMAD.MOV.U32 R15, RZ, RZ, -0x1 ;  /* 0xffffffffff0f7424 */ /* 0x000fd800078e00ff */
[----:B0----5:R-:W-:Y:S05]  /*21480*/  WARPSYNC.COLLECTIVE R15, `(.L_x_3110) ;  /* 0x000000000f087348 */ /* 0x021fea0003c00000 */
[----:B------:R-:W-:Y:S01]  /*21490*/  VOTE.ANY R14, PT, P6 ;  /* 0x00000000000e7806 */ /* 0x000fe200030e0100 */
[----:B0----5:R-:W-:Y:S06]  /*214a0*/  ENDCOLLECTIVE ;  /* 0x000000000000791b */ /* 0x021fec0003800000 */
.L_x_3110:
[----:B------:R-:W-:Y:S05]  /*214b0*/  BSYNC B0 ;  /* 0x0000000000007941 */ /* 0x000fea0003800000 */
.L_x_3109:
        /* <DEDUP_REMOVED lines=9> */
.L_x_3111:
[----:B------:R-:W-:Y:S01]  /*21550*/  IMAD.MOV.U32 R17, RZ, RZ, R14 ;  /* 0x000000ffff117224 */ /* 0x000fe200078e000e */
[----:B------:R-:W-:Y:S06]  /*21560*/  BRA `(.L_x_3112) ;  /* 0xffffffd400487947 */ /* 0x000fec000383ffff */
.L_x_3013:
[----:B------:R-:W-:Y:S01]  /*21570*/  BSSY B0, `(.L_x_3113) ;  /* 0x0000007000007945 */ /* 0x000fe20003800000 */
[----:B------:R-:W-:Y:S02]  /*21580*/  IMAD.MOV.U32 R13, RZ, RZ, R3 ;  /* 0x000000ffff0d7224 */ /* 0x000fe400078e0003 */
[----:B------:R-:W-:Y:S02]  /*21590*/  IMAD.MOV.U32 R11, RZ, RZ, 0x1f ;  /* 0x0000001fff0b7424 */ /* 0x000fe400078e00ff */
[----:B------:R-:W-:-:S07]  /*215a0*/  IMAD.MOV.U32 R15, RZ, RZ, -0x1 ;  /* 0xffffffffff0f7424 */ /* 0x000fce00078e00ff */
[----:B012--5:R-:W-:Y:S05]  /*215b0*/  WARPSYNC.COLLECTIVE R15, `(.L_x_3114) ;  /* 0x000000000f087348 */ /* 0x027fea0003c00000 */
[----:B------:R3:W4:Y:S02]  /*215c0*/  SHFL.IDX P6, R14, R13, R12, R11 ;  /* 0x0000000c0d0e7389 */ /* 0x00072400000c000b */
[----:B012345:R-:W-:Y:S01]  /*215d0*/  ENDCOLLECTIVE ;  /* 0x000000000000791b */ /* 0x03ffe20003800000 */
.L_x_3114:
[----:B------:R-:W-:Y:S05]  /*215e0*/  BSYNC B0 ;  /* 0x0000000000007941 */ /* 0x000fea0003800000 */
.L_x_3113:
[----:B------:R-:W-:Y:S01]  /*215f0*/  IMAD.MOV.U32 R4, RZ, RZ, R14 ;  /* 0x000000ffff047224 */ /* 0x000fe200078e000e */
[----:B------:R-:W-:Y:S06]  /*21600*/  BRA `(.L_x_3012) ;  /* 0xffffffd4003c7947 */ /* 0x000fec000383ffff */
.L_x_3017:
[----:B0-----:R0:W1:Y:S02]  /*21610*/  SYNCS.PHASECHK.TRANS64.TRYWAIT P0, [R0+URZ+0x28c20], R3 ;  /* 0x028c2003000075a7 */ /* 0x001064000800017f */
[----:B-1----:R-:W-:Y:S05]  /*21620*/  @!P0 NANOSLEEP.SYNCS 0x989680 ;  /* 0x009896800000895d */ /* 0x002fea0003900000 */
[----:B------:R-:W1:Y:S02]  /*21630*/  @!P0 SYNCS.PHASECHK.TRANS64 P0, [R0+URZ+0x28c20], R3 ;  /* 0x028c2003000085a7 */ /* 0x000e64000800007f */
[----:B-1----:R-:W-:Y:S05]  /*21640*/  @!P0 BRA `(.L_x_3017) ;  /* 0xfffffffc00f08947 */ /* 0x002fea000383ffff */
[----:B------:R-:W-:Y:S05]  /*21650*/  BRA `(.L_x_3115) ;  /* 0xffffffd800bc7947 */ /* 0x000fea000383ffff */
.L_x_3018:
        /* <DEDUP_REMOVED lines=11> */
.L_x_3117:
[----:B------:R-:W-:Y:S05]  /*21710*/  BSYNC B0 ;  /* 0x0000000000007941 */ /* 0x000fea0003800000 */
.L_x_3116:
[----:B------:R-:W-:Y:S05]  /*21720*/  BRA `(.L_x_3118) ;  /* 0xffffffd800a47947 */ /* 0x000fea000383ffff */
.L_x_3019:
[----:B------:R-:W-:Y:S01]  /*21730*/  BSSY B0, `(.L_x_3119) ;  /* 0x0000006000007945 */ /* 0x000fe20003800000 */
[----:B------:R-:W-:-:S07]  /*21740*/  IMAD.MOV.U32 R15, RZ, RZ, -0x1 ;  /* 0xffffffffff0f7424 */ /* 0x000fce00078e00ff */
[----:B01---5:R-:W-:Y:S05]  /*21750*/  WARPSYNC.COLLECTIVE R15, `(.L_x_3120) ;  /* 0x000000000f0c7348 */ /* 0x023fea0003c00000 */
[----:B------:R-:W-:Y:S02]  /*21760*/  ELECT P6, UR62, PT ;  /* 0x00000000003e782f */ /* 0x000fe400038c0000 */
[----:B------:R-:W-:Y:S01]  /*21770*/  MOV R14, UR62 ;  /* 0x0000003e000e7c02 */ /* 0x000fe20008000f00 */
[----:B01---5:R-:W-:Y:S10]  /*21780*/  ENDCOLLECTIVE ;  /* 0x000000000000791b */ /* 0x023ff40003800000 */
.L_x_3120:
[----:B------:R-:W-:Y:S05]  /*21790*/  BSYNC B0 ;  /* 0x0000000000007941 */ /* 0x000fea0003800000 */
.L_x_3119:
[----:B------:R-:W-:Y:S05]  /*217a0*/  BRA `(.L_x_3121) ;  /* 0xffffffd800987947 */ /* 0x000fea000383ffff */
.L_x_3021:
[----:B0-----:R0:W1:Y:S02]  /*217b0*/  SYNCS.PHASECHK.TRANS64.TRYWAIT P0, [R6+URZ], R5 ;  /* 0x00000005060075a7 */ /* 0x001064000800017f */
[----:B-1----:R-:W-:Y:S05]  /*217c0*/  @!P0 NANOSLEEP.SYNCS 0x989680 ;  /* 0x009896800000895d */ /* 0x002fea0003900000 */
[----:B------:R-:W1:Y:S02]  /*217d0*/  @!P0 SYNCS.PHASECHK.TRANS64 P0, [R6+URZ], R5 ;  /* 0x00000005060085a7 */ /* 0x000e64000800007f */
[----:B-1----:R-:W-:Y:S05]  /*217e0*/  @!P0 BRA `(.L_x_3021) ;  /* 0xfffffffc00f08947 */ /* 0x002fea000383ffff */
[----:B------:R-:W-:Y:S05]  /*217f0*/  BRA `(.L_x_3122) ;  /* 0xffffffd800d47947 */ /* 0x000fea000383ffff */
.L_x_3022:
[----:B-1----:R1:W2:Y:S02]  /*21800*/  SYNCS.PHASECHK.TRANS64.TRYWAIT P0, [R7+URZ], R2 ;  /* 0x00000002070075a7 */ /* 0x0022a4000800017f */
[----:B--2---:R-:W-:Y:S05]  /*21810*/  @!P0 NANOSLEEP.SYNCS 0x989680 ;  /* 0x009896800000895d */ /* 0x004fea0003900000 */
[----:B------:R-:W2:Y:S02]  /*21820*/  @!P0 SYNCS.PHASECHK.TRANS64 P0, [R7+URZ], R2 ;  /* 0x00000002070085a7 */ /* 0x000ea4000800007f */
[----:B--2---:R-:W-:Y:S05]  /*21830*/  @!P0 BRA `(.L_x_3022) ;  /* 0xfffffffc00f08947 */ /* 0x004fea000383ffff */
[----:B------:R-:W-:Y:S05]  /*21840*/  BRA `(.L_x_3123) ;  /* 0xffffffd800c87947 */ /* 0x000fea000383ffff */
.L_x_3024:
[----:B--2---:R2:W3:Y:S02]  /*21850*/  SYNCS.PHASECHK.TRANS64.TRYWAIT P0, [R4+URZ], R5 ;  /* 0x00000005040075a7 */ /* 0x0044e4000800017f */
[----:B---3--:R-:W-:Y:S05]  /*21860*/  @!P0 NANOSLEEP.SYNCS 0x989680 ;  /* 0x009896800000895d */ /* 0x008fea0003900000 */
[----:B------:R-:W3:Y:S02]  /*21870*/  @!P0 SYNCS.PHASECHK.TRANS64 P0, [R4+URZ], R5 ;  /* 0x00000005040085a7 */ /* 0x000ee4000800007f */
[----:B---3--:R-:W-:Y:S05]  /*21880*/  @!P0 BRA `(.L_x_3024) ;  /* 0xfffffffc00f08947 */ /* 0x008fea000383ffff */
[----:B------:R-:W-:Y:S05]  /*21890*/  BRA `(.L_x_3124) ;  /* 0xffffffd800d07947 */ /* 0x000fea000383ffff */
.L_x_3125:
        /* <DEDUP_REMOVED lines=14> */
.L_x_5876:


//--------------------- .text._ZN7cutlass13device_kernelIN5flash11enable_sm90INS1_16FlashAttnFwdSm90INS1_25CollectiveMainloopFwdSm90ILi2EN4cute5tupleIJNS5_1CILi1EEES8_S8_EEENS6_IJNS7_ILi64EEESA_SA_EEELi512ENS_6half_tEfNS_4arch4Sm90ELb0ELb1ELb0ELb1ELb0ELb0ELb1ELb0ELb0ELb1ELb0ELb0EEENS1_21CollectiveEpilogueFwdINS6_IJSA_NS7_ILi512EEESA_EEES9_SC_SE_Li256ELb1ELb1ELb0ELb0EEENS1_36VarlenDynamicPersistentTileSchedulerILi64ELi64ELi256ELi128ELb0ELb1ELb1ELb1ELb0ELb1EEEEEEEEEvNT_6ParamsE --------------------------
	.section	.text._ZN7cutlass13device_kernelIN5flash11enable_sm90INS1_16FlashAttnFwdSm90INS1_25CollectiveMainloopFwdSm90ILi2EN4cute5tupleIJNS5_1CILi1EEES8_S8_EEENS6_IJNS7_ILi64EEESA_SA_EEELi512ENS_6half_tEfNS_4arch4Sm90ELb0ELb1ELb0ELb1ELb0ELb0ELb1ELb0ELb0ELb1ELb0ELb0EEENS1_21CollectiveEpilogueFwdINS6_IJSA_NS7_ILi512EEESA_EEES9_SC_SE_Li256ELb1ELb1ELb0ELb0EEENS1_36VarlenDynamicPersistentTileSchedulerILi64ELi64ELi256ELi128ELb0ELb1ELb1ELb1ELb0ELb1EEEEEEEEEvNT_6ParamsE,"ax",@progbits
	.align	128
.text._ZN7cutlass13device_kernelIN5flash11enable_sm90INS1_16FlashAttnFwdSm90INS1_25CollectiveMainloopFwdSm90ILi2EN4cute5tupleIJNS5_1CILi1EEES8_S8_EEENS6_IJNS7_ILi64EEESA_SA_EEELi512ENS_6half_tEfNS_4arch4Sm90ELb0ELb1ELb0ELb1ELb0ELb0ELb1ELb0ELb0ELb1ELb0ELb0EEENS1_21CollectiveEpilogueFwdINS6_IJSA_NS7_ILi512EEESA_EEES9_SC_SE_Li256ELb1ELb1ELb0ELb0EEENS1_36VarlenDynamicPersistentTileSchedulerILi64ELi64ELi256ELi128ELb0ELb1ELb1ELb1ELb0ELb1EEEEEEEEEvNT_6ParamsE:
        .type           _ZN7cutlass13device_kernelIN5flash11enable_sm90INS1_16FlashAttnFwdSm90INS1_25CollectiveMainloopFwdSm90ILi2EN4cute5tupleIJNS5_1CILi1EEES8_S8_EEENS6_IJNS7_ILi64EEESA_SA_EEELi512ENS_6half_tEfNS_4arch4Sm90ELb0ELb1ELb0ELb1ELb0ELb0ELb1ELb0ELb0ELb1ELb0ELb0EEENS1_21CollectiveEpilogueFwdINS6_IJSA_NS7_ILi512EEESA_EEES9_SC_SE_Li256ELb1ELb1ELb0ELb0EEENS1_36VarlenDynamicPersistentTileSchedulerILi64ELi64ELi256ELi128ELb0ELb1ELb1ELb1ELb0ELb1EEEEEEEEEvNT_6ParamsE,@function
        .size           _ZN7cutlass13device_kernelIN5flash11enable_sm90INS1_16FlashAttnFwdSm90INS1_25CollectiveMainloopFwdSm90ILi2EN4cute5tupleIJNS5_1CILi1EEES8_S8_EEENS6_IJNS7_ILi64EEESA_SA_EEELi512ENS_6half_tEfNS_4arch4Sm90ELb0ELb1ELb0ELb1ELb0ELb0ELb1ELb0ELb0ELb1ELb0ELb0EEENS1_21CollectiveEpilogueFwdINS6_IJSA_NS7_ILi512EEESA_EEES9_SC_SE_Li256ELb1ELb1ELb0ELb0EEENS1_36VarlenDynamicPersistentTileSchedulerILi64ELi64ELi256ELi128ELb0ELb1ELb1ELb1ELb0ELb1EEEEEEEEEvNT_6ParamsE,(.L_x_5877 - _ZN7cutlass13device_kernelIN5flash11enable_sm90INS1_16FlashAttnFwdSm90INS1_25CollectiveMainloopFwdSm90ILi2EN4cute5tupleIJNS5_1CILi1EEES8_S8_EEENS6_IJNS7_ILi64EEESA_SA_EEELi512ENS_6half_tEfNS_4arch4Sm90ELb0ELb1ELb0ELb1ELb0ELb0ELb1ELb0ELb0ELb1ELb0ELb0EEENS1_21CollectiveEpilogueFwdINS6_IJSA_NS7_ILi512EEESA_EEES9_SC_SE_Li256ELb1ELb1ELb0ELb0EEENS1_36VarlenDynamicPersistentTileSchedulerILi64ELi64ELi256ELi128ELb0ELb1ELb1ELb1ELb0ELb1EEEEEEEEEvNT_6ParamsE)
        .other          _ZN7cutlass13device_kernelIN5flash11enable_sm90INS1_16FlashAttnFwdSm90INS1_25CollectiveMainloopFwdSm90ILi2EN4cute5tupleIJNS5_1CILi1EEES8_S8_EEENS6_IJNS7_ILi64EEESA_SA_EEELi512ENS_6half_tEfNS_4arch4Sm90ELb0ELb1ELb0ELb1ELb0ELb0ELb1ELb0ELb0ELb1ELb0ELb0EEENS1_21CollectiveEpilogueFwdINS6_IJSA_NS7_ILi512EEESA_EEES9_SC_SE_Li256ELb1ELb1ELb0ELb0EEENS1_36VarlenDynamicPersistentTileSchedulerILi64ELi64ELi256ELi128ELb0ELb1ELb1ELb1ELb0ELb1EEEEEEEEEvNT_6ParamsE,@"STO_CUDA_ENTRY STV_DEFAULT"
_ZN7cutlass13device_kernelIN5flash11enable_sm90INS1_16FlashAttnFwdSm90INS1_25CollectiveMainloopFwdSm90ILi2EN4cute5tupleIJNS5_1CILi1EEES8_S8_EEENS6_IJNS7_ILi64EEESA_SA_EEELi512ENS_6half_tEfNS_4arch4Sm90ELb0ELb1ELb0ELb1ELb0ELb0ELb1ELb0ELb0ELb1ELb0ELb0EEENS1_21CollectiveEpilogueFwdINS6_IJSA_NS7_ILi512EEESA_EEES9_SC_SE_Li256ELb1ELb1ELb0ELb0EEENS1_36VarlenDynamicPersistentTileSchedulerILi64ELi64ELi256ELi128ELb0ELb1ELb1ELb1ELb0ELb1EEEEEEEEEvNT_6ParamsE:
        /* <DEDUP_REMOVED lines=17> */
.L_x_3127:
[----:B------:R-:W-:Y:S05]  /*0110*/  BSYNC B0 ;  /* 0x0000000000007941 */ /* 0x000fea0003800000 */
.L_x_3126:
        /* <DEDUP_REMOVED lines=39> */
.L_x_3128:
        /* <DEDUP_REMOVED lines=22> */
.L_x_3129:
        /* <DEDUP_REMOVED lines=18> */
.L_x_3130:
        /* <DEDUP_REMOVED lines=22> */
.L_x_3131:
        /* <DEDUP_REMOVED lines=22> */
.L_x_3132:
        /* <DEDUP_REMOVED lines=8> */
.L_x_3134:
        /* <DEDUP_REMOVED lines=18> */
[----:B------:R-:W2:Y:S01]  /*0a70*/  LDL.LU R17, [R1+0x64] ;  /* 0x0000640001117983 */ /* 0x000ea20000300800 */
[----:B------:R-:W-:Y:S01]  /*0a80*/  VIADD R205, R4, 0xffffff80 ;  /* 0xffffff8004cd7836 */ /* 0x000fe20000000000 */
[----:B------:R-:W-:Y:S01]  /*0a90*/  R2UR UR4, R13 ;  /* 0x000000000d0472ca */ /* 0x000fe200000e0000 */
[----:B------:R-:W-:Y:S01]  /*0aa0*/  IMAD.MOV.U32 R185, RZ, RZ, 0x40 ;  /* 0x00000040ffb97424 */ /* 0x000fe200078e00ff */
[----:B------:R-:W-:Y:S01]  /*0ab0*/  UMOV UR36, URZ ;  /* 0x0000003f00247c82 */ /* 0x000fe20008000000 */
[----:B------:R-:W-:Y:S01]  /*0ac0*/  IMAD.MOV.U32 R200, RZ, RZ, RZ ;  /* 0x000000ffffc87224 */ /* 0x000fe200078e00ff */
[----:B------:R-:W-:-:S04]  /*0ad0*/  SHF.R.S32.HI R0, RZ, 0x1f, R205 ;  /* 0x0000001fff007819 */ /* 0x000fc800000114cd */
[CC--:B------:R-:W-:Y:S02]  /*0ae0*/  LEA.HI R2, R0.reuse, R205.reuse, RZ, 0x4 ;  /* 0x000000cd00027211 */ /* 0x0c0fe400078f20ff */
[CC--:B------:R-:W-:Y:S02]  /*0af0*/  LEA.HI R6, R0.reuse, R205.reuse, RZ, 0x2 ;  /* 0x000000cd00067211 */ /* 0x0c0fe400078f10ff */
[----:B------:R-:W-:Y:S02]  /*0b00*/  SHF.R.S32.HI R5, RZ, 0x4, R2 ;  /* 0x00000004ff057819 */ /* 0x000fe40000011402 */
[----:B------:R-:W-:Y:S02]  /*0b10*/  LEA.HI R8, R0, R205, RZ, 0x7 ;  /* 0x000000cd00087211 */ /* 0x000fe400078f38ff */
[C---:B------:R-:W-:Y:S02]  /*0b20*/  LEA.HI R3, R2.reuse, R5, RZ, 0x1 ;  /* 0x0000000502037211 */ /* 0x040fe400078f08ff */
[----:B------:R-:W-:-:S02]  /*0b30*/  LOP3.LUT R2, R2, 0xfffffff0, RZ, 0xc0, !PT ;  /* 0xfffffff002027812 */ /* 0x000fc400078ec0ff */
[----:B------:R-:W-:Y:S02]  /*0b40*/  LOP3.LUT R4, R3, 0x1ffffffe, RZ, 0xc0, !PT ;  /* 0x1ffffffe03047812 */ /* 0x000fe400078ec0ff */
[----:B------:R-:W-:Y:S01]  /*0b50*/  LEA.HI R3, R0, R205, RZ, 0x5 ;  /* 0x000000cd00037211 */ /* 0x000fe200078f28ff */
[----:B------:R-:W-:Y:S01]  /*0b60*/  IMAD.IADD R2, R205, 0x1, -R2 ;  /* 0x00000001cd027824 */ /* 0x000fe200078e0a02 */
[----:B------:R-:W-:Y:S01]  /*0b70*/  LOP3.LUT R10, R6, 0xfffffffc, RZ, 0xc0, !PT ;  /* 0xfffffffc060a7812 */ /* 0x000fe200078ec0ff */
[----:B------:R-:W-:Y:S01]  /*0b80*/  IMAD.IADD R5, R5, 0x1, -R4 ;  /* 0x0000000105057824 */ /* 0x000fe200078e0a04 */
[--C-:B------:R-:W-:Y:S02]  /*0b90*/  SHF.R.S32.HI R4, RZ, 0x5, R3.reuse ;  /* 0x00000005ff047819 */ /* 0x100fe40000011403 */
[----:B------:R-:W-:Y:S01]  /*0ba0*/  SHF.R.S32.HI R3, RZ, 0x1f, R3 ;  /* 0x0000001fff037819 */ /* 0x000fe20000011403 */
[----:B------:R-:W-:Y:S01]  /*0bb0*/  IMAD.IADD R12, R205, 0x1, -R10 ;  /* 0x00000001cd0c7824 */ /* 0x000fe200078e0a0a */
[----:B------:R-:W-:Y:S01]  /*0bc0*/  LOP3.LUT R6, R8, 0xffffff80, RZ, 0xc0, !PT ;  /* 0xffffff8008067812 */ /* 0x000fe200078ec0ff */
[----:B------:R-:W-:Y:S01]  /*0bd0*/  IMAD.SHL.U32 R5, R5, 0x8, RZ ;  /* 0x0000000805057824 */ /* 0x000fe200078e00ff */
[----:B------:R-:W-:-:S02]  /*0be0*/  LEA.HI R3, R3, R4, RZ, 0x2 ;  /* 0x0000000403037211 */ /* 0x000fc400078f10ff */
[----:B------:R-:W-:Y:S01]  /*0bf0*/  SHF.R.S32.HI R9, RZ, 0x1f, R2 ;  /* 0x0000001fff097819 */ /* 0x000fe20000011402 */
[----:B------:R-:W-:Y:S01]  /*0c00*/  IMAD.IADD R6, R205, 0x1, -R6 ;  /* 0x00000001cd067824 */ /* 0x000fe200078e0a06 */
[----:B------:R-:W-:Y:S02]  /*0c10*/  SHF.R.S32.HI R201, RZ, 0x7, R8 ;  /* 0x00000007ffc97819 */ /* 0x000fe40000011408 */
[----:B------:R-:W-:Y:S02]  /*0c20*/  LOP3.LUT R3, R3, 0x3ffffc, RZ, 0xc0, !PT ;  /* 0x003ffffc03037812 */ /* 0x000fe400078ec0ff */
[----:B------:R-:W-:Y:S01]  /*0c30*/  SHF.R.S32.HI R7, RZ, 0x1f, R6 ;  /* 0x0000001fff077819 */ /* 0x000fe20000011406 */
[----:B------:R-:W-:Y:S01]  /*0c40*/  IMAD R16, R201, 0x100, R2 ;  /* 0x00000100c9107824 */ /* 0x000fe200078e0202 */
[----:B------:R-:W-:Y:S01]  /*0c50*/  LEA.HI R11, R12, R12, RZ, 0x1 ;  /* 0x0000000c0c0b7211 */ /* 0x000fe200078f08ff */
[----:B------:R-:W-:Y:S01]  /*0c60*/  IMAD.IADD R3, R4, 0x1, -R3 ;  /* 0x0000000104037824 */ /* 0x000fe200078e0a03 */
[----:B------:R-:W-:-:S02]  /*0c70*/  LEA.HI R10, R9, R2, RZ, 0x3 ;  /* 0x00000002090a7211 */ /* 0x000fc400078f18ff */
[-C--:B------:R-:W-:Y:S01]  /*0c80*/  LEA.HI R9, R7, R6.reuse, RZ, 0x2 ;  /* 0x0000000607097211 */ /* 0x080fe200078f10ff */
[----:B------:R-:W-:Y:S01]  /*0c90*/  IMAD R16, R3, 0x10, R16 ;  /* 0x0000001003107824 */ /* 0x000fe200078e0210 */
[----:B------:R-:W-:Y:S02]  /*0ca0*/  LOP3.LUT R13, R11, 0x1ffffffe, RZ, 0xc0, !PT ;  /* 0x1ffffffe0b0d7812 */ /* 0x000fe400078ec0ff */
[C---:B------:R-:W-:Y:S01]  /*0cb0*/  LOP3.LUT R11, R10.reuse, 0xfffffff8, RZ, 0xc0, !PT ;  /* 0xfffffff80a0b7812 */ /* 0x040fe200078ec0ff */
[----:B------:R-:W-:Y:S01]  /*0cc0*/  IMAD.SHL.U32 R10, R10, 0x40, RZ ;  /* 0x000000400a0a7824 */ /* 0x000fe200078e00ff */
[----:B------:R-:W-:Y:S01]  /*0cd0*/  LOP3.LUT R3, R9, 0x7ffffffc, RZ, 0xc0, !PT ;  /* 0x7ffffffc09037812 */ /* 0x000fe200078ec0ff */
[----:B------:R-:W-:Y:S01]  /*0ce0*/  IMAD.U32 R204, R16, 0x40, R5 ;  /* 0x0000004010cc7824 */ /* 0x000fe200078e0005 */
[----:B------:R-:W-:Y:S01]  /*0cf0*/  LEA.HI R7, R7, R6, RZ, 0x5 ;  /* 0x0000000607077211 */ /* 0x000fe200078f28ff */
[----:B------:R-:W-:Y:S01]  /*0d00*/  IMAD.IADD R11, R2, 0x1, -R11 ;  /* 0x00000001020b7824 */ /* 0x000fe200078e0a0b */
[----:B------:R-:W-:Y:S01]  /*0d10*/  SHF.R.S32.HI R2, RZ, 0x2, R9 ;  /* 0x00000002ff027819 */ /* 0x000fe20000011409 */
[----:B------:R-:W-:Y:S01]  /*0d20*/  IMAD.IADD R18, R6, 0x1, -R3 ;  /* 0x0000000106127824 */ /* 0x000fe200078e0a03 */
[----:B------:R-:W-:Y:S01]  /*0d30*/  LEA.HI R0, R0, R205, RZ, 0x3 ;  /* 0x000000cd00007211 */ /* 0x000fe200078f18ff */
[----:B------:R-:W-:Y:S01]  /*0d40*/  IMAD.SHL.U32 R3, R11, 0x40, RZ ;  /* 0x000000400b037824 */ /* 0x000fe200078e00ff */
[----:B------:R-:W-:Y:S01]  /*0d50*/  SHF.R.S32.HI R9, RZ, 0x1f, R9 ;  /* 0x0000001fff097819 */ /* 0x000fe20000011409 */
[----:B------:R-:W-:Y:S01]  /*0d60*/  IMAD.IADD R12, R12, 0x1, -R13 ;  /* 0x000000010c0c7824 */ /* 0x000fe200078e0a0d */
[----:B------:R-:W-:Y:S01]  /*0d70*/  LOP3.LUT R198, R0, 0xfffffff8, RZ, 0xc0, !PT ;  /* 0xfffffff800c67812 */ /* 0x000fe200078ec0ff */
[----:B------:R-:W-:Y:S01]  /*0d80*/  IMAD.SHL.U32 R18, R18, 0x2, RZ ;  /* 0x0000000212127824 */ /* 0x000fe200078e00ff */
[----:B------:R-:W-:-:S02]  /*0d90*/  LOP3.LUT R6, R3, 0x1c0, RZ, 0xc0, !PT ;  /* 0x000001c003067812 */ /* 0x000fc400078ec0ff */
[----:B------:R-:W-:Y:S01]  /*0da0*/  LOP3.LUT R3, R10, 0x7ffffe00, RZ, 0xc0, !PT ;  /* 0x7ffffe000a037812 */ /* 0x000fe200078ec0ff */
[----:B------:R-:W-:Y:S01]  /*0db0*/  IMAD.IADD R198, R205, 0x1, -R198 ;  /* 0x00000001cdc67824 */ /* 0x000fe200078e0ac6 */
[----:B------:R-:W-:Y:S02]  /*0dc0*/  LOP3.LUT R5, R6, 0x8, R5, 0xf8, !PT ;  /* 0x0000000806057812 */ /* 0x000fe400078ef805 */
[----:B------:R-:W-:Y:S01]  /*0dd0*/  SHF.R.U32.HI R6, RZ, 0x3, R6 ;  /* 0x00000003ff067819 */ /* 0x000fe20000011606 */
[----:B------:R-:W-:Y:S01]  /*0de0*/  IMAD R3, R4, 0x400, R3 ;  /* 0x0000040004037824 */ /* 0x000fe200078e0203 */
[----:B------:R-:W-:Y:S01]  /*0df0*/  LEA.HI R9, R9, R2, RZ, 0x3 ;  /* 0x0000000209097211 */ /* 0x000fe200078f18ff */
[----:B------:R-:W-:Y:S01]  /*0e00*/  IMAD.SHL.U32 R187, R198, 0x8, RZ ;  /* 0x00000008c6bb7824 */ /* 0x000fe200078e00ff */
[----:B------:R-:W-:Y:S02]  /*0e10*/  LOP3.LUT R6, R5, R6, RZ, 0x3c, !PT ;  /* 0x0000000605067212 */ /* 0x000fe400078e3cff */
[----:B------:R-:W-:Y:S01]  /*0e20*/  R2P PR, R11, 0x6 ;  /* 0x000000060b007804 */ /* 0x000fe20000000000 */
[----:B------:R-:W-:Y:S01]  /*0e30*/  VIADD R197, R187, 0x40 ;  /* 0x00000040bbc57836 */ /* 0x000fe20000000000 */
        /* <DEDUP_REMOVED lines=9> */
[----:B------:R-:W-:Y:S01]  /*0ed0*/  VIADD R194, R187, 0x100 ;  /* 0x00000100bbc27836 */ /* 0x000fe20000000000 */
[----:B------:R-:W-:Y:S01]  /*0ee0*/  SEL R185, R185, 0xffffffc0, !P2 ;  /* 0xffffffc0b9b97807 */ /* 0x000fe20005000000 */
[----:B------:R-:W-:Y:S01]  /*0ef0*/  VIADD R186, R23, 0x36400 ;  /* 0x0003640017ba7836 */ /* 0x000fe20000000000 */
        /* <DEDUP_REMOVED lines=16> */
[----:B------:R-:W-:Y:S02]  /*1000*/  IMAD.MOV.U32 R6, RZ, RZ, R14 ;  /* 0x000000ffff067224 */ /* 0x000fe400078e000e */
[----:B------:R-:W-:Y:S02]  /*1010*/  IMAD.MOV.U32 R7, RZ, RZ, R15 ;  /* 0x000000ffff077224 */ /* 0x000fe400078e000f */
[----:B------:R-:W-:Y:S02]  /*1020*/  IMAD.MOV.U32 R2, RZ, RZ, RZ ;  /* 0x000000ffff027224 */ /* 0x000fe400078e00ff */
[----:B------:R-:W-:Y:S02]  /*1030*/  IMAD.SHL.U32 R22, R8, 0x100, RZ ;  /* 0x0000010008167824 */ /* 0x000fe400078e00ff */
[----:B------:R-:W-:Y:S02]  /*1040*/  IMAD R189, R12, 0x8, R19 ;  /* 0x000000080cbd7824 */ /* 0x000fe400078e0213 */
[----:B------:R-:W-:Y:S01]  /*1050*/  IMAD.IADD R185, R185, 0x1, R184 ;  /* 0x00000001b9b97824 */ /* 0x000fe200078e02b8 */
[----:B--2---:R-:W-:-:S07]  /*1060*/  LOP3.LUT R188, R17, 0x1, RZ, 0xfc, !PT ;  /* 0x0000000111bc7812 */ /* 0x004fce00078efcff */
.L_x_3237:
[----:B0-23--:R-:W0:Y:S08]  /*1070*/  LDC.64 R4, c[0x0][0xb20] ;  /* 0x0002c800ff047b82 */ /* 0x00de300000000a00 */
[----:B-1--4-:R-:W1:Y:S01]  /*1080*/  LDC.64 R8, c[0x0][0xb10] ;  /* 0x0002c400ff087b82 */ /* 0x012e620000000a00 */
[----:B------:R-:W-:Y:S01]  /*1090*/  ULDC UR5, c[0x0][0x288] ;  /* 0x0000a20000057ab9 */ /* 0x000fe20000000800 */
[----:B------:R-:W-:Y:S01]  /*10a0*/  IMAD.MOV.U32 R3, RZ, RZ, RZ ;  /* 0x000000ffff037224 */ /* 0x000fe200078e00ff */
[----:B------:R-:W-:Y:S01]  /*10b0*/  ULDC.64 UR6, c[0x0][0x418] ;  /* 0x0001060000067ab9 */ /* 0x000fe20000000a00 */
[----:B0-----:R-:W-:-:S04]  /*10c0*/  ISETP.NE.U32.AND P0, PT, R4, RZ, PT ;  /* 0x000000ff0400720c */ /* 0x001fc80003f05070 */
[----:B------:R-:W-:Y:S02]  /*10d0*/  ISETP.NE.AND.EX P0, PT, R5, RZ, PT, P0 ;  /* 0x000000ff0500720c */ /* 0x000fe40003f05300 */
[----:B-1----:R-:W-:-:S04]  /*10e0*/  ISETP.NE.U32.AND P1, PT, R8, RZ, PT ;  /* 0x000000ff0800720c */ /* 0x002fc80003f25070 */
[----:B------:R-:W-:-:S07]  /*10f0*/  ISETP.NE.AND.EX P1, PT, R9, RZ, PT, P1 ;  /* 0x000000ff0900720c */ /* 0x000fce0003f25310 */
[----:B------:R-:W0:Y:S08]  /*1100*/  @P0 LDC.64 R4, c[0x0][0xb20] ;  /* 0x0002c800ff040b82 */ /* 0x000e300000000a00 */
[----:B------:R-:W1:Y:S01]  /*1110*/  @P1 LDC.64 R8, c[0x0][0xb10] ;  /* 0x0002c400ff081b82 */ /* 0x000e620000000a00 */
[----:B------:R-:W-:Y:S01]  /*1120*/  IMAD.U32 R17, RZ, RZ, UR5 ;  /* 0x00000005ff117e24 */ /* 0x000fe2000f8e00ff */
[----:B------:R-:W-:Y:S01]  /*1130*/  UISETP.NE.U32.AND UP0, UPT, UR6, URZ, UPT ;  /* 0x0000003f0600728c */ /* 0x000fe2000bf05070 */
[----:B------:R-:W-:Y:S01]  /*1140*/  ULDC UR5, c[0x0][0x424] ;  /* 0x0001090000057ab9 */ /* 0x000fe20000000800 */
[----:B0-----:R-:W-:-:S05]  /*1150*/  @P0 IMAD.WIDE R4, R7, 0x4, R4 ;  /* 0x0000000407040825 */ /* 0x001fca00078e0204 */
[----:B------:R0:W5:Y:S01]  /*1160*/  @P0 LDG.E R3, desc[UR38][R4.64] ;  /* 0x0000002604030981 */ /* 0x000162000c1e1900 */
[----:B-1----:R-:W-:-:S05]  /*1170*/  @P1 IMAD.WIDE R8, R7, 0x4, R8 ;  /* 0x0000000407081825 */ /* 0x002fca00078e0208 */
[----:B------:R0:W5:Y:S01]  /*1180*/  @P1 LDG.E R17, desc[UR38][R8.64] ;  /* 0x0000002608111981 */ /* 0x000162000c1e1900 */
[----:B------:R-:W-:Y:S01]  /*1190*/  UISETP.NE.AND.EX UP0, UPT, UR7, URZ, UPT, UP0 ;  /* 0x0000003f0700728c */ /* 0x000fe2000bf05300 */
[----:B------:R-:W-:Y:S02]  /*11a0*/  IMAD.MOV.U32 R191, RZ, RZ, R6 ;  /* 0x000000ffffbf7224 */ /* 0x000fe400078e0006 */
[----:B------:R-:W-:Y:S01]  /*11b0*/  ULDC.64 UR6, c[0x0][0xb18] ;  /* 0x0002c60000067ab9 */ /* 0x000fe20000000a00 */
[----:B------:R-:W-:Y:S01]  /*11c0*/  USEL UR5, UR5, 0x1, UP0 ;  /* 0x0000000105057887 */ /* 0x000fe20008000000 */
[----:B------:R-:W-:Y:S01]  /*11d0*/  ISETP.NE.U32.AND P2, PT, RZ, UR6, PT ;  /* 0x00000006ff007c0c */ /* 0x000fe2000bf45070 */
[----:B------:R-:W-:Y:S02]  /*11e0*/  ULDC UR6, c[0x0][0x2f0] ;  /* 0x0000bc0000067ab9 */ /* 0x000fe40000000800 */
[----:B------:R-:W-:Y:S01]  /*11f0*/  UIMAD UR5, UR5, UR6, URZ ;  /* 0x00000006050572a4 */ /* 0x000fe2000f8e023f */
[----:B------:R-:W-:Y:S01]  /*1200*/  ISETP.NE.AND.EX P2, PT, RZ, UR7, PT, P2 ;  /* 0x00000007ff007c0c */ /* 0x000fe2000bf45320 */
[----:B0-----:R-:W-:-:S12]  /*1210*/  @P1 BRA `(.L_x_3135) ;  /* 0x0000000000241947 */ /* 0x001fd80003800000 */
        /* <DEDUP_REMOVED lines=9> */
.L_x_3135:
[----:B------:R-:W-:Y:S02]  /*12b0*/  IMAD.U32 R16, RZ, RZ, UR5 ;  /* 0x00000005ff107e24 */ /* 0x000fe4000f8e00ff */
[----:B------:R-:W-:Y:S01]  /*12c0*/  IMAD.MOV.U32 R192, RZ, RZ, R7 ;  /* 0x000000ffffc07224 */ /* 0x000fe200078e0007 */
[----:B------:R-:W-:Y:S06]  /*12d0*/  @!P2 BRA `(.L_x_3136) ;  /* 0x000000000010a947 */ /* 0x000fec0003800000 */
[----:B------:R-:W0:Y:S02]  /*12e0*/  LDC.64 R4, c[0x0][0xb18] ;  /* 0x0002c600ff047b82 */ /* 0x000e240000000a00 */
[----:B0-----:R-:W-:-:S05]  /*12f0*/  IMAD.WIDE R4, R7, 0x4, R4 ;  /* 0x0000000407047825 */ /* 0x001fca00078e0204 */
[----:B------:R0:W5:Y:S01]  /*1300*/  LDG.E R16, desc[UR38][R4.64] ;  /* 0x0000002604107981 */ /* 0x000162000c1e1900 */
[----:B------:R-:W-:Y:S05]  /*1310*/  BRA `(.L_x_3137) ;  /* 0x0000000000247947 */ /* 0x000fea0003800000 */
.L_x_3136:
[----:B------:R-:W-:Y:S02]  /*1320*/  ULDC.64 UR6, c[0x0][0xb00] ;  /* 0x0002c00000067ab9 */ /* 0x000fe40000000a00 */
[----:B------:R-:W-:-:S04]  /*1330*/  ISETP.NE.U32.AND P0, PT, RZ, UR6, PT ;  /* 0x00000006ff007c0c */ /* 0x000fc8000bf05070 */
[----:B------:R-:W-:-:S13]  /*1340*/  ISETP.NE.AND.EX P0, PT, RZ, UR7, PT, P0 ;  /* 0x00000007ff007c0c */ /* 0x000fda000bf05300 */
[----:B------:R-:W-:Y:S05]  /*1350*/  @!P0 BRA `(.L_x_3137) ;  /* 0x0000000000148947 */ /* 0x000fea0003800000 */
[----:B------:R-:W0:Y:S02]  /*1360*/  LDC.64 R4, c[0x0][0xb00] ;  /* 0x0002c000ff047b82 */ /* 0x000e240000000a00 */
[----:B0-----:R-:W-:-:S05]  /*1370*/  IMAD.WIDE R4, R7, 0x4, R4 ;  /* 0x0000000407047825 */ /* 0x001fca00078e0204 */
[----:B------:R-:W2:Y:S04]  /*1380*/  LDG.E R16, desc[UR38][R4.64] ;  /* 0x0000002604107981 */ /* 0x000ea8000c1e1900 */
[----:B------:R-:W2:Y:S02]  /*1390*/  LDG.E R7, desc[UR38][R4.64+0x4] ;  /* 0x0000042604077981 */ /* 0x000ea4000c1e1900 */
[----:B--2---:R-:W-:-:S07]  /*13a0*/  IMAD.IADD R16, R7, 0x1, -R16 ;  /* 0x0000000107107824 */ /* 0x004fce00078e0a10 */
.L_x_3137:
[----:B0-----:R-:W2:Y:S01]  /*13b0*/  LDL R4, [R1+0x4] ;  /* 0x0000040001047983 */ /* 0x001ea20000100800 */
[----:B-----5:R-:W-:Y:S01]  /*13c0*/  IMAD.IADD R16, R16, 0x1, -R3 ;  /* 0x0000000110107824 */ /* 0x020fe200078e0a03 */
[----:B------:R-:W-:-:S03]  /*13d0*/  USHF.L.U32 UR40, UR4, 0x6, URZ ;  /* 0x0000000604287899 */ /* 0x000fc6000800063f */
[----:B------:R-:W-:-:S05]  /*13e0*/  VIADD R0, R16, 0x3f ;  /* 0x0000003f10007836 */ /* 0x000fca0000000000 */
[----:B------:R-:W-:-:S04]  /*13f0*/  SHF.R.S32.HI R3, RZ, 0x1f, R0 ;  /* 0x0000001fff037819 */ /* 0x000fc80000011400 */
[----:B------:R-:W-:-:S04]  /*1400*/  LEA.HI R3, R3, R0, RZ, 0x6 ;  /* 0x0000000003037211 */ /* 0x000fc800078f30ff */
[----:B------:R-:W-:Y:S02]  /*1410*/  SHF.R.S32.HI R168, RZ, 0x6, R3 ;  /* 0x00000006ffa87819 */ /* 0x000fe40000011403 */
[----:B--2---:R-:W-:-:S13]  /*1420*/  ISETP.NE.AND P0, PT, R4, 0x1, PT ;  /* 0x000000010400780c */ /* 0x004fda0003f05270 */
[----:B------:R-:W-:Y:S05]  /*1430*/  @!P0 BRA `(.L_x_3138) ;  /* 0x0000001c00e88947 */ /* 0x000fea0003800000 */
[----:B------:R-:W0:Y:S01]  /*1440*/  LDC R0, c[0x0][0x448] ;  /* 0x00011200ff007b82 */ /* 0x000e220000000800 */
[----:B------:R-:W-:Y:S01]  /*1450*/  UIADD3 UR4, UR40, 0x3f, URZ ;  /* 0x0000003f28047890 */ /* 0x000fe2000fffe03f */
[----:B------:R-:W-:-:S06]  /*1460*/  IADD3 R5, R16, 0x1, -R17 ;  /* 0x0000000110057810 */ /* 0x000fcc0007ffe811 */
[----:B------:R-:W1:Y:S01]  /*1470*/  LDC.64 R6, c[0x0][0xad8] ;  /* 0x0002b600ff067b82 */ /* 0x000e620000000a00 */
[----:B0-----:R-:W-:Y:S01]  /*1480*/  ISETP.NE.AND P1, PT, R0, 0x1, PT ;  /* 0x000000010000780c */ /* 0x001fe20003f25270 */
[----:B------:R-:W-:Y:S01]  /*1490*/  IMAD.U32 R0, RZ, RZ, UR4 ;  /* 0x00000004ff007e24 */ /* 0x000fe2000f8e00ff */
[----:B-1----:R-:W-:-:S11]  /*14a0*/  ISETP.GE.AND P2, PT, R7, 0x1, PT ;  /* 0x000000010700780c */ /* 0x002fd60003f46270 */
[----:B------:R-:W0:Y:S08]  /*14b0*/  @P1 LDC R3, c[0x0][0x44c] ;  /* 0x00011300ff031b82 */ /* 0x000e300000000800 */
[----:B------:R-:W1:Y:S01]  /*14c0*/  @P1 LDC R4, c[0x0][0x450] ;  /* 0x00011400ff041b82 */ /* 0x000e620000000800 */
[----:B0-----:R-:W-:-:S05]  /*14d0*/  @P1 IMAD.HI.U32 R3, R3, UR4, RZ ;  /* 0x0000000403031c27 */ /* 0x001fca000f8e00ff */
[----:B-1----:R-:W-:-:S05]  /*14e0*/  @P1 SHF.R.U32.HI R0, RZ, R4, R3 ;  /* 0x00000004ff001219 */ /* 0x002fca0000011603 */
[----:B------:R-:W-:-:S04]  /*14f0*/  IMAD.IADD R9, R5, 0x1, R0 ;  /* 0x0000000105097824 */ /* 0x000fc800078e0200 */
        /* <DEDUP_REMOVED lines=12> */
.L_x_3140:
[----:B------:R-:W-:-:S13]  /*15c0*/  ISETP.NE.AND P0, PT, R7, 0x1, PT ;  /* 0x000000010700780c */ /* 0x000fda0003f05270 */
[----:B------:R-:W0:Y:S02]  /*15d0*/  @P0 LDC.64 R4, c[0x0][0xae0] ;  /* 0x0002b800ff040b82 */ /* 0x000e240000000a00 */
[----:B0-----:R-:W-:-:S05]  /*15e0*/  @P0 IMAD.HI.U32 R4, R3, R4, RZ ;  /* 0x0000000403040227 */ /* 0x001fca00078e00ff */
[----:B------:R-:W-:-:S07]  /*15f0*/  @P0 SHF.R.U32.HI R3, RZ, R5, R4 ;  /* 0x00000005ff030219 */ /* 0x000fce0000011604 */
.L_x_3141:
[----:B------:R-:W-:-:S05]  /*1600*/  IMAD R3, R3, R7, R7 ;  /* 0x0000000703037224 */ /* 0x000fca00078e0207 */
[----:B------:R-:W-:-:S07]  /*1610*/  VIMNMX R0, R0, R3, PT ;  /* 0x0000000300007248 */ /* 0x000fce0003fe0100 */
.L_x_3139:
[----:B------:R-:W0:Y:S01]  /*1620*/  @P1 LDC R5, c[0x0][0x44c] ;  /* 0x00011300ff051b82 */ /* 0x000e220000000800 */
[----:B------:R-:W-:Y:S01]  /*1630*/  VIADD R0, R0, 0x3f ;  /* 0x0000003f00007836 */ /* 0x000fe20000000000 */
[----:B------:R-:W-:Y:S01]  /*1640*/  ULDC UR4, c[0x0][0xad4] ;  /* 0x0002b50000047ab9 */ /* 0x000fe20000000800 */
[----:B------:R-:W-:-:S03]  /*1650*/  IMAD.U32 R4, RZ, RZ, UR40 ;  /* 0x00000028ff047e24 */ /* 0x000fc6000f8e00ff */
[----:B------:R-:W-:Y:S02]  /*1660*/  SHF.R.S32.HI R3, RZ, 0x1f, R0 ;  /* 0x0000001fff037819 */ /* 0x000fe40000011400 */
[----:B------:R-:W1:Y:S02]  /*1670*/  @P1 LDC R6, c[0x0][0x450] ;  /* 0x00011400ff061b82 */ /* 0x000e640000000800 */
[----:B------:R-:W-:-:S04]  /*1680*/  LEA.HI R3, R3, R0, RZ, 0x6 ;  /* 0x0000000003037211 */ /* 0x000fc800078f30ff */
[----:B------:R-:W-:Y:S01]  /*1690*/  SHF.R.S32.HI R3, RZ, 0x6, R3 ;  /* 0x00000006ff037819 */ /* 0x000fe20000011403 */
[----:B0-----:R-:W-:-:S05]  /*16a0*/  @P1 IMAD.HI.U32 R5, R5, UR40, RZ ;  /* 0x0000002805051c27 */ /* 0x001fca000f8e00ff */
[----:B-1----:R-:W-:Y:S02]  /*16b0*/  @P1 SHF.R.U32.HI R4, RZ, R6, R5 ;  /* 0x00000006ff041219 */ /* 0x002fe40000011605 */
[----:B------:R-:W-:Y:S02]  /*16c0*/  VIMNMX R5, R168, R3, PT ;  /* 0x00000003a8057248 */ /* 0x000fe40003fe0100 */
[----:B------:R-:W-:-:S05]  /*16d0*/  IADD3 R4, R4, R16, -R17 ;  /* 0x0000001004047210 */ /* 0x000fca0007ffe811 */
        /* <DEDUP_REMOVED lines=11> */
.L_x_3143:
[----:B------:R-:W-:-:S13]  /*1790*/  ISETP.NE.AND P0, PT, R7, 0x1, PT ;  /* 0x000000010700780c */ /* 0x000fda0003f05270 */
[----:B------:R-:W0:Y:S02]  /*17a0*/  @P0 LDC.64 R8, c[0x0][0xae0] ;  /* 0x0002b800ff080b82 */ /* 0x000e240000000a00 */
[----:B0-----:R-:W-:-:S05]  /*17b0*/  @P0 IMAD.HI.U32 R6, R4, R8, RZ ;  /* 0x0000000804060227 */ /* 0x001fca00078e00ff */
[----:B------:R-:W-:-:S07]  /*17c0*/  @P0 SHF.R.U32.HI R4, RZ, R9, R6 ;  /* 0x00000009ff040219 */ /* 0x000fce0000011606 */
.L_x_3144:
[----:B------:R-:W-:-:S05]  /*17d0*/  IMAD R3, R4, R7, RZ ;  /* 0x0000000704037224 */ /* 0x000fca00078e02ff */
[----:B------:R-:W-:-:S07]  /*17e0*/  VIMNMX R0, R0, R3, !PT ;  /* 0x0000000300007248 */ /* 0x000fce0007fe0100 */
.L_x_3142:
        /* <DEDUP_REMOVED lines=132> */
.L_x_3147:
        /* <DEDUP_REMOVED lines=171> */
.L_x_3146:
[----:B------:R-:W-:Y:S01]  /*2ae0*/  BAR.SYNC.DEFER_BLOCKING 0xe, 0x100 ;  /* 0x0384000000007b1d */ /* 0x000fe20000010000 */
[----:B01----:R-:W-:Y:S01]  /*2af0*/  IMAD.U32 R0, RZ, RZ, UR36 ;  /* 0x00000024ff007e24 */ /* 0x003fe2000f8e00ff */
[----:B------:R-:W-:Y:S01]  /*2b00*/  UIADD3 UR36, UR36, 0x1, URZ ;  /* 0x0000000124247890 */ /* 0x000fe2000fffe03f */
[----:B------:R-:W-:Y:S01]  /*2b10*/  PLOP3.LUT P0, PT, PT, PT, PT, 0x8, 0x0 ;  /* 0x000000000000781c */ /* 0x000fe20003f0e170 */
[----:B------:R-:W-:Y:S02]  /*2b20*/  IMAD.MOV.U32 R20, RZ, RZ, RZ ;  /* 0x000000ffff147224 */ /* 0x000fe400078e00ff */
        /* <DEDUP_REMOVED lines=139> */
.L_x_3138:
[----:B------:R-:W0:Y:S01]  /*33e0*/  LDC R0, c[0x0][0x448] ;  /* 0x00011200ff007b82 */ /* 0x000e220000000800 */
[----:B------:R-:W-:Y:S01]  /*33f0*/  UIADD3 UR4, UR40, 0x3f, URZ ;  /* 0x0000003f28047890 */ /* 0x000fe2000fffe03f */
[----:B------:R-:W-:-:S06]  /*3400*/  IADD3 R5, R16, 0x1, -R17 ;  /* 0x0000000110057810 */ /* 0x000fcc0007ffe811 */
[----:B------:R-:W1:Y:S01]  /*3410*/  LDC.64 R6, c[0x0][0xad8] ;  /* 0x0002b600ff067b82 */ /* 0x000e620000000a00 */
[----:B0-----:R-:W-:Y:S02]  /*3420*/  ISETP.NE.AND P1, PT, R0, 0x1, PT ;  /* 0x000000010000780c */ /* 0x001fe40003f25270 */
[----:B-1----:R-:W-:-:S11]  /*3430*/  ISETP.GE.AND P2, PT, R7, 0x1, PT ;  /* 0x000000010700780c */ /* 0x002fd60003f46270 */
[----:B------:R-:W0:Y:S08]  /*3440*/  @P1 LDC R0, c[0x0][0x44c] ;  /* 0x00011300ff001b82 */ /* 0x000e300000000800 */
[----:B------:R-:W1:Y:S01]  /*3450*/  @P1 LDC R4, c[0x0][0x450] ;  /* 0x00011400ff041b82 */ /* 0x000e620000000800 */
[----:B0-----:R-:W-:-:S04]  /*3460*/  @P1 IMAD.HI.U32 R3, R0, UR4, RZ ;  /* 0x0000000400031c27 */ /* 0x001fc8000f8e00ff */
[----:B------:R-:W-:Y:S01]  /*3470*/  IMAD.U32 R0, RZ, RZ, UR4 ;  /* 0x00000004ff007e24 */ /* 0x000fe2000f8e00ff */
        /* <DEDUP_REMOVED lines=14> */
.L_x_3149:
[----:B------:R-:W-:-:S13]  /*3560*/  ISETP.NE.AND P0, PT, R7, 0x1, PT ;  /* 0x000000010700780c */ /* 0x000fda0003f05270 */
[----:B------:R-:W0:Y:S02]  /*3570*/  @P0 LDC.64 R4, c[0x0][0xae0] ;  /* 0x0002b800ff040b82 */ /* 0x000e240000000a00 */
[----:B0-----:R-:W-:-:S05]  /*3580*/  @P0 IMAD.HI.U32 R4, R3, R4, RZ ;  /* 0x0000000403040227 */ /* 0x001fca00078e00ff */
[----:B------:R-:W-:-:S07]  /*3590*/  @P0 SHF.R.U32.HI R3, RZ, R5, R4 ;  /* 0x00000005ff030219 */ /* 0x000fce0000011604 */
.L_x_3150:
[----:B------:R-:W-:-:S05]  /*35a0*/  IMAD R3, R3, R7, R7 ;  /* 0x0000000703037224 */ /* 0x000fca00078e0207 */
[----:B------:R-:W-:-:S07]  /*35b0*/  VIMNMX R0, R0, R3, PT ;  /* 0x0000000300007248 */ /* 0x000fce0003fe0100 */
.L_x_3148:
[----:B------:R-:W0:Y:S01]  /*35c0*/  @P1 LDC R4, c[0x0][0x44c] ;  /* 0x00011300ff041b82 */ /* 0x000e220000000800 */
[----:B------:R-:W-:Y:S01]  /*35d0*/  VIADD R0, R0, 0x3f ;  /* 0x0000003f00007836 */ /* 0x000fe20000000000 */
[----:B------:R-:W-:Y:S01]  /*35e0*/  ULDC UR4, c[0x0][0xad4] ;  /* 0x0002b50000047ab9 */ /* 0x000fe20000000800 */
[----:B------:R-:W-:-:S03]  /*35f0*/  IMAD.IADD R173, R16, 0x1, -R17 ;  /* 0x0000000110ad7824 */ /* 0x000fc600078e0a11 */
[----:B------:R-:W-:Y:S02]  /*3600*/  SHF.R.S32.HI R3, RZ, 0x1f, R0 ;  /* 0x0000001fff037819 */ /* 0x000fe40000011400 */
[----:B------:R-:W1:Y:S02]  /*3610*/  @P1 LDC R6, c[0x0][0x450] ;  /* 0x00011400ff061b82 */ /* 0x000e640000000800 */
[----:B------:R-:W-:-:S04]  /*3620*/  LEA.HI R3, R3, R0, RZ, 0x6 ;  /* 0x0000000003037211 */ /* 0x000fc800078f30ff */
[----:B------:R-:W-:-:S04]  /*3630*/  SHF.R.S32.HI R3, RZ, 0x6, R3 ;  /* 0x00000006ff037819 */ /* 0x000fc80000011403 */
[----:B------:R-:W-:Y:S01]  /*3640*/  VIMNMX R168, R168, R3, PT ;  /* 0x00000003a8a87248 */ /* 0x000fe20003fe0100 */
[----:B0-----:R-:W-:-:S04]  /*3650*/  @P1 IMAD.HI.U32 R5, R4, UR40, RZ ;  /* 0x0000002804051c27 */ /* 0x001fc8000f8e00ff */
[----:B------:R-:W-:Y:S01]  /*3660*/  IMAD.U32 R4, RZ, RZ, UR40 ;  /* 0x00000028ff047e24 */ /* 0x000fe2000f8e00ff */
[----:B-1----:R-:W-:-:S05]  /*3670*/  @P1 SHF.R.U32.HI R4, RZ, R6, R5 ;  /* 0x00000006ff041219 */ /* 0x002fca0000011605 */
        /* <DEDUP_REMOVED lines=12> */
.L_x_3152:
[----:B------:R-:W-:-:S13]  /*3740*/  ISETP.NE.AND P0, PT, R7, 0x1, PT ;  /* 0x000000010700780c */ /* 0x000fda0003f05270 */
[----:B------:R-:W0:Y:S02]  /*3750*/  @P0 LDC.64 R8, c[0x0][0xae0] ;  /* 0x0002b800ff080b82 */ /* 0x000e240000000a00 */
[----:B0-----:R-:W-:-:S05]  /*3760*/  @P0 IMAD.HI.U32 R6, R4, R8, RZ ;  /* 0x0000000804060227 */ /* 0x001fca00078e00ff */
[----:B------:R-:W-:-:S07]  /*3770*/  @P0 SHF.R.U32.HI R4, RZ, R9, R6 ;  /* 0x00000009ff040219 */ /* 0x000fce0000011606 */
.L_x_3153:
[----:B------:R-:W-:-:S05]  /*3780*/  IMAD R3, R4, R7, RZ ;  /* 0x0000000704037224 */ /* 0x000fca00078e02ff */
[----:B------:R-:W-:-:S07]  /*3790*/  VIMNMX R0, R0, R3, !PT ;  /* 0x0000000300007248 */ /* 0x000fce0007fe0100 */
.L_x_3151:
        /* <DEDUP_REMOVED lines=105> */
.L_x_3154:
[----:B------:R-:W-:Y:S02]  /*3e30*/  LEA.HI R0, R200, R200, RZ, 0x1 ;  /* 0x000000c8c8007211 */ /* 0x000fe400078f08ff */
[----:B------:R-:W-:Y:S02]  /*3e40*/  ISETP.NE.AND P0, PT, R188, 0x3, PT ;  /* 0x00000003bc00780c */ /* 0x000fe40003f05270 */
[----:B------:R-:W-:-:S05]  /*3e50*/  LOP3.LUT R3, R0, 0xfffffffe, RZ, 0xc0, !PT ;  /* 0xfffffffe00037812 */ /* 0x000fca00078ec0ff */
[----:B------:R-:W-:-:S05]  /*3e60*/  IMAD.IADD R3, R200, 0x1, -R3 ;  /* 0x00000001c8037824 */ /* 0x000fca00078e0a03 */
[----:B------:R-:W-:-:S04]  /*3e70*/  SHF.L.U32 R4, R3, 0x1f, RZ ;  /* 0x0000001f03047819 */ /* 0x000fc800000006ff */
[----:B------:R-:W0:Y:S02]  /*3e80*/  SYNCS.PHASECHK.TRANS64.TRYWAIT P1, [UR37+0x38800], R4 ;  /* 0x03880004ff0075a7 */ /* 0x000e240008020165 */
[----:B0-----:R-:W-:Y:S05]  /*3e90*/  @!P1 BRA `(.L_x_3155) ;  /* 0x0000017c00f89947 */ /* 0x001fea0003800000 */
.L_x_3392:
[----:B------:R-:W-:Y:S05]  /*3ea0*/  @!P0 BRA `(.L_x_3156) ;  /* 0x0000000000048947 */ /* 0x000fea0003800000 */
[----:B------:R-:W-:Y:S01]  /*3eb0*/  BPT.TRAP 0x1 ;  /* 0x000000040000795c */ /* 0x000fe20000300000 */
.L_x_3156:
[----:B0-----:R-:W-:Y:S01]  /*3ec0*/  IMAD.U32 R3, RZ, RZ, UR36 ;  /* 0x00000024ff037e24 */ /* 0x001fe2000f8e00ff */
[----:B------:R-:W-:-:S04]  /*3ed0*/  SHF.L.U32 R6, R2, 0x1f, RZ ;  /* 0x0000001f02067819 */ /* 0x000fc800000006ff */
[----:B------:R-:W-:-:S04]  /*3ee0*/  LEA R3, R3, UR37, 0x3 ;  /* 0x0000002503037c11 */ /* 0x000fc8000f8e18ff */
[----:B------:R0:W1:Y:S01]  /*3ef0*/  SYNCS.PHASECHK.TRANS64.TRYWAIT P1, [R3+URZ+0x38830], R6 ;  /* 0x03883006030075a7 */ /* 0x000062000802017f */
[----:B------:R-:W-:Y:S05]  /*3f00*/  @!P0 BRA `(.L_x_3157) ;  /* 0x0000000000048947 */ /* 0x000fea0003800000 */
[----:B------:R-:W-:Y:S01]  /*3f10*/  BPT.TRAP 0x1 ;  /* 0x000000040000795c */ /* 0x000fe20000300000 */
.L_x_3157:
[----:B-1----:R-:W-:Y:S05]  /*3f20*/  @P1 BRA `(.L_x_3158) ;  /* 0x0000000000081947 */ /* 0x002fea0003800000 */
[----:B------:R-:W1:Y:S02]  /*3f30*/  SYNCS.PHASECHK.TRANS64.TRYWAIT P1, [R3+URZ+0x38830], R6 ;  /* 0x03883006030075a7 */ /* 0x000e64000802017f */
[----:B-1----:R-:W-:Y:S05]  /*3f40*/  @!P1 BRA `(.L_x_3159) ;  /* 0x0000017c00e49947 */ /* 0x002fea0003800000 */
.L_x_3158:
        /* <DEDUP_REMOVED lines=40> */
.L_x_3393:
[----:B------:R-:W-:Y:S05]  /*41d0*/  @!P0 BRA `(.L_x_3161) ;  /* 0x0000000000048947 */ /* 0x000fea0003800000 */
[----:B------:R-:W-:Y:S01]  /*41e0*/  BPT.TRAP 0x1 ;  /* 0x000000040000795c */ /* 0x000fe20000300000 */
.L_x_3161:
[----:B------:R3:W4:Y:S01]  /*41f0*/  SYNCS.PHASECHK.TRANS64.TRYWAIT P1, [R3+URZ+0x38850], R6 ;  /* 0x03885006030075a7 */ /* 0x000722000802017f */
[----:B------:R-:W-:Y:S05]  /*4200*/  @!P0 BRA `(.L_x_3162) ;  /* 0x0000000000048947 */ /* 0x000fea0003800000 */
[----:B------:R-:W-:Y:S01]  /*4210*/  BPT.TRAP 0x1 ;  /* 0x000000040000795c */ /* 0x000fe20000300000 */
.L_x_3162:
[----:B----4-:R-:W-:Y:S05]  /*4220*/  @P1 BRA `(.L_x_3163) ;  /* 0x0000000000081947 */ /* 0x010fea0003800000 */
[----:B------:R-:W4:Y:S02]  /*4230*/  SYNCS.PHASECHK.TRANS64.TRYWAIT P1, [R3+URZ+0x38850], R6 ;  /* 0x03885006030075a7 */ /* 0x000f24000802017f */
[----:B----4-:R-:W-:Y:S05]  /*4240*/  @!P1 BRA `(.L_x_3164) ;  /* 0x0000017c00509947 */ /* 0x010fea0003800000 */
.L_x_3163:
[----:B------:R-:W-:Y:S01]  /*4250*/  UIADD3 UR4, UR37, 0x400, URZ ;  /* 0x0000040025047890 */ /* 0x000fe2000fffe03f */
[----:B------:R-:W-:Y:S01]  /*4260*/  WARPGROUP.ARRIVE ;  /* 0x00000000000079c5 */ /* 0x000fe20000000000 */
[----:B------:R-:W-:-:S05]  /*4270*/  UIADD3 UR5, UR37, 0x26400, URZ ;  /* 0x0002640025057890 */ /* 0x000fca000fffe03f */
[----:B--2---:R-:W2:Y:S01]  /*4280*/  S2R R4, SR_TID.X ;  /* 0x0000000000047919 */ /* 0x004ea20000002100 */
[----:B------:R-:W-:Y:S01]  /*4290*/  USHF.R.U32.HI UR4, URZ, 0x4, UR4 ;  /* 0x000000043f047899 */ /* 0x000fe20008011604 */
[----:B------:R-:W-:Y:S01]  /*42a0*/  IMAD.MOV.U32 R7, RZ, RZ, -0x40 ;  /* 0xffffffc0ff077424 */ /* 0x000fe200078e00ff */
[----:B------:R-:W-:Y:S01]  /*42b0*/  USHF.R.U32.HI UR5, URZ, 0x4, UR5 ;  /* 0x000000043f057899 */ /* 0x000fe20008011605 */
[----:B------:R-:W5:Y:S01]  /*42c0*/  S2R R5, SR_TID.X ;  /* 0x0000000000057919 */ /* 0x000f620000002100 */
[----:B------:R-:W-:Y:S01]  /*42d0*/  ULOP3.LUT UR4, UR4, 0x3fff, URZ, 0xc0, !UPT ;  /* 0x00003fff04047892 */ /* 0x000fe2000f8ec03f */
[C---:B------:R-:W-:Y:S01]  /*42e0*/  IMAD R7, R168.reuse, R7, 0x41 ;  /* 0x00000041a8077424 */ /* 0x040fe200078e0207 */
[----:B------:R-:W-:Y:S01]  /*42f0*/  ULOP3.LUT UR5, UR5, 0x3fff, URZ, 0xc0, !UPT ;  /* 0x00003fff05057892 */ /* 0x000fe2000f8ec03f */
[----:B------:R-:W-:Y:S01]  /*4300*/  LEA R8, R168, 0xffffffc0, 0x6 ;  /* 0xffffffc0a8087811 */ /* 0x000fe200078e30ff */
[----:B------:R-:W-:Y:S01]  /*4310*/  ULOP3.LUT UR4, UR4, 0x10000, URZ, 0xfc, !UPT ;  /* 0x0001000004047892 */ /* 0x000fe2000f8efc3f */
[----:B------:R-:W-:Y:S01]  /*4320*/  VIADD R12, R7, 0xffffffff ;  /* 0xffffffff070c7836 */ /* 0x000fe20000000000 */
[----:B------:R-:W-:Y:S01]  /*4330*/  ULOP3.LUT UR6, UR5, 0x10000, URZ, 0xfc, !UPT ;  /* 0x0001000005067892 */ /* 0x000fe2000f8efc3f */
[----:B------:R-:W-:Y:S01]  /*4340*/  IADD3 R9, -R18, R16, -R8 ;  /* 0x0000001012097210 */ /* 0x000fe20007ffe908 */
[----:B------:R-:W-:Y:S01]  /*4350*/  ULEA UR26, UR36, UR4, 0xc ;  /* 0x00000004241a7291 */ /* 0x000fe2000f8e603f */
[----:B------:R-:W-:Y:S01]  /*4360*/  UMOV UR25, 0x40000040 ;  /* 0x4000004000197882 */ /* 0x000fe20000000000 */
[----:B------:R-:W-:Y:S01]  /*4370*/  UMOV UR27, 0x40000040 ;  /* 0x40000040001b7882 */ /* 0x000fe20000000000 */
[----:B------:R-:W-:-:S02]  /*4380*/  UIADD3 UR28, UR6, 0x2, URZ ;  /* 0x00000002061c7890 */ /* 0x000fc4000fffe03f */
        /* <DEDUP_REMOVED lines=8> */
[----:B-----5:R-:W-:-:S04]  /*4410*/  LOP3.LUT R5, R5, 0x7f, RZ, 0xc0, !PT ;  /* 0x0000007f05057812 */ /* 0x020fc800078ec0ff */
[----:B------:R-:W2:Y:S01]  /*4420*/  SHFL.IDX PT, R4, R4, RZ, 0x1f ;  /* 0x00001fff04047589 */ /* 0x000ea200000e0000 */
[----:B------:R-:W-:Y:S02]  /*4430*/  ISETP.NE.AND P1, PT, R5, RZ, PT ;  /* 0x000000ff0500720c */ /* 0x000fe40003f25270 */
[----:B--2---:R-:W-:Y:S01]  /*4440*/  R2UR UR5, R4 ;  /* 0x00000000040572ca */ /* 0x004fe200000e0000 */
[----:B------:R-:W-:-:S04]  /*4450*/  VIADD R4, R189, UR40 ;  /* 0x00000028bd047c36 */ /* 0x000fc80008000000 */
[----:B------:R-:W-:-:S08]  /*4460*/  IMAD.MOV.U32 R5, RZ, RZ, R4 ;  /* 0x000000ffff057224 */ /* 0x000fd000078e0004 */
        /* <DEDUP_REMOVED lines=253> */
[----:B01-34-:R-:W-:Y:S01]  /*5440*/  @P2 IMAD.HI.U32 R6, R4, UR5, RZ ;  /* 0x0000000504062c27 */ /* 0x01bfe2000f8e00ff */
[----:B------:R-:W-:Y:S01]  /*5450*/  @UP0 ULDC UR5, c[0x0][0x450] ;  /* 0x0001140000050ab9 */ /* 0x000fe20000000800 */
[----:B------:R-:W-:Y:S02]  /*5460*/  PLOP3.LUT P2, PT, PT, PT, UP1, 0x40, 0x0 ;  /* 0x000000000000781c */ /* 0x000fe40003f4e818 */
[----:B------:R-:W-:Y:S01]  /*5470*/  @!P1 VIADD R4, R3, 0x38840 ;  /* 0x0003884003049836 */ /* 0x000fe20000000000 */
[----:B------:R-:W-:Y:S01]  /*5480*/  @P3 SHF.R.U32.HI R5, RZ, UR5, R6 ;  /* 0x00000005ff053c19 */ /* 0x000fe20008011606 */
[----:B------:R-:W-:-:S03]  /*5490*/  ULOP3.LUT UR5, URZ, UR26, URZ, 0x33, !UPT ;  /* 0x0000001a3f057292 */ /* 0x000fc6000f8e333f */
[----:B------:R-:W-:Y:S01]  /*54a0*/  @!P1 PRMT R4, RZ, 0x654, R4 ;  /* 0x00000654ff049816 */ /* 0x000fe20000000004 */
[----:B------:R-:W0:Y:S01]  /*54b0*/  SHFL.IDX PT, R14, R5, RZ, 0x1c1f ;  /* 0x001c1fff050e7589 */ /* 0x000e2200000e0000 */
[----:B------:R-:W-:Y:S02]  /*54c0*/  WARPGROUP.DEPBAR.LE gsb0, 0x0 ;  /* 0x00008000000079c5 */ /* 0x000fe40000010000 */
[----:B------:R-:W-:-:S06]  /*54d0*/  WARPGROUP.ARRIVE ;  /* 0x00000000000079c5 */ /* 0x000fcc0000000000 */
[----:B------:R-:W-:Y:S03]  /*54e0*/  HGMMA.64x64x16.F32 R24, gdesc[UR28], R24, gsb0 ;  /* 0x00e000001c1879f0 */ /* 0x000fe60008000818 */
[----:B------:R-:W-:Y:S02]  /*54f0*/  WARPGROUP.DEPBAR.LE gsb0, 0x0 ;  /* 0x00008000000079c5 */ /* 0x000fe40000010000 */
[----:B------:R1:W-:Y:S02]  /*5500*/  @!P1 SYNCS.ARRIVE.TRANS64.RED.A1T0 RZ, [R4+URZ], RZ ;  /* 0x000000ff04ff99a7 */ /* 0x0003e4000810043f */
[----:B-1----:R-:W-:-:S05]  /*5510*/  IADD3 R4, -R18, R7, R16 ;  /* 0x0000000712047210 */ /* 0x002fca0007ffe110 */
[----:B------:R-:W-:-:S04]  /*5520*/  IMAD.IADD R4, R4, 0x1, -R17 ;  /* 0x0000000104047824 */ /* 0x000fc800078e0a11 */
[C---:B------:R-:W-:Y:S02]  /*5530*/  VIADD R10, R4.reuse, UR10 ;  /* 0x0000000a040a7c36 */ /* 0x040fe40008000000 */
[----:B------:R-:W-:-:S03]  /*5540*/  VIADD R11, R4, UR5 ;  /* 0x00000005040b7c36 */ /* 0x000fc60008000000 */
[----:B0-----:R-:W-:Y:S01]  /*5550*/  VIADDMNMX R4, R14, R10, R9, PT ;  /* 0x0000000a0e047246 */ /* 0x001fe20003800109 */
        /* <DEDUP_REMOVED lines=14> */
.L_x_3167:
[----:B------:R-:W-:-:S06]  /*5640*/  UISETP.NE.AND UP2, UPT, UR11, 0x1, UPT ;  /* 0x000000010b00788c */ /* 0x000fcc000bf45270 */
[----:B------:R-:W-:-:S05]  /*5650*/  PLOP3.LUT P2, PT, PT, PT, UP2, 0x80, 0x0 ;  /* 0x000000000000781c */ /* 0x000fca0003f4f028 */
[----:B------:R-:W-:-:S08]  /*5660*/  @UP2 ULDC.64 UR14, c[0x0][0xae0] ;  /* 0x0002b800000e2ab9 */ /* 0x000fd00000000a00 */
[----:B------:R-:W-:-:S05]  /*5670*/  @P2 IMAD.HI.U32 R13, R7, UR14, RZ ;  /* 0x0000000e070d2c27 */ /* 0x000fca000f8e00ff */
[----:B------:R-:W-:-:S07]  /*5680*/  @P2 SHF.R.U32.HI R7, RZ, UR15, R13 ;  /* 0x0000000fff072c19 */ /* 0x000fce000801160d */
.L_x_3168:
[----:B------:R-:W-:Y:S05]  /*5690*/  BSYNC B0 ;  /* 0x0000000000007941 */ /* 0x000fea0003800000 */
.L_x_3166:
[----:B------:R-:W-:-:S04]  /*56a0*/  IMAD R7, R7, UR11, -R8 ;  /* 0x0000000b07077c24 */ /* 0x000fc8000f8e0a08 */
[----:B------:R-:W-:-:S05]  /*56b0*/  IMAD.IADD R7, R7, 0x1, -R18 ;  /* 0x0000000107077824 */ /* 0x000fca00078e0a12 */
[----:B------:R-:W-:Y:S02]  /*56c0*/  VIMNMX R6, R6, R7, !PT ;  /* 0x0000000706067248 */ /* 0x000fe40007fe0100 */
[----:B------:R-:W-:-:S07]  /*56d0*/  VIADDMNMX R4, R7, UR11, R4, PT ;  /* 0x0000000b07047c46 */ /* 0x000fce000b800104 */
.L_x_3165:
        /* <DEDUP_REMOVED lines=71> */
[----:B------:R-:W-:Y:S02]  /*5b50*/  ISETP.GE.AND P6, PT, R12, 0x3a, PT ;  /* 0x0000003a0c00780c */ /* 0x000fe40003fc6270 */
[----:B------:R-:W0:Y:S02]  /*5b60*/  SHFL.IDX PT, R12, R5, 0x1, 0x1c1f ;  /* 0x003c1f00050c7f89 */ /* 0x000e2400000e0000 */
[----:B------:R-:W-:Y:S02]  /*5b70*/  P2R R49, PR, RZ, 0x40 ;  /* 0x00000040ff317803 */ /* 0x000fe40000000000 */
[----:B------:R-:W-:-:S04]  /*5b80*/  ISETP.GT.AND P6, PT, R6, 0x39, !P6 ;  /* 0x000000390600780c */ /* 0x000fc800077c4270 */
[----:B------:R-:W-:-:S04]  /*5b90*/  ISETP.LT.OR P6, PT, R4, 0x3a, P6 ;  /* 0x0000003a0400780c */ /* 0x000fc800037c1670 */
[----:B------:R-:W-:Y:S02]  /*5ba0*/  FSEL R66, R53, -INF , !P6 ;  /* 0xff80000035427808 */ /* 0x000fe40007000000 */
[----:B------:R-:W-:Y:S02]  /*5bb0*/  PLOP3.LUT P6, PT, PT, PT, UP1, 0x40, 0x0 ;  /* 0x000000000000781c */ /* 0x000fe40003fce818 */
[----:B0-----:R-:W-:Y:S01]  /*5bc0*/  VIADDMNMX R6, R12, R10, R9, PT ;  /* 0x0000000a0c067246 */ /* 0x001fe20003800109 */
[----:B------:R-:W-:-:S10]  /*5bd0*/  IMAD.IADD R4, R11, 0x1, R12 ;  /* 0x000000010b047824 */ /* 0x000fd400078e020c */
        /* <DEDUP_REMOVED lines=14> */
.L_x_3171:
[----:B------:R-:W-:-:S06]  /*5cc0*/  UISETP.NE.AND UP2, UPT, UR11, 0x1, UPT ;  /* 0x000000010b00788c */ /* 0x000fcc000bf45270 */
[----:B------:R-:W-:-:S05]  /*5cd0*/  PLOP3.LUT P6, PT, PT, PT, UP2, 0x80, 0x0 ;  /* 0x000000000000781c */ /* 0x000fca0003fcf028 */
[----:B------:R-:W-:-:S08]  /*5ce0*/  @UP2 ULDC.64 UR14, c[0x0][0xae0] ;  /* 0x0002b800000e2ab9 */ /* 0x000fd00000000a00 */
[----:B------:R-:W-:Y:S01]  /*5cf0*/  @P6 IMAD.HI.U32 R9, R5, UR14, RZ ;  /* 0x0000000e05096c27 */ /* 0x000fe2000f8e00ff */
[----:B------:R-:W-:-:S13]  /*5d00*/  PLOP3.LUT P6, PT, PT, PT, UP2, 0x80, 0x0 ;  /* 0x000000000000781c */ /* 0x000fda0003fcf028 */
[----:B------:R-:W-:-:S07]  /*5d10*/  @P6 SHF.R.U32.HI R5, RZ, UR15, R9 ;  /* 0x0000000fff056c19 */ /* 0x000fce0008011609 */
.L_x_3172:
[----:B------:R-:W-:Y:S05]  /*5d20*/  BSYNC B0 ;  /* 0x0000000000007941 */ /* 0x000fea0003800000 */
.L_x_3170:
[----:B------:R-:W-:-:S04]  /*5d30*/  IMAD R5, R5, UR11, -R8 ;  /* 0x0000000b05057c24 */ /* 0x000fc8000f8e0a08 */
[----:B------:R-:W-:-:S05]  /*5d40*/  IMAD.IADD R5, R5, 0x1, -R18 ;  /* 0x0000000105057824 */ /* 0x000fca00078e0a12 */
[----:B------:R-:W-:Y:S02]  /*5d50*/  VIMNMX R4, R4, R5, !PT ;  /* 0x0000000504047248 */ /* 0x000fe40007fe0100 */
[----:B------:R-:W-:-:S07]  /*5d60*/  VIADDMNMX R6, R5, UR11, R6, PT ;  /* 0x0000000b05067c46 */ /* 0x000fce000b800106 */
.L_x_3169:
        /* <DEDUP_REMOVED lines=11> */
[----:B------:R-:W-:Y:S01]  /*5e20*/  @!P1 VIADD R3, R3, 0x38860 ;  /* 0x0003886003039836 */ /* 0x000fe20000000000 */
[----:B------:R-:W-:Y:S01]  /*5e30*/  FMNMX.FTZ R5, R20, R5, !PT ;  /* 0x0000000514057209 */ /* 0x000fe20007810000 */
[----:B------:R-:W-:Y:S01]  /*5e40*/  UMOV UR5, UR40 ;  /* 0x0000002800057c82 */ /* 0x000fe20008000000 */
        /* <DEDUP_REMOVED lines=23> */
[C---:B------:R-:W-:Y:S02]  /*5fc0*/  ISETP.GT.AND P2, PT, R4.reuse, 0x18, !P2 ;  /* 0x000000180400780c */ /* 0x040fe40005744270 */
[----:B------:R-:W-:Y:S02]  /*5fd0*/  ISETP.GT.AND P3, PT, R4, 0x8, !P3 ;  /* 0x000000080400780c */ /* 0x000fe40005f64270 */
[----:B------:R-:W-:Y:S02]  /*5fe0*/  ISETP.LT.OR P2, PT, R6, 0x19, P2 ;  /* 0x000000190600780c */ /* 0x000fe40001741670 */
[----:B------:R-:W-:Y:S02]  /*5ff0*/  FMNMX.FTZ R5, R64, R5, !PT ;  /* 0x0000000540057209 */ /* 0x000fe40007810000 */
[----:B------:R-:W-:Y:S02]  /*6000*/  FSEL R38, R38, -INF , !P2 ;  /* 0xff80000026267808 */ /* 0x000fe40005000000 */
[----:B------:R-:W-:-:S02]  /*6010*/  ISETP.NE.AND P2, PT, R29, RZ, PT ;  /* 0x000000ff1d00720c */ /* 0x000fc40003f45270 */
[----:B------:R-:W-:Y:S02]  /*6020*/  ISETP.LT.OR P3, PT, R6, 0x9, P3 ;  /* 0x000000090600780c */ /* 0x000fe40001f61670 */
[----:B------:R-:W-:Y:S02]  /*6030*/  ISETP.GT.AND P2, PT, R4, 0x19, !P2 ;  /* 0x000000190400780c */ /* 0x000fe40005744270 */
[----:B------:R-:W-:Y:S02]  /*6040*/  FMNMX.FTZ R5, R52, R5, !PT ;  /* 0x0000000534057209 */ /* 0x000fe40007810000 */
[----:B------:R-:W-:Y:S02]  /*6050*/  ISETP.LT.OR P2, PT, R6, 0x1a, P2 ;  /* 0x0000001a0600780c */ /* 0x000fe40001741670 */
[----:B------:R-:W-:Y:S02]  /*6060*/  FSEL R30, R30, -INF , !P3 ;  /* 0xff8000001e1e7808 */ /* 0x000fe40005800000 */
[----:B------:R-:W-:-:S02]  /*6070*/  FSEL R39, R39, -INF , !P2 ;  /* 0xff80000027277808 */ /* 0x000fc40005000000 */
[----:B------:R-:W-:Y:S02]  /*6080*/  ISETP.NE.AND P2, PT, R33, RZ, PT ;  /* 0x000000ff2100720c */ /* 0x000fe40003f45270 */
[----:B------:R-:W-:Y:S02]  /*6090*/  FMNMX.FTZ R9, R66, R5, !PT ;  /* 0x0000000542097209 */ /* 0x000fe40007810000 */
[----:B------:R-:W-:Y:S02]  /*60a0*/  ISETP.GT.AND P2, PT, R4, 0x20, !P2 ;  /* 0x000000200400780c */ /* 0x000fe40005744270 */
[----:B------:R-:W-:Y:S01]  /*60b0*/  ISETP.NE.AND P3, PT, R41, RZ, PT ;  /* 0x000000ff2900720c */ /* 0x000fe20003f65270 */
[----:B------:R-:W0:Y:S01]  /*60c0*/  SHFL.BFLY PT, R8, R9, 0x2, 0x1f ;  /* 0x0c401f0009087f89 */ /* 0x000e2200000e0000 */
[----:B------:R-:W-:Y:S01]  /*60d0*/  BAR.SYNC.DEFER_BLOCKING 0xf, 0x100 ;  /* 0x03c4000000007b1d */ /* 0x000fe20000010000 */
        /* <DEDUP_REMOVED lines=11> */
[----:B0-----:R-:W-:Y:S02]  /*6190*/  FMNMX.FTZ R10, R9, R8, !PT ;  /* 0x00000008090a7209 */ /* 0x001fe40007810000 */
[----:B------:R-:W-:Y:S02]  /*61a0*/  ISETP.LT.OR P2, PT, R6, 0x29, P2 ;  /* 0x000000290600780c */ /* 0x000fe40001741670 */
[----:B------:R-:W-:Y:S01]  /*61b0*/  ISETP.NE.AND P3, PT, R45, RZ, PT ;  /* 0x000000ff2d00720c */ /* 0x000fe20003f65270 */
[----:B------:R-:W0:Y:S01]  /*61c0*/  SHFL.BFLY PT, R11, R10, 0x1, 0x1f ;  /* 0x0c201f000a0b7f89 */ /* 0x000e2200000e0000 */
[----:B------:R-:W-:-:S02]  /*61d0*/  FSEL R46, R46, -INF , !P2 ;  /* 0xff8000002e2e7808 */ /* 0x000fc40005000000 */
[C---:B------:R-:W-:Y:S02]  /*61e0*/  ISETP.GT.AND P2, PT, R4.reuse, RZ, !P6 ;  /* 0x000000ff0400720c */ /* 0x040fe40007744270 */
[----:B------:R-:W-:Y:S02]  /*61f0*/  ISETP.GT.AND P3, PT, R4, 0x30, !P3 ;  /* 0x000000300400780c */ /* 0x000fe40005f64270 */
[C---:B------:R-:W-:Y:S02]  /*6200*/  ISETP.LT.OR P2, PT, R6.reuse, 0x1, P2 ;  /* 0x000000010600780c */ /* 0x040fe40001741670 */
[----:B------:R-:W-:Y:S02]  /*6210*/  ISETP.LT.OR P3, PT, R6, 0x31, P3 ;  /* 0x000000310600780c */ /* 0x000fe40001f61670 */
        /* <DEDUP_REMOVED lines=8> */
[----:B------:R-:W-:Y:S02]  /*62a0*/  FMNMX.FTZ R8, R34, R5, !PT ;  /* 0x0000000522087209 */ /* 0x000fe40007810000 */
[----:B0-----:R-:W-:Y:S02]  /*62b0*/  FMNMX.FTZ R5, R10, R11, !PT ;  /* 0x0000000b0a057209 */ /* 0x001fe40007810000 */
[----:B------:R-:W-:Y:S02]  /*62c0*/  FMNMX.FTZ R7, R35, R8, !PT ;  /* 0x0000000823077209 */ /* 0x000fe40007810000 */
[C---:B------:R-:W-:Y:S01]  /*62d0*/  FSETP.NEU.FTZ.AND P2, PT, R5.reuse, -INF , PT ;  /* 0xff8000000500780b */ /* 0x040fe20003f5d000 */
[----:B------:R-:W-:Y:S01]  /*62e0*/  FMUL.FTZ R9, R5, UR19 ;  /* 0x0000001305097c20 */ /* 0x000fe20008410000 */
[----:B------:R-:W-:Y:S02]  /*62f0*/  FMNMX.FTZ R8, R38, R7, !PT ;  /* 0x0000000726087209 */ /* 0x000fe40007810000 */
[----:B------:R-:W-:-:S02]  /*6300*/  ISETP.NE.AND P6, PT, R49, RZ, PT ;  /* 0x000000ff3100720c */ /* 0x000fc40003fc5270 */
[----:B------:R-:W-:Y:S02]  /*6310*/  FMNMX.FTZ R7, R39, R8, !PT ;  /* 0x0000000827077209 */ /* 0x000fe40007810000 */
        /* <DEDUP_REMOVED lines=32> */
[----:B------:R-:W-:Y:S01]  /*6520*/  MUFU.EX2 R4, R4 ;  /* 0x0000000400047308 */ /* 0x000fe20000000800 */
[----:B------:R-:W0:Y:S01]  /*6530*/  SHFL.BFLY PT, R12, R7, 0x2, 0x1f ;  /* 0x0c401f00070c7f89 */ /* 0x000e2200000e0000 */
[----:B------:R-:W-:-:S02]  /*6540*/  R2UR UR7, R173 ;  /* 0x00000000ad0772ca */ /* 0x000fc400000e0000 */
[----:B------:R-:W-:-:S04]  /*6550*/  @!P1 PRMT R3, RZ, 0x654, R3 ;  /* 0x00000654ff039816 */ /* 0x000fc80000000003 */
[----:B------:R-:W1:Y:S08]  /*6560*/  MUFU.EX2 R9, R9 ;  /* 0x0000000900097308 */ /* 0x000e700000000800 */
[----:B------:R-:W-:Y:S08]  /*6570*/  MUFU.EX2 R6, R6 ;  /* 0x0000000600067308 */ /* 0x000ff00000000800 */
[----:B------:R-:W2:Y:S01]  /*6580*/  MUFU.EX2 R11, R11 ;  /* 0x0000000b000b7308 */ /* 0x000ea20000000800 */
[----:B0-----:R-:W-:-:S02]  /*6590*/  FMNMX.FTZ R24, R7, R12, !PT ;  /* 0x0000000c07187209 */ /* 0x001fc40007810000 */
[----:B-1----:R-:W-:Y:S01]  /*65a0*/  F2FP.F16.F32.PACK_AB R152, R9, R4 ;  /* 0x000000040998723e */ /* 0x002fe200000000ff */
[----:B------:R-:W-:Y:S02]  /*65b0*/  FADD.FTZ R9, R4, R9 ;  /* 0x0000000904097221 */ /* 0x000fe40000010000 */
[----:B------:R-:W0:Y:S02]  /*65c0*/  SHFL.BFLY PT, R7, R24, 0x1, 0x1f ;  /* 0x0c201f0018077f89 */ /* 0x000e2400000e0000 */
[----:B------:R-:W-:Y:S08]  /*65d0*/  MUFU.EX2 R8, R8 ;  /* 0x0000000800087308 */ /* 0x000ff00000000800 */
[----:B------:R-:W1:Y:S01]  /*65e0*/  MUFU.EX2 R13, R13 ;  /* 0x0000000d000d7308 */ /* 0x000e620000000800 */
[----:B--2---:R-:W-:Y:S01]  /*65f0*/  F2FP.F16.F32.PACK_AB R154, R11, R6 ;  /* 0x000000060b9a723e */ /* 0x004fe200000000ff */
[----:B------:R-:W-:-:S04]  /*6600*/  FADD.FTZ R6, R6, R9 ;  /* 0x0000000906067221 */ /* 0x000fc80000010000 */
[----:B------:R-:W-:Y:S01]  /*6610*/  FADD.FTZ R11, R11, R6 ;  /* 0x000000060b0b7221 */ /* 0x000fe20000010000 */
[----:B------:R-:W-:Y:S01]  /*6620*/  VIADD R6, R168, 0xfffffffe ;  /* 0xfffffffea8067836 */ /* 0x000fe20000000000 */
[----:B------:R-:W-:Y:S01]  /*6630*/  MUFU.EX2 R10, R10 ;  /* 0x0000000a000a7308 */ /* 0x000fe20000000800 */
[----:B0-----:R-:W-:-:S07]  /*6640*/  FMNMX.FTZ R7, R24, R7, !PT ;  /* 0x0000000718077209 */ /* 0x001fce0007810000 */
[----:B------:R-:W0:Y:S01]  /*6650*/  MUFU.EX2 R15, R15 ;  /* 0x0000000f000f7308 */ /* 0x000e220000000800 */
[----:B-1----:R-:W-:Y:S01]  /*6660*/  F2FP.F16.F32.PACK_AB R156, R13, R8 ;  /* 0x000000080d9c723e */ /* 0x002fe200000000ff */
[----:B------:R-:W-:Y:S01]  /*6670*/  FADD.FTZ R8, R8, R11 ;  /* 0x0000000b08087221 */ /* 0x000fe20000010000 */
[C---:B------:R-:W-:Y:S01]  /*6680*/  FMUL.FTZ R24, R7.reuse, UR19 ;  /* 0x0000001307187c20 */ /* 0x040fe20008410000 */
[----:B------:R-:W-:Y:S02]  /*6690*/  FSETP.NEU.FTZ.AND P2, PT, R7, -INF , PT ;  /* 0xff8000000700780b */ /* 0x000fe40003f5d000 */
[----:B------:R-:W-:Y:S02]  /*66a0*/  FADD.FTZ R13, R13, R8 ;  /* 0x000000080d0d7221 */ /* 0x000fe40000010000 */
[----:B------:R-:W-:Y:S01]  /*66b0*/  FSEL R24, R24, RZ, P2 ;  /* 0x000000ff18187208 */ /* 0x000fe20001000000 */
[----:B------:R-:W-:Y:S01]  /*66c0*/  MUFU.EX2 R12, R28 ;  /* 0x0000001c000c7308 */ /* 0x000fe20000000800 */
[----:B------:R-:W-:-:S03]  /*66d0*/  PLOP3.LUT P2, PT, PT, PT, UP1, 0x40, 0x0 ;  /* 0x000000000000781c */ /* 0x000fc60003f4e818 */
        /* <DEDUP_REMOVED lines=17> */
[----:B0-----:R-:W-:Y:S01]  /*67f0*/  F2FP.F16.F32.PACK_AB R158, R15, R10 ;  /* 0x0000000a0f9e723e */ /* 0x001fe200000000ff */
[----:B------:R-:W-:-:S04]  /*6800*/  FADD.FTZ R10, R10, R13 ;  /* 0x0000000d0a0a7221 */ /* 0x000fc80000010000 */
[----:B------:R-:W-:Y:S02]  /*6810*/  FADD.FTZ R15, R15, R10 ;  /* 0x0000000a0f0f7221 */ /* 0x000fe40000010000 */
[----:B------:R-:W0:Y:S08]  /*6820*/  MUFU.EX2 R177, R177 ;  /* 0x000000b100b17308 */ /* 0x000e300000000800 */
        /* <DEDUP_REMOVED lines=15> */
[----:B------:R-:W0:Y:S08]  /*6920*/  MUFU.EX2 R21, R21 ;  /* 0x0000001500157308 */ /* 0x000e300000000800 */
[----:B------:R-:W-:Y:S01]  /*6930*/  MUFU.EX2 R14, R14 ;  /* 0x0000000e000e7308 */ /* 0x000fe20000000800 */
[----:B--2---:R-:W-:Y:S01]  /*6940*/  F2FP.F16.F32.PACK_AB R159, R183, R178 ;  /* 0x000000b2b79f723e */ /* 0x004fe200000000ff */
[----:B------:R-:W-:-:S04]  /*6950*/  FADD.FTZ R178, R178, R181 ;  /* 0x000000b5b2b27221 */ /* 0x000fc80000010000 */
[----:B------:R1:W-:Y:S01]  /*6960*/  STSM.16.M88.4 [R184], R156 ;  /* 0x0000009cb8007844 */ /* 0x0003e20000000200 */
[----:B------:R-:W-:Y:S01]  /*6970*/  FADD.FTZ R183, R183, R178 ;  /* 0x000000b2b7b77221 */ /* 0x000fe20000010000 */
        /* <DEDUP_REMOVED lines=28> */
[----:B------:R-:W-:-:S06]  /*6b40*/  FADD.FTZ R170, R170, R171 ;  /* 0x000000abaaaa7221 */ /* 0x000fcc0000010000 */
[----:B------:R-:W2:Y:S08]  /*6b50*/  MUFU.EX2 R216, R216 ;  /* 0x000000d800d87308 */ /* 0x000eb00000000800 */
[----:B------:R-:W3:Y:S01]  /*6b60*/  MUFU.EX2 R219, R219 ;  /* 0x000000db00db7308 */ /* 0x000ee20000000800 */
[----:B0-----:R-:W-:Y:S01]  /*6b70*/  F2FP.F16.F32.PACK_AB R165, R217, R214 ;  /* 0x000000d6d9a5723e */ /* 0x001fe200000000ff */
[----:B------:R-:W-:-:S04]  /*6b80*/  FADD.FTZ R214, R214, R215 ;  /* 0x000000d7d6d67221 */ /* 0x000fc80000010000 */
[----:B------:R-:W-:-:S04]  /*6b90*/  FADD.FTZ R217, R217, R214 ;  /* 0x000000d6d9d97221 */ /* 0x000fc80000010000 */
[----:B--2---:R-:W-:Y:S01]  /*6ba0*/  FADD.FTZ R4, R216, R217 ;  /* 0x000000d9d8047221 */ /* 0x004fe20000010000 */
        /* <DEDUP_REMOVED lines=13> */
[----:B------:R-:W-:Y:S01]  /*6c80*/  @UP0 ULDC UR18, c[0x0][0x450] ;  /* 0x0001140000120ab9 */ /* 0x000fe20000000800 */
[----:B------:R-:W-:Y:S02]  /*6c90*/  WARPGROUP.DEPBAR.LE gsb0, 0x0 ;  /* 0x00008000000079c5 */ /* 0x000fe40000010000 */
[----:B------:R-:W-:-:S15]  /*6ca0*/  WARPGROUP.ARRIVE ;  /* 0x00000000000079c5 */ /* 0x000fde0000000000 */
[----:B------:R-:W-:-:S07]  /*6cb0*/  NOP ;  /* 0x0000000000007918 */ /* 0x000fce0000000000 */
        /* <DEDUP_REMOVED lines=11> */
[----:B------:R-:W-:Y:S01]  /*6d70*/  @!PT LDS RZ, [RZ] ;  /* 0x00000000fffff984 */ /* 0x000fe20000000800 */
        /* <DEDUP_REMOVED lines=17> */
.L_x_3174:
[----:B------:R-:W-:-:S11]  /*6e90*/  UISETP.NE.AND UP2, UPT, UR11, 0x1, UPT ;  /* 0x000000010b00788c */ /* 0x000fd6000bf45270 */
[----:B------:R-:W-:Y:S02]  /*6ea0*/  @UP2 ULDC.64 UR22, c[0x0][0xae0] ;  /* 0x0002b80000162ab9 */ /* 0x000fe40000000a00 */
[----:B------:R-:W-:-:S04]  /*6eb0*/  UIMAD.WIDE.U32 UR14, UR5, UR22, URZ ;  /* 0x00000016050e72a5 */ /* 0x000fc8000f8e003f */
[----:B------:R-:W-:-:S12]  /*6ec0*/  @UP2 USHF.R.U32.HI UR5, URZ, UR23, UR15 ;  /* 0x000000173f052299 */ /* 0x000fd8000801160f */
.L_x_3175:
[----:B------:R-:W-:-:S04]  /*6ed0*/  UIMAD UR5, UR5, UR11, UR11 ;  /* 0x0000000b050572a4 */ /* 0x000fc8000f8e020b */
[----:B------:R-:W-:-:S04]  /*6ee0*/  UISETP.LT.AND UP2, UPT, UR10, UR5, UPT ;  /* 0x000000050a00728c */ /* 0x000fc8000bf41270 */
[----:B------:R-:W-:-:S12]  /*6ef0*/  USEL UR10, UR10, UR5, UP2 ;  /* 0x000000050a0a7287 */ /* 0x000fd80009000000 */
.L_x_3173:
        /* <DEDUP_REMOVED lines=8> */
.L_x_3193:
[----:B------:R-:W-:-:S04]  /*6f80*/  UIADD3 UR7, UR36, 0x1, URZ ;  /* 0x0000000124077890 */ /* 0x000fc8000fffe03f */
[----:B------:R-:W-:-:S04]  /*6f90*/  UISETP.NE.AND UP2, UPT, UR7, 0x2, UPT ;  /* 0x000000020700788c */ /* 0x000fc8000bf45270 */
[----:B------:R-:W-:Y:S02]  /*6fa0*/  USEL UR5, URZ, 0x1, UP2 ;  /* 0x000000013f057887 */ /* 0x000fe40009000000 */
[----:B------:R-:W-:-:S04]  /*6fb0*/  USEL UR7, UR7, URZ, UP2 ;  /* 0x0000003f07077287 */ /* 0x000fc80009000000 */
[----:B------:R-:W-:Y:S01]  /*6fc0*/  LOP3.LUT R2, R2, UR5, RZ, 0x3c, !PT ;  /* 0x0000000502027c12 */ /* 0x000fe2000f8e3cff */
[----:B-1----:R-:W-:Y:S07]  /*6fd0*/  @!P0 BRA `(.L_x_3177) ;  /* 0x0000000000048947 */ /* 0x002fee0003800000 */
[----:B------:R-:W-:Y:S01]  /*6fe0*/  BPT.TRAP 0x1 ;  /* 0x000000040000795c */ /* 0x000fe20000300000 */
.L_x_3177:
[----:B------:R-:W-:Y:S01]  /*6ff0*/  ULEA UR5, UR7, UR37, 0x3 ;  /* 0x0000002507057291 */ /* 0x000fe2000f8e183f */
[----:B------:R-:W-:-:S08]  /*7000*/  SHF.L.U32 R8, R2, 0x1f, RZ ;  /* 0x0000001f02087819 */ /* 0x000fd000000006ff */
[----:B------:R0:W1:Y:S01]  /*7010*/  SYNCS.PHASECHK.TRANS64.TRYWAIT P2, [UR5+0x38830], R8 ;  /* 0x03883008ff0075a7 */ /* 0x0000620008040145 */
[----:B------:R-:W-:Y:S05]  /*7020*/  @!P0 BRA `(.L_x_3178) ;  /* 0x0000000000048947 */ /* 0x000fea0003800000 */
[----:B------:R-:W-:Y:S01]  /*7030*/  BPT.TRAP 0x1 ;  /* 0x000000040000795c */ /* 0x000fe20000300000 */
.L_x_3178:
[----:B-1----:R-:W-:Y:S05]  /*7040*/  @P2 BRA `(.L_x_3179) ;  /* 0x0000000000082947 */ /* 0x002fea0003800000 */
[----:B------:R-:W1:Y:S02]  /*7050*/  SYNCS.PHASECHK.TRANS64.TRYWAIT P2, [UR5+0x38830], R8 ;  /* 0x03883008ff0075a7 */ /* 0x000e640008040145 */
[----:B-1----:R-:W-:Y:S05]  /*7060*/  @!P2 BRA `(.L_x_3180) ;  /* 0x0000014c00dca947 */ /* 0x002fea0003800000 */
.L_x_3179:
        /* <DEDUP_REMOVED lines=23> */
.L_x_3181:
[----:B------:R2:W3:Y:S01]  /*71e0*/  SYNCS.PHASECHK.TRANS64.TRYWAIT P2, [UR5+0x38850], R8 ;  /* 0x03885008ff0075a7 */ /* 0x0004e20008040145 */
[----:B------:R-:W-:Y:S05]  /*71f0*/  @!P0 BRA `(.L_x_3182) ;  /* 0x0000000000048947 */ /* 0x000fea0003800000 */
[----:B------:R-:W-:Y:S01]  /*7200*/  BPT.TRAP 0x1 ;  /* 0x000000040000795c */ /* 0x000fe20000300000 */
.L_x_3182:
[----:B---3--:R-:W-:Y:S05]  /*7210*/  @P2 BRA `(.L_x_3183) ;  /* 0x0000000000082947 */ /* 0x008fea0003800000 */
[----:B------:R-:W3:Y:S02]  /*7220*/  SYNCS.PHASECHK.TRANS64.TRYWAIT P2, [UR5+0x38850], R8 ;  /* 0x03885008ff0075a7 */ /* 0x000ee40008040145 */
[----:B---3--:R-:W-:Y:S05]  /*7230*/  @!P2 BRA `(.L_x_3184) ;  /* 0x0000014c0080a947 */ /* 0x008fea0003800000 */
.L_x_3183:
        /* <DEDUP_REMOVED lines=13> */
[----:B------:R-:W-:Y:S02]  /*7310*/  VIADD R12, R189, UR40 ;  /* 0x00000028bd0c7c36 */ /* 0x000fe40008000000 */
[----:B------:R-:W-:-:S02]  /*7320*/  IMAD.U32 R10, RZ, RZ, UR5 ;  /* 0x00000005ff0a7e24 */ /* 0x000fc4000f8e00ff */
[----:B------:R-:W-:Y:S01]  /*7330*/  IMAD.SHL.U32 R11, R6, 0x40, RZ ;  /* 0x00000040060b7824 */ /* 0x000fe200078e00ff */
        /* <DEDUP_REMOVED lines=257> */
[----:B------:R-:W0:Y:S01]  /*8350*/  SHFL.IDX PT, R21, R12, RZ, 0x1c1f ;  /* 0x001c1fff0c157589 */ /* 0x000e2200000e0000 */
[----:B------:R-:W-:Y:S01]  /*8360*/  @!P1 PRMT R8, RZ, 0x654, R8 ;  /* 0x00000654ff089816 */ /* 0x000fe20000000008 */
[----:B------:R-:W-:Y:S02]  /*8370*/  WARPGROUP.DEPBAR.LE gsb0, 0x0 ;  /* 0x00008000000079c5 */ /* 0x000fe40000010000 */
[----:B------:R-:W-:-:S06]  /*8380*/  WARPGROUP.ARRIVE ;  /* 0x00000000000079c5 */ /* 0x000fcc0000000000 */
[----:B------:R-:W-:Y:S03]  /*8390*/  HGMMA.64x64x16.F32 R152, gdesc[UR28], R152, gsb0 ;  /* 0x00e000001c9879f0 */ /* 0x000fe60008000898 */
[----:B------:R-:W-:Y:S02]  /*83a0*/  WARPGROUP.DEPBAR.LE gsb0, 0x0 ;  /* 0x00008000000079c5 */ /* 0x000fe40000010000 */
[----:B------:R1:W-:Y:S02]  /*83b0*/  @!P1 SYNCS.ARRIVE.TRANS64.RED.A1T0 RZ, [R8+URZ], RZ ;  /* 0x000000ff08ff99a7 */ /* 0x0003e4000810043f */
[----:B-1----:R-:W-:-:S04]  /*83c0*/  IADD3 R8, -R18, 0x1, -R11 ;  /* 0x0000000112087810 */ /* 0x002fc80007ffe90b */
[----:B------:R-:W-:-:S05]  /*83d0*/  IADD3 R8, -R17, R8, R16 ;  /* 0x0000000811087210 */ /* 0x000fca0007ffe110 */
[C---:B------:R-:W-:Y:S02]  /*83e0*/  VIADD R13, R8.reuse, UR10 ;  /* 0x0000000a080d7c36 */ /* 0x040fe40008000000 */
[----:B------:R-:W-:Y:S01]  /*83f0*/  VIADD R14, R8, UR5 ;  /* 0x00000005080e7c36 */ /* 0x000fe20008000000 */
[----:B------:R-:W-:Y:S01]  /*8400*/  ULDC UR5, c[0x0][0xadc] ;  /* 0x0002b70000057ab9 */ /* 0x000fe20000000800 */
[C---:B0-----:R-:W-:Y:S02]  /*8410*/  IMAD.IADD R15, R21.reuse, 0x1, R13 ;  /* 0x00000001150f7824 */ /* 0x041fe400078e020d */
        /* <DEDUP_REMOVED lines=14> */
.L_x_3187:
[----:B------:R-:W-:-:S05]  /*8500*/  IMAD.U32 R214, RZ, RZ, UR5 ;  /* 0x00000005ffd67e24 */ /* 0x000fca000f8e00ff */
[----:B------:R-:W-:-:S13]  /*8510*/  ISETP.NE.AND P2, PT, R214, 0x1, PT ;  /* 0x00000001d600780c */ /* 0x000fda0003f45270 */
[----:B------:R-:W0:Y:S02]  /*8520*/  @P2 LDC.64 R8, c[0x0][0xae0] ;  /* 0x0002b800ff082b82 */ /* 0x000e240000000a00 */
[----:B0-----:R-:W-:-:S05]  /*8530*/  @P2 IMAD.HI.U32 R8, R21, R8, RZ ;  /* 0x0000000815082227 */ /* 0x001fca00078e00ff */
[----:B------:R-:W-:-:S07]  /*8540*/  @P2 SHF.R.U32.HI R21, RZ, R9, R8 ;  /* 0x00000009ff152219 */ /* 0x000fce0000011608 */
.L_x_3188:
[----:B------:R-:W-:Y:S05]  /*8550*/  BSYNC B0 ;  /* 0x0000000000007941 */ /* 0x000fea0003800000 */
.L_x_3186:
[----:B------:R-:W-:-:S04]  /*8560*/  IMAD R21, R21, R214, -R11 ;  /* 0x000000d615157224 */ /* 0x000fc800078e0a0b */
[----:B------:R-:W-:-:S05]  /*8570*/  IMAD.IADD R21, R21, 0x1, -R18 ;  /* 0x0000000115157824 */ /* 0x000fca00078e0a12 */
[----:B------:R-:W-:Y:S02]  /*8580*/  VIADDMNMX R15, R21, R214, R15, PT ;  /* 0x000000d6150f7246 */ /* 0x000fe4000380010f */
[----:B------:R-:W-:-:S07]  /*8590*/  VIMNMX R20, R20, R21, !PT ;  /* 0x0000001514147248 */ /* 0x000fce0007fe0100 */
.L_x_3185:
        /* <DEDUP_REMOVED lines=13> */
[--C-:B0-----:R-:W-:Y:S01]  /*8670*/  IMAD.IADD R13, R13, 0x1, R12.reuse ;  /* 0x000000010d0d7824 */ /* 0x101fe200078e020c */
[C---:B------:R-:W-:Y:S01]  /*8680*/  ISETP.LT.OR P6, PT, R15.reuse, 0x9, P6 ;  /* 0x000000090f00780c */ /* 0x040fe200037c1670 */
[----:B------:R-:W-:Y:S01]  /*8690*/  IMAD.IADD R14, R14, 0x1, R12 ;  /* 0x000000010e0e7824 */ /* 0x000fe200078e020c */
        /* <DEDUP_REMOVED lines=33> */
[----:B------:R-:W-:-:S02]  /*88b0*/  ISETP.LT.OR P3, PT, R15, 0x3a, P3 ;  /* 0x0000003a0f00780c */ /* 0x000fc40001f61670 */
[----:B------:R-:W-:Y:S02]  /*88c0*/  FSEL R177, R177, -INF , !P4 ;  /* 0xff800000b1b17808 */ /* 0x000fe40006000000 */
[----:B------:R-:W-:Y:S02]  /*88d0*/  FSEL R180, R180, -INF , !P6 ;  /* 0xff800000b4b47808 */ /* 0x000fe40007000000 */
[----:B------:R-:W-:Y:S01]  /*88e0*/  FSEL R181, R181, -INF , !P3 ;  /* 0xff800000b5b57808 */ /* 0x000fe20005800000 */
        /* <DEDUP_REMOVED lines=13> */
.L_x_3191:
[----:B------:R-:W-:-:S05]  /*89c0*/  IMAD.U32 R20, RZ, RZ, UR5 ;  /* 0x00000005ff147e24 */ /* 0x000fca000f8e00ff */
[----:B------:R-:W-:-:S13]  /*89d0*/  ISETP.NE.AND P3, PT, R20, 0x1, PT ;  /* 0x000000011400780c */ /* 0x000fda0003f65270 */
[----:B------:R-:W0:Y:S02]  /*89e0*/  @P3 LDC.64 R8, c[0x0][0xae0] ;  /* 0x0002b800ff083b82 */ /* 0x000e240000000a00 */
[----:B0-----:R-:W-:-:S05]  /*89f0*/  @P3 IMAD.HI.U32 R8, R12, R8, RZ ;  /* 0x000000080c083227 */ /* 0x001fca00078e00ff */
[----:B------:R-:W-:-:S07]  /*8a00*/  @P3 SHF.R.U32.HI R12, RZ, R9, R8 ;  /* 0x00000009ff0c3219 */ /* 0x000fce0000011608 */
.L_x_3192:
[----:B------:R-:W-:Y:S05]  /*8a10*/  BSYNC B0 ;  /* 0x0000000000007941 */ /* 0x000fea0003800000 */
.L_x_3190:
[----:B------:R-:W-:-:S04]  /*8a20*/  IMAD R11, R12, R20, -R11 ;  /* 0x000000140c0b7224 */ /* 0x000fc800078e0a0b */
[----:B------:R-:W-:-:S05]  /*8a30*/  IMAD.IADD R11, R11, 0x1, -R18 ;  /* 0x000000010b0b7824 */ /* 0x000fca00078e0a12 */
[----:B------:R-:W-:Y:S02]  /*8a40*/  VIADDMNMX R13, R11, R20, R13, PT ;  /* 0x000000140b0d7246 */ /* 0x000fe4000380010d */
[----:B------:R-:W-:-:S07]  /*8a50*/  VIMNMX R14, R14, R11, !PT ;  /* 0x0000000b0e0e7248 */ /* 0x000fce0007fe0100 */
.L_x_3189:
[----:B------:R-:W-:Y:S01]  /*8a60*/  FMNMX.FTZ R8, R152, R5, !PT ;  /* 0x0000000598087209 */ /* 0x000fe20007810000 */
[----:B------:R-:W-:Y:S01]  /*8a70*/  ULDC UR19, c[0x0][0xa80] ;  /* 0x0002a00000137ab9 */ /* 0x000fe20000000800 */
[C---:B------:R-:W-:Y:S01]  /*8a80*/  ISETP.GT.AND P4, PT, R14.reuse, RZ, P2 ;  /* 0x000000ff0e00720c */ /* 0x040fe20001784270 */
        /* <DEDUP_REMOVED lines=35> */
[----:B------:R-:W-:Y:S01]  /*8cc0*/  ISETP.GT.AND P6, PT, R14, 0x18, P2 ;  /* 0x000000180e00780c */ /* 0x000fe200017c4270 */
[----:B------:R-:W0:Y:S01]  /*8cd0*/  SHFL.BFLY PT, R8, R9, 0x2, 0x1f ;  /* 0x0c401f0009087f89 */ /* 0x000e2200000e0000 */
[C---:B------:R-:W-:Y:S02]  /*8ce0*/  ISETP.LT.OR P5, PT, R13.reuse, 0x12, P5 ;  /* 0x000000120d00780c */ /* 0x040fe40002fa1670 */
[----:B------:R-:W-:Y:S02]  /*8cf0*/  FSEL R162, R162, -INF , !P3 ;  /* 0xff800000a2a27808 */ /* 0x000fe40005800000 */
[----:B------:R-:W-:Y:S02]  /*8d00*/  ISETP.GT.AND P4, PT, R14, 0x19, P2 ;  /* 0x000000190e00780c */ /* 0x000fe40001784270 */
[----:B------:R-:W-:-:S02]  /*8d10*/  ISETP.LT.OR P6, PT, R13, 0x19, P6 ;  /* 0x000000190d00780c */ /* 0x000fc400037c1670 */
[----:B------:R-:W-:Y:S02]  /*8d20*/  FSEL R163, R163, -INF , !P5 ;  /* 0xff800000a3a37808 */ /* 0x000fe40006800000 */
[----:B------:R-:W-:Y:S02]  /*8d30*/  ISETP.GT.AND P3, PT, R14, 0x20, P2 ;  /* 0x000000200e00780c */ /* 0x000fe40001764270 */
[----:B------:R-:W-:Y:S02]  /*8d40*/  FSEL R166, R166, -INF , !P6 ;  /* 0xff800000a6a67808 */ /* 0x000fe40007000000 */
[C---:B------:R-:W-:Y:S02]  /*8d50*/  ISETP.LT.OR P4, PT, R13.reuse, 0x1a, P4 ;  /* 0x0000001a0d00780c */ /* 0x040fe40002781670 */
[----:B------:R-:W-:Y:S02]  /*8d60*/  ISETP.GT.AND P5, PT, R14, 0x21, P2 ;  /* 0x000000210e00780c */ /* 0x000fe400017a4270 */
[----:B------:R-:W-:-:S02]  /*8d70*/  ISETP.LT.OR P3, PT, R13, 0x21, P3 ;  /* 0x000000210d00780c */ /* 0x000fc40001f61670 */
[----:B------:R-:W-:Y:S02]  /*8d80*/  FSEL R167, R167, -INF , !P4 ;  /* 0xff800000a7a77808 */ /* 0x000fe40006000000 */
[----:B------:R-:W-:Y:S02]  /*8d90*/  ISETP.GT.AND P6, PT, R14, 0x28, P2 ;  /* 0x000000280e00780c */ /* 0x000fe400017c4270 */
[----:B0-----:R-:W-:Y:S02]  /*8da0*/  FMNMX.FTZ R11, R9, R8, !PT ;  /* 0x00000008090b7209 */ /* 0x001fe40007810000 */
[----:B------:R-:W-:Y:S02]  /*8db0*/  FMNMX.FTZ R9, R155, R12, !PT ;  /* 0x0000000c9b097209 */ /* 0x000fe40007810000 */
[----:B------:R-:W-:Y:S01]  /*8dc0*/  ISETP.LT.OR P5, PT, R13, 0x22, P5 ;  /* 0x000000220d00780c */ /* 0x000fe20002fa1670 */
[----:B------:R-:W0:Y:S01]  /*8dd0*/  SHFL.BFLY PT, R8, R11, 0x1, 0x1f ;  /* 0x0c201f000b087f89 */ /* 0x000e2200000e0000 */
        /* <DEDUP_REMOVED lines=8> */
[----:B------:R-:W-:Y:S02]  /*8e60*/  FMNMX.FTZ R12, R166, R9, !PT ;  /* 0x00000009a60c7209 */ /* 0x000fe40007810000 */
[----:B------:R-:W-:Y:S02]  /*8e70*/  ISETP.LT.OR P3, PT, R13, 0x2a, P3 ;  /* 0x0000002a0d00780c */ /* 0x000fe40001f61670 */
[----:B------:R-:W-:Y:S02]  /*8e80*/  FMNMX.FTZ R9, R167, R12, !PT ;  /* 0x0000000ca7097209 */ /* 0x000fe40007810000 */
[----:B------:R-:W-:Y:S02]  /*8e90*/  ISETP.GT.AND P5, PT, R14, 0x30, P2 ;  /* 0x000000300e00780c */ /* 0x000fe400017a4270 */
[----:B0-----:R-:W-:-:S02]  /*8ea0*/  FMNMX.FTZ R8, R11, R8, !PT ;  /* 0x000000080b087209 */ /* 0x001fc40007810000 */
[----:B------:R-:W-:Y:S02]  /*8eb0*/  FMNMX.FTZ R20, R170, R9, !PT ;  /* 0x00000009aa147209 */ /* 0x000fe40007810000 */
[C---:B------:R-:W-:Y:S01]  /*8ec0*/  FSETP.NEU.FTZ.AND P4, PT, R8.reuse, -INF , PT ;  /* 0xff8000000800780b */ /* 0x040fe20003f9d000 */
[----:B------:R-:W-:Y:S01]  /*8ed0*/  FMUL.FTZ R214, R8, UR19 ;  /* 0x0000001308d67c20 */ /* 0x000fe20008410000 */
[----:B------:R-:W-:Y:S02]  /*8ee0*/  FMNMX.FTZ R11, R171, R20, !PT ;  /* 0x00000014ab0b7209 */ /* 0x000fe40007810000 */
[----:B------:R-:W-:Y:S02]  /*8ef0*/  FSEL R213, R175, -INF , !P3 ;  /* 0xff800000afd57808 */ /* 0x000fe40005800000 */
[----:B------:R-:W-:Y:S02]  /*8f00*/  FSEL R214, R214, RZ, P4 ;  /* 0x000000ffd6d67208 */ /* 0x000fe40002000000 */
[----:B------:R-:W-:-:S02]  /*8f10*/  ISETP.GT.AND P3, PT, R14, 0x38, P2 ;  /* 0x000000380e00780c */ /* 0x000fc40001764270 */
[----:B------:R-:W-:Y:S01]  /*8f20*/  ISETP.LT.OR P5, PT, R13, 0x31, P5 ;  /* 0x000000310d00780c */ /* 0x000fe20002fa1670 */
[--C-:B------:R-:W-:Y:S01]  /*8f30*/  FFMA.FTZ R15, R152, UR19, -R214.reuse ;  /* 0x00000013980f7c23 */ /* 0x100fe200080108d6 */
[----:B------:R-:W-:Y:S01]  /*8f40*/  FSEL R152, R174, -INF , !P6 ;  /* 0xff800000ae987808 */ /* 0x000fe20007000000 */
[--C-:B------:R-:W-:Y:S01]  /*8f50*/  FFMA.FTZ R9, R153, UR19, -R214.reuse ;  /* 0x0000001399097c23 */ /* 0x100fe200080108d6 */
[C---:B------:R-:W-:Y:S01]  /*8f60*/  ISETP.GT.AND P6, PT, R14.reuse, 0x31, P2 ;  /* 0x000000310e00780c */ /* 0x040fe200017c4270 */
[----:B------:R0:W-:Y:S01]  /*8f70*/  MUFU.EX2 R12, R15 ;  /* 0x0000000f000c7308 */ /* 0x0001e20000000800 */
[----:B------:R-:W-:Y:S01]  /*8f80*/  ISETP.GT.AND P2, PT, R14, 0x39, P2 ;  /* 0x000000390e00780c */ /* 0x000fe20001744270 */
        /* <DEDUP_REMOVED lines=13> */
[----:B0-----:R-:W-:Y:S01]  /*9060*/  FMNMX.FTZ R15, R153, R14, !PT ;  /* 0x0000000e990f7209 */ /* 0x001fe20007810000 */
        /* <DEDUP_REMOVED lines=84> */
[----:B------:R-:W-:Y:S01]  /*95b0*/  @!P2 STS [R155+0x38400], R5 ;  /* 0x038400059b00a388 */ /* 0x000fe20000000800 */
[--C-:B------:R-:W-:Y:S01]  /*95c0*/  FFMA.FTZ R157, R170, UR19, -R160.reuse ;  /* 0x00000013aa9d7c23 */ /* 0x100fe200080108a0 */
[--C-:B------:R-:W-:Y:S01]  /*95d0*/  FFMA.FTZ R159, R152, UR19, -R160.reuse ;  /* 0x00000013989f7c23 */ /* 0x100fe200080108a0 */
        /* <DEDUP_REMOVED lines=44> */
[-C--:B------:R-:W-:Y:S01]  /*98a0*/  FMUL.FTZ R141, R141, R5.reuse ;  /* 0x000000058d8d7220 */ /* 0x080fe20000410000 */
[-C--:B------:R-:W-:Y:S01]  /*98b0*/  FMUL.FTZ R144, R144, R5.reuse ;  /* 0x0000000590907220 */ /* 0x080fe20000410000 */
[-C--:B------:R-:W-:Y:S01]  /*98c0*/  FMUL.FTZ R145, R145, R5.reuse ;  /* 0x0000000591917220 */ /* 0x080fe20000410000 */
[-C--:B------:R-:W-:Y:S01]  /*98d0*/  FMUL.FTZ R148, R148, R5.reuse ;  /* 0x0000000594947220 */ /* 0x080fe20000410000 */
[----:B------:R-:W-:Y:S01]  /*98e0*/  FMUL.FTZ R149, R149, R5 ;  /* 0x0000000595957220 */ /* 0x000fe20000410000 */
        /* <DEDUP_REMOVED lines=79> */
[----:B------:R-:W-:Y:S01]  /*9de0*/  FFMA.FTZ R12, R5, R3, R12 ;  /* 0x00000003050c7223 */ /* 0x000fe2000001000c */
[----:B------:R-:W-:Y:S01]  /*9df0*/  ISETP.GT.AND P2, PT, R6, UR32, PT ;  /* 0x0000002006007c0c */ /* 0x000fe2000bf44270 */
[----:B------:R-:W0:Y:S01]  /*9e00*/  MUFU.EX2 R176, R176 ;  /* 0x000000b000b07308 */ /* 0x000e220000000800 */
[----:B-1----:R-:W-:Y:S01]  /*9e10*/  F2FP.F16.F32.PACK_AB R163, R220, R213 ;  /* 0x000000d5dca3723e */ /* 0x002fe200000000ff */
[----:B------:R-:W-:Y:S01]  /*9e20*/  FADD.FTZ R12, R9, R12 ;  /* 0x0000000c090c7221 */ /* 0x000fe20000010000 */
[----:B------:R-:W-:-:S02]  /*9e30*/  VIADD R6, R6, 0xffffffff ;  /* 0xffffffff06067836 */ /* 0x000fc40000000000 */
[----:B------:R-:W-:Y:S02]  /*9e40*/  IMAD.MOV.U32 R5, RZ, RZ, R8 ;  /* 0x000000ffff057224 */ /* 0x000fe400078e0008 */
[----:B------:R-:W-:Y:S01]  /*9e50*/  FADD.FTZ R11, R11, R12 ;  /* 0x0000000c0b0b7221 */ /* 0x000fe20000010000 */
[----:B------:R-:W-:Y:S03]  /*9e60*/  MUFU.EX2 R175, R175 ;  /* 0x000000af00af7308 */ /* 0x000fe60000000800 */
[----:B------:R-:W-:-:S04]  /*9e70*/  FADD.FTZ R14, R14, R11 ;  /* 0x0000000b0e0e7221 */ /* 0x000fc80000010000 */
[----:B------:R-:W-:Y:S01]  /*9e80*/  FADD.FTZ R13, R13, R14 ;  /* 0x0000000e0d0d7221 */ /* 0x000fe20000010000 */
[----:B------:R-:W1:Y:S01]  /*9e90*/  MUFU.EX2 R178, R178 ;  /* 0x000000b200b27308 */ /* 0x000e620000000800 */
[----:B0-----:R-:W-:Y:S02]  /*9ea0*/  F2FP.F16.F32.PACK_AB R164, R176, R173 ;  /* 0x000000adb0a4723e */ /* 0x001fe400000000ff */
[----:B------:R-:W-:-:S04]  /*9eb0*/  FADD.FTZ R20, R20, R13 ;  /* 0x0000000d14147221 */ /* 0x000fc80000010000 */
[----:B------:R-:W-:Y:S01]  /*9ec0*/  FADD.FTZ R15, R15, R20 ;  /* 0x000000140f0f7221 */ /* 0x000fe20000010000 */
[----:B------:R0:W-:Y:S03]  /*9ed0*/  MUFU.EX2 R215, R153 ;  /* 0x0000009900d77308 */ /* 0x0001e60000000800 */
[----:B------:R-:W-:-:S04]  /*9ee0*/  FADD.FTZ R174, R174, R15 ;  /* 0x0000000faeae7221 */ /* 0x000fc80000010000 */
[----:B------:R-:W-:Y:S01]  /*9ef0*/  FADD.FTZ R21, R21, R174 ;  /* 0x000000ae15157221 */ /* 0x000fe20000010000 */
[----:B------:R-:W2:Y:S01]  /*9f00*/  MUFU.EX2 R222, R222 ;  /* 0x000000de00de7308 */ /* 0x000ea20000000800 */
[----:B0-----:R-:W-:Y:S01]  /*9f10*/  F2FP.F16.F32.PACK_AB R153, R180, R179 ;  /* 0x000000b3b499723e */ /* 0x001fe200000000ff */
[----:B------:R-:W-:Y:S01]  /*9f20*/  BAR.SYNC.DEFER_BLOCKING 0xf, 0x100 ;  /* 0x03c4000000007b1d */ /* 0x000fe20000010000 */
[----:B-1----:R-:W-:Y:S01]  /*9f30*/  F2FP.F16.F32.PACK_AB R166, R178, R175 ;  /* 0x000000afb2a6723e */ /* 0x002fe200000000ff */
[----:B------:R-:W-:Y:S01]  /*9f40*/  FFMA.FTZ R179, R182, R4, R179 ;  /* 0x00000004b6b37223 */ /* 0x000fe200000100b3 */
[----:B------:R-:W-:-:S03]  /*9f50*/  FADD.FTZ R168, R168, R21 ;  /* 0x00000015a8a87221 */ /* 0x000fc60000010000 */
[----:B------:R-:W-:Y:S01]  /*9f60*/  MUFU.EX2 R217, R217 ;  /* 0x000000d900d97308 */ /* 0x000fe20000000800 */
[----:B------:R-:W-:Y:S01]  /*9f70*/  FADD.FTZ R180, R180, R179 ;  /* 0x000000b3b4b47221 */ /* 0x000fe20000010000 */
[----:B------:R-:W-:-:S03]  /*9f80*/  FADD.FTZ R169, R169, R168 ;  /* 0x000000a8a9a97221 */ /* 0x000fc60000010000 */
[----:B------:R-:W-:Y:S01]  /*9f90*/  FADD.FTZ R7, R7, R180 ;  /* 0x000000b407077221 */ /* 0x000fe20000010000 */
[----:B------:R-:W-:Y:S02]  /*9fa0*/  FADD.FTZ R172, R172, R169 ;  /* 0x000000a9acac7221 */ /* 0x000fe40000010000 */
[----:B------:R-:W0:Y:S01]  /*9fb0*/  MUFU.EX2 R224, R224 ;  /* 0x000000e000e07308 */ /* 0x000e220000000800 */
[----:B--2---:R-:W-:Y:S01]  /*9fc0*/  F2FP.F16.F32.PACK_AB R165, R222, R215 ;  /* 0x000000d7dea5723e */ /* 0x004fe200000000ff */
[----:B------:R-:W-:Y:S01]  /*9fd0*/  FADD.FTZ R7, R214, R7 ;  /* 0x00000007d6077221 */ /* 0x000fe20000010000 */
[----:B------:R-:W-:-:S03]  /*9fe0*/  FADD.FTZ R173, R173, R172 ;  /* 0x000000acadad7221 */ /* 0x000fc60000010000 */
[----:B------:R-:W-:Y:S01]  /*9ff0*/  FADD.FTZ R170, R170, R7 ;  /* 0x00000007aaaa7221 */ /* 0x000fe20000010000 */
[----:B------:R-:W-:Y:S01]  /*a000*/  FADD.FTZ R176, R176, R173 ;  /* 0x000000adb0b07221 */ /* 0x000fe20000010000 */
[----:B------:R-:W-:Y:S01]  /*a010*/  IMAD.MOV.U32 R7, RZ, RZ, R177 ;  /* 0x000000ffff077224 */ /* 0x000fe200078e00b1 */
[----:B------:R1:W-:Y:S01]  /*a020*/  STSM.16.M88.4 [R23+0x36400], R152 ;  /* 0x0364009817007844 */ /* 0x0003e20000000200 */
[----:B------:R-:W-:Y:S01]  /*a030*/  FADD.FTZ R170, R171, R170 ;  /* 0x000000aaabaa7221 */ /* 0x000fe20000010000 */
[----:B------:R-:W-:Y:S02]  /*a040*/  FADD.FTZ R3, R175, R176 ;  /* 0x000000b0af037221 */ /* 0x000fe40000010000 */
[----:B------:R1:W-:Y:S01]  /*a050*/  STSM.16.M88.4 [R184], R156 ;  /* 0x0000009cb8007844 */ /* 0x0003e20000000200 */
[----:B------:R-:W-:Y:S01]  /*a060*/  FADD.FTZ R181, R181, R170 ;  /* 0x000000aab5b57221 */ /* 0x000fe20000010000 */
[----:B------:R-:W-:Y:S01]  /*a070*/  FADD.FTZ R3, R178, R3 ;  /* 0x00000003b2037221 */ /* 0x000fe20000010000 */
[----:B0-----:R-:W-:Y:S01]  /*a080*/  F2FP.F16.F32.PACK_AB R167, R224, R217 ;  /* 0x000000d9e0a7723e */ /* 0x001fe200000000ff */
[----:B------:R1:W-:Y:S01]  /*a090*/  STSM.16.M88.4 [R186], R160 ;  /* 0x000000a0ba007844 */ /* 0x0003e20000000200 */
[----:B------:R-:W-:-:S03]  /*a0a0*/  FADD.FTZ R216, R216, R181 ;  /* 0x000000b5d8d87221 */ /* 0x000fc60000010000 */
[----:B------:R1:W-:Y:S01]  /*a0b0*/  STSM.16.M88.4 [R185], R164 ;  /* 0x000000a4b9007844 */ /* 0x0003e20000000200 */
[----:B------:R-:W-:Y:S01]  /*a0c0*/  WARPGROUP.ARRIVE ;  /* 0x00000000000079c5 */ /* 0x000fe20000000000 */
[----:B------:R-:W-:-:S04]  /*a0d0*/  FADD.FTZ R183, R183, R216 ;  /* 0x000000d8b7b77221 */ /* 0x000fc80000010000 */
[----:B------:R-:W-:Y:S01]  /*a0e0*/  FADD.FTZ R218, R218, R183 ;  /* 0x000000b7dada7221 */ /* 0x000fe20000010000 */
[----:B------:R-:W-:Y:S01]  /*a0f0*/  HGMMA.64x256x16.F32 R24, R152, gdesc[UR8].tnspB, R24, gsb0 ;  /* 0x43e0000898187df0 */ /* 0x000fe20008000818 */
[----:B------:R-:W-:Y:S02]  /*a100*/  UMOV UR11, 0x40000040 ;  /* 0x40000040000b7882 */ /* 0x000fe40000000000 */
[----:B------:R-:W-:-:S04]  /*a110*/  FADD.FTZ R213, R213, R218 ;  /* 0x000000dad5d57221 */ /* 0x000fc80000010000 */
[----:B------:R-:W-:-:S04]  /*a120*/  FADD.FTZ R220, R220, R213 ;  /* 0x000000d5dcdc7221 */ /* 0x000fc80000010000 */
[----:B------:R-:W-:-:S04]  /*a130*/  FADD.FTZ R215, R215, R220 ;  /* 0x000000dcd7d77221 */ /* 0x000fc80000010000 */
[----:B------:R-:W-:-:S04]  /*a140*/  FADD.FTZ R222, R222, R215 ;  /* 0x000000d7dede7221 */ /* 0x000fc80000010000 */
[----:B------:R-:W-:-:S04]  /*a150*/  FADD.FTZ R217, R217, R222 ;  /* 0x000000ded9d97221 */ /* 0x000fc80000010000 */
[----:B------:R-:W-:Y:S01]  /*a160*/  FADD.FTZ R4, R224, R217 ;  /* 0x000000d9e0047221 */ /* 0x000fe20000010000 */
[----:B------:R-:W-:Y:S02]  /*a170*/  WARPGROUP.DEPBAR.LE gsb0, 0x0 ;  /* 0x00008000000079c5 */ /* 0x000fe40000010000 */
[----:B------:R-:W-:-:S06]  /*a180*/  WARPGROUP.ARRIVE ;  /* 0x00000000000079c5 */ /* 0x000fcc0000000000 */
        /* <DEDUP_REMOVED lines=23> */
[----:B------:R-:W-:Y:S01]  /*a300*/  IMAD.MOV.U32 R7, RZ, RZ, R177 ;  /* 0x000000ffff077224 */ /* 0x000fe200078e00b1 */
[----:B------:R-:W-:Y:S01]  /*a310*/  UMOV UR36, UR7 ;  /* 0x0000000700247c82 */ /* 0x000fe20008000000 */
[----:B------:R-:W-:-:S07]  /*a320*/  IMAD.MOV.U32 R5, RZ, RZ, R8 ;  /* 0x000000ffff057224 */ /* 0x000fce00078e0008 */
.L_x_3176:
[----:B------:R-:W0:Y:S01]  /*a330*/  LDC R8, c[0x0][0x448] ;  /* 0x00011200ff087b82 */ /* 0x000e220000000800 */
[----:B------:R-:W-:Y:S01]  /*a340*/  UIADD3 UR5, UR40, 0x3f, URZ ;  /* 0x0000003f28057890 */ /* 0x000fe2000fffe03f */
[----:B------:R-:W-:-:S06]  /*a350*/  IADD3 R11, R16, 0x1, -R17 ;  /* 0x00000001100b7810 */ /* 0x000fcc0007ffe811 */
[----:B------:R-:W2:Y:S01]  /*a360*/  LDC R13, c[0x0][0xadc] ;  /* 0x0002b700ff0d7b82 */ /* 0x000ea20000000800 */
[----:B0-----:R-:W-:Y:S02]  /*a370*/  ISETP.NE.AND P5, PT, R8, 0x1, PT ;  /* 0x000000010800780c */ /* 0x001fe40003fa5270 */
[----:B--2---:R-:W-:-:S11]  /*a380*/  ISETP.GE.AND P6, PT, R13, 0x1, PT ;  /* 0x000000010d00780c */ /* 0x004fd60003fc6270 */
[----:B------:R-:W0:Y:S08]  /*a390*/  @P5 LDC R8, c[0x0][0x44c] ;  /* 0x00011300ff085b82 */ /* 0x000e300000000800 */
[----:B-1----:R-:W1:Y:S01]  /*a3a0*/  @P5 LDC R10, c[0x0][0x450] ;  /* 0x00011400ff0a5b82 */ /* 0x002e620000000800 */
        /* <DEDUP_REMOVED lines=15> */
.L_x_3195:
[----:B------:R-:W-:-:S13]  /*a4a0*/  ISETP.NE.AND P2, PT, R13, 0x1, PT ;  /* 0x000000010d00780c */ /* 0x000fda0003f45270 */
[----:B------:R-:W0:Y:S02]  /*a4b0*/  @P2 LDC.64 R10, c[0x0][0xae0] ;  /* 0x0002b800ff0a2b82 */ /* 0x000e240000000a00 */
[----:B0-----:R-:W-:-:S05]  /*a4c0*/  @P2 IMAD.HI.U32 R10, R8, R10, RZ ;  /* 0x0000000a080a2227 */ /* 0x001fca00078e00ff */
[----:B------:R-:W-:-:S07]  /*a4d0*/  @P2 SHF.R.U32.HI R8, RZ, R11, R10 ;  /* 0x0000000bff082219 */ /* 0x000fce000001160a */
.L_x_3196:
[----:B------:R-:W-:-:S05]  /*a4e0*/  IMAD R8, R8, R13, RZ ;  /* 0x0000000d08087224 */ /* 0x000fca00078e02ff */
[----:B------:R-:W-:-:S07]  /*a4f0*/  VIMNMX R9, R9, R8, !PT ;  /* 0x0000000809097248 */ /* 0x000fce0007fe0100 */
.L_x_3194:
        /* <DEDUP_REMOVED lines=11> */
.L_x_3206:
        /* <DEDUP_REMOVED lines=10> */
.L_x_3198:
[----:B------:R-:W-:Y:S01]  /*a650*/  ULEA UR5, UR36, UR37, 0x3 ;  /* 0x0000002524057291 */ /* 0x000fe2000f8e183f */
[----:B------:R-:W-:-:S08]  /*a660*/  SHF.L.U32 R5, R2, 0x1f, RZ ;  /* 0x0000001f02057819 */ /* 0x000fd000000006ff */
[----:B------:R0:W1:Y:S01]  /*a670*/  SYNCS.PHASECHK.TRANS64.TRYWAIT P3, [UR5+0x38830], R5 ;  /* 0x03883005ff0075a7 */ /* 0x0000620008060145 */
[----:B------:R-:W-:Y:S05]  /*a680*/  @!P0 BRA `(.L_x_3199) ;  /* 0x0000000000048947 */ /* 0x000fea0003800000 */
[----:B------:R-:W-:Y:S01]  /*a690*/  BPT.TRAP 0x1 ;  /* 0x000000040000795c */ /* 0x000fe20000300000 */
.L_x_3199:
[----:B-1----:R-:W-:Y:S05]  /*a6a0*/  @P3 BRA `(.L_x_3200) ;  /* 0x0000000000083947 */ /* 0x002fea0003800000 */
[----:B------:R-:W1:Y:S02]  /*a6b0*/  SYNCS.PHASECHK.TRANS64.TRYWAIT P3, [UR5+0x38830], R5 ;  /* 0x03883005ff0075a7 */ /* 0x000e640008060145 */
[----:B-1----:R-:W-:Y:S05]  /*a6c0*/  @!P3 BRA `(.L_x_3201) ;  /* 0x000001180074b947 */ /* 0x002fea0003800000 */
.L_x_3200:
        /* <DEDUP_REMOVED lines=23> */
.L_x_3202:
[----:B------:R2:W3:Y:S01]  /*a840*/  SYNCS.PHASECHK.TRANS64.TRYWAIT P3, [UR5+0x38850], R5 ;  /* 0x03885005ff0075a7 */ /* 0x0004e20008060145 */
[----:B------:R-:W-:Y:S05]  /*a850*/  @!P0 BRA `(.L_x_3203) ;  /* 0x0000000000048947 */ /* 0x000fea0003800000 */
[----:B------:R-:W-:Y:S01]  /*a860*/  BPT.TRAP 0x1 ;  /* 0x000000040000795c */ /* 0x000fe20000300000 */
.L_x_3203:
[----:B---3--:R-:W-:Y:S05]  /*a870*/  @P3 BRA `(.L_x_3204) ;  /* 0x0000000000083947 */ /* 0x008fea0003800000 */
[----:B------:R-:W3:Y:S02]  /*a880*/  SYNCS.PHASECHK.TRANS64.TRYWAIT P3, [UR5+0x38850], R5 ;  /* 0x03885005ff0075a7 */ /* 0x000ee40008060145 */
[----:B---3--:R-:W-:Y:S05]  /*a890*/  @!P3 BRA `(.L_x_3205) ;  /* 0x000001180018b947 */ /* 0x008fea0003800000 */
.L_x_3204:
        /* <DEDUP_REMOVED lines=607> */
.L_x_3197:
[----:B------:R-:W-:-:S13]  /*ce90*/  ISETP.GE.AND P2, PT, R6, R190, PT ;  /* 0x000000be0600720c */ /* 0x000fda0003f46270 */
[----:B------:R-:W-:Y:S05]  /*cea0*/  @!P2 BRA `(.L_x_3207) ;  /* 0x0000003000dca947 */ /* 0x000fea0003800000 */
[----:B------:R-:W-:Y:S01]  /*ceb0*/  IMAD.MOV.U32 R12, RZ, RZ, R7 ;  /* 0x000000ffff0c7224 */ /* 0x000fe200078e0007 */
[----:B------:R-:W-:Y:S01]  /*cec0*/  UMOV UR7, UR36 ;  /* 0x0000002400077c82 */ /* 0x000fe20008000000 */
[----:B------:R-:W-:-:S07]  /*ced0*/  IMAD.MOV.U32 R11, RZ, RZ, R5 ;  /* 0x000000ffff0b7224 */ /* 0x000fce00078e0005 */
.L_x_3224:
[----:B------:R-:W-:-:S04]  /*cee0*/  UIADD3 UR36, UR7, 0x1, URZ ;  /* 0x0000000107247890 */ /* 0x000fc8000fffe03f */
[----:B------:R-:W-:-:S04]  /*cef0*/  UISETP.NE.AND UP0, UPT, UR36, 0x2, UPT ;  /* 0x000000022400788c */ /* 0x000fc8000bf05270 */
[----:B------:R-:W-:Y:S02]  /*cf00*/  USEL UR5, URZ, 0x1, UP0 ;  /* 0x000000013f057887 */ /* 0x000fe40008000000 */
[----:B------:R-:W-:-:S04]  /*cf10*/  USEL UR36, UR36, URZ, UP0 ;  /* 0x0000003f24247287 */ /* 0x000fc80008000000 */
[----:B------:R-:W-:Y:S01]  /*cf20*/  LOP3.LUT R2, R2, UR5, RZ, 0x3c, !PT ;  /* 0x0000000502027c12 */ /* 0x000fe2000f8e3cff */
[----:B--2---:R-:W-:Y:S07]  /*cf30*/  @!P0 BRA `(.L_x_3208) ;  /* 0x0000000000048947 */ /* 0x004fee0003800000 */
[----:B------:R-:W-:Y:S01]  /*cf40*/  BPT.TRAP 0x1 ;  /* 0x000000040000795c */ /* 0x000fe20000300000 */
.L_x_3208:
[----:B------:R-:W-:Y:S01]  /*cf50*/  ULEA UR5, UR36, UR37, 0x3 ;  /* 0x0000002524057291 */ /* 0x000fe2000f8e183f */
[----:B------:R-:W-:-:S08]  /*cf60*/  SHF.L.U32 R5, R2, 0x1f, RZ ;  /* 0x0000001f02057819 */ /* 0x000fd000000006ff */
[----:B------:R1:W2:Y:S01]  /*cf70*/  SYNCS.PHASECHK.TRANS64.TRYWAIT P2, [UR5+0x38830], R5 ;  /* 0x03883005ff0075a7 */ /* 0x0002a20008040145 */
[----:B------:R-:W-:Y:S05]  /*cf80*/  @!P0 BRA `(.L_x_3209) ;  /* 0x0000000000048947 */ /* 0x000fea0003800000 */
[----:B------:R-:W-:Y:S01]  /*cf90*/  BPT.TRAP 0x1 ;  /* 0x000000040000795c */ /* 0x000fe20000300000 */
.L_x_3209:
[----:B--2---:R-:W-:Y:S05]  /*cfa0*/  @P2 BRA `(.L_x_3210) ;  /* 0x0000000000082947 */ /* 0x004fea0003800000 */
[----:B------:R-:W2:Y:S02]  /*cfb0*/  SYNCS.PHASECHK.TRANS64.TRYWAIT P2, [UR5+0x38830], R5 ;  /* 0x03883005ff0075a7 */ /* 0x000ea40008040145 */
[----:B--2---:R-:W-:Y:S05]  /*cfc0*/  @!P2 BRA `(.L_x_3211) ;  /* 0x000000f00064a947 */ /* 0x004fea0003800000 */
.L_x_3210:
        /* <DEDUP_REMOVED lines=23> */
.L_x_3212:
[----:B------:R0:W3:Y:S01]  /*d140*/  SYNCS.PHASECHK.TRANS64.TRYWAIT P2, [UR5+0x38850], R5 ;  /* 0x03885005ff0075a7 */ /* 0x0000e20008040145 */
[----:B------:R-:W-:Y:S05]  /*d150*/  @!P0 BRA `(.L_x_3213) ;  /* 0x0000000000048947 */ /* 0x000fea0003800000 */
[----:B------:R-:W-:Y:S01]  /*d160*/  BPT.TRAP 0x1 ;  /* 0x000000040000795c */ /* 0x000fe20000300000 */
.L_x_3213:
[----:B---3--:R-:W-:Y:S05]  /*d170*/  @P2 BRA `(.L_x_3214) ;  /* 0x0000000000082947 */ /* 0x008fea0003800000 */
[----:B------:R-:W3:Y:S02]  /*d180*/  SYNCS.PHASECHK.TRANS64.TRYWAIT P2, [UR5+0x38850], R5 ;  /* 0x03885005ff0075a7 */ /* 0x000ee40008040145 */
[----:B---3--:R-:W-:Y:S05]  /*d190*/  @!P2 BRA `(.L_x_3215) ;  /* 0x000000f00008a947 */ /* 0x008fea0003800000 */
.L_x_3214:
        /* <DEDUP_REMOVED lines=11> */
[----:B------:R-:W-:Y:S01]  /*d250*/  VIADD R20, R189, UR40 ;  /* 0x00000028bd147c36 */ /* 0x000fe20008000000 */
[----:B------:R-:W-:Y:S01]  /*d260*/  UIADD3 UR18, UR26, 0x800, URZ ;  /* 0x000008001a127890 */ /* 0x000fe2000fffe03f */
[----:B------:R-:W-:Y:S01]  /*d270*/  IMAD.U32 R10, RZ, RZ, UR5 ;  /* 0x00000005ff0a7e24 */ /* 0x000fe2000f8e00ff */
[----:B------:R-:W-:-:S02]  /*d280*/  ULDC UR5, c[0x0][0xad4] ;  /* 0x0002b50000057ab9 */ /* 0x000fc40000000800 */
[----:B------:R-:W-:Y:S01]  /*d290*/  ULOP3.LUT UR5, URZ, UR5, URZ, 0x33, !UPT ;  /* 0x000000053f057292 */ /* 0x000fe2000f8e333f */
[----:B---3--:R-:W-:-:S05]  /*d2a0*/  SHF.R.U32.HI R7, RZ, 0x7, R7 ;  /* 0x00000007ff077819 */ /* 0x008fca0000011607 */
[----:B01----:R-:W0:Y:S02]  /*d2b0*/  SHFL.IDX PT, R5, R7, RZ, 0x1f ;  /* 0x00001fff07057589 */ /* 0x003e2400000e0000 */
[----:B0-----:R-:W-:Y:S02]  /*d2c0*/  R2UR UR10, R5 ;  /* 0x00000000050a72ca */ /* 0x001fe400000e0000 */
[----:B------:R-:W0:Y:S11]  /*d2d0*/  @P5 LDC R5, c[0x0][0x44c] ;  /* 0x00011300ff055b82 */ /* 0x000e360000000800 */
[----:B------:R-:W-:-:S03]  /*d2e0*/  UISETP.GT.AND UP0, UPT, UR10, 0x7f, UPT ;  /* 0x0000007f0a00788c */ /* 0x000fc6000bf04270 */
[----:B------:R-:W-:Y:S01]  /*d2f0*/  UMOV UR10, 0x4 ;  /* 0x00000004000a7882 */ /* 0x000fe20000000000 */
[----:B------:R-:W-:Y:S02]  /*d300*/  USEL UR14, URZ, 0x2, !UP0 ;  /* 0x000000023f0e7887 */ /* 0x000fe4000c000000 */
[----:B------:R-:W-:Y:S01]  /*d310*/  USEL UR11, UR10, 0x2, UP0 ;  /* 0x000000020a0b7887 */ /* 0x000fe20008000000 */
[----:B------:R-:W-:Y:S02]  /*d320*/  WARPGROUP.DEPBAR.LE gsb0, 0x0 ;  /* 0x00008000000079c5 */ /* 0x000fe40000010000 */
[----:B------:R-:W-:Y:S01]  /*d330*/  WARPGROUP.ARRIVE ;  /* 0x00000000000079c5 */ /* 0x000fe20000000000 */
[----:B------:R-:W-:Y:S01]  /*d340*/  USEL UR10, UR10, 0x6, !UP0 ;  /* 0x000000060a0a7887 */ /* 0x000fe2000c000000 */
[----:B0-----:R-:W-:-:S04]  /*d350*/  @P5 IMAD.HI.U32 R5, R20, R5, RZ ;  /* 0x0000000514055227 */ /* 0x001fc800078e00ff */
[----:B------:R-:W-:Y:S01]  /*d360*/  HGMMA.64x64x16.F32 R152, gdesc[UR28], R152, gsb0 ;  /* 0x00e000001c9879f0 */ /* 0x000fe20008000898 */
[----:B------:R-:W-:Y:S02]  /*d370*/  UIADD3 UR28, UR6, 0x4, URZ ;  /* 0x00000004061c7890 */ /* 0x000fe4000fffe03f */
[----:B------:R-:W-:Y:S01]  /*d380*/  UIADD3 UR30, UR26, 0x4, URZ ;  /* 0x000000041a1e7890 */ /* 0x000fe2000fffe03f */
[----:B--2---:R-:W-:Y:S01]  /*d390*/  @P5 SHF.R.U32.HI R20, RZ, R8, R5 ;  /* 0x00000008ff145219 */ /* 0x004fe20000011605 */
[----:B------:R-:W-:Y:S01]  /*d3a0*/  UMOV UR29, 0x40000040 ;  /* 0x40000040001d7882 */ /* 0x000fe20000000000 */
[----:B------:R-:W-:Y:S01]  /*d3b0*/  UMOV UR31, 0x40000040 ;  /* 0x40000040001f7882 */ /* 0x000fe20000000000 */
[----:B------:R-:W-:Y:S02]  /*d3c0*/  @!P1 VIADD R5, R10, 0x38840 ;  /* 0x000388400a059836 */ /* 0x000fe40000000000 */
[----:B------:R-:W0:Y:S03]  /*d3d0*/  SHFL.IDX PT, R8, R20, RZ, 0x1c1f ;  /* 0x001c1fff14087589 */ /* 0x000e2600000e0000 */
[----:B------:R-:W-:Y:S01]  /*d3e0*/  @!P1 PRMT R7, RZ, 0x654, R5 ;  /* 0x00000654ff079816 */ /* 0x000fe20000000005 */
[----:B------:R-:W-:Y:S01]  /*d3f0*/  IMAD.SHL.U32 R5, R6, 0x40, RZ ;  /* 0x0000004006057824 */ /* 0x000fe200078e00ff */
        /* <DEDUP_REMOVED lines=244> */
[--C-:B0-----:R-:W-:Y:S02]  /*e340*/  IMAD.IADD R15, R7, 0x1, R8.reuse ;  /* 0x00000001070f7824 */ /* 0x101fe400078e0208 */
[----:B------:R-:W-:Y:S01]  /*e350*/  IMAD.IADD R14, R13, 0x1, R8 ;  /* 0x000000010d0e7824 */ /* 0x000fe200078e0208 */
[----:B------:R-:W-:Y:S06]  /*e360*/  @!P6 BRA `(.L_x_3216) ;  /* 0x000000000058e947 */ /* 0x000fec0003800000 */
        /* <DEDUP_REMOVED lines=12> */
.L_x_3218:
[----:B------:R-:W-:-:S05]  /*e430*/  IMAD.U32 R214, RZ, RZ, UR5 ;  /* 0x00000005ffd67e24 */ /* 0x000fca000f8e00ff */
[----:B------:R-:W-:-:S13]  /*e440*/  ISETP.NE.AND P2, PT, R214, 0x1, PT ;  /* 0x00000001d600780c */ /* 0x000fda0003f45270 */
[----:B------:R-:W0:Y:S02]  /*e450*/  @P2 LDC.64 R8, c[0x0][0xae0] ;  /* 0x0002b800ff082b82 */ /* 0x000e240000000a00 */
[----:B0-----:R-:W-:-:S05]  /*e460*/  @P2 IMAD.HI.U32 R8, R21, R8, RZ ;  /* 0x0000000815082227 */ /* 0x001fca00078e00ff */
[----:B------:R-:W-:-:S07]  /*e470*/  @P2 SHF.R.U32.HI R21, RZ, R9, R8 ;  /* 0x00000009ff152219 */ /* 0x000fce0000011608 */
.L_x_3219:
[----:B------:R-:W-:Y:S05]  /*e480*/  BSYNC B0 ;  /* 0x0000000000007941 */ /* 0x000fea0003800000 */
.L_x_3217:
[----:B------:R-:W-:-:S04]  /*e490*/  IMAD R21, R21, R214, -R5 ;  /* 0x000000d615157224 */ /* 0x000fc800078e0a05 */
[----:B------:R-:W-:-:S05]  /*e4a0*/  IMAD.IADD R21, R21, 0x1, -R18 ;  /* 0x0000000115157824 */ /* 0x000fca00078e0a12 */
[----:B------:R-:W-:Y:S02]  /*e4b0*/  VIADDMNMX R15, R21, R214, R15, PT ;  /* 0x000000d6150f7246 */ /* 0x000fe4000380010f */
[----:B------:R-:W-:-:S07]  /*e4c0*/  VIMNMX R14, R14, R21, !PT ;  /* 0x000000150e0e7248 */ /* 0x000fce0007fe0100 */
.L_x_3216:
[----:B------:R-:W-:Y:S01]  /*e4d0*/  ISETP.GT.AND P2, PT, R6, -0x1, PT ;  /* 0xffffffff0600780c */ /* 0x000fe20003f44270 */
[----:B------:R-:W0:Y:S03]  /*e4e0*/  SHFL.IDX PT, R20, R20, 0x1, 0x1c1f ;  /* 0x003c1f0014147f89 */ /* 0x000e2600000e0000 */
        /* <DEDUP_REMOVED lines=63> */
.L_x_3222:
[----:B------:R-:W-:-:S05]  /*e8e0*/  IMAD.U32 R20, RZ, RZ, UR5 ;  /* 0x00000005ff147e24 */ /* 0x000fca000f8e00ff */
[----:B------:R-:W-:-:S13]  /*e8f0*/  ISETP.NE.AND P3, PT, R20, 0x1, PT ;  /* 0x000000011400780c */ /* 0x000fda0003f65270 */
[----:B------:R-:W0:Y:S02]  /*e900*/  @P3 LDC.64 R8, c[0x0][0xae0] ;  /* 0x0002b800ff083b82 */ /* 0x000e240000000a00 */
[----:B0-----:R-:W-:-:S05]  /*e910*/  @P3 IMAD.HI.U32 R8, R14, R8, RZ ;  /* 0x000000080e083227 */ /* 0x001fca00078e00ff */
[----:B------:R-:W-:-:S07]  /*e920*/  @P3 SHF.R.U32.HI R14, RZ, R9, R8 ;  /* 0x00000009ff0e3219 */ /* 0x000fce0000011608 */
.L_x_3223:
[----:B------:R-:W-:Y:S05]  /*e930*/  BSYNC B0 ;  /* 0x0000000000007941 */ /* 0x000fea0003800000 */
.L_x_3221:
[----:B------:R-:W-:-:S04]  /*e940*/  IMAD R5, R14, R20, -R5 ;  /* 0x000000140e057224 */ /* 0x000fc800078e0a05 */
[----:B------:R-:W-:-:S05]  /*e950*/  IMAD.IADD R8, R5, 0x1, -R18 ;  /* 0x0000000105087824 */ /* 0x000fca00078e0a12 */
[----:B------:R-:W-:Y:S02]  /*e960*/  VIADDMNMX R7, R8, R20, R7, PT ;  /* 0x0000001408077246 */ /* 0x000fe40003800107 */
[----:B------:R-:W-:-:S07]  /*e970*/  VIMNMX R13, R13, R8, !PT ;  /* 0x000000080d0d7248 */ /* 0x000fce0007fe0100 */
.L_x_3220:
        /* <DEDUP_REMOVED lines=81> */
[--C-:B------:R-:W-:Y:S01]  /*ee90*/  FFMA.FTZ R21, R156, UR19, -R215.reuse ;  /* 0x000000139c157c23 */ /* 0x100fe200080108d7 */
[----:B------:R-:W-:Y:S01]  /*eea0*/  FMNMX.FTZ R15, R171, R14, !PT ;  /* 0x0000000eab0f7209 */ /* 0x000fe20007810000 */
[----:B------:R0:W-:Y:S01]  /*eeb0*/  MUFU.EX2 R8, R20 ;  /* 0x0000001400087308 */ /* 0x0001e20000000800 */
        /* <DEDUP_REMOVED lines=8> */
[----:B------:R-:W-:Y:S01]  /*ef40*/  FMNMX.FTZ R15, R214, R15, !PT ;  /* 0x0000000fd60f7209 */ /* 0x000fe20007810000 */
[--C-:B------:R-:W-:Y:S01]  /*ef50*/  FFMA.FTZ R178, R181, UR19, -R215.reuse ;  /* 0x00000013b5b27c23 */ /* 0x100fe200080108d7 */
[----:B------:R-:W-:Y:S01]  /*ef60*/  ISETP.GT.AND P2, PT, R13, 0x39, P2 ;  /* 0x000000390d00780c */ /* 0x000fe20001744270 */
[--C-:B------:R-:W-:Y:S01]  /*ef70*/  FFMA.FTZ R174, R165, UR19, -R215.reuse ;  /* 0x00000013a5ae7c23 */ /* 0x100fe200080108d7 */
[C---:B------:R-:W-:Y:S01]  /*ef80*/  ISETP.LT.OR P3, PT, R7.reuse, 0x39, P3 ;  /* 0x000000390700780c */ /* 0x040fe20001f61670 */
        /* <DEDUP_REMOVED lines=10> */
[----:B------:R-:W-:Y:S01]  /*f030*/  MUFU.EX2 R14, R157 ;  /* 0x0000009d000e7308 */ /* 0x000fe20000000800 */
[----:B0-----:R-:W-:Y:S01]  /*f040*/  FMNMX.FTZ R20, R156, R7, !PT ;  /* 0x000000079c147209 */ /* 0x001fe20007810000 */
[--C-:B-1----:R-:W-:Y:S01]  /*f050*/  FFMA.FTZ R21, R164, UR19, -R215.reuse ;  /* 0x00000013a4157c23 */ /* 0x102fe200080108d7 */
[----:B------:R-:W-:Y:S01]  /*f060*/  FSEL R164, R5, RZ, P4 ;  /* 0x000000ff05a47208 */ /* 0x000fe20002000000 */
[--C-:B------:R-:W-:Y:S01]  /*f070*/  FFMA.FTZ R173, R173, UR19, -R215.reuse ;  /* 0x00000013adad7c23 */ /* 0x100fe200080108d7 */
[----:B------:R-:W-:Y:S01]  /*f080*/  FMNMX.FTZ R7, R183, R20, !PT ;  /* 0x00000014b7077209 */ /* 0x000fe20007810000 */
[----:B------:R-:W-:Y:S01]  /*f090*/  FFMA.FTZ R20, R161, UR19, -R215 ;  /* 0x00000013a1147c23 */ /* 0x000fe200080108d7 */
[----:B------:R-:W-:-:S02]  /*f0a0*/  IMAD.MOV R161, RZ, RZ, -R22 ;  /* 0x000000ffffa17224 */ /* 0x000fc400078e0a16 */
[----:B------:R-:W-:Y:S01]  /*f0b0*/  FADD.FTZ R164, -R164, R11 ;  /* 0x0000000ba4a47221 */ /* 0x000fe20000010100 */
[----:B------:R-:W-:Y:S01]  /*f0c0*/  MUFU.EX2 R9, R9 ;  /* 0x0000000900097308 */ /* 0x000fe20000000800 */
[----:B------:R-:W0:Y:S02]  /*f0d0*/  SHFL.BFLY PT, R160, R7, 0x2, 0x1f ;  /* 0x0c401f0007a07f89 */ /* 0x000e2400000e0000 */
[----:B------:R-:W-:Y:S01]  /*f0e0*/  FMUL.FTZ R11, R164, UR19 ;  /* 0x00000013a40b7c20 */ /* 0x000fe20008410000 */
[----:B------:R-:W-:-:S04]  /*f0f0*/  ISETP.NE.AND P3, PT, R18, R161, PT ;  /* 0x000000a11200720c */ /* 0x000fc80003f65270 */
[----:B------:R-:W-:Y:S08]  /*f100*/  MUFU.EX2 R15, R15 ;  /* 0x0000000f000f7308 */ /* 0x000ff00000000800 */
[----:B------:R-:W1:Y:S08]  /*f110*/  MUFU.EX2 R11, R11 ;  /* 0x0000000b000b7308 */ /* 0x000e700000000800 */
[----:B------:R-:W2:Y:S01]  /*f120*/  MUFU.EX2 R20, R20 ;  /* 0x0000001400147308 */ /* 0x000ea20000000800 */
[----:B0-----:R-:W-:-:S05]  /*f130*/  FMNMX.FTZ R160, R7, R160, !PT ;  /* 0x000000a007a07209 */ /* 0x001fca0007810000 */
[----:B------:R-:W0:Y:S02]  /*f140*/  SHFL.BFLY PT, R7, R160, 0x1, 0x1f ;  /* 0x0c201f00a0077f89 */ /* 0x000e2400000e0000 */
[----:B------:R-:W-:Y:S01]  /*f150*/  MUFU.EX2 R21, R21 ;  /* 0x0000001500157308 */ /* 0x000fe20000000800 */
        /* <DEDUP_REMOVED lines=21> */
[----:B0-----:R-:W-:Y:S01]  /*f2b0*/  FMNMX.FTZ R7, R160, R7, !PT ;  /* 0x00000007a0077209 */ /* 0x001fe20007810000 */
[-C--:B------:R-:W-:Y:S01]  /*f2c0*/  FMUL.FTZ R61, R61, R11.reuse ;  /* 0x0000000b3d3d7220 */ /* 0x080fe20000410000 */
[----:B------:R-:W-:Y:S01]  /*f2d0*/  MUFU.EX2 R169, R169 ;  /* 0x000000a900a97308 */ /* 0x000fe20000000800 */
[-C--:B------:R-:W-:Y:S01]  /*f2e0*/  FMUL.FTZ R64, R64, R11.reuse ;  /* 0x0000000b40407220 */ /* 0x080fe20000410000 */
[C---:B------:R-:W-:Y:S01]  /*f2f0*/  FSETP.NEU.FTZ.AND P2, PT, R7.reuse, -INF , PT ;  /* 0xff8000000700780b */ /* 0x040fe20003f5d000 */
[----:B------:R-:W-:Y:S01]  /*f300*/  FMUL.FTZ R157, R7, UR19 ;  /* 0x00000013079d7c20 */ /* 0x000fe20008410000 */
[-C--:B------:R-:W-:Y:S01]  /*f310*/  FMUL.FTZ R65, R65, R11.reuse ;  /* 0x0000000b41417220 */ /* 0x080fe20000410000 */
[-C--:B------:R-:W-:Y:S01]  /*f320*/  FMUL.FTZ R68, R68, R11.reuse ;  /* 0x0000000b44447220 */ /* 0x080fe20000410000 */
[-C--:B------:R-:W-:Y:S01]  /*f330*/  FMUL.FTZ R69, R69, R11.reuse ;  /* 0x0000000b45457220 */ /* 0x080fe20000410000 */
[-C--:B------:R-:W-:Y:S01]  /*f340*/  FMUL.FTZ R72, R72, R11.reuse ;  /* 0x0000000b48487220 */ /* 0x080fe20000410000 */
[----:B------:R-:W-:Y:S01]  /*f350*/  FSEL R157, R157, RZ, P2 ;  /* 0x000000ff9d9d7208 */ /* 0x000fe20001000000 */
[----:B------:R-:W-:Y:S01]  /*f360*/  MUFU.EX2 R172, R172 ;  /* 0x000000ac00ac7308 */ /* 0x000fe20000000800 */
[-C--:B------:R-:W-:Y:S01]  /*f370*/  FMUL.FTZ R73, R73, R11.reuse ;  /* 0x0000000b49497220 */ /* 0x080fe20000410000 */
[-C--:B------:R-:W-:Y:S01]  /*f380*/  FMUL.FTZ R76, R76, R11.reuse ;  /* 0x0000000b4c4c7220 */ /* 0x080fe20000410000 */
[----:B------:R-:W-:Y:S01]  /*f390*/  FMUL.FTZ R77, R77, R11 ;  /* 0x0000000b4d4d7220 */ /* 0x000fe20000410000 */
[--C-:B------:R-:W-:Y:S01]  /*f3a0*/  FFMA.FTZ R180, R155, UR19, -R157.reuse ;  /* 0x000000139bb47c23 */ /* 0x100fe2000801089d */
[----:B------:R-:W-:Y:S01]  /*f3b0*/  FSEL R155, R7, RZ, P2 ;  /* 0x000000ff079b7208 */ /* 0x000fe20001000000 */
[----:B------:R-:W-:Y:S01]  /*f3c0*/  FFMA.FTZ R160, R158, UR19, -R157 ;  /* 0x000000139ea07c23 */ /* 0x000fe2000801089d */
[----:B------:R-:W-:-:S02]  /*f3d0*/  IMAD.U32 R158, RZ, RZ, UR7 ;  /* 0x00000007ff9e7e24 */ /* 0x000fc4000f8e00ff */
[--C-:B------:R-:W-:Y:S01]  /*f3e0*/  FFMA.FTZ R179, R213, UR19, -R157.reuse ;  /* 0x00000013d5b37c23 */ /* 0x100fe2000801089d */
[----:B------:R-:W-:Y:S01]  /*f3f0*/  FFMA.FTZ R181, R159, UR19, -R157 ;  /* 0x000000139fb57c23 */ /* 0x000fe2000801089d */
[----:B------:R-:W-:Y:S01]  /*f400*/  FADD.FTZ R155, -R155, R12 ;  /* 0x0000000c9b9b7221 */ /* 0x000fe20000010100 */
[----:B------:R-:W-:Y:S02]  /*f410*/  @!P3 IMAD R158, R158, 0x40, R19 ;  /* 0x000000409e9eb824 */ /* 0x000fe400078e0213 */
[--C-:B------:R-:W-:Y:S01]  /*f420*/  FFMA.FTZ R213, R170, UR19, -R157.reuse ;  /* 0x00000013aad57c23 */ /* 0x100fe2000801089d */
[--C-:B------:R-:W-:Y:S01]  /*f430*/  FFMA.FTZ R216, R171, UR19, -R157.reuse ;  /* 0x00000013abd87c23 */ /* 0x100fe2000801089d */
[----:B------:R-:W-:Y:S01]  /*f440*/  FMUL.FTZ R155, R155, UR19 ;  /* 0x000000139b9b7c20 */ /* 0x000fe20008410000 */
[--C-:B------:R-:W-:Y:S01]  /*f450*/  FFMA.FTZ R215, R154, UR19, -R157.reuse ;  /* 0x000000139ad77c23 */ /* 0x100fe2000801089d */
[----:B------:R-:W-:Y:S01]  /*f460*/  @!P3 LEA R161, R158, UR37, 0x2 ;  /* 0x000000259ea1bc11 */ /* 0x000fe2000f8e10ff */
[--C-:B------:R-:W-:Y:S01]  /*f470*/  FFMA.FTZ R218, R214, UR19, -R157.reuse ;  /* 0x00000013d6da7c23 */ /* 0x100fe2000801089d */
        /* <DEDUP_REMOVED lines=9> */
[----:B------:R-:W-:Y:S01]  /*f510*/  @!P3 STS [R161+0x38400], R11 ;  /* 0x0384000ba100b388 */ /* 0x000fe20000000800 */
[----:B------:R-:W-:Y:S01]  /*f520*/  MUFU.EX2 R179, R179 ;  /* 0x000000b300b37308 */ /* 0x000fe20000000800 */
[----:B------:R-:W-:Y:S01]  /*f530*/  F2FP.F16.F32.PACK_AB R152, R9, R8 ;  /* 0x000000080998723e */ /* 0x000fe200000000ff */
[----:B------:R-:W-:Y:S01]  /*f540*/  FMUL.FTZ R80, R80, R11 ;  /* 0x0000000b50507220 */ /* 0x000fe20000410000 */
[----:B------:R-:W-:Y:S01]  /*f550*/  F2FP.F16.F32.PACK_AB R154, R14, R13 ;  /* 0x0000000d0e9a723e */ /* 0x000fe200000000ff */
[----:B------:R-:W-:Y:S01]  /*f560*/  FMUL.FTZ R81, R81, R11 ;  /* 0x0000000b51517220 */ /* 0x000fe20000410000 */
[----:B--2---:R-:W-:Y:S01]  /*f570*/  F2FP.F16.F32.PACK_AB R156, R20, R15 ;  /* 0x0000000f149c723e */ /* 0x004fe200000000ff */
[----:B------:R-:W-:Y:S01]  /*f580*/  FMUL.FTZ R84, R84, R11 ;  /* 0x0000000b54547220 */ /* 0x000fe20000410000 */
[----:B0-----:R0:W-:Y:S01]  /*f590*/  @!P3 STS [R161+0x38420], R182 ;  /* 0x038420b6a100b388 */ /* 0x0011e20000000800 */
[----:B------:R-:W1:Y:S01]  /*f5a0*/  MUFU.EX2 R180, R180 ;  /* 0x000000b400b47308 */ /* 0x000e620000000800 */
[----:B------:R-:W-:Y:S01]  /*f5b0*/  F2FP.F16.F32.PACK_AB R158, R174, R21 ;  /* 0x00000015ae9e723e */ /* 0x000fe200000000ff */
        /* <DEDUP_REMOVED lines=43> */
[-C--:B------:R-:W-:Y:S01]  /*f870*/  FMUL.FTZ R27, R27, R182.reuse ;  /* 0x000000b61b1b7220 */ /* 0x080fe20000410000 */
[-C--:B------:R-:W-:Y:S01]  /*f880*/  FMUL.FTZ R30, R30, R182.reuse ;  /* 0x000000b61e1e7220 */ /* 0x080fe20000410000 */
[----:B------:R-:W-:Y:S01]  /*f890*/  FMUL.FTZ R31, R31, R182 ;  /* 0x000000b61f1f7220 */ /* 0x000fe20000410000 */
        /* <DEDUP_REMOVED lines=75> */
[----:B------:R-:W-:Y:S01]  /*fd50*/  FMUL.FTZ R151, R151, R182 ;  /* 0x000000b697977220 */ /* 0x000fe20000410000 */
[----:B------:R2:W-:Y:S01]  /*fd60*/  STSM.16.M88.4 [R23+0x36400], R152 ;  /* 0x0364009817007844 */ /* 0x0005e20000000200 */
[----:B------:R-:W-:Y:S01]  /*fd70*/  FFMA.FTZ R8, R11, R3, R8 ;  /* 0x000000030b087223 */ /* 0x000fe20000010008 */
[----:B------:R-:W-:Y:S01]  /*fd80*/  FFMA.FTZ R179, R182, R4, R179 ;  /* 0x00000004b6b37223 */ /* 0x000fe200000100b3 */
[----:B------:R-:W-:Y:S01]  /*fd90*/  ISETP.GT.AND P2, PT, R6, R190, PT ;  /* 0x000000be0600720c */ /* 0x000fe20003f44270 */
[----:B------:R-:W-:Y:S01]  /*fda0*/  MUFU.EX2 R217, R217 ;  /* 0x000000d900d97308 */ /* 0x000fe20000000800 */
[----:B------:R2:W-:Y:S01]  /*fdb0*/  STSM.16.M88.4 [R184], R156 ;  /* 0x0000009cb8007844 */ /* 0x0005e20000000200 */
[----:B------:R-:W-:Y:S01]  /*fdc0*/  FADD.FTZ R8, R9, R8 ;  /* 0x0000000809087221 */ /* 0x000fe20000010000 */
[----:B------:R-:W-:Y:S01]  /*fdd0*/  FADD.FTZ R179, R180, R179 ;  /* 0x000000b3b4b37221 */ /* 0x000fe20000010000 */
[----:B------:R-:W-:Y:S01]  /*fde0*/  UMOV UR7, UR36 ;  /* 0x0000002400077c82 */ /* 0x000fe20008000000 */
[----:B------:R2:W-:Y:S01]  /*fdf0*/  STSM.16.M88.4 [R186], R160 ;  /* 0x000000a0ba007844 */ /* 0x0005e20000000200 */
[----:B------:R-:W-:Y:S01]  /*fe00*/  FADD.FTZ R13, R13, R8 ;  /* 0x000000080d0d7221 */ /* 0x000fe20000010000 */
[----:B------:R-:W-:Y:S01]  /*fe10*/  FADD.FTZ R12, R12, R179 ;  /* 0x000000b30c0c7221 */ /* 0x000fe20000010000 */
[----:B------:R-:W0:Y:S01]  /*fe20*/  MUFU.EX2 R220, R220 ;  /* 0x000000dc00dc7308 */ /* 0x000e220000000800 */
[----:B-1----:R-:W-:Y:S01]  /*fe30*/  F2FP.F16.F32.PACK_AB R166, R178, R177 ;  /* 0x000000b1b2a6723e */ /* 0x002fe200000000ff */
[----:B------:R-:W-:Y:S01]  /*fe40*/  FADD.FTZ R14, R14, R13 ;  /* 0x0000000d0e0e7221 */ /* 0x000fe20000010000 */
[----:B------:R-:W-:Y:S01]  /*fe50*/  FADD.FTZ R181, R181, R12 ;  /* 0x0000000cb5b57221 */ /* 0x000fe20000010000 */
[----:B------:R-:W-:-:S02]  /*fe60*/  VIADD R6, R6, 0xffffffff ;  /* 0xffffffff06067836 */ /* 0x000fc40000000000 */
[----:B------:R-:W-:Y:S01]  /*fe70*/  FADD.FTZ R15, R15, R14 ;  /* 0x0000000e0f0f7221 */ /* 0x000fe20000010000 */
[----:B------:R-:W-:Y:S01]  /*fe80*/  FADD.FTZ R170, R170, R181 ;  /* 0x000000b5aaaa7221 */ /* 0x000fe20000010000 */
[----:B------:R-:W-:Y:S01]  /*fe90*/  MUFU.EX2 R219, R219 ;  /* 0x000000db00db7308 */ /* 0x000fe20000000800 */
[----:B------:R-:W-:Y:S02]  /*fea0*/  IMAD.MOV.U32 R11, RZ, RZ, R5 ;  /* 0x000000ffff0b7224 */ /* 0x000fe400078e0005 */
[----:B------:R-:W-:Y:S01]  /*feb0*/  FADD.FTZ R20, R20, R15 ;  /* 0x0000000f14147221 */ /* 0x000fe20000010000 */
        /* <DEDUP_REMOVED lines=14> */
[----:B-1----:R-:W-:Y:S02]  /*ffa0*/  F2FP.F16.F32.PACK_AB R167, R222, R219 ;  /* 0x000000dbdea7723e */ /* 0x002fe400000000ff */
        /* <DEDUP_REMOVED lines=10> */
[----:B------:R-:W-:-:S03]  /*10050*/  FADD.FTZ R3, R177, R176 ;  /* 0x000000b0b1037221 */ /* 0x000fc60000010000 */
[----:B------:R-:W-:Y:S01]  /*10060*/  FADD.FTZ R219, R219, R220 ;  /* 0x000000dcdbdb7221 */ /* 0x000fe20000010000 */
[----:B------:R-:W-:-:S03]  /*10070*/  FADD.FTZ R3, R178, R3 ;  /* 0x00000003b2037221 */ /* 0x000fc60000010000 */
[----:B------:R-:W-:Y:S01]  /*10080*/  FADD.FTZ R4, R222, R219 ;  /* 0x000000dbde047221 */ /* 0x000fe20000010000 */
[----:B------:R-:W-:Y:S02]  /*10090*/  WARPGROUP.DEPBAR.LE gsb0, 0x0 ;  /* 0x00008000000079c5 */ /* 0x000fe40000010000 */
[----:B------:R-:W-:-:S15]  /*100a0*/  WARPGROUP.ARRIVE ;  /* 0x00000000000079c5 */ /* 0x000fde0000000000 */
        /* <DEDUP_REMOVED lines=23> */
.L_x_3207:
[----:B------:R-:W1:Y:S01]  /*10220*/  SHFL.BFLY PT, R0, R3, 0x2, 0x1f ;  /* 0x0c401f0003007f89 */ /* 0x000e6200000e0000 */
[----:B------:R-:W-:Y:S02]  /*10230*/  IMAD.MOV R13, RZ, RZ, -R22 ;  /* 0x000000ffff0d7224 */ /* 0x000fe400078e0a16 */
[----:B------:R-:W-:Y:S01]  /*10240*/  IMAD.MOV.U32 R6, RZ, RZ, RZ ;  /* 0x000000ffff067224 */ /* 0x000fe200078e00ff */
[----:B------:R-:W3:Y:S01]  /*10250*/  SHFL.BFLY PT, R9, R4, 0x2, 0x1f ;  /* 0x0c401f0004097f89 */ /* 0x000ee200000e0000 */
[----:B------:R-:W-:Y:S01]  /*10260*/  IMAD.U32 R16, RZ, RZ, UR19 ;  /* 0x00000013ff107e24 */ /* 0x000fe2000f8e00ff */
[----:B------:R-:W-:Y:S08]  /*10270*/  BAR.ARV 0x8, 0x100 ;  /* 0x0204000000007b1d */ /* 0x000ff00000002000 */
[----:B------:R-:W-:Y:S01]  /*10280*/  BAR.SYNC.DEFER_BLOCKING 0xf, 0x100 ;  /* 0x03c4000000007b1d */ /* 0x000fe20000010000 */
[----:B------:R-:W-:Y:S01]  /*10290*/  ISETP.NE.AND P0, PT, R18, R13, PT ;  /* 0x0000000d1200720c */ /* 0x000fe20003f05270 */
[----:B------:R-:W-:-:S02]  /*102a0*/  IMAD.U32 R13, RZ, RZ, UR19 ;  /* 0x00000013ff0d7e24 */ /* 0x000fc4000f8e00ff */
[----:B------:R-:W-:Y:S02]  /*102b0*/  IMAD.MOV.U32 R20, RZ, RZ, -0x800000 ;  /* 0xff800000ff147424 */ /* 0x000fe400078e00ff */
[----:B------:R-:W-:Y:S02]  /*102c0*/  VIADD R200, R200, 0x1 ;  /* 0x00000001c8c87836 */ /* 0x000fe40000000000 */
[----:B-1----:R-:W-:Y:S01]  /*102d0*/  FADD.FTZ R8, R0, R3 ;  /* 0x0000000300087221 */ /* 0x002fe20000010000 */
[----:B---3--:R-:W-:-:S04]  /*102e0*/  FADD.FTZ R9, R9, R4 ;  /* 0x0000000409097221 */ /* 0x008fc80000010000 */
[----:B------:R-:W1:Y:S01]  /*102f0*/  SHFL.BFLY PT, R11, R8, 0x1, 0x1f ;  /* 0x0c201f00080b7f89 */ /* 0x000e6200000e0000 */
[----:B------:R-:W-:Y:S01]  /*10300*/  IMAD.U32 R4, RZ, RZ, UR36 ;  /* 0x00000024ff047e24 */ /* 0x000fe2000f8e00ff */
[----:B------:R-:W-:Y:S02]  /*10310*/  UIADD3 UR36, UR36, 0x1, URZ ;  /* 0x0000000124247890 */ /* 0x000fe4000fffe03f */
[----:B------:R-:W3:Y:S01]  /*10320*/  SHFL.BFLY PT, R0, R9, 0x1, 0x1f ;  /* 0x0c201f0009007f89 */ /* 0x000ee200000e0000 */
[----:B------:R-:W-:Y:S01]  /*10330*/  @!P0 IMAD R3, R4, 0x40, R19 ;  /* 0x0000004004038824 */ /* 0x000fe200078e0213 */
[----:B------:R-:W-:Y:S01]  /*10340*/  UISETP.NE.AND UP0, UPT, UR36, 0x2, UPT ;  /* 0x000000022400788c */ /* 0x000fe2000bf05270 */
[----:B------:R-:W-:-:S03]  /*10350*/  IMAD.MOV.U32 R4, RZ, RZ, RZ ;  /* 0x000000ffff047224 */ /* 0x000fc600078e00ff */
[----:B------:R-:W-:Y:S02]  /*10360*/  USEL UR4, URZ, 0x1, UP0 ;  /* 0x000000013f047887 */ /* 0x000fe40008000000 */
[----:B------:R-:W-:-:S04]  /*10370*/  USEL UR36, UR36, URZ, UP0 ;  /* 0x0000003f24247287 */ /* 0x000fc80008000000 */
[----:B------:R-:W-:Y:S01]  /*10380*/  LOP3.LUT R2, R2, UR4, RZ, 0x3c, !PT ;  /* 0x0000000402027c12 */ /* 0x000fe2000f8e3cff */
[----:B-1----:R-:W-:Y:S01]  /*10390*/  FADD.FTZ R11, R8, R11 ;  /* 0x0000000b080b7221 */ /* 0x002fe20000010000 */
[----:B---3--:R-:W-:-:S04]  /*103a0*/  FADD.FTZ R0, R9, R0 ;  /* 0x0000000009007221 */ /* 0x008fc80000010000 */
[----:B------:R-:W-:Y:S02]  /*103b0*/  FSETP.NE.FTZ.AND P1, PT, R11, RZ, PT ;  /* 0x000000ff0b00720b */ /* 0x000fe40003f35000 */
[----:B------:R-:W-:Y:S01]  /*103c0*/  @!P0 LEA R9, R3, UR37, 0x2 ;  /* 0x0000002503098c11 */ /* 0x000fe2000f8e10ff */
[----:B------:R-:W-:Y:S01]  /*103d0*/  IMAD.MOV.U32 R3, RZ, RZ, -0x800000 ;  /* 0xff800000ff037424 */ /* 0x000fe200078e00ff */
[----:B------:R-:W-:-:S09]  /*103e0*/  FSETP.NE.FTZ.AND P2, PT, R0, RZ, PT ;  /* 0x000000ff0000720b */ /* 0x000fd20003f55000 */
[----:B------:R-:W1:Y:S04]  /*103f0*/  @P1 MUFU.RCP R6, R11 ;  /* 0x0000000b00061308 */ /* 0x000e680000001000 */
[----:B------:R-:W-:-:S04]  /*10400*/  @P2 FMUL.FTZ R16, R16, 0.69314718246459960938 ;  /* 0x3f31721810102820 */ /* 0x000fc80000410000 */
[----:B------:R-:W3:Y:S08]  /*10410*/  @P2 MUFU.RCP R4, R0 ;  /* 0x0000000000042308 */ /* 0x000ef00000001000 */
[----:B------:R-:W4:Y:S01]  /*10420*/  @P1 MUFU.LG2 R17, R11 ;  /* 0x0000000b00111308 */ /* 0x000f220000000c00 */
[-C--:B-1----:R-:W-:Y:S01]  /*10430*/  FMUL.FTZ R170, R32, R6.reuse ;  /* 0x0000000620aa7220 */ /* 0x082fe20000410000 */
[----:B------:R1:W-:Y:S01]  /*10440*/  @!P0 STS [R9+0x38400], R6 ;  /* 0x0384000609008388 */ /* 0x0003e20000000800 */
[-C--:B------:R-:W-:Y:S01]  /*10450*/  FMUL.FTZ R172, R24, R6.reuse ;  /* 0x0000000618ac7220 */ /* 0x080fe20000410000 */
[-C--:B------:R-:W-:Y:S01]  /*10460*/  FMUL.FTZ R171, R28, R6.reuse ;  /* 0x000000061cab7220 */ /* 0x080fe20000410000 */
[-C--:B------:R-:W-:Y:S01]  /*10470*/  FMUL.FTZ R8, R25, R6.reuse ;  /* 0x0000000619087220 */ /* 0x080fe20000410000 */
[-C--:B--2---:R-:W-:Y:S01]  /*10480*/  FMUL.FTZ R10, R29, R6.reuse ;  /* 0x000000061d0a7220 */ /* 0x084fe20000410000 */
[-C--:B0-----:R-:W-:Y:S01]  /*10490*/  FMUL.FTZ R167, R33, R6.reuse ;  /* 0x0000000621a77220 */ /* 0x081fe20000410000 */
        /* <DEDUP_REMOVED lines=61> */
[----:B----4-:R-:W-:Y:S01]  /*10870*/  @P1 FMUL.FTZ R17, R17, 0.69314718246459960938 ;  /* 0x3f31721811111820 */ /* 0x010fe20000410000 */
[----:B0-----:R-:W-:Y:S01]  /*10880*/  @P2 FMUL.FTZ R33, R32, 0.69314718246459960938 ;  /* 0x3f31721820212820 */ /* 0x001fe20000410000 */
[-C--:B------:R-:W-:Y:S01]  /*10890*/  FMUL.FTZ R0, R83, R4.reuse ;  /* 0x0000000453007220 */ /* 0x080fe20000410000 */
[-C--:B------:R-:W-:Y:S01]  /*108a0*/  FMUL.FTZ R13, R42, R4.reuse ;  /* 0x000000042a0d7220 */ /* 0x080fe20000410000 */
[-C--:B------:R-:W-:Y:S01]  /*108b0*/  FMUL.FTZ R15, R46, R4.reuse ;  /* 0x000000042e0f7220 */ /* 0x080fe20000410000 */
[-C--:B------:R-:W-:Y:S01]  /*108c0*/  FMUL.FTZ R25, R50, R4.reuse ;  /* 0x0000000432197220 */ /* 0x080fe20000410000 */
[-C--:B------:R-:W-:Y:S01]  /*108d0*/  FMUL.FTZ R29, R58, R4.reuse ;  /* 0x000000043a1d7220 */ /* 0x080fe20000410000 */
[-C--:B------:R-:W-:Y:S01]  /*108e0*/  FMUL.FTZ R83, R86, R4.reuse ;  /* 0x0000000456537220 */ /* 0x080fe20000410000 */
[----:B------:R-:W-:Y:S01]  /*108f0*/  PLOP3.LUT P0, PT, PT, PT, PT, 0x8, 0x0 ;  /* 0x000000000000781c */ /* 0x000fe20003f0e170 */
        /* <DEDUP_REMOVED lines=61> */
.L_x_3145:
[----:B------:R-:W0:Y:S08]  /*10cd0*/  S2UR UR4, SR_CgaCtaId ;  /* 0x00000000000479c3 */ /* 0x000e300000008800 */
[----:B------:R-:W-:Y:S06]  /*10ce0*/  BAR.SYNC.DEFER_BLOCKING 0x5, 0x180 ;  /* 0x0146000000007b1d */ /* 0x000fec0000010000 */
[----:B------:R-:W-:Y:S01]  /*10cf0*/  UMOV UR37, 0x400 ;  /* 0x0000040000257882 */ /* 0x000fe20000000000 */
[----:B------:R-:W-:Y:S01]  /*10d00*/  BSSY B0, `(.L_x_3225) ;  /* 0x00002da000007945 */ /* 0x000fe20003800000 */
[----:B0-----:R-:W-:-:S09]  /*10d10*/  ULEA UR37, UR4, UR37, 0x18 ;  /* 0x0000002504257291 */ /* 0x001fd2000f8ec03f */
[----:B------:R-:W0:Y:S02]  /*10d20*/  LDS.128 R4, [UR37+0x388d0] ;  /* 0x0388d025ff047984 */ /* 0x000e240008000c00 */
[----:B0-----:R-:W-:Y:S01]  /*10d30*/  R2UR UR4, R5 ;  /* 0x00000000050472ca */ /* 0x001fe200000e0000 */
        /* <DEDUP_REMOVED lines=21> */
[----:B------:R-:W-:-:S02]  /*10e90*/  F2FP.F16.F32.PACK_AB R65, R67, R66 ;  /* 0x000000424341723e */ /* 0x000fc400000000ff */
[----:B------:R-:W-:Y:S01]  /*10ea0*/  F2FP.F16.F32.PACK_AB R72, R73, R72 ;  /* 0x000000484948723e */ /* 0x000fe200000000ff */
[----:B------:R-:W-:Y:S01]  /*10eb0*/  IMAD.WIDE R122, R204, 0x2, R174 ;  /* 0x00000002cc7a7825 */ /* 0x000fe200078e02ae */
[----:B------:R-:W-:Y:S02]  /*10ec0*/  F2FP.F16.F32.PACK_AB R66, R69, R68 ;  /* 0x000000444542723e */ /* 0x000fe400000000ff */
[----:B------:R-:W-:Y:S02]  /*10ed0*/  F2FP.F16.F32.PACK_AB R67, R71, R70 ;  /* 0x000000464743723e */ /* 0x000fe400000000ff */
[C---:B------:R-:W-:Y:S02]  /*10ee0*/  IADD3 R173, P1, R122.reuse, 0x20, RZ ;  /* 0x000000207aad7810 */ /* 0x040fe40007f3e0ff */
[C---:B------:R-:W-:Y:S02]  /*10ef0*/  LOP3.LUT R5, R122.reuse, 0x380, RZ, 0xc0, !PT ;  /* 0x000003807a057812 */ /* 0x040fe400078ec0ff */
[C---:B------:R-:W-:Y:S01]  /*10f00*/  IADD3 R177, P0, R122.reuse, 0x40, RZ ;  /* 0x000000407ab17810 */ /* 0x040fe20007f1e0ff */
[----:B------:R-:W-:Y:S01]  /*10f10*/  IMAD.X R17, RZ, RZ, R123, P1 ;  /* 0x000000ffff117224 */ /* 0x000fe200008e067b */
[----:B------:R-:W-:-:S02]  /*10f20*/  IADD3 R179, P4, R122, 0x60, RZ ;  /* 0x000000607ab37810 */ /* 0x000fc40007f9e0ff */
        /* <DEDUP_REMOVED lines=29> */
[----:B------:R-:W-:-:S02]  /*11100*/  MOV R168, R122 ;  /* 0x0000007a00a87202 */ /* 0x000fc40000000f00 */
[----:B------:R-:W-:Y:S02]  /*11110*/  LOP3.LUT R123, R30, 0x380, RZ, 0xc0, !PT ;  /* 0x000003801e7b7812 */ /* 0x000fe400078ec0ff */
[----:B------:R-:W-:Y:S01]  /*11120*/  SHF.R.U64 R16, R16, 0x3, RZ ;  /* 0x0000000310107819 */ /* 0x000fe200000012ff */
[----:B------:R0:W-:Y:S01]  /*11130*/  STSM.16.M88.4 [R168], R8 ;  /* 0x00000008a8007844 */ /* 0x0001e20000000200 */
[----:B------:R-:W-:Y:S02]  /*11140*/  SHF.R.U64 R123, R123, 0x3, RZ ;  /* 0x000000037b7b7819 */ /* 0x000fe400000012ff */
[----:B------:R-:W-:Y:S02]  /*11150*/  LOP3.LUT R16, R16, R173, RZ, 0x3c, !PT ;  /* 0x000000ad10107212 */ /* 0x000fe400078e3cff */
[----:B------:R-:W-:Y:S02]  /*11160*/  LOP3.LUT R118, R123, R30, RZ, 0x3c, !PT ;  /* 0x0000001e7b767212 */ /* 0x000fe400078e3cff */
[----:B------:R-:W-:-:S02]  /*11170*/  MOV R123, R16 ;  /* 0x00000010007b7202 */ /* 0x000fc40000000f00 */
[----:B------:R-:W-:Y:S02]  /*11180*/  LOP3.LUT R36, R179, 0x380, RZ, 0xc0, !PT ;  /* 0x00000380b3247812 */ /* 0x000fe400078ec0ff */
[----:B------:R-:W-:Y:S02]  /*11190*/  LOP3.LUT R32, R177, 0x380, RZ, 0xc0, !PT ;  /* 0x00000380b1207812 */ /* 0x000fe400078ec0ff */
[----:B------:R-:W-:Y:S02]  /*111a0*/  LOP3.LUT R27, R4, 0x380, RZ, 0xc0, !PT ;  /* 0x00000380041b7812 */ /* 0x000fe400078ec0ff */
[----:B------:R-:W-:Y:S02]  /*111b0*/  LOP3.LUT R114, R26, 0x380, RZ, 0xc0, !PT ;  /* 0x000003801a727812 */ /* 0x000fe400078ec0ff */
[----:B0-----:R-:W-:Y:S02]  /*111c0*/  F2FP.F16.F32.PACK_AB R8, R167, R170 ;  /* 0x000000aaa708723e */ /* 0x001fe400000000ff */
[----:B------:R-:W-:-:S02]  /*111d0*/  F2FP.F16.F32.PACK_AB R9, R35, R34 ;  /* 0x000000222309723e */ /* 0x000fc400000000ff */
[----:B------:R-:W-:Y:S02]  /*111e0*/  F2FP.F16.F32.PACK_AB R10, R165, R169 ;  /* 0x000000a9a50a723e */ /* 0x000fe400000000ff */
[----:B------:R-:W-:Y:S02]  /*111f0*/  F2FP.F16.F32.PACK_AB R11, R39, R38 ;  /* 0x00000026270b723e */ /* 0x000fe400000000ff */
[----:B------:R-:W-:Y:S02]  /*11200*/  LOP3.LUT R40, R181, 0x380, RZ, 0xc0, !PT ;  /* 0x00000380b5287812 */ /* 0x000fe400078ec0ff */
[----:B------:R-:W-:Y:S01]  /*11210*/  SHF.R.U64 R36, R36, 0x3, RZ ;  /* 0x0000000324247819 */ /* 0x000fe200000012ff */
[----:B------:R0:W-:Y:S01]  /*11220*/  STSM.16.M88.4 [R123], R8 ;  /* 0x000000087b007844 */ /* 0x0001e20000000200 */
[----:B------:R-:W-:Y:S02]  /*11230*/  SHF.R.U64 R32, R32, 0x3, RZ ;  /* 0x0000000320207819 */ /* 0x000fe400000012ff */
[----:B------:R-:W-:-:S02]  /*11240*/  LOP3.LUT R44, R183, 0x380, RZ, 0xc0, !PT ;  /* 0x00000380b72c7812 */ /* 0x000fc400078ec0ff */
[----:B------:R-:W-:Y:S02]  /*11250*/  SHF.R.U64 R27, R27, 0x3, RZ ;  /* 0x000000031b1b7819 */ /* 0x000fe400000012ff */
[----:B------:R-:W-:Y:S02]  /*11260*/  LOP3.LUT R48, R213, 0x380, RZ, 0xc0, !PT ;  /* 0x00000380d5307812 */ /* 0x000fe400078ec0ff */
[----:B------:R-:W-:Y:S02]  /*11270*/  SHF.R.U64 R171, R114, 0x3, RZ ;  /* 0x0000000372ab7819 */ /* 0x000fe400000012ff */
[----:B------:R-:W-:Y:S02]  /*11280*/  SHF.R.U64 R40, R40, 0x3, RZ ;  /* 0x0000000328287819 */ /* 0x000fe400000012ff */
[----:B------:R-:W-:Y:S02]  /*11290*/  LOP3.LUT R52, R215, 0x380, RZ, 0xc0, !PT ;  /* 0x00000380d7347812 */ /* 0x000fe400078ec0ff */
[----:B------:R-:W-:Y:S01]  /*112a0*/  LOP3.LUT R36, R36, R179, RZ, 0x3c, !PT ;  /* 0x000000b324247212 */ /* 0x000fe200078e3cff */
[----:B0-----:R-:W0:Y:S01]  /*112b0*/  LDC.64 R8, c[0x0][0xd00] ;  /* 0x00034000ff087b82 */ /* 0x001e220000000a00 */
[----:B------:R-:W-:-:S02]  /*112c0*/  LOP3.LUT R94, R217, 0x380, RZ, 0xc0, !PT ;  /* 0x00000380d95e7812 */ /* 0x000fc400078ec0ff */
[----:B------:R-:W-:Y:S02]  /*112d0*/  LOP3.LUT R173, R98, 0x380, RZ, 0xc0, !PT ;  /* 0x0000038062ad7812 */ /* 0x000fe400078ec0ff */
[----:B------:R-:W-:Y:S02]  /*112e0*/  LOP3.LUT R32, R32, R177, RZ, 0x3c, !PT ;  /* 0x000000b120207212 */ /* 0x000fe400078e3cff */
[----:B------:R-:W-:Y:S02]  /*112f0*/  SHF.R.U64 R44, R44, 0x3, RZ ;  /* 0x000000032c2c7819 */ /* 0x000fe400000012ff */
[----:B------:R-:W-:Y:S02]  /*11300*/  LOP3.LUT R179, R106, 0x380, RZ, 0xc0, !PT ;  /* 0x000003806ab37812 */ /* 0x000fe400078ec0ff */
[----:B------:R-:W-:Y:S02]  /*11310*/  LOP3.LUT R114, R27, R4, RZ, 0x3c, !PT ;  /* 0x000000041b727212 */ /* 0x000fe400078e3cff */
[----:B------:R-:W-:-:S02]  /*11320*/  SHF.R.U64 R48, R48, 0x3, RZ ;  /* 0x0000000330307819 */ /* 0x000fc400000012ff */
[----:B------:R-:W-:Y:S02]  /*11330*/  LOP3.LUT R177, R102, 0x380, RZ, 0xc0, !PT ;  /* 0x0000038066b17812 */ /* 0x000fe400078ec0ff */
[----:B------:R-:W-:Y:S02]  /*11340*/  LOP3.LUT R4, R171, R26, RZ, 0x3c, !PT ;  /* 0x0000001aab047212 */ /* 0x000fe400078e3cff */
[----:B------:R-:W-:Y:S02]  /*11350*/  LOP3.LUT R40, R40, R181, RZ, 0x3c, !PT ;  /* 0x000000b528287212 */ /* 0x000fe400078e3cff */
[----:B------:R-:W-:Y:S02]  /*11360*/  SHF.R.U64 R52, R52, 0x3, RZ ;  /* 0x0000000334347819 */ /* 0x000fe400000012ff */
[----:B------:R-:W-:Y:S01]  /*11370*/  SHF.R.U64 R94, R94, 0x3, RZ ;  /* 0x000000035e5e7819 */ /* 0x000fe200000012ff */
[----:B0-----:R-:W-:Y:S01]  /*11380*/  IMAD.WIDE R10, R192, 0x4, R8 ;  /* 0x00000004c00a7825 */ /* 0x001fe200078e0208 */
[----:B------:R-:W-:Y:S01]  /*11390*/  LOP3.LUT R181, R110, 0x380, RZ, 0xc0, !PT ;  /* 0x000003806eb57812 */ /* 0x000fe200078ec0ff */
[----:B------:R-:W0:Y:S01]  /*113a0*/  LDC.64 R8, c[0x0][0xd08] ;  /* 0x00034200ff087b82 */ /* 0x000e220000000a00 */
[----:B------:R-:W-:-:S02]  /*113b0*/  SHF.R.U64 R173, R173, 0x3, RZ ;  /* 0x00000003adad7819 */ /* 0x000fc400000012ff */
[----:B------:R-:W-:Y:S02]  /*113c0*/  LOP3.LUT R44, R44, R183, RZ, 0x3c, !PT ;  /* 0x000000b72c2c7212 */ /* 0x000fe400078e3cff */
[----:B------:R-:W-:Y:S02]  /*113d0*/  SHF.R.U64 R179, R179, 0x3, RZ ;  /* 0x00000003b3b37819 */ /* 0x000fe400000012ff */
[----:B------:R-:W-:Y:S02]  /*113e0*/  LOP3.LUT R48, R48, R213, RZ, 0x3c, !PT ;  /* 0x000000d530307212 */ /* 0x000fe400078e3cff */
[----:B------:R-:W-:Y:S02]  /*113f0*/  SHF.R.U64 R177, R177, 0x3, RZ ;  /* 0x00000003b1b17819 */ /* 0x000fe400000012ff */
[----:B------:R-:W-:Y:S02]  /*11400*/  MOV R122, R32 ;  /* 0x00000020007a7202 */ /* 0x000fe40000000f00 */
[----:B------:R-:W-:-:S02]  /*11410*/  LOP3.LUT R52, R52, R215, RZ, 0x3c, !PT ;  /* 0x000000d734347212 */ /* 0x000fc400078e3cff */
[----:B------:R-:W-:Y:S01]  /*11420*/  MOV R36, R36 ;  /* 0x0000002400247202 */ /* 0x000fe20000000f00 */
[----:B------:R1:W-:Y:S01]  /*11430*/  STSM.16.M88.4 [R122], R12 ;  /* 0x0000000c7a007844 */ /* 0x0003e20000000200 */
[----:B------:R-:W-:Y:S02]  /*11440*/  F2FP.F16.F32.PACK_AB R26, R28, R160 ;  /* 0x000000a01c1a723e */ /* 0x000fe400000000ff */
[----:B------:R-:W-:Y:S02]  /*11450*/  F2FP.F16.F32.PACK_AB R27, R55, R54 ;  /* 0x00000036371b723e */ /* 0x000fe400000000ff */
[----:B------:R-:W-:Y:S02]  /*11460*/  MOV R32, R4 ;  /* 0x0000000400207202 */ /* 0x000fe40000000f00 */
[----:B------:R-:W-:Y:S01]  /*11470*/  LOP3.LUT R94, R94, R217, RZ, 0x3c, !PT ;  /* 0x000000d95e5e7212 */ /* 0x000fe200078e3cff */
[----:B------:R-:W2:Y:S01]  /*11480*/  LDC.64 R4, c[0x0][0xd00] ;  /* 0x00034000ff047b82 */ /* 0x000ea20000000a00 */
[----:B0-----:R-:W-:Y:S01]  /*11490*/  ISETP.NE.U32.AND P6, PT, R8, RZ, PT ;  /* 0x000000ff0800720c */ /* 0x001fe20003fc5070 */
[----:B------:R0:W-:Y:S01]  /*114a0*/  STSM.16.M88.4 [R36], R24 ;  /* 0x0000001824007844 */ /* 0x0001e20000000200 */
[----:B------:R-:W-:-:S02]  /*114b0*/  SHF.R.U64 R181, R181, 0x3, RZ ;  /* 0x00000003b5b57819 */ /* 0x000fc400000012ff */
[----:B------:R-:W-:Y:S02]  /*114c0*/  ISETP.NE.AND.EX P6, PT, R9, RZ, PT, P6 ;  /* 0x000000ff0900720c */ /* 0x000fe40003fc5360 */
[----:B------:R-:W-:Y:S02]  /*114d0*/  LOP3.LUT R98, R173, R98, RZ, 0x3c, !PT ;  /* 0x00000062ad627212 */ /* 0x000fe400078e3cff */
[----:B------:R-:W-:Y:S02]  /*114e0*/  MOV R40, R40 ;  /* 0x0000002800287202 */ /* 0x000fe40000000f00 */
[----:B------:R-:W-:Y:S02]  /*114f0*/  F2FP.F16.F32.PACK_AB R28, R57, R153 ;  /* 0x00000099391c723e */ /* 0x000fe400000000ff */
[----:B------:R-:W-:Y:S02]  /*11500*/  F2FP.F16.F32.PACK_AB R30, R61, R60 ;  /* 0x0000003c3d1e723e */ /* 0x000fe400000000ff */
[----:B------:R-:W-:-:S02]  /*11510*/  LOP3.LUT R106, R179, R106, RZ, 0x3c, !PT ;  /* 0x0000006ab36a7212 */ /* 0x000fc400078e3cff */
[----:B------:R-:W-:Y:S01]  /*11520*/  MOV R44, R44 ;  /* 0x0000002c002c7202 */ /* 0x000fe20000000f00 */
[----:B------:R3:W-:Y:S01]  /*11530*/  STSM.16.M88.4 [R40], R28 ;  /* 0x0000001c28007844 */ /* 0x0007e20000000200 */
[----:B------:R-:W-:Y:S01]  /*11540*/  F2FP.F16.F32.PACK_AB R73, R75, R74 ;  /* 0x0000004a4b49723e */ /* 0x000fe200000000ff */
[----:B------:R-:W4:Y:S01]  /*11550*/  @P6 LDC.64 R8, c[0x0][0xd08] ;  /* 0x00034200ff086b82 */ /* 0x000f220000000a00 */
[----:B------:R-:W-:Y:S01]  /*11560*/  F2FP.F16.F32.PACK_AB R80, R81, R80 ;  /* 0x000000505150723e */ /* 0x000fe200000000ff */
[----:B------:R-:W-:Y:S01]  /*11570*/  STSM.16.M88.4 [R44], R64 ;  /* 0x000000402c007844 */ /* 0x000fe20000000200 */
[----:B------:R-:W-:Y:S02]  /*11580*/  LOP3.LUT R102, R177, R102, RZ, 0x3c, !PT ;  /* 0x00000066b1667212 */ /* 0x000fe400078e3cff */
        /* <DEDUP_REMOVED lines=15> */
[----:B------:R-:W-:Y:S01]  /*11680*/  ULDC UR5, c[0x0][0xb88] ;  /* 0x0002e20000057ab9 */ /* 0x000fe20000000800 */
[----:B------:R-:W-:Y:S01]  /*11690*/  F2FP.F16.F32.PACK_AB R82, R85, R84 ;  /* 0x000000545552723e */ /* 0x000fe200000000ff */
[----:B------:R-:W-:Y:S01]  /*116a0*/  IMAD.MOV.U32 R0, RZ, RZ, RZ ;  /* 0x000000ffff007224 */ /* 0x000fe200078e00ff */
[----:B------:R-:W-:-:S02]  /*116b0*/  F2FP.F16.F32.PACK_AB R89, R91, R90 ;  /* 0x0000005a5b59723e */ /* 0x000fc400000000ff */
[----:B------:R-:W-:Y:S01]  /*116c0*/  LOP3.LUT R110, R181, R110, RZ, 0x3c, !PT ;  /* 0x0000006eb56e7212 */ /* 0x000fe200078e3cff */
[----:B------:R-:W-:Y:S01]  /*116d0*/  STSM.16.M88.4 [R52], R80 ;  /* 0x0000005034007844 */ /* 0x000fe20000000200 */
[----:B------:R-:W-:Y:S02]  /*116e0*/  MOV R94, R94 ;  /* 0x0000005e005e7202 */ /* 0x000fe40000000f00 */
[----:B------:R-:W-:Y:S02]  /*116f0*/  MOV R17, R98 ;  /* 0x0000006200117202 */ /* 0x000fe40000000f00 */
[----:B------:R-:W-:Y:S02]  /*11700*/  F2FP.F16.F32.PACK_AB R90, R93, R92 ;  /* 0x0000005c5d5a723e */ /* 0x000fe400000000ff */
[----:B------:R-:W-:Y:S02]  /*11710*/  F2FP.F16.F32.PACK_AB R91, R42, R21 ;  /* 0x000000152a5b723e */ /* 0x000fe400000000ff */
[----:B------:R-:W-:-:S02]  /*11720*/  MOV R33, R106 ;  /* 0x0000006a00217202 */ /* 0x000fc40000000f00 */
[----:B------:R-:W-:Y:S01]  /*11730*/  F2FP.F16.F32.PACK_AB R97, R50, R46 ;  /* 0x0000002e3261723e */ /* 0x000fe200000000ff */
[----:B------:R-:W-:Y:S01]  /*11740*/  STSM.16.M88.4 [R94], R88 ;  /* 0x000000585e007844 */ /* 0x000fe20000000200 */
[----:B------:R-:W-:Y:S02]  /*11750*/  F2FP.F16.F32.PACK_AB R98, R101, R100 ;  /* 0x000000646562723e */ /* 0x000fe400000000ff */
[----:B------:R-:W-:Y:S02]  /*11760*/  F2FP.F16.F32.PACK_AB R99, R58, R56 ;  /* 0x000000383a63723e */ /* 0x000fe400000000ff */
[----:B------:R-:W-:Y:S02]  /*11770*/  MOV R102, R102 ;  /* 0x0000006600667202 */ /* 0x000fe40000000f00 */
[----:B------:R-:W-:Y:S01]  /*11780*/  MOV R16, R114 ;  /* 0x0000007200107202 */ /* 0x000fe20000000f00 */
[----:B------:R-:W-:Y:S01]  /*11790*/  STSM.16.M88.4 [R17], R96 ;  /* 0x0000006011007844 */ /* 0x000fe20000000200 */
[----:B------:R-:W-:-:S02]  /*117a0*/  F2FP.F16.F32.PACK_AB R105, R152, R86 ;  /* 0x000000569869723e */ /* 0x000fc400000000ff */
[----:B------:R-:W-:Y:S02]  /*117b0*/  F2FP.F16.F32.PACK_AB R106, R109, R108 ;  /* 0x0000006c6d6a723e */ /* 0x000fe400000000ff */
[----:B------:R-:W-:Y:S02]  /*117c0*/  F2FP.F16.F32.PACK_AB R107, R155, R154 ;  /* 0x0000009a9b6b723e */ /* 0x000fe400000000ff */
[----:B------:R-:W-:Y:S02]  /*117d0*/  F2FP.F16.F32.PACK_AB R113, R157, R156 ;  /* 0x0000009c9d71723e */ /* 0x000fe400000000ff */
[----:B------:R-:W-:Y:S01]  /*117e0*/  F2FP.F16.F32.PACK_AB R114, R117, R116 ;  /* 0x000000747572723e */ /* 0x000fe200000000ff */
[----:B------:R-:W-:Y:S01]  /*117f0*/  STSM.16.M88.4 [R102], R104 ;  /* 0x0000006866007844 */ /* 0x000fe20000000200 */
[----:B------:R-:W-:Y:S02]  /*11800*/  F2FP.F16.F32.PACK_AB R115, R159, R158 ;  /* 0x0000009e9f73723e */ /* 0x000fe400000000ff */
[----:B------:R-:W-:-:S02]  /*11810*/  MOV R110, R110 ;  /* 0x0000006e006e7202 */ /* 0x000fc40000000f00 */
[----:B------:R-:W-:Y:S01]  /*11820*/  F2FP.F16.F32.PACK_AB R121, R162, R161 ;  /* 0x000000a1a279723e */ /* 0x000fe200000000ff */
[----:B------:R3:W-:Y:S01]  /*11830*/  STSM.16.M88.4 [R33], R112 ;  /* 0x0000007021007844 */ /* 0x0007e20000000200 */
[----:B-1----:R-:W-:Y:S02]  /*11840*/  F2FP.F16.F32.PACK_AB R122, R125, R124 ;  /* 0x0000007c7d7a723e */ /* 0x002fe400000000ff */
[----:B------:R-:W-:Y:S02]  /*11850*/  F2FP.F16.F32.PACK_AB R123, R127, R126 ;  /* 0x0000007e7f7b723e */ /* 0x000fe400000000ff */
[----:B------:R-:W-:Y:S02]  /*11860*/  F2FP.F16.F32.PACK_AB R129, R131, R130 ;  /* 0x000000828381723e */ /* 0x000fe400000000ff */
[----:B------:R-:W-:Y:S01]  /*11870*/  F2FP.F16.F32.PACK_AB R130, R133, R132 ;  /* 0x000000848582723e */ /* 0x000fe200000000ff */
[----:B------:R-:W-:Y:S01]  /*11880*/  STSM.16.M88.4 [R110], R120 ;  /* 0x000000786e007844 */ /* 0x000fe20000000200 */
[----:B------:R-:W-:-:S02]  /*11890*/  F2FP.F16.F32.PACK_AB R131, R135, R134 ;  /* 0x000000868783723e */ /* 0x000fc400000000ff */
[----:B------:R-:W-:Y:S02]  /*118a0*/  F2FP.F16.F32.PACK_AB R137, R139, R138 ;  /* 0x0000008a8b89723e */ /* 0x000fe400000000ff */
[----:B------:R-:W-:Y:S01]  /*118b0*/  MOV R118, R118 ;  /* 0x0000007600767202 */ /* 0x000fe20000000f00 */
[----:B------:R-:W-:Y:S01]  /*118c0*/  STSM.16.M88.4 [R16], R128 ;  /* 0x0000008010007844 */ /* 0x000fe20000000200 */
[----:B------:R-:W-:Y:S02]  /*118d0*/  F2FP.F16.F32.PACK_AB R138, R141, R140 ;  /* 0x0000008c8d8a723e */ /* 0x000fe400000000ff */
[----:B------:R-:W-:Y:S02]  /*118e0*/  F2FP.F16.F32.PACK_AB R139, R143, R142 ;  /* 0x0000008e8f8b723e */ /* 0x000fe400000000ff */
[----:B------:R-:W-:Y:S02]  /*118f0*/  F2FP.F16.F32.PACK_AB R145, R147, R146 ;  /* 0x000000929391723e */ /* 0x000fe400000000ff */
[----:B------:R-:W-:Y:S01]  /*11900*/  F2FP.F16.F32.PACK_AB R146, R149, R148 ;  /* 0x000000949592723e */ /* 0x000fe200000000ff */
[----:B------:R-:W-:Y:S01]  /*11910*/  STSM.16.M88.4 [R118], R136 ;  /* 0x0000008876007844 */ /* 0x000fe20000000200 */
[----:B------:R-:W-:-:S02]  /*11920*/  F2FP.F16.F32.PACK_AB R147, R151, R150 ;  /* 0x000000969793723e */ /* 0x000fc400000000ff */
[----:B--2---:R-:W-:-:S03]  /*11930*/  ISETP.NE.U32.AND P0, PT, R4, RZ, PT ;  /* 0x000000ff0400720c */ /* 0x004fc60003f05070 */
[----:B------:R1:W-:Y:S01]  /*11940*/  STSM.16.M88.4 [R32], R144 ;  /* 0x0000009020007844 */ /* 0x0003e20000000200 */
[----:B------:R-:W-:Y:S01]  /*11950*/  BAR.SYNC.DEFER_BLOCKING 0x1, 0x100 ;  /* 0x0044000000007b1d */ /* 0x000fe20000010000 */
[----:B------:R-:W-:Y:S01]  /*11960*/  ISETP.NE.AND.EX P0, PT, R5, RZ, PT, P0 ;  /* 0x000000ff0500720c */ /* 0x000fe20003f05300 */
[----:B------:R-:W-:Y:S02]  /*11970*/  IMAD.U32 R4, RZ, RZ, UR5 ;  /* 0x00000005ff047e24 */ /* 0x000fe4000f8e00ff */
[----:B----4-:R-:W-:-:S10]  /*11980*/  @P6 IMAD.WIDE R8, R192, 0x4, R8 ;  /* 0x00000004c0086825 */ /* 0x010fd400078e0208 */
[----:B------:R2:W5:Y:S01]  /*11990*/  @P0 LDG.E R0, desc[UR38][R10.64] ;  /* 0x000000260a000981 */ /* 0x000562000c1e1900 */
[----:B------:R-:W-:-:S03]  /*119a0*/  IMAD R5, R199, 0x40, R187 ;  /* 0x00000040c7057824 */ /* 0x000fc600078e02bb */
[----:B------:R2:W5:Y:S01]  /*119b0*/  @P6 LDG.E R4, desc[UR38][R8.64] ;  /* 0x0000002608046981 */ /* 0x000562000c1e1900 */
[----:B------:R-:W-:-:S03]  /*119c0*/  IMAD.WIDE R174, R5, 0x2, R174 ;  /* 0x0000000205ae7825 */ /* 0x000fc600078e02ae */
[C---:B------:R-:W-:Y:S02]  /*119d0*/  IADD3 R13, P1, R174.reuse, 0x1000, RZ ;  /* 0x00001000ae0d7810 */ /* 0x040fe40007f3e0ff */
[C---:B0-----:R-:W-:Y:S02]  /*119e0*/  IADD3 R25, P2, R174.reuse, 0x2000, RZ ;  /* 0x00002000ae197810 */ /* 0x041fe40007f5e0ff */
[C---:B---3--:R-:W-:Y:S02]  /*119f0*/  IADD3 R29, P3, R174.reuse, 0x3000, RZ ;  /* 0x00003000ae1d7810 */ /* 0x048fe40007f7e0ff */
[----:B------:R-:W-:Y:S02]  /*11a00*/  IADD3 R33, P4, R174, 0x4000, RZ ;  /* 0x00004000ae217810 */ /* 0x000fe40007f9e0ff */
[----:B------:R-:W-:Y:S02]  /*11a10*/  LOP3.LUT R12, R13, 0x380, RZ, 0xc0, !PT ;  /* 0x000003800d0c7812 */ /* 0x000fe400078ec0ff */
[----:B------:R-:W-:-:S02]  /*11a20*/  LOP3.LUT R24, R25, 0x380, RZ, 0xc0, !PT ;  /* 0x0000038019187812 */ /* 0x000fc400078ec0ff */
[----:B------:R-:W-:Y:S02]  /*11a30*/  LOP3.LUT R28, R29, 0x380, RZ, 0xc0, !PT ;  /* 0x000003801d1c7812 */ /* 0x000fe400078ec0ff */
[----:B-1----:R-:W-:Y:S02]  /*11a40*/  LOP3.LUT R32, R33, 0x380, RZ, 0xc0, !PT ;  /* 0x0000038021207812 */ /* 0x002fe400078ec0ff */
        /* <DEDUP_REMOVED lines=18> */
[----:B------:R-:W-:Y:S02]  /*11b70*/  LOP3.LUT R36, R37, 0x380, RZ, 0xc0, !PT ;  /* 0x0000038025247812 */ /* 0x000fe400078ec0ff */
[----:B------:R-:W-:-:S02]  /*11b80*/  LOP3.LUT R40, R41, 0x380, RZ, 0xc0, !PT ;  /* 0x0000038029287812 */ /* 0x000fc400078ec0ff */
[----:B------:R-:W-:Y:S02]  /*11b90*/  LOP3.LUT R44, R45, 0x380, RZ, 0xc0, !PT ;  /* 0x000003802d2c7812 */ /* 0x000fe400078ec0ff */
[----:B------:R-:W-:Y:S02]  /*11ba0*/  LOP3.LUT R48, R49, 0x380, RZ, 0xc0, !PT ;  /* 0x0000038031307812 */ /* 0x000fe400078ec0ff */
[----:B------:R-:W-:Y:S02]  /*11bb0*/  LOP3.LUT R52, R53, 0x380, RZ, 0xc0, !PT ;  /* 0x0000038035347812 */ /* 0x000fe400078ec0ff */
[----:B------:R-:W-:Y:S02]  /*11bc0*/  IADD3 R57, P5, R174, 0xa000, RZ ;  /* 0x0000a000ae397810 */ /* 0x000fe40007fbe0ff */
[----:B------:R-:W-:Y:S02]  /*11bd0*/  SHF.R.U64 R36, R36, 0x3, RZ ;  /* 0x0000000324247819 */ /* 0x000fe400000012ff */
[----:B------:R-:W-:-:S02]  /*11be0*/  SHF.R.U64 R40, R40, 0x3, RZ ;  /* 0x0000000328287819 */ /* 0x000fc400000012ff */
[----:B------:R-:W-:Y:S02]  /*11bf0*/  SHF.R.U64 R44, R44, 0x3, RZ ;  /* 0x000000032c2c7819 */ /* 0x000fe400000012ff */
[----:B------:R-:W-:Y:S02]  /*11c00*/  SHF.R.U64 R48, R48, 0x3, RZ ;  /* 0x0000000330307819 */ /* 0x000fe400000012ff */
[----:B------:R-:W-:Y:S02]  /*11c10*/  SHF.R.U64 R52, R52, 0x3, RZ ;  /* 0x0000000334347819 */ /* 0x000fe400000012ff */
[----:B------:R-:W-:Y:S02]  /*11c20*/  LOP3.LUT R56, R57, 0x380, RZ, 0xc0, !PT ;  /* 0x0000038039387812 */ /* 0x000fe400078ec0ff */
        /* <DEDUP_REMOVED lines=11> */
.L_x_3227:
[----:B------:R-:W0:Y:S01]  /*11ce0*/  SHFL.IDX PT, R8, R201, RZ, 0x1f ;  /* 0x00001fffc9087589 */ /* 0x000e2200000e0000 */
        /* <DEDUP_REMOVED lines=19> */
[----:B0-----:R-:W-:-:S02]  /*11e20*/  ISETP.NE.AND P4, PT, R8, RZ, PT ;  /* 0x000000ff0800720c */ /* 0x001fc40003f85270 */
[----:B------:R-:W-:Y:S02]  /*11e30*/  SHF.R.U64 R5, R5, 0x3, RZ ;  /* 0x0000000305057819 */ /* 0x000fe400000012ff */
[----:B------:R-:W-:Y:S02]  /*11e40*/  LOP3.LUT R8, R9, 0x380, RZ, 0xc0, !PT ;  /* 0x0000038009087812 */ /* 0x000fe400078ec0ff */
[----:B------:R-:W-:Y:S02]  /*11e50*/  SHF.R.U64 R60, R60, 0x3, RZ ;  /* 0x000000033c3c7819 */ /* 0x000fe400000012ff */
[----:B------:R-:W-:Y:S02]  /*11e60*/  SHF.R.U64 R64, R64, 0x3, RZ ;  /* 0x0000000340407819 */ /* 0x000fe400000012ff */
[----:B------:R-:W-:Y:S02]  /*11e70*/  SHF.R.U64 R68, R68, 0x3, RZ ;  /* 0x0000000344447819 */ /* 0x000fe400000012ff */
[----:B------:R-:W-:-:S02]  /*11e80*/  SHF.R.U64 R72, R72, 0x3, RZ ;  /* 0x0000000348487819 */ /* 0x000fc400000012ff */
[----:B------:R-:W-:Y:S02]  /*11e90*/  LOP3.LUT R174, R5, R174, RZ, 0x3c, !PT ;  /* 0x000000ae05ae7212 */ /* 0x000fe400078e3cff */
        /* <DEDUP_REMOVED lines=16> */
[----:B------:R-:W0:Y:S01]  /*11fa0*/  LDC R17, c[0x0][0xce8] ;  /* 0x00033a00ff117b82 */ /* 0x000e220000000800 */
[----:B------:R-:W-:Y:S01]  /*11fb0*/  ULDC.64 UR6, c[0x0][0xc90] ;  /* 0x0003240000067ab9 */ /* 0x000fe20000000a00 */
[----:B------:R-:W-:Y:S02]  /*11fc0*/  VIADD R16, R189, UR40 ;  /* 0x00000028bd107c36 */ /* 0x000fe40008000000 */
[----:B------:R-:W-:Y:S02]  /*11fd0*/  IMAD R10, R80, UR6, RZ ;  /* 0x00000006500a7c24 */ /* 0x000fe4000f8e02ff */
[----:B------:R-:W-:Y:S02]  /*11fe0*/  IMAD.MOV.U32 R8, RZ, RZ, R0 ;  /* 0x000000ffff087224 */ /* 0x000fe400078e0000 */
[----:B------:R-:W-:Y:S02]  /*11ff0*/  IMAD R11, R191, UR7, R10 ;  /* 0x00000007bf0b7c24 */ /* 0x000fe4000f8e020a */
[----:B------:R-:W-:-:S02]  /*12000*/  IMAD.MOV.U32 R9, RZ, RZ, R21 ;  /* 0x000000ffff097224 */ /* 0x000fc400078e0015 */
[----:B------:R-:W-:Y:S02]  /*12010*/  VIADD R27, R19, UR40 ;  /* 0x00000028131b7c36 */ /* 0x000fe40008000000 */
[----:B------:R-:W-:Y:S01]  /*12020*/  IMAD.WIDE.U32 R8, R191, UR6, R8 ;  /* 0x00000006bf087c25 */ /* 0x000fe2000f8e0008 */
[----:B------:R-:W-:-:S03]  /*12030*/  ULDC.64 UR6, c[0x0][0xc98] ;  /* 0x0003260000067ab9 */ /* 0x000fc60000000a00 */
        /* <DEDUP_REMOVED lines=36> */
.L_x_3228:
[----:B------:R-:W1:Y:S01]  /*12280*/  LDC R83, c[0x0][0xce8] ;  /* 0x00033a00ff537b82 */ /* 0x000e620000000800 */
[----:B------:R-:W-:Y:S01]  /*12290*/  ULDC.64 UR6, c[0x0][0xba0] ;  /* 0x0002e80000067ab9 */ /* 0x000fe20000000a00 */
[----:B------:R-:W-:Y:S01]  /*122a0*/  ULDC UR8, c[0x0][0xbc8] ;  /* 0x0002f20000087ab9 */ /* 0x000fe20000000800 */
[----:B0-----:R-:W-:Y:S01]  /*122b0*/  IMAD R3, R21, UR6, RZ ;  /* 0x0000000615037c24 */ /* 0x001fe2000f8e02ff */
[----:B------:R-:W-:Y:S01]  /*122c0*/  ISETP.GE.AND P0, PT, R197, UR8, PT ;  /* 0x00000008c5007c0c */ /* 0x000fe2000bf06270 */
[----:B------:R0:W5:Y:S02]  /*122d0*/  LD.E.128 R8, desc[UR38][R174.64] ;  /* 0x00000026ae087980 */ /* 0x000164000c101d00 */
[C---:B------:R-:W-:Y:S01]  /*122e0*/  IMAD R5, R0.reuse, UR7, R3 ;  /* 0x0000000700057c24 */ /* 0x040fe2000f8e0203 */
[----:B------:R-:W-:Y:S01]  /*122f0*/  SEL R3, RZ, 0xffffffff, P0 ;  /* 0xffffffffff037807 */ /* 0x000fe20000000000 */
[----:B------:R-:W5:Y:S01]  /*12300*/  LD.E.128 R12, desc[UR38][R12.64] ;  /* 0x000000260c0c7980 */ /* 0x000f62000c101d00 */
[----:B------:R-:W-:Y:S01]  /*12310*/  ISETP.GE.AND P1, PT, R187, UR8, PT ;  /* 0x00000008bb007c0c */ /* 0x000fe2000bf26270 */
[----:B------:R-:W-:-:S02]  /*12320*/  IMAD.WIDE.U32 R16, R0, UR6, RZ ;  /* 0x0000000600107c25 */ /* 0x000fc4000f8e00ff */
[----:B------:R-:W5:Y:S04]  /*12330*/  LD.E.128 R24, desc[UR38][R24.64] ;  /* 0x0000002618187980 */ /* 0x000f68000c101d00 */
[----:B------:R-:W5:Y:S04]  /*12340*/  LD.E.128 R28, desc[UR38][R28.64] ;  /* 0x000000261c1c7980 */ /* 0x000f68000c101d00 */
[----:B------:R-:W5:Y:S01]  /*12350*/  LD.E.128 R32, desc[UR38][R32.64] ;  /* 0x0000002620207980 */ /* 0x000f62000c101d00 */
[----:B-1----:R-:W-:Y:S01]  /*12360*/  ISETP.NE.AND P2, PT, R83, 0x1, PT ;  /* 0x000000015300780c */ /* 0x002fe20003f45270 */
[----:B------:R-:W-:Y:S01]  /*12370*/  IMAD.SHL.U32 R3, R3, 0x2, RZ ;  /* 0x0000000203037824 */ /* 0x000fe200078e00ff */
[----:B------:R-:W-:Y:S01]  /*12380*/  SEL R0, RZ, 0x1, P1 ;  /* 0x00000001ff007807 */ /* 0x000fe20000800000 */
[----:B------:R-:W-:Y:S01]  /*12390*/  ULDC.64 UR6, c[0x0][0xbe8] ;  /* 0x0002fa0000067ab9 */ /* 0x000fe20000000a00 */
[----:B------:R-:W-:Y:S01]  /*123a0*/  ISETP.GE.AND P1, PT, R196, UR8, PT ;  /* 0x00000008c4007c0c */ /* 0x000fe2000bf26270 */
[----:B------:R-:W5:Y:S01]  /*123b0*/  LD.E.128 R36, desc[UR38][R36.64] ;  /* 0x0000002624247980 */ /* 0x000f62000c101d00 */
[----:B------:R-:W-:-:S02]  /*123c0*/  LOP3.LUT R0, R3, 0x2, R0, 0xe2, !PT ;  /* 0x0000000203007812 */ /* 0x000fc400078ee200 */
[----:B------:R-:W-:Y:S01]  /*123d0*/  SEL R3, RZ, 0xffffffff, P1 ;  /* 0xffffffffff037807 */ /* 0x000fe20000800000 */
[----:B------:R-:W5:Y:S04]  /*123e0*/  LD.E.128 R40, desc[UR38][R40.64] ;  /* 0x0000002628287980 */ /* 0x000f68000c101d00 */
[----:B------:R-:W1:Y:S01]  /*123f0*/  @P2 LDC R85, c[0x0][0xcec] ;  /* 0x00033b00ff552b82 */ /* 0x000e620000000800 */
[----:B------:R-:W-:Y:S01]  /*12400*/  ISETP.GE.AND P0, PT, R195, UR8, PT ;  /* 0x00000008c3007c0c */ /* 0x000fe2000bf06270 */
[----:B------:R-:W-:Y:S01]  /*12410*/  IMAD.IADD R17, R17, 0x1, R5 ;  /* 0x0000000111117824 */ /* 0x000fe200078e0205 */
[----:B------:R-:W5:Y:S04]  /*12420*/  LD.E.128 R44, desc[UR38][R44.64] ;  /* 0x000000262c2c7980 */ /* 0x000f68000c101d00 */
[----:B------:R-:W5:Y:S01]  /*12430*/  LD.E.128 R48, desc[UR38][R48.64] ;  /* 0x0000002630307980 */ /* 0x000f62000c101d00 */
[----:B------:R-:W2:Y:S01]  /*12440*/  @P2 LDC R87, c[0x0][0xcf0] ;  /* 0x00033c00ff572b82 */ /* 0x000ea20000000800 */
[----:B------:R-:W-:Y:S01]  /*12450*/  IMAD.SHL.U32 R3, R3, 0x4, RZ ;  /* 0x0000000403037824 */ /* 0x000fe200078e00ff */
[----:B------:R-:W-:Y:S01]  /*12460*/  SEL R5, RZ, 0xffffffff, P0 ;  /* 0xffffffffff057807 */ /* 0x000fe20000000000 */
[----:B------:R-:W-:Y:S01]  /*12470*/  IMAD R20, R80, UR6, RZ ;  /* 0x0000000650147c24 */ /* 0x000fe2000f8e02ff */
[----:B------:R-:W5:Y:S02]  /*12480*/  LD.E.128 R52, desc[UR38][R52.64] ;  /* 0x0000002634347980 */ /* 0x000f64000c101d00 */
[----:B------:R-:W-:Y:S01]  /*12490*/  LOP3.LUT R3, R3, 0x4, R0, 0xe2, !PT ;  /* 0x0000000403037812 */ /* 0x000fe200078ee200 */
[----:B------:R-:W-:Y:S01]  /*124a0*/  IMAD R21, R191, UR7, R20 ;  /* 0x00000007bf157c24 */ /* 0x000fe2000f8e0214 */
[----:B------:R-:W5:Y:S01]  /*124b0*/  LD.E.128 R56, desc[UR38][R56.64] ;  /* 0x0000002638387980 */ /* 0x000f62000c101d00 */
[----:B------:R-:W-:-:S02]  /*124c0*/  IMAD.SHL.U32 R20, R5, 0x8, RZ ;  /* 0x0000000805147824 */ /* 0x000fc400078e00ff */
[----:B------:R-:W-:Y:S01]  /*124d0*/  IMAD R0, R198, 0x20, R199 ;  /* 0x00000020c6007824 */ /* 0x000fe200078e02c7 */
[----:B------:R-:W-:Y:S01]  /*124e0*/  ISETP.GE.AND P0, PT, R194, UR8, PT ;  /* 0x00000008c2007c0c */ /* 0x000fe2000bf06270 */
[----:B------:R-:W-:Y:S01]  /*124f0*/  IMAD.WIDE.U32 R16, R191, UR6, R16 ;  /* 0x00000006bf107c25 */ /* 0x000fe2000f8e0010 */
[----:B------:R-:W-:Y:S01]  /*12500*/  LOP3.LUT R5, R20, 0x8, R3, 0xe2, !PT ;  /* 0x0000000814057812 */ /* 0x000fe200078ee203 */
[----:B------:R-:W-:Y:S01]  /*12510*/  ULDC.64 UR6, c[0x0][0xbf0] ;  /* 0x0002fc0000067ab9 */ /* 0x000fe20000000a00 */
[----:B------:R-:W5:Y:S01]  /*12520*/  LD.E.128 R60, desc[UR38][R60.64] ;  /* 0x000000263c3c7980 */ /* 0x000f62000c101d00 */
[----:B------:R-:W-:Y:S01]  /*12530*/  VIADD R84, R0, UR40 ;  /* 0x0000002800547c36 */ /* 0x000fe20008000000 */
[----:B------:R-:W-:Y:S01]  /*12540*/  SEL R20, RZ, 0xffffffff, P0 ;  /* 0xffffffffff147807 */ /* 0x000fe20000000000 */
[----:B------:R-:W-:Y:S01]  /*12550*/  IMAD.IADD R17, R17, 0x1, R21 ;  /* 0x0000000111117824 */ /* 0x000fe200078e0215 */
[----:B------:R-:W5:Y:S01]  /*12560*/  LD.E.128 R64, desc[UR38][R64.64] ;  /* 0x0000002640407980 */ /* 0x000f62000c101d00 */
[----:B-1----:R-:W-:-:S03]  /*12570*/  @P2 IMAD.HI.U32 R0, R84, R85, RZ ;  /* 0x0000005554002227 */ /* 0x002fc600078e00ff */
[----:B------:R-:W5:Y:S01]  /*12580*/  LD.E.128 R68, desc[UR38][R68.64] ;  /* 0x0000002644447980 */ /* 0x000f62000c101d00 */
[----:B------:R-:W-:Y:S02]  /*12590*/  IMAD R21, R82, UR6, RZ ;  /* 0x0000000652157c24 */ /* 0x000fe4000f8e02ff */
[----:B------:R-:W-:Y:S01]  /*125a0*/  IMAD.SHL.U32 R20, R20, 0x10, RZ ;  /* 0x0000001014147824 */ /* 0x000fe200078e00ff */
[----:B------:R-:W5:Y:S01]  /*125b0*/  LD.E.128 R72, desc[UR38][R72.64] ;  /* 0x0000002648487980 */ /* 0x000f62000c101d00 */
[----:B------:R-:W-:Y:S01]  /*125c0*/  IMAD.MOV.U32 R3, RZ, RZ, R84 ;  /* 0x000000ffff037224 */ /* 0x000fe200078e0054 */
[----:B--2---:R-:W-:Y:S01]  /*125d0*/  @P2 SHF.R.U32.HI R3, RZ, R87, R0 ;  /* 0x00000057ff032219 */ /* 0x004fe20000011600 */
[C---:B------:R-:W-:Y:S01]  /*125e0*/  IMAD R21, R81.reuse, UR7, R21 ;  /* 0x0000000751157c24 */ /* 0x040fe2000f8e0215 */
[----:B------:R-:W5:Y:S01]  /*125f0*/  LD.E.128 R76, desc[UR38][R76.64] ;  /* 0x000000264c4c7980 */ /* 0x000f62000c101d00 */
[----:B------:R-:W-:Y:S01]  /*12600*/  IMAD.WIDE.U32 R16, R81, UR6, R16 ;  /* 0x0000000651107c25 */ /* 0x000fe2000f8e0010 */
[----:B------:R-:W-:Y:S01]  /*12610*/  LOP3.LUT R0, R20, 0x10, R5, 0xe2, !PT ;  /* 0x0000001014007812 */ /* 0x000fe200078ee205 */
[----:B------:R-:W-:Y:S01]  /*12620*/  ULDC.64 UR6, c[0x0][0xbe0] ;  /* 0x0002f80000067ab9 */ /* 0x000fe20000000a00 */
[----:B------:R-:W-:Y:S01]  /*12630*/  SHF.R.S32.HI R5, RZ, 0x1f, R3 ;  /* 0x0000001fff057819 */ /* 0x000fe20000011403 */
[----:B------:R-:W-:Y:S01]  /*12640*/  IMAD.IADD R17, R17, 0x1, R21 ;  /* 0x0000000111117824 */ /* 0x000fe200078e0215 */
[----:B------:R-:W-:Y:S01]  /*12650*/  ISETP.GE.AND P0, PT, R193, UR8, PT ;  /* 0x00000008c1007c0c */ /* 0x000fe2000bf06270 */
[----:B------:R-:W-:Y:S01]  /*12660*/  IMAD.MOV R21, RZ, RZ, -R3 ;  /* 0x000000ffff157224 */ /* 0x000fe200078e0a03 */
[----:B------:R-:W-:Y:S01]  /*12670*/  @!PT LDS RZ, [RZ] ;  /* 0x00000000fffff984 */ /* 0x000fe20000000800 */
[----:B------:R-:W-:Y:S01]  /*12680*/  @!PT LDS RZ, [RZ] ;  /* 0x00000000fffff984 */ /* 0x000fe20000000800 */
[----:B------:R-:W-:Y:S01]  /*12690*/  @!PT LDS RZ, [RZ] ;  /* 0x00000000fffff984 */ /* 0x000fe20000000800 */
[----:B------:R-:W-:Y:S01]  /*126a0*/  @!PT LDS RZ, [RZ] ;  /* 0x00000000fffff984 */ /* 0x000fe20000000800 */
[----:B------:R1:W-:Y:S06]  /*126b0*/  MEMBAR.ALL.CTA ;  /* 0x0000000000007992 */ /* 0x0003ec0000008000 */
[----:B-1----:R-:W1:Y:S01]  /*126c0*/  FENCE.VIEW.ASYNC.S ;  /* 0x00000000000073c6 */ /* 0x002e620000000000 */
[----:B------:R-:W-:Y:S01]  /*126d0*/  IMAD R80, R5, UR6, RZ ;  /* 0x0000000605507c24 */ /* 0x000fe2000f8e02ff */
[----:B------:R-:W-:Y:S01]  /*126e0*/  SEL R20, RZ, 0xffffffff, P0 ;  /* 0xffffffffff147807 */ /* 0x000fe20000000000 */
[----:B------:R-:W-:Y:S01]  /*126f0*/  IMAD R5, R83, R21, R84 ;  /* 0x0000001553057224 */ /* 0x000fe200078e0254 */
[----:B------:R-:W-:Y:S01]  /*12700*/  ISETP.GE.AND P0, PT, R203, UR8, PT ;  /* 0x00000008cb007c0c */ /* 0x000fe2000bf06270 */
[C---:B------:R-:W-:Y:S01]  /*12710*/  IMAD R21, R3.reuse, UR7, R80 ;  /* 0x0000000703157c24 */ /* 0x040fe2000f8e0250 */
[----:B------:R-:W-:Y:S01]  /*12720*/  UIADD3 UR5, UR37, 0x38820, URZ ;  /* 0x0003882025057890 */ /* 0x000fe2000fffe03f */
[----:B------:R-:W-:Y:S01]  /*12730*/  IMAD.SHL.U32 R81, R20, 0x20, RZ ;  /* 0x0000002014517824 */ /* 0x000fe200078e00ff */
[----:B------:R-:W-:Y:S01]  /*12740*/  SHF.R.S32.HI R20, RZ, 0x1f, R5 ;  /* 0x0000001fff147819 */ /* 0x000fe20000011405 */
[----:B------:R-:W-:Y:S01]  /*12750*/  IMAD.WIDE.U32 R16, R3, UR6, R16 ;  /* 0x0000000603107c25 */ /* 0x000fe2000f8e0010 */
[----:B------:R-:W-:Y:S01]  /*12760*/  ULDC.64 UR6, c[0x0][0xbd8] ;  /* 0x0002f60000067ab9 */ /* 0x000fe20000000a00 */
[----:B------:R-:W-:Y:S01]  /*12770*/  SEL R3, RZ, 0x40, P0 ;  /* 0x00000040ff037807 */ /* 0x000fe20000000000 */
[----:B------:R-:W-:Y:S01]  /*12780*/  UPRMT UR5, URZ, 0x654, UR5 ;  /* 0x000006543f057896 */ /* 0x000fe20008000005 */
[----:B------:R-:W-:Y:S01]  /*12790*/  IMAD R20, R20, UR6, RZ ;  /* 0x0000000614147c24 */ /* 0x000fe2000f8e02ff */
[----:B------:R-:W-:Y:S01]  /*127a0*/  LOP3.LUT R0, R81, 0x20, R0, 0xe2, !PT ;  /* 0x0000002051007812 */ /* 0x000fe200078ee200 */
[----:B------:R-:W-:Y:S01]  /*127b0*/  IMAD.IADD R17, R17, 0x1, R21 ;  /* 0x0000000111117824 */ /* 0x000fe200078e0215 */
[----:B------:R-:W-:Y:S01]  /*127c0*/  ISETP.GE.AND P0, PT, R202, UR8, PT ;  /* 0x00000008ca007c0c */ /* 0x000fe2000bf06270 */
[----:B------:R-:W-:Y:S01]  /*127d0*/  IMAD R87, R4, R83, RZ ;  /* 0x0000005304577224 */ /* 0x000fe200078e02ff */
[----:B------:R-:W-:Y:S01]  /*127e0*/  LOP3.LUT R0, R0, R3, RZ, 0xfc, !PT ;  /* 0x0000000300007212 */ /* 0x000fe200078efcff */
[----:B------:R-:W-:Y:S01]  /*127f0*/  VIADD R86, R199, UR40 ;  /* 0x00000028c7567c36 */ /* 0x000fe20008000000 */
[----:B------:R-:W-:Y:S01]  /*12800*/  SEL R3, RZ, 0x80, P0 ;  /* 0x00000080ff037807 */ /* 0x000fe20000000000 */
[C---:B------:R-:W-:Y:S01]  /*12810*/  IMAD R21, R5.reuse, UR7, R20 ;  /* 0x0000000705157c24 */ /* 0x040fe2000f8e0214 */
[----:B------:R-:W-:Y:S01]  /*12820*/  BSSY B1, `(.L_x_3229) ;  /* 0x000002b000017945 */ /* 0x000fe20003800000 */
        /* <DEDUP_REMOVED lines=42> */
.L_x_3230:
[----:B------:R-:W-:Y:S05]  /*12ad0*/  BSYNC B1 ;  /* 0x0000000000017941 */ /* 0x000fea0003800000 */
.L_x_3229:
[----:B---3--:R-:W-:Y:S01]  /*12ae0*/  VIADD R4, R86, 0x20 ;  /* 0x0000002056047836 */ /* 0x008fe20000000000 */
[----:B-----5:R3:W4:Y:S04]  /*12af0*/  SHFL.IDX PT, R9, R85, 0x1, 0x181f ;  /* 0x00381f0055097f89 */ /* 0x02072800000e0000 */
        /* <DEDUP_REMOVED lines=36> */
.L_x_3226:
[----:B------:R-:W0:Y:S08]  /*12d40*/  LDC.64 R8, c[0x0][0xd00] ;  /* 0x00034000ff087b82 */ /* 0x000e300000000a00 */
[----:B------:R-:W1:Y:S01]  /*12d50*/  LDC.64 R4, c[0x0][0xd00] ;  /* 0x00034000ff047b82 */ /* 0x000e620000000a00 */
[----:B------:R-:W-:Y:S01]  /*12d60*/  ULDC UR5, c[0x0][0xb88] ;  /* 0x0002e20000057ab9 */ /* 0x000fe20000000800 */
[----:B------:R-:W-:-:S06]  /*12d70*/  IMAD.MOV.U32 R3, RZ, RZ, RZ ;  /* 0x000000ffff037224 */ /* 0x000fcc00078e00ff */
[----:B------:R-:W2:Y:S01]  /*12d80*/  LDC R21, c[0x0][0xce8] ;  /* 0x00033a00ff157b82 */ /* 0x000ea20000000800 */
[----:B0-----:R-:W-:-:S04]  /*12d90*/  ISETP.NE.U32.AND P0, PT, R8, RZ, PT ;  /* 0x000000ff0800720c */ /* 0x001fc80003f05070 */
[----:B------:R-:W-:-:S03]  /*12da0*/  ISETP.NE.AND.EX P0, PT, R9, RZ, PT, P0 ;  /* 0x000000ff0900720c */ /* 0x000fc60003f05300 */
[----:B------:R-:W0:Y:S01]  /*12db0*/  LDC.64 R8, c[0x0][0xd08] ;  /* 0x00034200ff087b82 */ /* 0x000e220000000a00 */
[----:B-1----:R-:W-:-:S04]  /*12dc0*/  IMAD.WIDE R4, R192, 0x4, R4 ;  /* 0x00000004c0047825 */ /* 0x002fc800078e0204 */
[----:B------:R-:W-:-:S05]  /*12dd0*/  IMAD.U32 R0, RZ, RZ, UR5 ;  /* 0x00000005ff007e24 */ /* 0x000fca000f8e00ff */
[----:B------:R1:W5:Y:S01]  /*12de0*/  @P0 LDG.E R3, desc[UR38][R4.64] ;  /* 0x0000002604030981 */ /* 0x000362000c1e1900 */
[----:B0-----:R-:W-:-:S04]  /*12df0*/  ISETP.NE.U32.AND P1, PT, R8, RZ, PT ;  /* 0x000000ff0800720c */ /* 0x001fc80003f25070 */
[----:B------:R-:W-:-:S13]  /*12e00*/  ISETP.NE.AND.EX P1, PT, R9, RZ, PT, P1 ;  /* 0x000000ff0900720c */ /* 0x000fda0003f25310 */
[----:B------:R-:W0:Y:S02]  /*12e10*/  @P1 LDC.64 R8, c[0x0][0xd08] ;  /* 0x00034200ff081b82 */ /* 0x000e240000000a00 */
[----:B0-----:R-:W-:-:S05]  /*12e20*/  @P1 IMAD.WIDE R8, R192, 0x4, R8 ;  /* 0x00000004c0081825 */ /* 0x001fca00078e0208 */
[----:B------:R1:W5:Y:S01]  /*12e30*/  @P1 LDG.E R0, desc[UR38][R8.64] ;  /* 0x0000002608001981 */ /* 0x000362000c1e1900 */
[----:B------:R-:W-:Y:S02]  /*12e40*/  ISETP.GE.AND P2, PT, R205, 0x40, PT ;  /* 0x00000040cd00780c */ /* 0x000fe40003f46270 */
[----:B------:R-:W-:Y:S01]  /*12e50*/  SHF.R.S32.HI R10, RZ, 0x1f, R192 ;  /* 0x0000001fff0a7819 */ /* 0x000fe200000114c0 */
[----:B--2---:R-:W-:Y:S10]  /*12e60*/  @P1 BRA `(.L_x_3232) ;  /* 0x0000000000101947 */ /* 0x004ff40003800000 */
[----:B------:R-:W-:Y:S05]  /*12e70*/  @!P0 BRA `(.L_x_3232) ;  /* 0x00000000000c8947 */ /* 0x000fea0003800000 */
[----:B-1----:R-:W2:Y:S04]  /*12e80*/  LDG.E R9, desc[UR38][R4.64] ;  /* 0x0000002604097981 */ /* 0x002ea8000c1e1900 */
[----:B-----5:R-:W2:Y:S02]  /*12e90*/  LDG.E R0, desc[UR38][R4.64+0x4] ;  /* 0x0000042604007981 */ /* 0x020ea4000c1e1900 */
[----:B--2---:R-:W-:-:S07]  /*12ea0*/  IMAD.IADD R0, R0, 0x1, -R9 ;  /* 0x0000000100007824 */ /* 0x004fce00078e0a09 */
.L_x_3232:
[----:B------:R-:W-:Y:S01]  /*12eb0*/  BSSY B1, `(.L_x_3233) ;  /* 0x000002e000017945 */ /* 0x000fe20003800000 */
[----:B------:R-:W-:Y:S02]  /*12ec0*/  SHF.R.S32.HI R14, RZ, 0x1f, R191 ;  /* 0x0000001fff0e7819 */ /* 0x000fe400000114bf */
[----:B------:R-:W-:Y:S02]  /*12ed0*/  SEL R15, R192, RZ, !P0 ;  /* 0x000000ffc00f7207 */ /* 0x000fe40004000000 */
[----:B------:R-:W-:Y:S02]  /*12ee0*/  SEL R16, R10, RZ, !P0 ;  /* 0x000000ff0a107207 */ /* 0x000fe40004000000 */
[----:B-----5:R-:W-:Y:S01]  /*12ef0*/  SHF.R.S32.HI R12, RZ, 0x1f, R3 ;  /* 0x0000001fff0c7819 */ /* 0x020fe20000011403 */
[----:B------:R-:W-:Y:S06]  /*12f00*/  @P2 BRA `(.L_x_3234) ;  /* 0x0000000000a02947 */ /* 0x000fec0003800000 */
[----:B------:R-:W0:Y:S01]  /*12f10*/  S2R R13, SR_TID.X ;  /* 0x00000000000d7919 */ /* 0x000e220000002100 */
[----:B------:R-:W2:Y:S01]  /*12f20*/  LDC R20, c[0x0][0xce8] ;  /* 0x00033a00ff147b82 */ /* 0x000ea20000000800 */
[----:B-1----:R-:W-:Y:S02]  /*12f30*/  IMAD.U32 R8, RZ, RZ, UR40 ;  /* 0x00000028ff087e24 */ /* 0x002fe4000f8e00ff */
[----:B--2---:R-:W-:-:S03]  /*12f40*/  IMAD R4, R0, R20, RZ ;  /* 0x0000001400047224 */ /* 0x004fc600078e02ff */
        /* <DEDUP_REMOVED lines=10> */
[----:B------:R-:W0:Y:S01]  /*12ff0*/  @P0 LDC R8, c[0x0][0xcec] ;  /* 0x00033b00ff080b82 */ /* 0x000e220000000800 */
[----:B------:R-:W-:Y:S01]  /*13000*/  IMAD R11, R191, UR7, R10 ;  /* 0x00000007bf0b7c24 */ /* 0x000fe2000f8e020a */
[----:B------:R-:W-:-:S03]  /*13010*/  ULDC.64 UR6, c[0x0][0xc98] ;  /* 0x0003260000067ab9 */ /* 0x000fc60000000a00 */
[----:B------:R-:W-:-:S03]  /*13020*/  IMAD.IADD R5, R5, 0x1, R11 ;  /* 0x0000000105057824 */ /* 0x000fc600078e020b */
[----:B------:R-:W1:Y:S01]  /*13030*/  @P0 LDC R17, c[0x0][0xcf0] ;  /* 0x00033c00ff110b82 */ /* 0x000e620000000800 */
[----:B------:R-:W-:-:S04]  /*13040*/  IMAD.WIDE.U32 R4, R15, UR6, R4 ;  /* 0x000000060f047c25 */ /* 0x000fc8000f8e0004 */
[----:B0-----:R-:W-:-:S05]  /*13050*/  @P0 IMAD.HI.U32 R8, R13, R8, RZ ;  /* 0x000000080d080227 */ /* 0x001fca00078e00ff */
[----:B-1----:R-:W-:Y:S01]  /*13060*/  @P0 SHF.R.U32.HI R9, RZ, R17, R8 ;  /* 0x00000011ff090219 */ /* 0x002fe20000011608 */
[----:B------:R-:W-:-:S03]  /*13070*/  IMAD R8, R16, UR6, RZ ;  /* 0x0000000610087c24 */ /* 0x000fc6000f8e02ff */
[----:B------:R-:W-:Y:S01]  /*13080*/  IADD3 R4, P0, R9, R4, RZ ;  /* 0x0000000409047210 */ /* 0x000fe20007f1e0ff */
[----:B------:R-:W-:Y:S02]  /*13090*/  IMAD.MOV R11, RZ, RZ, -R9 ;  /* 0x000000ffff0b7224 */ /* 0x000fe400078e0a09 */
[----:B------:R-:W-:Y:S01]  /*130a0*/  IMAD R10, R15, UR7, R8 ;  /* 0x000000070f0a7c24 */ /* 0x000fe2000f8e0208 */
[----:B------:R-:W-:Y:S01]  /*130b0*/  ULDC.64 UR6, c[0x0][0xc88] ;  /* 0x0003220000067ab9 */ /* 0x000fe20000000a00 */
[----:B------:R-:W-:Y:S01]  /*130c0*/  IMAD R11, R20, R11, R13 ;  /* 0x0000000b140b7224 */ /* 0x000fe200078e020d */
[----:B------:R-:W-:-:S04]  /*130d0*/  SHF.R.S32.HI R13, RZ, 0x1f, R9 ;  /* 0x0000001fff0d7819 */ /* 0x000fc80000011409 */
        /* <DEDUP_REMOVED lines=11> */
.L_x_3234:
[----:B------:R-:W-:Y:S05]  /*13190*/  BSYNC B1 ;  /* 0x0000000000017941 */ /* 0x000fea0003800000 */
.L_x_3233:
[----:B------:R-:W-:Y:S01]  /*131a0*/  ISETP.NE.AND P0, PT, R21, 0x1, PT ;  /* 0x000000011500780c */ /* 0x000fe20003f05270 */
[----:B------:R-:W-:Y:S01]  /*131b0*/  ULDC.64 UR6, c[0x0][0xba0] ;  /* 0x0002e80000067ab9 */ /* 0x000fe20000000a00 */
[----:B------:R-:W-:Y:S01]  /*131c0*/  ULDC UR5, c[0x0][0xbc8] ;  /* 0x0002f20000057ab9 */ /* 0x000fe20000000800 */
[----:B01----:R-:W-:Y:S01]  /*131d0*/  IMAD R8, R12, UR6, RZ ;  /* 0x000000060c087c24 */ /* 0x003fe2000f8e02ff */
[----:B------:R-:W-:Y:S01]  /*131e0*/  ISETP.GE.AND P1, PT, R197, UR5, PT ;  /* 0x00000005c5007c0c */ /* 0x000fe2000bf26270 */
[----:B------:R-:W-:Y:S01]  /*131f0*/  IMAD.WIDE.U32 R4, R3, UR6, RZ ;  /* 0x0000000603047c25 */ /* 0x000fe2000f8e00ff */
[----:B------:R-:W-:Y:S01]  /*13200*/  ISETP.GE.AND P2, PT, R187, UR5, PT ;  /* 0x00000005bb007c0c */ /* 0x000fe2000bf46270 */
[----:B------:R-:W-:Y:S01]  /*13210*/  BSSY B1, `(.L_x_3235) ;  /* 0x0000064000017945 */ /* 0x000fe20003800000 */
[----:B------:R-:W-:Y:S01]  /*13220*/  SEL R9, RZ, 0xffffffff, P1 ;  /* 0xffffffffff097807 */ /* 0x000fe20000800000 */
[----:B------:R-:W-:Y:S01]  /*13230*/  IMAD R3, R3, UR7, R8 ;  /* 0x0000000703037c24 */ /* 0x000fe2000f8e0208 */
[----:B------:R-:W-:Y:S01]  /*13240*/  ULDC.64 UR6, c[0x0][0xbe8] ;  /* 0x0002fa0000067ab9 */ /* 0x000fe20000000a00 */
[----:B------:R-:W-:Y:S01]  /*13250*/  ISETP.GE.AND P1, PT, R196, UR5, PT ;  /* 0x00000005c4007c0c */ /* 0x000fe2000bf26270 */
[----:B------:R-:W-:Y:S01]  /*13260*/  IMAD R8, R14, UR6, RZ ;  /* 0x000000060e087c24 */ /* 0x000fe2000f8e02ff */
[----:B------:R-:W0:Y:S01]  /*13270*/  @P0 LDC R11, c[0x0][0xcec] ;  /* 0x00033b00ff0b0b82 */ /* 0x000e220000000800 */
[----:B------:R-:W-:-:S02]  /*13280*/  IMAD.IADD R5, R5, 0x1, R3 ;  /* 0x0000000105057824 */ /* 0x000fc400078e0203 */
[----:B------:R-:W-:Y:S01]  /*13290*/  IMAD R3, R191, UR7, R8 ;  /* 0x00000007bf037c24 */ /* 0x000fe2000f8e0208 */
[----:B------:R-:W-:Y:S01]  /*132a0*/  SEL R8, RZ, 0x1, P2 ;  /* 0x00000001ff087807 */ /* 0x000fe20001000000 */
[----:B------:R-:W-:Y:S01]  /*132b0*/  IMAD.SHL.U32 R9, R9, 0x2, RZ ;  /* 0x0000000209097824 */ /* 0x000fe200078e00ff */
[----:B------:R-:W-:Y:S01]  /*132c0*/  ISETP.GE.AND P2, PT, R202, UR5, PT ;  /* 0x00000005ca007c0c */ /* 0x000fe2000bf46270 */
[----:B------:R-:W-:Y:S01]  /*132d0*/  IMAD.WIDE.U32 R4, R191, UR6, R4 ;  /* 0x00000006bf047c25 */ /* 0x000fe2000f8e0004 */
[----:B------:R-:W1:Y:S01]  /*132e0*/  @P0 LDC R13, c[0x0][0xcf0] ;  /* 0x00033c00ff0d0b82 */ /* 0x000e620000000800 */
[----:B------:R-:W-:Y:S01]  /*132f0*/  ULDC.64 UR6, c[0x0][0xbf0] ;  /* 0x0002fc0000067ab9 */ /* 0x000fe20000000a00 */
[----:B------:R-:W-:Y:S01]  /*13300*/  LOP3.LUT R12, R9, 0x2, R8, 0xe2, !PT ;  /* 0x00000002090c7812 */ /* 0x000fe200078ee208 */
[----:B------:R-:W-:Y:S01]  /*13310*/  IMAD R8, R198, 0x20, R199 ;  /* 0x00000020c6087824 */ /* 0x000fe200078e02c7 */
[----:B------:R-:W-:Y:S01]  /*13320*/  SEL R9, RZ, 0xffffffff, P1 ;  /* 0xffffffffff097807 */ /* 0x000fe20000800000 */
[----:B------:R-:W-:Y:S01]  /*13330*/  IMAD.IADD R5, R5, 0x1, R3 ;  /* 0x0000000105057824 */ /* 0x000fe200078e0203 */
[----:B------:R-:W-:Y:S01]  /*13340*/  ISETP.GE.AND P1, PT, R195, UR5, PT ;  /* 0x00000005c3007c0c */ /* 0x000fe2000bf26270 */
[----:B------:R-:W-:-:S02]  /*13350*/  VIADD R10, R8, UR40 ;  /* 0x00000028080a7c36 */ /* 0x000fc40008000000 */
[----:B------:R-:W-:Y:S01]  /*13360*/  IMAD R3, R16, UR6, RZ ;  /* 0x0000000610037c24 */ /* 0x000fe2000f8e02ff */
[----:B------:R-:W-:Y:S01]  /*13370*/  SEL R14, RZ, 0xffffffff, P1 ;  /* 0xffffffffff0e7807 */ /* 0x000fe20000800000 */
[----:B------:R-:W-:Y:S02]  /*13380*/  IMAD.SHL.U32 R17, R9, 0x4, RZ ;  /* 0x0000000409117824 */ /* 0x000fe400078e00ff */
[----:B------:R-:W-:Y:S02]  /*13390*/  IMAD R9, R15, UR7, R3 ;  /* 0x000000070f097c24 */ /* 0x000fe4000f8e0203 */
[----:B------:R-:W-:Y:S01]  /*133a0*/  IMAD.MOV.U32 R3, RZ, RZ, R10 ;  /* 0x000000ffff037224 */ /* 0x000fe200078e000a */
[----:B------:R-:W-:Y:S01]  /*133b0*/  LOP3.LUT R12, R17, 0x4, R12, 0xe2, !PT ;  /* 0x00000004110c7812 */ /* 0x000fe200078ee20c */
[----:B0-----:R-:W-:-:S04]  /*133c0*/  @P0 IMAD.HI.U32 R8, R10, R11, RZ ;  /* 0x0000000b0a080227 */ /* 0x001fc800078e00ff */
[----:B------:R-:W-:Y:S01]  /*133d0*/  IMAD.WIDE.U32 R4, R15, UR6, R4 ;  /* 0x000000060f047c25 */ /* 0x000fe2000f8e0004 */
[----:B------:R-:W-:Y:S01]  /*133e0*/  ULDC.64 UR6, c[0x0][0xbe0] ;  /* 0x0002f80000067ab9 */ /* 0x000fe20000000a00 */
[----:B-1----:R-:W-:Y:S02]  /*133f0*/  @P0 SHF.R.U32.HI R3, RZ, R13, R8 ;  /* 0x0000000dff030219 */ /* 0x002fe40000011608 */
[----:B------:R-:W-:Y:S01]  /*13400*/  IMAD.SHL.U32 R11, R14, 0x8, RZ ;  /* 0x000000080e0b7824 */ /* 0x000fe200078e00ff */
[----:B------:R-:W-:Y:S01]  /*13410*/  ISETP.GE.AND P0, PT, R194, UR5, PT ;  /* 0x00000005c2007c0c */ /* 0x000fe2000bf06270 */
[----:B------:R-:W-:Y:S01]  /*13420*/  IMAD.IADD R5, R5, 0x1, R9 ;  /* 0x0000000105057824 */ /* 0x000fe200078e0209 */
[--C-:B------:R-:W-:Y:S01]  /*13430*/  SHF.R.S32.HI R8, RZ, 0x1f, R3.reuse ;  /* 0x0000001fff087819 */ /* 0x100fe20000011403 */
[----:B------:R-:W-:Y:S01]  /*13440*/  IMAD.MOV R9, RZ, RZ, -R3 ;  /* 0x000000ffff097224 */ /* 0x000fe200078e0a03 */
[----:B------:R-:W-:Y:S01]  /*13450*/  LOP3.LUT R12, R11, 0x8, R12, 0xe2, !PT ;  /* 0x000000080b0c7812 */ /* 0x000fe200078ee20c */
[----:B------:R-:W-:Y:S01]  /*13460*/  IMAD.WIDE.U32 R4, R3, UR6, R4 ;  /* 0x0000000603047c25 */ /* 0x000fe2000f8e0004 */
[----:B------:R-:W-:-:S02]  /*13470*/  SEL R11, RZ, 0xffffffff, P0 ;  /* 0xffffffffff0b7807 */ /* 0x000fc40000000000 */
[----:B------:R-:W-:Y:S01]  /*13480*/  ISETP.GE.AND P0, PT, R193, UR5, PT ;  /* 0x00000005c1007c0c */ /* 0x000fe2000bf06270 */
        /* <DEDUP_REMOVED lines=8> */
[----:B------:R-:W-:Y:S01]  /*13510*/  IMAD R25, R0, R21, RZ ;  /* 0x0000001500197224 */ /* 0x000fe200078e02ff */
[----:B------:R-:W-:Y:S01]  /*13520*/  LOP3.LUT R12, R13, 0x10, R12, 0xe2, !PT ;  /* 0x000000100d0c7812 */ /* 0x000fe200078ee20c */
[----:B------:R-:W-:Y:S01]  /*13530*/  IMAD.IADD R5, R5, 0x1, R11 ;  /* 0x0000000105057824 */ /* 0x000fe200078e020b */
[----:B------:R-:W-:Y:S01]  /*13540*/  SEL R0, RZ, 0x80, P2 ;  /* 0x00000080ff007807 */ /* 0x000fe20001000000 */
[----:B------:R-:W-:-:S02]  /*13550*/  IMAD R8, R3, UR6, RZ ;  /* 0x0000000603087c24 */ /* 0x000fc4000f8e02ff */
[----:B------:R-:W-:Y:S02]  /*13560*/  VIADD R26, R199, UR40 ;  /* 0x00000028c71a7c36 */ /* 0x000fe40008000000 */
[C---:B------:R-:W-:Y:S02]  /*13570*/  IMAD R3, R9.reuse, UR7, R8 ;  /* 0x0000000709037c24 */ /* 0x040fe4000f8e0208 */
[----:B------:R-:W-:Y:S01]  /*13580*/  IMAD.WIDE.U32 R4, R9, UR6, R4 ;  /* 0x0000000609047c25 */ /* 0x000fe2000f8e0004 */
        /* <DEDUP_REMOVED lines=44> */
.L_x_3236:
[----:B------:R-:W-:Y:S05]  /*13850*/  BSYNC B1 ;  /* 0x0000000000017941 */ /* 0x000fea0003800000 */
.L_x_3235:
        /* <DEDUP_REMOVED lines=36> */
.L_x_3231:
[----:B------:R-:W-:Y:S05]  /*13aa0*/  BSYNC B0 ;  /* 0x0000000000007941 */ /* 0x000fea0003800000 */
.L_x_3225:
[----:B------:R-:W-:Y:S02]  /*13ab0*/  ULDC UR5, c[0x0][0xd3c] ;  /* 0x00034f0000057ab9 */ /* 0x000fe40000000800 */
[----:B------:R-:W-:-:S13]  /*13ac0*/  ISETP.GE.AND P0, PT, R7, UR5, PT ;  /* 0x0000000507007c0c */ /* 0x000fda000bf06270 */
[----:B------:R-:W-:Y:S05]  /*13ad0*/  @!P0 BRA `(.L_x_3237) ;  /* 0xfffffed400648947 */ /* 0x000fea000383ffff */
[----:B------:R-:W-:Y:S05]  /*13ae0*/  EXIT ;  /* 0x000000000000794d */ /* 0x000fea0003800000 */
.L_x_3133:
        /* <DEDUP_REMOVED lines=18> */
.L_x_3238:
        /* <DEDUP_REMOVED lines=41> */
.L_x_3244:
        /* <DEDUP_REMOVED lines=12> */
.L_x_3243:
[----:B------:R-:W-:Y:S05]  /*13f60*/  BSYNC B0 ;  /* 0x0000000000007941 */ /* 0x000fea0003800000 */
.L_x_3242:
        /* <DEDUP_REMOVED lines=21> */
.L_x_3240:
        /* <DEDUP_REMOVED lines=18> */
[----:B------:R-:W-:-:S06]  /*141e0*/  VIADD R16, R7, 0xffffffff ;  /* 0xffffffff07107836 */ /* 0x000fcc0000000000 */
[----:B------:R2:W3:Y:S02]  /*141f0*/  SHFL.IDX PT, R16, R5, R16, 0x1f ;  /* 0x00001f1005107589 */ /* 0x0004e400000e0000 */
.L_x_3245:
[----:B-12---:R-:W-:Y:S01]  /*14200*/  IMAD.MOV R5, RZ, RZ, -R3 ;  /* 0x000000ffff057224 */ /* 0x006fe200078e0a03 */
[----:B------:R-:W-:Y:S01]  /*14210*/  IABS R7, R9 ;  /* 0x0000000900077213 */ /* 0x000fe20000000000 */
[----:B---3--:R-:W-:Y:S02]  /*14220*/  IMAD R16, R16, UR5, R8 ;  /* 0x0000000510107c24 */ /* 0x008fe4000f8e0208 */
[----:B------:R-:W-:Y:S02]  /*14230*/  IMAD R5, R5, R10, RZ ;  /* 0x0000000a05057224 */ /* 0x000fe400078e02ff */
[----:B------:R-:W-:Y:S02]  /*14240*/  IMAD.MOV.U32 R2, RZ, RZ, RZ ;  /* 0x000000ffff027224 */ /* 0x000fe400078e00ff */
[----:B------:R-:W-:Y:S02]  /*14250*/  IMAD.MOV R7, RZ, RZ, -R7 ;  /* 0x000000ffff077224 */ /* 0x000fe400078e0a07 */
[----:B------:R-:W-:Y:S01]  /*14260*/  IMAD.HI.U32 R3, R3, R5, R2 ;  /* 0x0000000503037227 */ /* 0x000fe200078e0002 */
[----:B------:R-:W-:-:S04]  /*14270*/  IADD3 R2, -R16, UR6, RZ ;  /* 0x0000000610027c10 */ /* 0x000fc8000fffe1ff */
        /* <DEDUP_REMOVED lines=17> */
[----:B------:R-:W-:Y:S01]  /*14390*/  VIADDMNMX R11, R10, UR5, R11, PT ;  /* 0x000000050a0b7c46 */ /* 0x000fe2000b80010b */
[----:B------:R-:W-:-:S03]  /*143a0*/  IMAD.IADD R5, R8, 0x1, R5 ;  /* 0x0000000108057824 */ /* 0x000fc600078e0205 */
        /* <DEDUP_REMOVED lines=12> */
[----:B------:R-:W-:-:S03]  /*14470*/  LOP3.LUT R3, R8, R11, RZ, 0x3c, !PT ;  /* 0x0000000b08037212 */ /* 0x000fc600078e3cff */
        /* <DEDUP_REMOVED lines=11> */
[----:B------:R-:W-:-:S03]  /*14530*/  IMAD.MOV R11, RZ, RZ, -R11 ;  /* 0x000000ffff0b7224 */ /* 0x000fc600078e0a0b */
[----:B------:R-:W-:Y:S01]  /*14540*/  LOP3.LUT R17, RZ, R2, RZ, 0x33, !PT ;  /* 0x00000002ff117212 */ /* 0x000fe200078e33ff */
[----:B------:R-:W-:-:S04]  /*14550*/  IMAD R18, R2, R11, R5 ;  /* 0x0000000b02127224 */ /* 0x000fc800078e0205 */
[----:B------:R-:W-:Y:S01]  /*14560*/  IMAD.IADD R17, R6, 0x1, R17 ;  /* 0x0000000106117824 */ /* 0x000fe200078e0211 */
[----:B------:R-:W-:Y:S06]  /*14570*/  BRA `(.L_x_3246) ;  /* 0x00000000000c7947 */ /* 0x000fec0003800000 */
.L_x_3241:
[----:B------:R-:W-:Y:S02]  /*14580*/  IMAD.MOV.U32 R17, RZ, RZ, RZ ;  /* 0x000000ffff117224 */ /* 0x000fe400078e00ff */
[----:B------:R-:W-:Y:S02]  /*14590*/  IMAD.U32 R16, RZ, RZ, UR6 ;  /* 0x00000006ff107e24 */ /* 0x000fe4000f8e00ff */
[----:B------:R-:W-:-:S07]  /*145a0*/  IMAD.MOV.U32 R18, RZ, RZ, RZ ;  /* 0x000000ffff127224 */ /* 0x000fce00078e00ff */
.L_x_3246:
[----:B------:R-:W-:-:S13]  /*145b0*/  ISETP.NE.AND P0, PT, R0, RZ, PT ;  /* 0x000000ff0000720c */ /* 0x000fda0003f05270 */
[----:B------:R-:W1:Y:S01]  /*145c0*/  @!P0 S2R R3, SR_CgaCtaId ;  /* 0x0000000000038919 */ /* 0x000e620000008800 */
[----:B------:R-:W-:-:S04]  /*145d0*/  @!P0 MOV R0, 0x400 ;  /* 0x0000040000008802 */ /* 0x000fc80000000f00 */
[----:B-1----:R-:W-:-:S05]  /*145e0*/  @!P0 LEA R0, R3, R0, 0x18 ;  /* 0x0000000003008211 */ /* 0x002fca00078ec0ff */
[----:B------:R1:W-:Y:S01]  /*145f0*/  @!P0 STS.128 [R0+0x388d0], R16 ;  /* 0x0388d01000008388 */ /* 0x0003e20000000c00 */
[----:B------:R-:W-:Y:S06]  /*14600*/  BAR.ARV 0x5, 0x180 ;  /* 0x0146000000007b1d */ /* 0x000fec0000002000 */
.L_x_3239:
        /* <DEDUP_REMOVED lines=18> */
[----:B------:R-:W-:Y:S01]  /*14730*/  IMAD.SHL.U32 R4, R4, 0x10, RZ ;  /* 0x0000001004047824 */ /* 0x000fe200078e00ff */
[----:B------:R-:W-:-:S02]  /*14740*/  LOP3.LUT R0, R0, 0x38, RZ, 0xc0, !PT ;  /* 0x0000003800007812 */ /* 0x000fc400078ec0ff */
[----:B------:R-:W-:Y:S02]  /*14750*/  LOP3.LUT R2, R3, 0x200, R2, 0xf8, !PT ;  /* 0x0000020003027812 */ /* 0x000fe400078ef802 */
[----:B------:R-:W-:Y:S02]  /*14760*/  LOP3.LUT R4, R5, 0x70, R4, 0xf8, !PT ;  /* 0x0000007005047812 */ /* 0x000fe400078ef804 */
[C---:B------:R-:W-:Y:S02]  /*14770*/  LOP3.LUT R4, R0.reuse, 0x40, RZ, 0xfc, !PT ;  /* 0x0000004000047812 */ /* 0x040fe400078efcff */
[----:B------:R-:W-:Y:S01]  /*14780*/  LOP3.LUT R4, R0, 0x100, RZ, 0xfc, !PT ;  /* 0x0000010000047812 */ /* 0x000fe200078efcff */
[----:B-1----:R-:W-:-:S06]  /*14790*/  ULEA UR4, UR5, UR4, 0x18 ;  /* 0x0000000405047291 */ /* 0x002fcc000f8ec03f */
[----:B------:R-:W-:-:S05]  /*147a0*/  IMAD.U32 R3, RZ, RZ, UR4 ;  /* 0x00000004ff037e24 */ /* 0x000fca000f8e00ff */
[----:B------:R0:W-:Y:S02]  /*147b0*/  STL [R1], R3 ;  /* 0x0000000301007387 */ /* 0x0001e40000100800 */
[----:B0-----:R-:W-:Y:S02]  /*147c0*/  IMAD R3, R2, 0x2, R3 ;  /* 0x0000000202037824 */ /* 0x001fe400078e0203 */
[----:B------:R-:W-:-:S03]  /*147d0*/  IMAD.MOV.U32 R2, RZ, RZ, 0x1 ;  /* 0x00000001ff027424 */ /* 0x000fc600078e00ff */
[----:B------:R0:W-:Y:S04]  /*147e0*/  STL [R1+0x10], R3 ;  /* 0x0000100301007387 */ /* 0x0001e80000100800 */
[----:B------:R-:W-:Y:S04]  /*147f0*/  STL [R1+0x60], RZ ;  /* 0x000060ff01007387 */ /* 0x000fe80000100800 */
[----:B------:R1:W-:Y:S01]  /*14800*/  STL [R1+0x14], R2 ;  /* 0x0000140201007387 */ /* 0x0003e20000100800 */
[----:B0-----:R-:W-:-:S03]  /*14810*/  LOP3.LUT R3, R0, 0x80, RZ, 0xfc, !PT ;  /* 0x0000008000037812 */ /* 0x001fc600078efcff */
[----:B------:R0:W-:Y:S01]  /*14820*/  STL [R1+0x8], RZ ;  /* 0x000008ff01007387 */ /* 0x0001e20000100800 */
[C---:B------:R-:W-:Y:S02]  /*14830*/  LOP3.LUT R3, R0.reuse, 0x140, RZ, 0xfc, !PT ;  /* 0x0000014000037812 */ /* 0x040fe400078efcff */
[C---:B-1----:R-:W-:Y:S02]  /*14840*/  LOP3.LUT R2, R0.reuse, 0xc0, RZ, 0xfc, !PT ;  /* 0x000000c000027812 */ /* 0x042fe400078efcff */
[C---:B------:R-:W-:Y:S02]  /*14850*/  LOP3.LUT R2, R0.reuse, 0x180, RZ, 0xfc, !PT ;  /* 0x0000018000027812 */ /* 0x040fe400078efcff */
[----:B0-----:R-:W-:-:S07]  /*14860*/  LOP3.LUT R0, R0, 0x1c0, RZ, 0xfc, !PT ;  /* 0x000001c000007812 */ /* 0x001fce00078efcff */
.L_x_3379:
[----:B------:R-:W-:Y:S05]  /*14870*/  YIELD ;  /* 0x0000000000007946 */ /* 0x000fea0003800000 */
[----:B------:R-:W-:Y:S01]  /*14880*/  ULDC.64 UR4, c[0x0][0xb20] ;  /* 0x0002c80000047ab9 */ /* 0x000fe20000000a00 */
[----:B---3--:R-:W-:Y:S01]  /*14890*/  IMAD.MOV.U32 R0, RZ, RZ, RZ ;  /* 0x000000ffff007224 */ /* 0x008fe200078e00ff */
[----:B------:R-:W-:Y:S01]  /*148a0*/  ISETP.NE.U32.AND P0, PT, RZ, UR4, PT ;  /* 0x00000004ff007c0c */ /* 0x000fe2000bf05070 */
[----:B0-----:R-:W0:Y:S01]  /*148b0*/  LDC.64 R4, c[0x0][0xaf8] ;  /* 0x0002be00ff047b82 */ /* 0x001e220000000a00 */
[----:B-1----:R-:W-:Y:S01]  /*148c0*/  CS2R R8, SRZ ;  /* 0x0000000000087805 */ /* 0x002fe2000001ff00 */
[----:B------:R-:W-:Y:S01]  /*148d0*/  ULDC.64 UR6, c[0x0][0xb00] ;  /* 0x0002c00000067ab9 */ /* 0x000fe20000000a00 */
[----:B------:R-:W-:Y:S01]  /*148e0*/  ISETP.NE.AND.EX P0, PT, RZ, UR5, PT, P0 ;  /* 0x00000005ff007c0c */ /* 0x000fe2000bf05300 */
[----:B------:R-:W-:-:S12]  /*148f0*/  ULDC.64 UR4, c[0x0][0xb10] ;  /* 0x0002c40000047ab9 */ /* 0x000fd80000000a00 */
[----:B------:R-:W1:Y:S02]  /*14900*/  @P0 LDC.64 R2, c[0x0][0xb20] ;  /* 0x0002c800ff020b82 */ /* 0x000e640000000a00 */
        /* <DEDUP_REMOVED lines=11> */
[----:B--2---:R-:W1:Y:S08]  /*149c0*/  @P2 LDC.64 R6, c[0x0][0xb10] ;  /* 0x0002c400ff062b82 */ /* 0x004e700000000a00 */
        /* <DEDUP_REMOVED lines=23> */
.L_x_3248:
        /* <DEDUP_REMOVED lines=10> */
.L_x_3249:
[----:B------:R-:W-:Y:S05]  /*14be0*/  @!P1 BRA `(.L_x_3250) ;  /* 0x00000000000c9947 */ /* 0x000fea0003800000 */
[----:B------:R-:W2:Y:S04]  /*14bf0*/  LDG.E R6, desc[UR38][R2.64] ;  /* 0x0000002602067981 */ /* 0x000ea8000c1e1900 */
[----:B------:R-:W2:Y:S02]  /*14c00*/  LDG.E R2, desc[UR38][R2.64+0x4] ;  /* 0x0000042602027981 */ /* 0x000ea4000c1e1900 */
[----:B--2---:R-:W-:-:S07]  /*14c10*/  IMAD.IADD R6, R2, 0x1, -R6 ;  /* 0x0000000102067824 */ /* 0x004fce00078e0a06 */
.L_x_3250:
        /* <DEDUP_REMOVED lines=28> */
.L_x_3253:
[----:B------:R-:W-:-:S13]  /*14de0*/  ISETP.NE.AND P0, PT, R3, 0x1, PT ;  /* 0x000000010300780c */ /* 0x000fda0003f05270 */
[----:B------:R-:W2:Y:S02]  /*14df0*/  @P0 LDC.64 R4, c[0x0][0xae0] ;  /* 0x0002b800ff040b82 */ /* 0x000ea40000000a00 */
[----:B--2---:R-:W-:-:S05]  /*14e00*/  @P0 IMAD.HI.U32 R4, R7, R4, RZ ;  /* 0x0000000407040227 */ /* 0x004fca00078e00ff */
[----:B------:R-:W-:-:S07]  /*14e10*/  @P0 SHF.R.U32.HI R7, RZ, R5, R4 ;  /* 0x00000005ff070219 */ /* 0x000fce0000011604 */
.L_x_3254:
[----:B------:R-:W-:Y:S05]  /*14e20*/  BSYNC B0 ;  /* 0x0000000000007941 */ /* 0x000fea0003800000 */
.L_x_3252:
[----:B------:R-:W-:-:S05]  /*14e30*/  IMAD R7, R7, R3, R3 ;  /* 0x0000000307077224 */ /* 0x000fca00078e0203 */
[----:B------:R-:W-:-:S07]  /*14e40*/  VIMNMX R2, R2, R7, PT ;  /* 0x0000000702027248 */ /* 0x000fce0003fe0100 */
.L_x_3251:
        /* <DEDUP_REMOVED lines=29> */
.L_x_3257:
[----:B------:R-:W-:-:S13]  /*15020*/  ISETP.NE.AND P0, PT, R3, 0x1, PT ;  /* 0x000000010300780c */ /* 0x000fda0003f05270 */
[----:B------:R-:W3:Y:S02]  /*15030*/  @P0 LDC.64 R4, c[0x0][0xae0] ;  /* 0x0002b800ff040b82 */ /* 0x000ee40000000a00 */
[----:B---3--:R-:W-:-:S05]  /*15040*/  @P0 IMAD.HI.U32 R4, R2, R4, RZ ;  /* 0x0000000402040227 */ /* 0x008fca00078e00ff */
[----:B------:R-:W-:-:S07]  /*15050*/  @P0 SHF.R.U32.HI R2, RZ, R5, R4 ;  /* 0x00000005ff020219 */ /* 0x000fce0000011604 */
.L_x_3258:
[----:B------:R-:W-:Y:S05]  /*15060*/  BSYNC B0 ;  /* 0x0000000000007941 */ /* 0x000fea0003800000 */
.L_x_3256:
[----:B------:R-:W-:-:S05]  /*15070*/  IMAD R2, R2, R3, RZ ;  /* 0x0000000302027224 */ /* 0x000fca00078e02ff */
[----:B------:R-:W-:-:S07]  /*15080*/  VIMNMX R0, R0, R2, !PT ;  /* 0x0000000200007248 */ /* 0x000fce0007fe0100 */
.L_x_3255:
        /* <DEDUP_REMOVED lines=18> */
[----:B----4-:R-:W3:Y:S04]  /*151b0*/  @P0 ATOMG.E.ADD.STRONG.GPU PT, R2, desc[UR38][R4.64], R2 ;  /* 0x00000002040209a8 */ /* 0x010ee800081ee1e6 */
[----:B---3--:R3:W4:Y:S02]  /*151c0*/  SHFL.IDX PT, R2, R2, R0, 0x1f ;  /* 0x00001f0002027589 */ /* 0x00872400000e0000 */
[----:B---3--:R-:W3:Y:S02]  /*151d0*/  S2R R0, SR_LTMASK ;  /* 0x0000000000007919 */ /* 0x008ee40000003900 */
[----:B---3--:R-:W-:-:S06]  /*151e0*/  LOP3.LUT R0, R0, UR4, RZ, 0xc0, !PT ;  /* 0x0000000400007c12 */ /* 0x008fcc000f8ec0ff */
[----:B------:R-:W4:Y:S02]  /*151f0*/  POPC R0, R0 ;  /* 0x0000000000007309 */ /* 0x000f240000000000 */
[----:B----4-:R-:W-:Y:S01]  /*15200*/  IADD3 R16, R2, UR36, R0 ;  /* 0x0000002402107c10 */ /* 0x010fe2000fffe000 */
[----:B------:R-:W-:Y:S06]  /*15210*/  BRA `(.L_x_3261) ;  /* 0x0000005c00047947 */ /* 0x000fec0003800000 */
.L_x_3260:
        /* <DEDUP_REMOVED lines=21> */
.L_x_3263:
[----:B------:R-:W-:Y:S05]  /*15370*/  BSYNC B6 ;  /* 0x0000000000067941 */ /* 0x000fea0003800000 */
.L_x_3262:
        /* <DEDUP_REMOVED lines=20> */
.L_x_3266:
        /* <DEDUP_REMOVED lines=15> */
.L_x_3265:
[----:B------:R-:W-:Y:S05]  /*155b0*/  BSYNC B6 ;  /* 0x0000000000067941 */ /* 0x000fea0003800000 */
.L_x_3264:
        /* <DEDUP_REMOVED lines=23> */
.L_x_3396:
        /* <DEDUP_REMOVED lines=11> */
.L_x_3399:
        /* <DEDUP_REMOVED lines=24> */
.L_x_3270:
[----:B--2---:R-:W2:Y:S04]  /*15960*/  LDL R7, [R1] ;  /* 0x0000000001077983 */ /* 0x004ea80000100800 */
[----:B----4-:R-:W2:Y:S04]  /*15970*/  LDL R0, [R1+0x8] ;  /* 0x0000080001007983 */ /* 0x010ea80000100800 */
[----:B---3--:R-:W3:Y:S01]  /*15980*/  LDL R2, [R1+0x14] ;  /* 0x0000140001027983 */ /* 0x008ee20000100800 */
[----:B--2---:R-:W-:Y:S01]  /*15990*/  IMAD R0, R0, 0x8, R7 ;  /* 0x0000000800007824 */ /* 0x004fe200078e0207 */
[----:B---3--:R-:W-:-:S04]  /*159a0*/  SHF.L.U32 R2, R2, 0x1f, RZ ;  /* 0x0000001f02027819 */ /* 0x008fc800000006ff */
[----:B------:R-:W2:Y:S02]  /*159b0*/  SYNCS.PHASECHK.TRANS64.TRYWAIT P0, [R0+URZ+0x38840], R2 ;  /* 0x03884002000075a7 */ /* 0x000ea4000800017f */
[----:B--2---:R-:W-:Y:S05]  /*159c0*/  @!P0 BRA `(.L_x_3271) ;  /* 0x0000006800688947 */ /* 0x004fea0003800000 */
.L_x_3400:
        /* <DEDUP_REMOVED lines=11> */
.L_x_3272:
        /* <DEDUP_REMOVED lines=26> */
.L_x_3268:
[----:B----4-:R-:W4:Y:S04]  /*15c20*/  LDL R0, [R1] ;  /* 0x0000000001007983 */ /* 0x010f280000100800 */
[----:B---3--:R-:W3:Y:S01]  /*15c30*/  LDL R2, [R1+0x2c] ;  /* 0x00002c0001027983 */ /* 0x008ee20000100800 */
[----:B------:R-:W-:Y:S05]  /*15c40*/  WARPSYNC.ALL ;  /* 0x0000000000007948 */ /* 0x000fea0003800000 */
[----:B------:R-:W-:Y:S01]  /*15c50*/  ULDC.64 UR4, c[0x0][0xaf8] ;  /* 0x0002be0000047ab9 */ /* 0x000fe20000000a00 */
[----:B------:R-:W-:Y:S01]  /*15c60*/  BSSY B6, `(.L_x_3273) ;  /* 0x0000020000067945 */ /* 0x000fe20003800000 */
[----:B------:R-:W-:Y:S01]  /*15c70*/  BAR.SYNC.DEFER_BLOCKING 0x8, 0x100 ;  /* 0x0204000000007b1d */ /* 0x000fe20000010000 */
[----:B------:R-:W-:-:S04]  /*15c80*/  ISETP.NE.U32.AND P0, PT, RZ, UR4, PT ;  /* 0x00000004ff007c0c */ /* 0x000fc8000bf05070 */
[----:B------:R-:W-:Y:S01]  /*15c90*/  ISETP.NE.AND.EX P0, PT, RZ, UR5, PT, P0 ;  /* 0x00000005ff007c0c */ /* 0x000fe2000bf05300 */
[----:B----4-:R-:W-:Y:S01]  /*15ca0*/  VIADD R0, R0, 0x20400 ;  /* 0x0002040000007836 */ /* 0x010fe20000000000 */
[----:B---3--:R-:W-:-:S04]  /*15cb0*/  SHF.R.S32.HI R3, RZ, 0x1f, R2 ;  /* 0x0000001fff037819 */ /* 0x008fc80000011402 */
[----:B------:R-:W-:Y:S02]  /*15cc0*/  LOP3.LUT P1, RZ, R0, 0x3ff, RZ, 0xc0, !PT ;  /* 0x000003ff00ff7812 */ /* 0x000fe4000782c0ff */
[----:B------:R-:W-:Y:S02]  /*15cd0*/  SHF.R.S32.HI R0, RZ, 0x1f, R19 ;  /* 0x0000001fff007819 */ /* 0x000fe40000011413 */
[----:B------:R-:W-:Y:S02]  /*15ce0*/  SHF.R.S32.HI R2, RZ, 0x1f, R18 ;  /* 0x0000001fff027819 */ /* 0x000fe40000011412 */
[----:B------:R-:W-:-:S05]  /*15cf0*/  SEL R0, R0, RZ, !P0 ;  /* 0x000000ff00007207 */ /* 0x000fca0004000000 */
[----:B------:R3:W-:Y:S04]  /*15d00*/  STL [R1+0x54], R0 ;  /* 0x0000540001007387 */ /* 0x0007e80000100800 */
[----:B------:R4:W-:Y:S01]  /*15d10*/  STL [R1+0x48], R3 ;  /* 0x0000480301007387 */ /* 0x0009e20000100800 */
[----:B---3--:R-:W-:-:S05]  /*15d20*/  SEL R0, R19, RZ, !P0 ;  /* 0x000000ff13007207 */ /* 0x008fca0004000000 */
[----:B------:R4:W-:Y:S04]  /*15d30*/  STL [R1+0x3c], R0 ;  /* 0x00003c0001007387 */ /* 0x0009e80000100800 */
[----:B------:R4:W-:Y:S01]  /*15d40*/  STL [R1+0x50], R2 ;  /* 0x0000500201007387 */ /* 0x0009e20000100800 */
[----:B------:R-:W-:Y:S05]  /*15d50*/  @!P1 BRA `(.L_x_3274) ;  /* 0x0000000000409947 */ /* 0x000fea0003800000 */
[----:B----4-:R-:W-:Y:S01]  /*15d60*/  MOV R2, 0x0 ;  /* 0x0000000000027802 */ /* 0x010fe20000000f00 */
        /* <DEDUP_REMOVED lines=15> */
.L_x_3274:
[----:B------:R-:W-:Y:S05]  /*15e60*/  BSYNC B6 ;  /* 0x0000000000067941 */ /* 0x000fea0003800000 */
.L_x_3273:
[----:B------:R-:W3:Y:S01]  /*15e70*/  LDL R11, [R1+0x38] ;  /* 0x00003800010b7983 */ /* 0x000ee20000100800 */
[----:B--2---:R-:W2:Y:S01]  /*15e80*/  LDC R7, c[0x0][0x448] ;  /* 0x00011200ff077b82 */ /* 0x004ea20000000800 */
[----:B------:R-:W-:Y:S01]  /*15e90*/  ULDC.64 UR4, c[0x0][0x298] ;  /* 0x0000a60000047ab9 */ /* 0x000fe20000000a00 */
[----:B------:R-:W-:Y:S01]  /*15ea0*/  ULDC.64 UR6, c[0x0][0x280] ;  /* 0x0000a00000067ab9 */ /* 0x000fe20000000a00 */
[----:B------:R-:W3:Y:S04]  /*15eb0*/  LDL R4, [R1+0x48] ;  /* 0x0000480001047983 */ /* 0x000ee80000100800 */
[----:B------:R-:W3:Y:S04]  /*15ec0*/  LDL R10, [R1+0x2c] ;  /* 0x00002c00010a7983 */ /* 0x000ee80000100800 */
[----:B01----:R-:W3:Y:S01]  /*15ed0*/  LDL R9, [R1+0x50] ;  /* 0x0000500001097983 */ /* 0x003ee20000100800 */
[----:B----4-:R-:W0:Y:S01]  /*15ee0*/  S2R R2, SR_TID.X ;  /* 0x0000000000027919 */ /* 0x010e220000002100 */
[----:B------:R-:W1:Y:S02]  /*15ef0*/  S2R R0, SR_TID.X ;  /* 0x0000000000007919 */ /* 0x000e640000002100 */
[----:B------:R-:W4:Y:S01]  /*15f00*/  LDL R8, [R1+0x54] ;  /* 0x0000540001087983 */ /* 0x000f220000100800 */
[----:B--2---:R-:W-:-:S03]  /*15f10*/  ISETP.NE.AND P0, PT, R7, 0x1, PT ;  /* 0x000000010700780c */ /* 0x004fc60003f05270 */
[----:B------:R-:W2:Y:S10]  /*15f20*/  LDL R6, [R1+0x3c] ;  /* 0x00003c0001067983 */ /* 0x000eb40000100800 */
[----:B------:R-:W3:Y:S01]  /*15f30*/  @P0 LDC R3, c[0x0][0x450] ;  /* 0x00011400ff030b82 */ /* 0x000ee20000000800 */
[----:B0-----:R-:W-:-:S04]  /*15f40*/  LOP3.LUT R2, R2, 0x7f, RZ, 0xc0, !PT ;  /* 0x0000007f02027812 */ /* 0x001fc800078ec0ff */
[----:B------:R-:W-:Y:S01]  /*15f50*/  SHF.R.U32.HI R2, RZ, 0x3, R2 ;  /* 0x00000003ff027819 */ /* 0x000fe20000011602 */
[----:B-1----:R-:W-:-:S05]  /*15f60*/  IMAD.SHL.U32 R0, R0, 0x10, RZ ;  /* 0x0000001000007824 */ /* 0x002fca00078e00ff */
[----:B------:R-:W-:Y:S02]  /*15f70*/  LOP3.LUT R0, R2, 0x70, R0, 0xf8, !PT ;  /* 0x0000007002007812 */ /* 0x000fe400078ef800 */
[----:B------:R-:W0:Y:S03]  /*15f80*/  @P0 LDC R2, c[0x0][0x44c] ;  /* 0x00011300ff020b82 */ /* 0x000e260000000800 */
[----:B---3--:R-:W-:-:S04]  /*15f90*/  IMAD.IADD R5, R0, 0x1, R11 ;  /* 0x0000000100057824 */ /* 0x008fc800078e020b */
[----:B0-----:R-:W-:-:S04]  /*15fa0*/  @P0 IMAD.HI.U32 R2, R5, R2, RZ ;  /* 0x0000000205020227 */ /* 0x001fc800078e00ff */
[----:B------:R-:W-:Y:S01]  /*15fb0*/  IMAD.MOV.U32 R0, RZ, RZ, R5 ;  /* 0x000000ffff007224 */ /* 0x000fe200078e0005 */
[----:B------:R-:W-:Y:S01]  /*15fc0*/  @P0 SHF.R.U32.HI R0, RZ, R3, R2 ;  /* 0x00000003ff000219 */ /* 0x000fe20000011602 */
[----:B------:R-:W-:-:S04]  /*15fd0*/  IMAD R2, R4, UR4, RZ ;  /* 0x0000000404027c24 */ /* 0x000fc8000f8e02ff */
[C---:B------:R-:W-:Y:S02]  /*15fe0*/  IMAD R4, R10.reuse, UR5, R2 ;  /* 0x000000050a047c24 */ /* 0x040fe4000f8e0202 */
[----:B------:R-:W-:Y:S01]  /*15ff0*/  IMAD.WIDE.U32 R2, R10, UR4, RZ ;  /* 0x000000040a027c25 */ /* 0x000fe2000f8e00ff */
[----:B------:R-:W-:Y:S01]  /*16000*/  ULDC.64 UR4, c[0x0][0x2d8] ;  /* 0x0000b60000047ab9 */ /* 0x000fe20000000a00 */
[----:B------:R0:W-:Y:S02]  /*16010*/  STL [R1+0x28], R5 ;  /* 0x0000280501007387 */ /* 0x0001e40000100800 */
[----:B------:R-:W-:Y:S02]  /*16020*/  IMAD.IADD R3, R3, 0x1, R4 ;  /* 0x0000000103037824 */ /* 0x000fe400078e0204 */
[----:B------:R-:W-:Y:S02]  /*16030*/  IMAD R4, R9, UR4, RZ ;  /* 0x0000000409047c24 */ /* 0x000fe4000f8e02ff */
[----:B------:R1:W5:Y:S01]  /*16040*/  LDL R9, [R1+0x10] ;  /* 0x0000100001097983 */ /* 0x0003620000100800 */
[----:B------:R-:W-:-:S04]  /*16050*/  IMAD.WIDE.U32 R2, R18, UR4, R2 ;  /* 0x0000000412027c25 */ /* 0x000fc8000f8e0002 */
[----:B------:R-:W-:Y:S01]  /*16060*/  IMAD R4, R18, UR5, R4 ;  /* 0x0000000512047c24 */ /* 0x000fe2000f8e0204 */
[----:B------:R-:W-:-:S03]  /*16070*/  ULDC.64 UR4, c[0x0][0x2e0] ;  /* 0x0000b80000047ab9 */ /* 0x000fc60000000a00 */
[----:B------:R-:W-:Y:S02]  /*16080*/  IMAD.IADD R3, R3, 0x1, R4 ;  /* 0x0000000103037824 */ /* 0x000fe400078e0204 */
[----:B----4-:R-:W-:Y:S01]  /*16090*/  IMAD R4, R8, UR4, RZ ;  /* 0x0000000408047c24 */ /* 0x010fe2000f8e02ff */
[----:B------:R-:W3:Y:S01]  /*160a0*/  S2R R10, SR_TID.X ;  /* 0x00000000000a7919 */ /* 0x000ee20000002100 */
[----:B--2---:R-:W-:-:S04]  /*160b0*/  IMAD.WIDE.U32 R2, R6, UR4, R2 ;  /* 0x0000000406027c25 */ /* 0x004fc8000f8e0002 */
[----:B------:R-:W-:Y:S01]  /*160c0*/  IMAD R4, R6, UR5, R4 ;  /* 0x0000000506047c24 */ /* 0x000fe2000f8e0204 */
[----:B------:R-:W-:-:S03]  /*160d0*/  ULDC.64 UR4, c[0x0][0x2d0] ;  /* 0x0000b40000047ab9 */ /* 0x000fc60000000a00 */
[----:B------:R-:W-:Y:S01]  /*160e0*/  IMAD.IADD R3, R3, 0x1, R4 ;  /* 0x0000000103037824 */ /* 0x000fe200078e0204 */
[----:B------:R-:W-:Y:S01]  /*160f0*/  SHF.R.S32.HI R4, RZ, 0x1f, R0 ;  /* 0x0000001fff047819 */ /* 0x000fe20000011400 */
[----:B------:R-:W2:Y:S04]  /*16100*/  S2R R8, SR_TID.X ;  /* 0x0000000000087919 */ /* 0x000ea80000002100 */
        /* <DEDUP_REMOVED lines=8> */
[----:B---3--:R-:W-:Y:S02]  /*16190*/  IMAD.SHL.U32 R10, R10, 0x8, RZ ;  /* 0x000000080a0a7824 */ /* 0x008fe400078e00ff */
[----:B------:R-:W-:Y:S02]  /*161a0*/  IMAD R6, R6, UR4, RZ ;  /* 0x0000000406067c24 */ /* 0x000fe4000f8e02ff */
[----:B0-----:R-:W-:Y:S01]  /*161b0*/  IMAD.WIDE.U32 R4, R0, UR4, R2 ;  /* 0x0000000400047c25 */ /* 0x001fe2000f8e0002 */
[----:B------:R-:W-:Y:S01]  /*161c0*/  LOP3.LUT R10, R10, 0x38, RZ, 0xc0, !PT ;  /* 0x000000380a0a7812 */ /* 0x000fe200078ec0ff */
[----:B------:R-:W-:Y:S02]  /*161d0*/  ULDC UR4, c[0x0][0x2b8] ;  /* 0x0000ae0000047ab9 */ /* 0x000fe40000000800 */
[----:B------:R-:W-:Y:S01]  /*161e0*/  IMAD R0, R0, UR5, R6 ;  /* 0x0000000500007c24 */ /* 0x000fe2000f8e0206 */
[----:B------:R-:W-:-:S03]  /*161f0*/  LEA R3, P1, R4, UR6, 0x1 ;  /* 0x0000000604037c11 */ /* 0x000fc6000f8208ff */
[----:B------:R-:W-:Y:S01]  /*16200*/  IMAD.IADD R0, R5, 0x1, R0 ;  /* 0x0000000105007824 */ /* 0x000fe200078e0200 */
[----:B------:R-:W-:Y:S01]  /*16210*/  ISETP.GE.AND P0, PT, R10, UR4, PT ;  /* 0x000000040a007c0c */ /* 0x000fe2000bf06270 */
[----:B------:R-:W-:Y:S01]  /*16220*/  UMOV UR4, 0xffffffff ;  /* 0xffffffff00047882 */ /* 0x000fe20000000000 */
[----:B--2---:R-:W-:Y:S02]  /*16230*/  LOP3.LUT R8, R8, 0x7f, RZ, 0xc0, !PT ;  /* 0x0000007f08087812 */ /* 0x004fe400078ec0ff */
[----:B------:R-:W-:Y:S02]  /*16240*/  LEA.HI.X R2, R4, UR7, R0, 0x1, P1 ;  /* 0x0000000704027c11 */ /* 0x000fe400088f0c00 */
[----:B------:R-:W-:Y:S01]  /*16250*/  SHF.R.U32.HI R8, RZ, 0x3, R8 ;  /* 0x00000003ff087819 */ /* 0x000fe20000011608 */
[----:B-1----:R-:W-:Y:S06]  /*16260*/  BRA.DIV UR4, `(.L_x_3275) ;  /* 0x0000006204547947 */ /* 0x002fec000b800000 */
[----:B------:R-:W2:Y:S04]  /*16270*/  LDL R11, [R1+0x34] ;  /* 0x00003400010b7983 */ /* 0x000ea80000100800 */
[----:B------:R-:W3:Y:S04]  /*16280*/  LDL.LU R6, [R1+0x38] ;  /* 0x0000380001067983 */ /* 0x000ee80000300800 */
[----:B------:R-:W0:Y:S04]  /*16290*/  SHFL.IDX PT, R5, R3, RZ, 0x181f ;  /* 0x00181fff03057589 */ /* 0x000e2800000e0000 */
[----:B------:R-:W1:Y:S01]  /*162a0*/  SHFL.IDX PT, R4, R2, RZ, 0x181f ;  /* 0x00181fff02047589 */ /* 0x000e6200000e0000 */
[----:B--2---:R-:W-:-:S02]  /*162b0*/  IMAD R0, R11, R7, RZ ;  /* 0x000000070b007224 */ /* 0x004fc400078e02ff */
[----:B---3--:R-:W-:Y:S02]  /*162c0*/  IMAD.IADD R8, R8, 0x1, R6 ;  /* 0x0000000108087824 */ /* 0x008fe400078e0206 */
[----:B------:R-:W-:Y:S02]  /*162d0*/  SHFL.IDX PT, R6, R2, 0x1, 0x181f ;  /* 0x00381f0002067f89 */ /* 0x000fe400000e0000 */
[C---:B------:R-:W-:Y:S01]  /*162e0*/  VIADD R7, R8.reuse, 0x10 ;  /* 0x0000001008077836 */ /* 0x040fe20000000000 */
[----:B------:R-:W-:Y:S01]  /*162f0*/  ISETP.GE.AND P1, PT, R8, R0, PT ;  /* 0x000000000800720c */ /* 0x000fe20003f26270 */
[----:B------:R-:W-:Y:S04]  /*16300*/  STL [R1+0x38], R8 ;  /* 0x0000380801007387 */ /* 0x000fe80000100800 */
[----:B------:R2:W-:Y:S08]  /*16310*/  STL [R1+0x40], R7 ;  /* 0x0000400701007387 */ /* 0x0005f00000100800 */
        /* <DEDUP_REMOVED lines=27> */
.L_x_3409:
[----:B0-----:R-:W3:Y:S04]  /*164d0*/  LDL R2, [R1+0x38] ;  /* 0x0000380001027983 */ /* 0x001ee80000100800 */
[----:B------:R0:W5:Y:S01]  /*164e0*/  LDL R8, [R1] ;  /* 0x0000000001087983 */ /* 0x0001620000100800 */
[----:B---3--:R-:W-:-:S05]  /*164f0*/  VIADD R2, R2, 0x30 ;  /* 0x0000003002027836 */ /* 0x008fca0000000000 */
[----:B------:R-:W-:Y:S01]  /*16500*/  ISETP.GE.AND P1, PT, R2, R0, PT ;  /* 0x000000000200720c */ /* 0x000fe20003f26270 */
[----:B------:R1:W-:-:S12]  /*16510*/  STL [R1+0x5c], R2 ;  /* 0x00005c0201007387 */ /* 0x0003d80000100800 */
[----:B-1----:R-:W-:-:S05]  /*16520*/  @!P1 LEA R2, P2, R10, R3, 0x1 ;  /* 0x000000030a029211 */ /* 0x002fca00078408ff */
[----:B--2---:R-:W-:-:S05]  /*16530*/  @!P1 IMAD.X R3, RZ, RZ, R4, P2 ;  /* 0x000000ffff039224 */ /* 0x004fca00010e0604 */
[----:B------:R-:W-:Y:S01]  /*16540*/  @!PT LDS RZ, [RZ] ;  /* 0x00000000fffff984 */ /* 0x000fe20000000800 */
[----:B------:R-:W-:Y:S01]  /*16550*/  @!PT LDS RZ, [RZ] ;  /* 0x00000000fffff984 */ /* 0x000fe20000000800 */
[----:B------:R-:W-:Y:S01]  /*16560*/  @!PT LDS RZ, [RZ] ;  /* 0x00000000fffff984 */ /* 0x000fe20000000800 */
[----:B------:R0:W-:Y:S01]  /*16570*/  @!P1 LDGSTS.E.BYPASS.LTC128B.128 [R9+0x21c00], desc[UR38][R2.64], !P0 ;  /* 0x21c0000002099fae */ /* 0x0001e2000c101d66 */
[----:B------:R-:W-:Y:S01]  /*16580*/  PLOP3.LUT P0, PT, PT, PT, PT, 0x80, 0x0 ;  /* 0x000000000000781c */ /* 0x000fe20003f0f070 */
[----:B------:R-:W-:-:S12]  /*16590*/  NOP ;  /* 0x0000000000007918 */ /* 0x000fd80000000000 */
.L_x_3276:
[----:B------:R-:W2:Y:S01]  /*165a0*/  LDL R0, [R1] ;  /* 0x0000000001007983 */ /* 0x000ea20000100800 */
[----:B------:R-:W-:Y:S02]  /*165b0*/  PLOP3.LUT P1, PT, P1, P0, PT, 0xa2, 0x0 ;  /* 0x000000000000781c */ /* 0x000fe40000f21472 */
[----:B--2---:R-:W-:-:S08]  /*165c0*/  @P0 R2UR P1, UR4, R0 ;  /* 0x00000000000402ca */ /* 0x004fd00000020000 */
[----:B------:R-:W-:-:S05]  /*165d0*/  @P0 PLOP3.LUT P0, PT, P1, PT, PT, 0x80, 0x0 ;  /* 0x000000000000081c */ /* 0x000fca0000f0f070 */
[----:B------:R-:W-:Y:S01]  /*165e0*/  @!P1 SYNCS.ARRIVE.TRANS64.RED.A0T1 RZ, [UR4+0x38800], RZ ;  /* 0x038800ffffff99a7 */ /* 0x000fe20008200404 */
[----:B------:R-:W-:Y:S07]  /*165f0*/  @!P1 ARRIVES.LDGSTSBAR.64.TRANSCNT [UR4+0x38800] ;  /* 0x03880000ff0099b0 */ /* 0x000fee0008000a84 */
[----:B------:R-:W-:Y:S05]  /*16600*/  @P0 BRA.U.ANY `(.L_x_3276) ;  /* 0xfffffffd00e40947 */ /* 0x000fea000393ffff */
[----:B------:R-:W-:Y:S01]  /*16610*/  NOP ;  /* 0x0000000000007918 */ /* 0x000fe20000000000 */
[----:B0-----:R-:W2:Y:S01]  /*16620*/  LDL.LU R2, [R1+0x48] ;  /* 0x0000480001027983 */ /* 0x001ea20000300800 */
        /* <DEDUP_REMOVED lines=29> */
.L_x_3278:
[----:B------:R-:W-:Y:S05]  /*16800*/  BSYNC B6 ;  /* 0x0000000000067941 */ /* 0x000fea0003800000 */
.L_x_3277:
        /* <DEDUP_REMOVED lines=11> */
[----:B-----5:R-:W3:Y:S01]  /*168c0*/  LDL.LU R8, [R1+0x4] ;  /* 0x0000040001087983 */ /* 0x020ee20000300800 */
        /* <DEDUP_REMOVED lines=8> */
[----:B------:R-:W1:Y:S01]  /*16950*/  S2R R10, SR_TID.X ;  /* 0x00000000000a7919 */ /* 0x000e620000002100 */
[----:B------:R-:W-:-:S03]  /*16960*/  ULDC.64 UR4, c[0x0][0x3d0] ;  /* 0x0000f40000047ab9 */ /* 0x000fc60000000a00 */
[----:B------:R-:W2:Y:S01]  /*16970*/  @P0 LDC R4, c[0x0][0x44c] ;  /* 0x00011300ff040b82 */ /* 0x000ea20000000800 */
[----:B------:R-:W-:Y:S02]  /*16980*/  IMAD.IADD R3, R3, 0x1, R0 ;  /* 0x0000000103037824 */ /* 0x000fe400078e0200 */
[----:B-1----:R-:W-:-:S05]  /*16990*/  IMAD.SHL.U32 R10, R10, 0x8, RZ ;  /* 0x000000080a0a7824 */ /* 0x002fca00078e00ff */
        /* <DEDUP_REMOVED lines=15> */
[----:B------:R-:W-:Y:S02]  /*16a90*/  IMAD R0, R0, UR4, RZ ;  /* 0x0000000400007c24 */ /* 0x000fe4000f8e02ff */
[----:B0-----:R-:W-:-:S05]  /*16aa0*/  IMAD.SHL.U32 R6, R6, 0x8, RZ ;  /* 0x0000000806067824 */ /* 0x001fca00078e00ff */
[----:B------:R-:W-:Y:S01]  /*16ab0*/  LOP3.LUT R6, R6, 0x38, RZ, 0xc0, !PT ;  /* 0x0000003806067812 */ /* 0x000fe200078ec0ff */
[----:B------:R-:W-:Y:S01]  /*16ac0*/  IMAD R4, R4, UR5, R0 ;  /* 0x0000000504047c24 */ /* 0x000fe2000f8e0200 */
[----:B------:R-:W-:Y:S02]  /*16ad0*/  ULDC.64 UR4, c[0x0][0x390] ;  /* 0x0000e40000047ab9 */ /* 0x000fe40000000a00 */
[C---:B------:R-:W-:Y:S02]  /*16ae0*/  LOP3.LUT R9, R6.reuse, 0x80, RZ, 0xfc, !PT ;  /* 0x0000008006097812 */ /* 0x040fe400078efcff */
[----:B------:R-:W-:Y:S02]  /*16af0*/  LOP3.LUT R6, R6, 0x40, RZ, 0xfc, !PT ;  /* 0x0000004006067812 */ /* 0x000fe400078efcff */
[----:B------:R-:W-:Y:S01]  /*16b00*/  LEA R0, P0, R2, UR4, 0x1 ;  /* 0x0000000402007c11 */ /* 0x000fe2000f8008ff */
[----:B------:R-:W-:Y:S02]  /*16b10*/  ULDC UR4, c[0x0][0x3b8] ;  /* 0x0000ee0000047ab9 */ /* 0x000fe40000000800 */
[----:B------:R-:W-:-:S02]  /*16b20*/  ISETP.GE.AND P1, PT, R6, UR4, PT ;  /* 0x0000000406007c0c */ /* 0x000fc4000bf26270 */
[----:B------:R-:W0:Y:S01]  /*16b30*/  S2R R6, SR_TID.X ;  /* 0x0000000000067919 */ /* 0x000e220000002100 */
        /* <DEDUP_REMOVED lines=8> */
[----:B------:R-:W-:Y:S01]  /*16bc0*/  @P1 LOP3.LUT R8, R8, 0x4, RZ, 0xfc, !PT ;  /* 0x0000000408081812 */ /* 0x000fe200078efcff */
[----:B------:R-:W-:Y:S01]  /*16bd0*/  IMAD.IADD R4, R3, 0x1, R4 ;  /* 0x0000000103047824 */ /* 0x000fe200078e0204 */
[----:B------:R-:W-:-:S03]  /*16be0*/  LOP3.LUT R6, R6, 0x38, RZ, 0xc0, !PT ;  /* 0x0000003806067812 */ /* 0x000fc600078ec0ff */
[----:B------:R0:W-:Y:S01]  /*16bf0*/  STL [R1+0x4], R8 ;  /* 0x0000040801007387 */ /* 0x0001e20000100800 */
[----:B------:R-:W-:Y:S02]  /*16c00*/  LEA.HI.X R4, R2, UR5, R4, 0x1, P0 ;  /* 0x0000000502047c11 */ /* 0x000fe400080f0c04 */
[C---:B0-----:R-:W-:Y:S02]  /*16c10*/  LOP3.LUT R8, R6.reuse, 0x100, RZ, 0xfc, !PT ;  /* 0x0000010006087812 */ /* 0x041fe400078efcff */
[----:B------:R-:W-:Y:S02]  /*16c20*/  LOP3.LUT R6, R6, 0xc0, RZ, 0xfc, !PT ;  /* 0x000000c006067812 */ /* 0x000fe400078efcff */
[----:B------:R-:W-:Y:S02]  /*16c30*/  ISETP.GE.AND P0, PT, R8, UR4, PT ;  /* 0x0000000408007c0c */ /* 0x000fe4000bf06270 */
[----:B------:R-:W0:Y:S01]  /*16c40*/  S2R R8, SR_TID.X ;  /* 0x0000000000087919 */ /* 0x000e220000002100 */
[----:B------:R-:W-:-:S02]  /*16c50*/  ISETP.GE.AND P5, PT, R6, UR4, PT ;  /* 0x0000000406007c0c */ /* 0x000fc4000bfa6270 */
[----:B------:R-:W1:Y:S01]  /*16c60*/  S2R R6, SR_TID.X ;  /* 0x0000000000067919 */ /* 0x000e620000002100 */
[----:B------:R-:W-:Y:S02]  /*16c70*/  SEL R5, RZ, 0x1, P3 ;  /* 0x00000001ff057807 */ /* 0x000fe40001800000 */
[----:B------:R-:W-:Y:S02]  /*16c80*/  SEL R3, RZ, 0x4, P2 ;  /* 0x00000004ff037807 */ /* 0x000fe40001000000 */
[----:B------:R-:W-:-:S04]  /*16c90*/  SEL R2, RZ, 0x2, P1 ;  /* 0x00000002ff027807 */ /* 0x000fc80000800000 */
[----:B------:R-:W-:Y:S02]  /*16ca0*/  IADD3 R2, R3, R2, R5 ;  /* 0x0000000203027210 */ /* 0x000fe40007ffe005 */
[----:B------:R-:W-:Y:S02]  /*16cb0*/  SEL R5, RZ, 0x10, P0 ;  /* 0x00000010ff057807 */ /* 0x000fe40000000000 */
[----:B------:R-:W-:Y:S01]  /*16cc0*/  SEL R3, RZ, 0x8, P5 ;  /* 0x00000008ff037807 */ /* 0x000fe20002800000 */
[----:B0-----:R-:W-:Y:S02]  /*16cd0*/  IMAD.SHL.U32 R8, R8, 0x8, RZ ;  /* 0x0000000808087824 */ /* 0x001fe400078e00ff */
[----:B-1----:R-:W-:-:S03]  /*16ce0*/  IMAD.SHL.U32 R6, R6, 0x8, RZ ;  /* 0x0000000806067824 */ /* 0x002fc600078e00ff */
[----:B------:R-:W-:-:S04]  /*16cf0*/  LOP3.LUT R8, R8, 0x38, RZ, 0xc0, !PT ;  /* 0x0000003808087812 */ /* 0x000fc800078ec0ff */
[----:B------:R-:W-:Y:S02]  /*16d00*/  LOP3.LUT R9, R8, 0x180, RZ, 0xfc, !PT ;  /* 0x0000018008097812 */ /* 0x000fe400078efcff */
[----:B------:R-:W-:Y:S02]  /*16d10*/  LOP3.LUT R6, R6, 0x38, RZ, 0xc0, !PT ;  /* 0x0000003806067812 */ /* 0x000fe400078ec0ff */
[----:B------:R-:W-:Y:S02]  /*16d20*/  ISETP.GE.AND P1, PT, R9, UR4, PT ;  /* 0x0000000409007c0c */ /* 0x000fe4000bf26270 */
[----:B------:R-:W-:Y:S02]  /*16d30*/  LOP3.LUT R8, R6, 0x140, RZ, 0xfc, !PT ;  /* 0x0000014006087812 */ /* 0x000fe400078efcff */
[----:B------:R-:W-:Y:S02]  /*16d40*/  IADD3 R2, R5, R2, R3 ;  /* 0x0000000205027210 */ /* 0x000fe40007ffe003 */
[----:B------:R-:W-:-:S02]  /*16d50*/  SEL R5, RZ, 0x40, P1 ;  /* 0x00000040ff057807 */ /* 0x000fc40000800000 */
[----:B------:R-:W-:Y:S02]  /*16d60*/  LOP3.LUT R6, R6, 0x1c0, RZ, 0xfc, !PT ;  /* 0x000001c006067812 */ /* 0x000fe400078efcff */
[----:B------:R-:W-:Y:S02]  /*16d70*/  ISETP.GE.AND P1, PT, R8, UR4, PT ;  /* 0x0000000408007c0c */ /* 0x000fe4000bf26270 */
        /* <DEDUP_REMOVED lines=10> */
[----:B------:R-:W5:Y:S04]  /*16e20*/  LDL.LU R12, [R1+0x4] ;  /* 0x00000400010c7983 */ /* 0x000f680000300800 */
[----:B------:R-:W5:Y:S04]  /*16e30*/  LDL R11, [R1+0x10] ;  /* 0x00001000010b7983 */ /* 0x000f680000100800 */
[----:B------:R-:W5:Y:S01]  /*16e40*/  LDL.LU R10, [R1+0x58] ;  /* 0x00005800010a7983 */ /* 0x000f620000300800 */
[----:B------:R-:W0:Y:S02]  /*16e50*/  S2R R13, SR_TID.X ;  /* 0x00000000000d7919 */ /* 0x000e240000002100 */
[----:B0-----:R-:W-:-:S05]  /*16e60*/  IMAD.SHL.U32 R13, R13, 0x8, RZ ;  /* 0x000000080d0d7824 */ /* 0x001fca00078e00ff */
[----:B------:R-:W-:Y:S01]  /*16e70*/  LOP3.LUT R13, R13, 0x38, RZ, 0xc0, !PT ;  /* 0x000000380d0d7812 */ /* 0x000fe200078ec0ff */
[----:B------:R-:W-:Y:S04]  /*16e80*/  SHFL.IDX PT, R14, R0, 0x1, 0x181f ;  /* 0x00381f00000e7f89 */ /* 0x000fe800000e0000 */
[----:B------:R-:W-:Y:S01]  /*16e90*/  SHFL.IDX PT, R9, R4, 0x1, 0x181f ;  /* 0x00381f0004097f89 */ /* 0x000fe200000e0000 */
[----:B--2---:R-:W-:-:S05]  /*16ea0*/  IMAD R7, R8, R7, RZ ;  /* 0x0000000708077224 */ /* 0x004fca00078e02ff */
[-C--:B---3--:R-:W-:Y:S02]  /*16eb0*/  ISETP.GE.AND P2, PT, R3, R7.reuse, PT ;  /* 0x000000070300720c */ /* 0x088fe40003f46270 */
[----:B----4-:R-:W-:Y:S02]  /*16ec0*/  ISETP.GE.AND P3, PT, R2, R7, PT ;  /* 0x000000070200720c */ /* 0x010fe40003f66270 */
[----:B-----5:R-:W-:-:S04]  /*16ed0*/  LOP3.LUT R12, R12, 0xffff7fff, RZ, 0xc0, !PT ;  /* 0xffff7fff0c0c7812 */ /* 0x020fc800078ec0ff */
[----:B------:R-:W-:-:S05]  /*16ee0*/  @P1 LOP3.LUT R12, R12, 0x8000, RZ, 0xfc, !PT ;  /* 0x000080000c0c1812 */ /* 0x000fca00078efcff */
[----:B------:R-:W-:Y:S02]  /*16ef0*/  @!P2 LOP3.LUT R2, R5, 0x40, RZ, 0xc0, !PT ;  /* 0x000000400502a812 */ /* 0x000fe400078ec0ff */
[C---:B------:R-:W-:Y:S02]  /*16f00*/  LOP3.LUT P1, RZ, R12.reuse, 0x8, RZ, 0xc0, !PT ;  /* 0x000000080cff7812 */ /* 0x040fe4000782c0ff */
[C---:B------:R-:W-:Y:S02]  /*16f10*/  LOP3.LUT P4, RZ, R12.reuse, 0x2, RZ, 0xc0, !PT ;  /* 0x000000020cff7812 */ /* 0x040fe4000788c0ff */
[----:B------:R-:W-:Y:S02]  /*16f20*/  LOP3.LUT R12, R12, 0xffffdfff, RZ, 0xc0, !PT ;  /* 0xffffdfff0c0c7812 */ /* 0x000fe400078ec0ff */
[----:B------:R-:W-:Y:S02]  /*16f30*/  @!P2 SHF.R.U32.HI R2, RZ, 0x2, R2 ;  /* 0x00000002ff02a819 */ /* 0x000fe40000011602 */
[----:B------:R-:W-:-:S02]  /*16f40*/  @P3 LOP3.LUT R12, R12, 0x2000, RZ, 0xfc, !PT ;  /* 0x000020000c0c3812 */ /* 0x000fc400078efcff */
[----:B------:R-:W-:Y:S02]  /*16f50*/  @!P2 ISETP.NE.U32.AND P3, PT, R2, RZ, PT ;  /* 0x000000ff0200a20c */ /* 0x000fe40003f65070 */
[----:B------:R-:W-:Y:S02]  /*16f60*/  @!P2 LOP3.LUT R2, R6, 0x80, RZ, 0xc0, !PT ;  /* 0x000000800602a812 */ /* 0x000fe400078ec0ff */
[----:B------:R-:W-:Y:S02]  /*16f70*/  LOP3.LUT R12, R12, 0xffffffdf, RZ, 0xc0, !PT ;  /* 0xffffffdf0c0c7812 */ /* 0x000fe400078ec0ff */
[----:B------:R-:W-:-:S07]  /*16f80*/  @!P2 SHF.R.U32.HI R2, RZ, 0x3, R2 ;  /* 0x00000003ff02a819 */ /* 0x000fce0000011602 */
[----:B------:R-:W-:Y:S02]  /*16f90*/  @P3 LOP3.LUT R12, R12, 0x20, RZ, 0xfc, !PT ;  /* 0x000000200c0c3812 */ /* 0x000fe400078efcff */
[----:B------:R-:W-:Y:S02]  /*16fa0*/  @!P2 ISETP.NE.U32.AND P3, PT, R2, RZ, PT ;  /* 0x000000ff0200a20c */ /* 0x000fe40003f65070 */
[----:B------:R-:W0:Y:S04]  /*16fb0*/  SHFL.IDX PT, R2, R0, RZ, 0x181f ;  /* 0x00181fff00027589 */ /* 0x000e2800000e0000 */
[----:B------:R-:W1:Y:S01]  /*16fc0*/  SHFL.IDX PT, R8, R4, RZ, 0x181f ;  /* 0x00181fff04087589 */ /* 0x000e6200000e0000 */
        /* <DEDUP_REMOVED lines=9> */
[----:B------:R-:W-:Y:S01]  /*17060*/  @!P2 LDGSTS.E.BYPASS.LTC128B.128 [R11+0x26400], desc[UR38][R2.64], !P1 ;  /* 0x26400000020bafae */ /* 0x000fe2000c901d66 */
        /* <DEDUP_REMOVED lines=56> */
.L_x_3419:
        /* <DEDUP_REMOVED lines=31> */
.L_x_3281:
[----:B------:R-:W-:Y:S05]  /*175e0*/  BSYNC B0 ;  /* 0x0000000000007941 */ /* 0x000fea0003800000 */
.L_x_3280:
[----:B--2---:R2:W5:Y:S01]  /*175f0*/  LDL R0, [R1] ;  /* 0x0000000001007983 */ /* 0x0045620000100800 */
[----:B------:R-:W-:Y:S01]  /*17600*/  PLOP3.LUT P0, PT, PT, PT, PT, 0x80, 0x0 ;  /* 0x000000000000781c */ /* 0x000fe20003f0f070 */
[----:B------:R-:W-:-:S12]  /*17610*/  NOP ;  /* 0x0000000000007918 */ /* 0x000fd80000000000 */
.L_x_3282:
[----:B0-----:R-:W3:Y:S01]  /*17620*/  LDL R2, [R1] ;  /* 0x0000000001027983 */ /* 0x001ee20000100800 */
        /* <DEDUP_REMOVED lines=18> */
.L_x_3420:
[----:B------:R-:W-:Y:S05]  /*17750*/  BSYNC B0 ;  /* 0x0000000000007941 */ /* 0x000fea0003800000 */
.L_x_3283:
[----:B0-----:R-:W3:Y:S01]  /*17760*/  LDL R2, [R1+0x4] ;  /* 0x0000040001027983 */ /* 0x001ee20000100800 */
[----:B------:R-:W-:Y:S01]  /*17770*/  BSSY B0, `(.L_x_3285) ;  /* 0x000009a000007945 */ /* 0x000fe20003800000 */
[----:B---3--:R-:W-:-:S13]  /*17780*/  LOP3.LUT P0, RZ, R2, 0x1, RZ, 0xc0, !PT ;  /* 0x0000000102ff7812 */ /* 0x008fda000780c0ff */
[----:B------:R-:W-:Y:S05]  /*17790*/  @!P0 BRA `(.L_x_3286) ;  /* 0x00000008005c8947 */ /* 0x000fea0003800000 */
[----:B------:R-:W3:Y:S04]  /*177a0*/  LDL R5, [R1] ;  /* 0x0000000001057983 */ /* 0x000ee80000100800 */
[----:B-1----:R-:W3:Y:S04]  /*177b0*/  LDL R4, [R1+0x8] ;  /* 0x0000080001047983 */ /* 0x002ee80000100800 */
[----:B------:R-:W4:Y:S01]  /*177c0*/  LDL R2, [R1+0x14] ;  /* 0x0000140001027983 */ /* 0x000f220000100800 */
[----:B------:R-:W-:Y:S01]  /*177d0*/  BSSY B1, `(.L_x_3287) ;  /* 0x0000008000017945 */ /* 0x000fe20003800000 */
[----:B------:R-:W0:Y:S02]  /*177e0*/  S2R R3, SR_TID.X ;  /* 0x0000000000037919 */ /* 0x000e240000002100 */
[----:B0-----:R-:W-:-:S04]  /*177f0*/  LOP3.LUT R3, R3, 0x7f, RZ, 0xc0, !PT ;  /* 0x0000007f03037812 */ /* 0x001fc800078ec0ff */
[----:B------:R-:W-:Y:S01]  /*17800*/  ISETP.NE.AND P1, PT, R3, RZ, PT ;  /* 0x000000ff0300720c */ /* 0x000fe20003f25270 */
[----:B---3--:R-:W-:Y:S01]  /*17810*/  IMAD R0, R4, 0x8, R5 ;  /* 0x0000000804007824 */ /* 0x008fe200078e0205 */
[----:B----4-:R-:W-:-:S04]  /*17820*/  SHF.L.U32 R2, R2, 0x1f, RZ ;  /* 0x0000001f02027819 */ /* 0x010fc800000006ff */
[----:B------:R-:W0:Y:S02]  /*17830*/  SYNCS.PHASECHK.TRANS64.TRYWAIT P0, [R0+URZ+0x38860], R2 ;  /* 0x03886002000075a7 */ /* 0x000e24000800017f */
[----:B0-----:R-:W-:Y:S05]  /*17840*/  @!P0 BRA `(.L_x_3288) ;  /* 0x0000005c00308947 */ /* 0x001fea0003800000 */
.L_x_3421:
[----:B------:R-:W-:Y:S05]  /*17850*/  BSYNC B1 ;  /* 0x0000000000017941 */ /* 0x000fea0003800000 */
.L_x_3287:
        /* <DEDUP_REMOVED lines=9> */
.L_x_3290:
[----:B------:R-:W-:Y:S05]  /*178f0*/  BSYNC B1 ;  /* 0x0000000000017941 */ /* 0x000fea0003800000 */
.L_x_3289:
[----:B------:R-:W3:Y:S04]  /*17900*/  LDL R5, [R1+0x1c] ;  /* 0x00001c0001057983 */ /* 0x000ee80000100800 */
[----:B------:R-:W3:Y:S04]  /*17910*/  LDL.LU R3, [R1+0x30] ;  /* 0x0000300001037983 */ /* 0x000ee80000300800 */
[----:B------:R-:W4:Y:S04]  /*17920*/  LDL R4, [R1] ;  /* 0x0000000001047983 */ /* 0x000f280000100800 */
[----:B0-----:R-:W4:Y:S01]  /*17930*/  LDL R2, [R1+0x8] ;  /* 0x0000080001027983 */ /* 0x001f220000100800 */
[----:B------:R-:W-:Y:S01]  /*17940*/  UIADD3 UR4, UP0, UR40, 0x470, URZ ;  /* 0x0000047028047890 */ /* 0x000fe2000ff1e03f */
[----:B------:R-:W-:Y:S01]  /*17950*/  PLOP3.LUT P0, PT, PT, PT, PT, 0x80, 0x0 ;  /* 0x000000000000781c */ /* 0x000fe20003f0f070 */
[----:B------:R-:W-:Y:S01]  /*17960*/  VIADD R0, R0, 0x38850 ;  /* 0x0003885000007836 */ /* 0x000fe20000000000 */
[----:B------:R-:W-:Y:S01]  /*17970*/  UMOV UR6, 0x0 ;  /* 0x0000000000067882 */ /* 0x000fe20000000000 */
[----:B------:R-:W-:Y:S01]  /*17980*/  UIADD3.X UR5, URZ, UR41, URZ, UP0, !UPT ;  /* 0x000000293f057290 */ /* 0x000fe200087fe43f */
[----:B------:R-:W-:Y:S01]  /*17990*/  UMOV UR7, 0x14f00000 ;  /* 0x14f0000000077882 */ /* 0x000fe20000000000 */
[----:B------:R-:W-:Y:S01]  /*179a0*/  UMOV UR10, URZ ;  /* 0x0000003f000a7c82 */ /* 0x000fe20008000000 */
[----:B---3--:R-:W-:-:S02]  /*179b0*/  IMAD R3, R3, 0x40, R5 ;  /* 0x0000004003037824 */ /* 0x008fc400078e0205 */
[----:B----4-:R-:W-:-:S04]  /*179c0*/  IMAD R2, R2, 0x10000, R4 ;  /* 0x0001000002027824 */ /* 0x010fc800078e0204 */
[----:B------:R-:W-:-:S07]  /*179d0*/  VIADD R4, R2, 0x400 ;  /* 0x0000040002047836 */ /* 0x000fce0000000000 */
.L_x_3291:
        /* <DEDUP_REMOVED lines=15> */
.L_x_3292:
        /* <DEDUP_REMOVED lines=15> */
.L_x_3293:
        /* <DEDUP_REMOVED lines=15> */
.L_x_3294:
        /* <DEDUP_REMOVED lines=15> */
.L_x_3295:
        /* <DEDUP_REMOVED lines=15> */
.L_x_3296:
        /* <DEDUP_REMOVED lines=15> */
.L_x_3297:
        /* <DEDUP_REMOVED lines=15> */
.L_x_3298:
        /* <DEDUP_REMOVED lines=10> */
.L_x_3286:
[----:B------:R-:W-:Y:S05]  /*18110*/  BSYNC B0 ;  /* 0x0000000000007941 */ /* 0x000fea0003800000 */
.L_x_3285:
[----:B-1----:R-:W3:Y:S04]  /*18120*/  LDL R4, [R1+0x24] ;  /* 0x0000240001047983 */ /* 0x002ee80000100800 */
[----:B------:R-:W4:Y:S01]  /*18130*/  LDL R5, [R1+0x20] ;  /* 0x0000200001057983 */ /* 0x000f220000100800 */
[----:B------:R-:W-:Y:S01]  /*18140*/  BSSY B0, `(.L_x_3299) ;  /* 0x00002b3000007945 */ /* 0x000fe20003800000 */
[----:B---3--:R-:W-:-:S05]  /*18150*/  VIADD R0, R4, 0xfffffffe ;  /* 0xfffffffe04007836 */ /* 0x008fca0000000000 */
[----:B----4-:R-:W-:-:S13]  /*18160*/  ISETP.GE.AND P0, PT, R0, R5, PT ;  /* 0x000000050000720c */ /* 0x010fda0003f06270 */
        /* <DEDUP_REMOVED lines=44> */
[----:B------:R1:W5:Y:S04]  /*18430*/  LDG.E R17, desc[UR38][R4.64] ;  /* 0x0000002604117981 */ /* 0x000368000c1e1900 */
.L_x_3305:
[----:B------:R-:W3:Y:S01]  /*18440*/  LDL R2, [R1] ;  /* 0x0000000001027983 */ /* 0x000ee20000100800 */
[----:B------:R-:W-:Y:S01]  /*18450*/  BSSY B3, `(.L_x_3306) ;  /* 0x0000008000037945 */ /* 0x000fe20003800000 */
[----:B-1----:R-:W1:Y:S02]  /*18460*/  S2R R4, SR_TID.X ;  /* 0x0000000000047919 */ /* 0x002e640000002100 */
[----:B-1----:R-:W-:-:S04]  /*18470*/  LOP3.LUT R4, R4, 0x7f, RZ, 0xc0, !PT ;  /* 0x0000007f04047812 */ /* 0x002fc800078ec0ff */
[----:B------:R-:W-:Y:S01]  /*18480*/  ISETP.NE.AND P1, PT, R4, RZ, PT ;  /* 0x000000ff0400720c */ /* 0x000fe20003f25270 */
[----:B---3--:R-:W-:Y:S01]  /*18490*/  IMAD R3, R8, 0x8, R2 ;  /* 0x0000000808037824 */ /* 0x008fe200078e0202 */
[----:B------:R-:W-:-:S04]  /*184a0*/  SHF.L.U32 R2, R7, 0x1f, RZ ;  /* 0x0000001f07027819 */ /* 0x000fc800000006ff */
[----:B------:R-:W1:Y:S02]  /*184b0*/  SYNCS.PHASECHK.TRANS64.TRYWAIT P0, [R3+URZ+0x38840], R2 ;  /* 0x03884002030075a7 */ /* 0x000e64000800017f */
[----:B-1----:R-:W-:Y:S05]  /*184c0*/  @!P0 BRA `(.L_x_3307) ;  /* 0x0000005000248947 */ /* 0x002fea0003800000 */
.L_x_3422:
[----:B------:R-:W-:Y:S05]  /*184d0*/  BSYNC B3 ;  /* 0x0000000000037941 */ /* 0x000fea0003800000 */
.L_x_3306:
[----:B------:R-:W-:Y:S04]  /*184e0*/  BSSY B3, `(.L_x_3308) ;  /* 0x0000009000037945 */ /* 0x000fe80003800000 */
[----:B------:R-:W-:Y:S05]  /*184f0*/  @P1 BRA `(.L_x_3309) ;  /* 0x00000000001c1947 */ /* 0x000fea0003800000 */
[----:B------:R-:W3:Y:S01]  /*18500*/  S2R R5, SR_TID.X ;  /* 0x0000000000057919 */ /* 0x000ee20000002100 */
[----:B------:R-:W-:-:S04]  /*18510*/  IMAD.MOV.U32 R4, RZ, RZ, 0x2000 ;  /* 0x00002000ff047424 */ /* 0x000fc800078e00ff */
[----:B------:R4:W-:Y:S01]  /*18520*/  SYNCS.ARRIVE.TRANS64 RZ, [R3+URZ+0x38830], R4 ;  /* 0x0388300403ff79a7 */ /* 0x0009e2000800003f */
[----:B---3--:R-:W-:-:S04]  /*18530*/  LOP3.LUT R5, R5, 0x1f, RZ, 0xc0, !PT ;  /* 0x0000001f05057812 */ /* 0x008fc800078ec0ff */
[----:B------:R-:W-:-:S13]  /*18540*/  ISETP.NE.AND P0, PT, R5, RZ, PT ;  /* 0x000000ff0500720c */ /* 0x000fda0003f05270 */
[----:B----4-:R-:W-:Y:S05]  /*18550*/  @!P0 BRA `(.L_x_3309) ;  /* 0x0000000000048947 */ /* 0x010fea0003800000 */
[----:B------:R-:W-:Y:S01]  /*18560*/  BPT.TRAP 0x1 ;  /* 0x000000040000795c */ /* 0x000fe20000300000 */
.L_x_3309:
[----:B------:R-:W-:Y:S05]  /*18570*/  BSYNC B3 ;  /* 0x0000000000037941 */ /* 0x000fea0003800000 */
.L_x_3308:
[----:B0-----:R-:W3:Y:S04]  /*18580*/  LDL R8, [R1] ;  /* 0x0000000001087983 */ /* 0x001ee80000100800 */
        /* <DEDUP_REMOVED lines=13> */
.L_x_3310:
        /* <DEDUP_REMOVED lines=13> */
.L_x_3423:
[----:B------:R-:W-:Y:S05]  /*18730*/  BSYNC B3 ;  /* 0x0000000000037941 */ /* 0x000fea0003800000 */
.L_x_3311:
        /* <DEDUP_REMOVED lines=11> */
.L_x_3314:
[----:B------:R-:W-:Y:S05]  /*187f0*/  BSYNC B3 ;  /* 0x0000000000037941 */ /* 0x000fea0003800000 */
.L_x_3313:
[----:B------:R-:W3:Y:S04]  /*18800*/  LDL R4, [R1] ;  /* 0x0000000001047983 */ /* 0x000ee80000100800 */
        /* <DEDUP_REMOVED lines=10> */
.L_x_3315:
        /* <DEDUP_REMOVED lines=15> */
.L_x_3316:
        /* <DEDUP_REMOVED lines=15> */
.L_x_3317:
        /* <DEDUP_REMOVED lines=15> */
.L_x_3318:
        /* <DEDUP_REMOVED lines=15> */
.L_x_3319:
        /* <DEDUP_REMOVED lines=15> */
.L_x_3320:
        /* <DEDUP_REMOVED lines=15> */
.L_x_3321:
        /* <DEDUP_REMOVED lines=15> */
.L_x_3322:
        /* <DEDUP_REMOVED lines=10> */
.L_x_3304:
[----:B------:R-:W-:Y:S05]  /*18fe0*/  BSYNC B1 ;  /* 0x0000000000017941 */ /* 0x000fea0003800000 */
.L_x_3303:
[----:B------:R-:W3:Y:S02]  /*18ff0*/  LDL R4, [R1+0x24] ;  /* 0x0000240001047983 */ /* 0x000ee40000100800 */
[----:B---3--:R-:W-:-:S07]  /*19000*/  VIADD R0, R4, 0xfffffffd ;  /* 0xfffffffd04007836 */ /* 0x008fce0000000000 */
.L_x_3302:
[----:B------:R-:W-:Y:S05]  /*19010*/  BSYNC B2 ;  /* 0x0000000000027941 */ /* 0x000fea0003800000 */
.L_x_3301:
[----:B------:R-:W3:Y:S01]  /*19020*/  LDL.LU R2, [R1+0x24] ;  /* 0x0000240001027983 */ /* 0x000ee20000300800 */
[----:B------:R-:W-:Y:S01]  /*19030*/  VIADD R6, R6, 0xfffffffe ;  /* 0xfffffffe06067836 */ /* 0x000fe20000000000 */
[----:B---3--:R-:W-:-:S04]  /*19040*/  LOP3.LUT R2, RZ, R2, RZ, 0x33, !PT ;  /* 0x00000002ff027212 */ /* 0x008fc800078e33ff */
[----:B------:R-:W-:-:S13]  /*19050*/  ISETP.NE.AND P0, PT, R6, R2, PT ;  /* 0x000000020600720c */ /* 0x000fda0003f05270 */
[----:B------:R-:W-:Y:S05]  /*19060*/  @!P0 BRA `(.L_x_3300) ;  /* 0x0000001c00008947 */ /* 0x000fea0003800000 */
.L_x_3363:
        /* <DEDUP_REMOVED lines=36> */
.L_x_3325:
        /* <DEDUP_REMOVED lines=9> */
.L_x_3424:
[----:B------:R-:W-:Y:S05]  /*19340*/  BSYNC B2 ;  /* 0x0000000000027941 */ /* 0x000fea0003800000 */
.L_x_3326:
[----:B------:R-:W-:Y:S04]  /*19350*/  BSSY B2, `(.L_x_3328) ;  /* 0x0000009000027945 */ /* 0x000fe80003800000 */
[----:B------:R-:W-:Y:S05]  /*19360*/  @P1 BRA `(.L_x_3329) ;  /* 0x00000000001c1947 */ /* 0x000fea0003800000 */
[----:B------:R-:W1:Y:S01]  /*19370*/  S2R R5, SR_TID.X ;  /* 0x0000000000057919 */ /* 0x000e620000002100 */
[----:B------:R-:W-:-:S04]  /*19380*/  IMAD.MOV.U32 R3, RZ, RZ, 0x2000 ;  /* 0x00002000ff037424 */ /* 0x000fc800078e00ff */
[----:B------:R3:W-:Y:S01]  /*19390*/  SYNCS.ARRIVE.TRANS64 RZ, [R4+URZ+0x38830], R3 ;  /* 0x0388300304ff79a7 */ /* 0x0007e2000800003f */
[----:B-1----:R-:W-:-:S04]  /*193a0*/  LOP3.LUT R5, R5, 0x1f, RZ, 0xc0, !PT ;  /* 0x0000001f05057812 */ /* 0x002fc800078ec0ff */
[----:B------:R-:W-:-:S13]  /*193b0*/  ISETP.NE.AND P0, PT, R5, RZ, PT ;  /* 0x000000ff0500720c */ /* 0x000fda0003f05270 */
[----:B---3--:R-:W-:Y:S05]  /*193c0*/  @!P0 BRA `(.L_x_3329) ;  /* 0x0000000000048947 */ /* 0x008fea0003800000 */
[----:B------:R-:W-:Y:S01]  /*193d0*/  BPT.TRAP 0x1 ;  /* 0x000000040000795c */ /* 0x000fe20000300000 */
.L_x_3329:
[----:B------:R-:W-:Y:S05]  /*193e0*/  BSYNC B2 ;  /* 0x0000000000027941 */ /* 0x000fea0003800000 */
.L_x_3328:
[----:B------:R-:W3:Y:S04]  /*193f0*/  LDL R3, [R1] ;  /* 0x0000000001037983 */ /* 0x000ee80000100800 */
        /* <DEDUP_REMOVED lines=12> */
.L_x_3330:
        /* <DEDUP_REMOVED lines=13> */
.L_x_3425:
[----:B------:R-:W-:Y:S05]  /*19590*/  BSYNC B2 ;  /* 0x0000000000027941 */ /* 0x000fea0003800000 */
.L_x_3331:
        /* <DEDUP_REMOVED lines=11> */
.L_x_3334:
[----:B------:R-:W-:Y:S05]  /*19650*/  BSYNC B2 ;  /* 0x0000000000027941 */ /* 0x000fea0003800000 */
.L_x_3333:
[----:B------:R-:W3:Y:S01]  /*19660*/  LDL R5, [R1] ;  /* 0x0000000001057983 */ /* 0x000ee20000100800 */
        /* <DEDUP_REMOVED lines=9> */
.L_x_3335:
        /* <DEDUP_REMOVED lines=15> */
.L_x_3336:
        /* <DEDUP_REMOVED lines=15> */
.L_x_3337:
        /* <DEDUP_REMOVED lines=15> */
.L_x_3338:
        /* <DEDUP_REMOVED lines=15> */
.L_x_3339:
        /* <DEDUP_REMOVED lines=15> */
.L_x_3340:
        /* <DEDUP_REMOVED lines=15> */
.L_x_3341:
        /* <DEDUP_REMOVED lines=15> */
.L_x_3342:
        /* <DEDUP_REMOVED lines=10> */
.L_x_3324:
[----:B------:R-:W-:Y:S05]  /*19e30*/  BSYNC B1 ;  /* 0x0000000000017941 */ /* 0x000fea0003800000 */
.L_x_3323:
[----:B------:R-:W3:Y:S01]  /*19e40*/  LDL R2, [R1+0x4] ;  /* 0x0000040001027983 */ /* 0x000ee20000100800 */
[----:B------:R-:W-:Y:S01]  /*19e50*/  VIADD R7, R7, 0x1 ;  /* 0x0000000107077836 */ /* 0x000fe20000000000 */
[----:B------:R-:W-:Y:S04]  /*19e60*/  BSSY B1, `(.L_x_3343) ;  /* 0x00000dc000017945 */ /* 0x000fe80003800000 */
[----:B------:R-:W-:-:S04]  /*19e70*/  ISETP.NE.AND P0, PT, R7, 0x2, PT ;  /* 0x000000020700780c */ /* 0x000fc80003f05270 */
[----:B------:R-:W-:Y:S02]  /*19e80*/  SEL R9, R7, RZ, P0 ;  /* 0x000000ff07097207 */ /* 0x000fe40000000000 */
[----:B---3--:R-:W-:Y:S02]  /*19e90*/  LOP3.LUT P2, RZ, R2, 0x1, RZ, 0xc0, !PT ;  /* 0x0000000102ff7812 */ /* 0x008fe4000784c0ff */
[----:B------:R-:W-:-:S04]  /*19ea0*/  SEL R2, RZ, 0x1, P0 ;  /* 0x00000001ff027807 */ /* 0x000fc80000000000 */
[----:B------:R-:W-:Y:S01]  /*19eb0*/  LOP3.LUT R8, R6, R2, RZ, 0x3c, !PT ;  /* 0x0000000206087212 */ /* 0x000fe200078e3cff */
        /* <DEDUP_REMOVED lines=28> */
.L_x_3345:
[----:B------:R-:W3:Y:S01]  /*1a080*/  LDL R2, [R1] ;  /* 0x0000000001027983 */ /* 0x000ee20000100800 */
[----:B------:R-:W-:Y:S01]  /*1a090*/  SHF.L.U32 R3, R8, 0x1f, RZ ;  /* 0x0000001f08037819 */ /* 0x000fe200000006ff */
[----:B------:R-:W-:Y:S01]  /*1a0a0*/  BSSY B2, `(.L_x_3346) ;  /* 0x0000007000027945 */ /* 0x000fe20003800000 */
[----:B-1----:R-:W1:Y:S02]  /*1a0b0*/  S2R R4, SR_TID.X ;  /* 0x0000000000047919 */ /* 0x002e640000002100 */
[----:B-1----:R-:W-:-:S04]  /*1a0c0*/  LOP3.LUT R4, R4, 0x7f, RZ, 0xc0, !PT ;  /* 0x0000007f04047812 */ /* 0x002fc800078ec0ff */
[----:B------:R-:W-:Y:S01]  /*1a0d0*/  ISETP.NE.AND P1, PT, R4, RZ, PT ;  /* 0x000000ff0400720c */ /* 0x000fe20003f25270 */
[----:B---3--:R-:W-:-:S04]  /*1a0e0*/  IMAD R2, R9, 0x8, R2 ;  /* 0x0000000809027824 */ /* 0x008fc800078e0202 */
[----:B------:R-:W1:Y:S02]  /*1a0f0*/  SYNCS.PHASECHK.TRANS64.TRYWAIT P0, [R2+URZ+0x38840], R3 ;  /* 0x03884003020075a7 */ /* 0x000e64000800017f */
[----:B-1----:R-:W-:Y:S06]  /*1a100*/  @!P0 BRA `(.L_x_3347) ;  /* 0x0000003400648947 */ /* 0x002fec0003800000 */
.L_x_3426:
[----:B------:R-:W-:Y:S05]  /*1a110*/  BSYNC B2 ;  /* 0x0000000000027941 */ /* 0x000fea0003800000 */
.L_x_3346:
        /* <DEDUP_REMOVED lines=9> */
.L_x_3349:
[----:B------:R-:W-:Y:S05]  /*1a1b0*/  BSYNC B2 ;  /* 0x0000000000027941 */ /* 0x000fea0003800000 */
.L_x_3348:
        /* <DEDUP_REMOVED lines=14> */
.L_x_3350:
        /* <DEDUP_REMOVED lines=13> */
.L_x_3427:
[----:B------:R-:W-:Y:S05]  /*1a370*/  BSYNC B2 ;  /* 0x0000000000027941 */ /* 0x000fea0003800000 */
.L_x_3351:
        /* <DEDUP_REMOVED lines=11> */
.L_x_3354:
[----:B------:R-:W-:Y:S05]  /*1a430*/  BSYNC B2 ;  /* 0x0000000000027941 */ /* 0x000fea0003800000 */
.L_x_3353:
        /* <DEDUP_REMOVED lines=11> */
.L_x_3355:
        /* <DEDUP_REMOVED lines=15> */
.L_x_3356:
        /* <DEDUP_REMOVED lines=15> */
.L_x_3357:
        /* <DEDUP_REMOVED lines=15> */
.L_x_3358:
        /* <DEDUP_REMOVED lines=15> */
.L_x_3359:
        /* <DEDUP_REMOVED lines=15> */
.L_x_3360:
        /* <DEDUP_REMOVED lines=15> */
.L_x_3361:
        /* <DEDUP_REMOVED lines=15> */
.L_x_3362:
        /* <DEDUP_REMOVED lines=10> */
.L_x_3344:
[----:B------:R-:W-:Y:S05]  /*1ac20*/  BSYNC B1 ;  /* 0x0000000000017941 */ /* 0x000fea0003800000 */
.L_x_3343:
[----:B------:R-:W3:Y:S01]  /*1ac30*/  LDL R5, [R1+0x20] ;  /* 0x0000200001057983 */ /* 0x000ee20000100800 */
[----:B------:R-:W-:Y:S01]  /*1ac40*/  VIADD R0, R0, 0xfffffffe ;  /* 0xfffffffe00007836 */ /* 0x000fe20000000000 */
[----:B---3--:R-:W-:-:S13]  /*1ac50*/  ISETP.GT.AND P0, PT, R6, R5, PT ;  /* 0x000000050600720c */ /* 0x008fda0003f04270 */
[----:B------:R-:W-:Y:S05]  /*1ac60*/  @P0 BRA `(.L_x_3363) ;  /* 0xffffffe400000947 */ /* 0x000fea000383ffff */
.L_x_3300:
[----:B------:R-:W-:Y:S05]  /*1ac70*/  BSYNC B0 ;  /* 0x0000000000007941 */ /* 0x000fea0003800000 */
.L_x_3299:
        /* <DEDUP_REMOVED lines=24> */
.L_x_3365:
[----:B------:R-:W-:Y:S05]  /*1ae00*/  BSYNC B0 ;  /* 0x0000000000007941 */ /* 0x000fea0003800000 */
.L_x_3364:
[----:B------:R-:W-:-:S05]  /*1ae10*/  SEL R0, R0, RZ, P0 ;  /* 0x000000ff00007207 */ /* 0x000fca0000000000 */
[----:B------:R3:W-:Y:S02]  /*1ae20*/  STL [R1+0x8], R0 ;  /* 0x0000080001007387 */ /* 0x0007e40000100800 */
.L_x_3261:
[----:B------:R-:W-:Y:S05]  /*1ae30*/  BSYNC B7 ;  /* 0x0000000000077941 */ /* 0x000fea0003800000 */
.L_x_3259:
        /* <DEDUP_REMOVED lines=10> */
[----:B------:R3:W-:Y:S01]  /*1aee0*/  STL [R1], R0 ;  /* 0x0000000001007387 */ /* 0x0007e20000100800 */
[----:B------:R-:W-:Y:S06]  /*1aef0*/  BAR.ARV 0x4, 0x180 ;  /* 0x0106000000007b1d */ /* 0x000fec0000002000 */
[----:B------:R-:W-:Y:S05]  /*1af00*/  BRA `(.L_x_3367) ;  /* 0x0000000800d87947 */ /* 0x000fea0003800000 */
.L_x_3366:
[----:B------:R-:W3:Y:S01]  /*1af10*/  S2R R6, SR_TID.X ;  /* 0x0000000000067919 */ /* 0x000ee20000002100 */
[----:B------:R-:W-:Y:S01]  /*1af20*/  UMOV UR4, 0xffffffff ;  /* 0xffffffff00047882 */ /* 0x000fe20000000000 */
[----:B---3--:R-:W-:-:S04]  /*1af30*/  LOP3.LUT R6, R6, 0x1f, RZ, 0xc0, !PT ;  /* 0x0000001f06067812 */ /* 0x008fc800078ec0ff */
[----:B------:R-:W-:Y:S01]  /*1af40*/  ISETP.NE.AND P0, PT, R6, 0x1f, PT ;  /* 0x0000001f0600780c */ /* 0x000fe20003f05270 */
[----:B------:R-:W-:-:S12]  /*1af50*/  BRA.DIV UR4, `(.L_x_3368) ;  /* 0x0000002604f87947 */ /* 0x000fd8000b800000 */
[----:B------:R-:W-:Y:S01]  /*1af60*/  IMAD.IADD R0, R19, 0x1, R6 ;  /* 0x0000000113007824 */ /* 0x000fe200078e0206 */
[----:B------:R-:W-:-:S04]  /*1af70*/  ULDC UR4, c[0x0][0xd3c] ;  /* 0x00034f0000047ab9 */ /* 0x000fc80000000800 */
[----:B------:R-:W-:-:S13]  /*1af80*/  ISETP.GE.OR P1, PT, R0, UR4, !P0 ;  /* 0x0000000400007c0c */ /* 0x000fda000c726670 */
[----:B-1----:R-:W1:Y:S02]  /*1af90*/  @!P1 LDC.64 R2, c[0x0][0xd80] ;  /* 0x00036000ff029b82 */ /* 0x002e640000000a00 */
[----:B-1----:R-:W-:-:S06]  /*1afa0*/  @!P1 IMAD.WIDE R2, R0, 0x4, R2 ;  /* 0x0000000400029825 */ /* 0x002fcc00078e0202 */
[----:B------:R1:W3:Y:S01]  /*1afb0*/  @!P1 LDG.E R3, desc[UR38][R2.64] ;  /* 0x0000002602039981 */ /* 0x0002e2000c1e1900 */
[C---:B------:R-:W-:Y:S02]  /*1afc0*/  ISETP.GE.U32.AND P2, PT, R6.reuse, 0x2, PT ;  /* 0x000000020600780c */ /* 0x040fe40003f46070 */
[C---:B------:R-:W-:Y:S01]  /*1afd0*/  ISETP.GE.U32.AND P3, PT, R6.reuse, 0x4, PT ;  /* 0x000000040600780c */ /* 0x040fe20003f66070 */
[----:B------:R-:W-:Y:S01]  /*1afe0*/  SHFL.IDX PT, R0, R16, RZ, 0x1f ;  /* 0x00001fff10007589 */ /* 0x000fe200000e0000 */
[C---:B------:R-:W-:Y:S02]  /*1aff0*/  ISETP.GE.U32.AND P4, PT, R6.reuse, 0x8, PT ;  /* 0x000000080600780c */ /* 0x040fe40003f86070 */
[C---:B------:R-:W-:Y:S01]  /*1b000*/  ISETP.GE.U32.AND P5, PT, R6.reuse, 0x10, PT ;  /* 0x000000100600780c */ /* 0x040fe20003fa6070 */
[----:B------:R-:W-:Y:S01]  /*1b010*/  SHFL.IDX PT, R5, R16, 0x1, 0x1f ;  /* 0x00201f0010057f89 */ /* 0x000fe200000e0000 */
[----:B-1----:R-:W-:Y:S02]  /*1b020*/  IMAD.MOV.U32 R2, RZ, RZ, RZ ;  /* 0x000000ffff027224 */ /* 0x002fe400078e00ff */
[----:B---3--:R-:W-:Y:S01]  /*1b030*/  @!P1 IMAD.MOV.U32 R2, RZ, RZ, R3 ;  /* 0x000000ffff029224 */ /* 0x008fe200078e0003 */
        /* <DEDUP_REMOVED lines=16> */
[----:B------:R1:W3:Y:S02]  /*1b140*/  SHFL.IDX PT, R16, R3, 0x1f, 0x1f ;  /* 0x03e01f0003107f89 */ /* 0x0002e400000e0000 */
.L_x_3437:
[----:B------:R-:W-:Y:S02]  /*1b150*/  ULDC UR4, c[0x0][0xd38] ;  /* 0x00034e0000047ab9 */ /* 0x000fe40000000800 */
[----:B------:R-:W-:-:S04]  /*1b160*/  IMAD.U32 R4, RZ, RZ, UR4 ;  /* 0x00000004ff047e24 */ /* 0x000fc8000f8e00ff */
[----:B---3--:R-:W-:-:S04]  /*1b170*/  IMAD R16, R16, R4, RZ ;  /* 0x0000000410107224 */ /* 0x008fc800078e02ff */
[----:B------:R-:W-:-:S05]  /*1b180*/  IMAD.IADD R5, R5, 0x1, R16 ;  /* 0x0000000105057824 */ /* 0x000fca00078e0210 */
[----:B------:R-:W-:-:S13]  /*1b190*/  ISETP.GT.AND P6, PT, R5, R0, PT ;  /* 0x000000000500720c */ /* 0x000fda0003fc4270 */
[----:B------:R-:W-:Y:S05]  /*1b1a0*/  @P6 BRA `(.L_x_3369) ;  /* 0x00000000009c6947 */ /* 0x000fea0003800000 */
.L_x_3374:
[----:B------:R-:W3:Y:S01]  /*1b1b0*/  LDC R2, c[0x0][0xd3c] ;  /* 0x00034f00ff027b82 */ /* 0x000ee20000000800 */
[----:B------:R-:W-:-:S05]  /*1b1c0*/  VIADD R19, R19, 0x1f ;  /* 0x0000001f13137836 */ /* 0x000fca0000000000 */
[----:B---3--:R-:W-:-:S13]  /*1b1d0*/  ISETP.GE.AND P6, PT, R19, R2, PT ;  /* 0x000000021300720c */ /* 0x008fda0003fc6270 */
[----:B------:R-:W-:Y:S05]  /*1b1e0*/  @P6 BRA `(.L_x_3370) ;  /* 0x0000000400d46947 */ /* 0x000fea0003800000 */
[----:B-1----:R-:W1:Y:S01]  /*1b1f0*/  S2R R3, SR_TID.X ;  /* 0x0000000000037919 */ /* 0x002e620000002100 */
[----:B------:R-:W-:Y:S01]  /*1b200*/  BSSY B0, `(.L_x_3371) ;  /* 0x0000009000007945 */ /* 0x000fe20003800000 */
[----:B-1----:R-:W-:-:S05]  /*1b210*/  LOP3.LUT R3, R3, 0x1f, RZ, 0xc0, !PT ;  /* 0x0000001f03037812 */ /* 0x002fca00078ec0ff */
[----:B------:R-:W-:-:S05]  /*1b220*/  IMAD.IADD R4, R19, 0x1, R3 ;  /* 0x0000000113047824 */ /* 0x000fca00078e0203 */
[----:B------:R-:W-:Y:S01]  /*1b230*/  ISETP.GE.OR P6, PT, R4, R2, !P0 ;  /* 0x000000020400720c */ /* 0x000fe200047c6670 */
[----:B------:R-:W-:-:S12]  /*1b240*/  IMAD.MOV.U32 R2, RZ, RZ, RZ ;  /* 0x000000ffff027224 */ /* 0x000fd800078e00ff */
[----:B------:R-:W-:Y:S05]  /*1b250*/  @P6 BRA `(.L_x_3372) ;  /* 0x00000000000c6947 */ /* 0x000fea0003800000 */
[----:B------:R-:W1:Y:S02]  /*1b260*/  LDC.64 R2, c[0x0][0xd80] ;  /* 0x00036000ff027b82 */ /* 0x000e640000000a00 */
[----:B-1----:R-:W-:-:S06]  /*1b270*/  IMAD.WIDE R2, R4, 0x4, R2 ;  /* 0x0000000404027825 */ /* 0x002fcc00078e0202 */
[----:B------:R1:W5:Y:S02]  /*1b280*/  LDG.E R2, desc[UR38][R2.64] ;  /* 0x0000002602027981 */ /* 0x000364000c1e1900 */
.L_x_3372:
[----:B------:R-:W-:Y:S05]  /*1b290*/  BSYNC B0 ;  /* 0x0000000000007941 */ /* 0x000fea0003800000 */
.L_x_3371:
[----:B------:R-:W-:-:S03]  /*1b2a0*/  UMOV UR4, 0xffffffff ;  /* 0xffffffff00047882 */ /* 0x000fc60000000000 */
[----:B------:R-:W-:Y:S05]  /*1b2b0*/  BRA.DIV UR4, `(.L_x_3373) ;  /* 0x0000002a045c7947 */ /* 0x000fea000b800000 */
[----:B-1---5:R-:W1:Y:S02]  /*1b2c0*/  SHFL.UP PT, R3, R2, 0x1, RZ ;  /* 0x0420000002037989 */ /* 0x022e6400000e00ff */
        /* <DEDUP_REMOVED lines=15> */
.L_x_3445:
[----:B------:R-:W-:Y:S02]  /*1b3c0*/  ULDC UR4, c[0x0][0xd38] ;  /* 0x00034e0000047ab9 */ /* 0x000fe40000000800 */
[----:B------:R-:W-:-:S04]  /*1b3d0*/  IMAD.U32 R4, RZ, RZ, UR4 ;  /* 0x00000004ff047e24 */ /* 0x000fc8000f8e00ff */
[----:B---3--:R-:W-:-:S04]  /*1b3e0*/  IMAD R16, R16, R4, RZ ;  /* 0x0000000410107224 */ /* 0x008fc800078e02ff */
[----:B------:R-:W-:-:S05]  /*1b3f0*/  IMAD.IADD R5, R16, 0x1, R5 ;  /* 0x0000000110057824 */ /* 0x000fca00078e0205 */
[----:B------:R-:W-:-:S13]  /*1b400*/  ISETP.GT.AND P6, PT, R5, R0, PT ;  /* 0x000000000500720c */ /* 0x000fda0003fc4270 */
[----:B------:R-:W-:Y:S05]  /*1b410*/  @!P6 BRA `(.L_x_3374) ;  /* 0xfffffffc0064e947 */ /* 0x000fea000383ffff */
.L_x_3369:
[----:B------:R-:W-:Y:S01]  /*1b420*/  IMAD.IADD R16, R5, 0x1, -R16 ;  /* 0x0000000105107824 */ /* 0x000fe200078e0a10 */
[----:B------:R-:W-:-:S03]  /*1b430*/  UMOV UR4, 0xffffffff ;  /* 0xffffffff00047882 */ /* 0x000fc60000000000 */
[----:B------:R-:W-:-:S05]  /*1b440*/  IMAD R5, R3, R4, R16 ;  /* 0x0000000403057224 */ /* 0x000fca00078e0210 */
[----:B------:R-:W-:Y:S01]  /*1b450*/  ISETP.GT.AND P6, PT, R5, R0, PT ;  /* 0x000000000500720c */ /* 0x000fe20003fc4270 */
[----:B------:R-:W-:-:S12]  /*1b460*/  BRA.DIV UR4, `(.L_x_3375) ;  /* 0x0000002a04c87947 */ /* 0x000fd8000b800000 */
[----:B------:R-:W-:-:S04]  /*1b470*/  VOTE.ANY R5, PT, !P6 ;  /* 0x0000000000057806 */ /* 0x000fc800070e0100 */
[----:B------:R-:W3:Y:S02]  /*1b480*/  POPC R6, R5 ;  /* 0x0000000500067309 */ /* 0x000ee40000000000 */
[----:B---3--:R3:W4:Y:S02]  /*1b490*/  SHFL.IDX PT, R17, R2, R6, 0x1f ;  /* 0x00001f0602117589 */ /* 0x00872400000e0000 */
.L_x_3449:
[----:B------:R-:W-:Y:S01]  /*1b4a0*/  ISETP.NE.AND P0, PT, R5, RZ, PT ;  /* 0x000000ff0500720c */ /* 0x000fe20003f05270 */
[----:B------:R-:W-:-:S12]  /*1b4b0*/  IMAD.MOV.U32 R5, RZ, RZ, RZ ;  /* 0x000000ffff057224 */ /* 0x000fd800078e00ff */
[----:B------:R-:W-:Y:S05]  /*1b4c0*/  @!P0 BRA `(.L_x_3376) ;  /* 0x0000000000148947 */ /* 0x000fea0003800000 */
[----:B------:R-:W-:Y:S01]  /*1b4d0*/  UMOV UR4, 0xffffffff ;  /* 0xffffffff00047882 */ /* 0x000fe20000000000 */
[----:B------:R-:W-:Y:S02]  /*1b4e0*/  VIADD R12, R6, 0xffffffff ;  /* 0xffffffff060c7836 */ /* 0x000fe40000000000 */
[----:B------:R-:W-:Y:S05]  /*1b4f0*/  BRA.DIV UR4, `(.L_x_3377) ;  /* 0x0000002a04ec7947 */ /* 0x000fea000b800000 */
[----:B-1----:R1:W0:Y:S02]  /*1b500*/  SHFL.IDX PT, R3, R3, R12, 0x1f ;  /* 0x00001f0c03037589 */ /* 0x00222400000e0000 */
.L_x_3452:
[----:B0-----:R-:W-:-:S07]  /*1b510*/  IMAD.MOV.U32 R5, RZ, RZ, R3 ;  /* 0x000000ffff057224 */ /* 0x001fce00078e0003 */
.L_x_3376:
[----:B-1-3--:R-:W1:Y:S01]  /*1b520*/  LDC.64 R2, c[0x0][0xd90] ;  /* 0x00036400ff027b82 */ /* 0x00ae620000000a00 */
[----:B------:R-:W-:-:S04]  /*1b530*/  IMAD.IADD R19, R6, 0x1, R19 ;  /* 0x0000000106137824 */ /* 0x000fc800078e0213 */
[----:B-1----:R-:W-:-:S05]  /*1b540*/  IMAD.WIDE R2, R19, 0x4, R2 ;  /* 0x0000000413027825 */ /* 0x002fca00078e0202 */
[----:B0-2---:R-:W4:Y:S01]  /*1b550*/  LDG.E R7, desc[UR38][R2.64] ;  /* 0x0000002602077981 */ /* 0x005f22000c1e1900 */
[----:B------:R-:W-:-:S04]  /*1b560*/  IMAD R16, R5, R4, R16 ;  /* 0x0000000405107224 */ /* 0x000fc800078e0210 */
[----:B------:R-:W-:Y:S02]  /*1b570*/  IMAD.IADD R0, R0, 0x1, -R16 ;  /* 0x0000000100007824 */ /* 0x000fe400078e0a10 */
[----:B----4-:R-:W-:-:S05]  /*1b580*/  IMAD R6, R17, R7, RZ ;  /* 0x0000000711067224 */ /* 0x010fca00078e02ff */
        /* <DEDUP_REMOVED lines=48> */
[C---:B------:R-:W-:Y:S01]  /*1b890*/  LOP3.LUT R3, R0.reuse, R4, RZ, 0x3c, !PT ;  /* 0x0000000400037212 */ /* 0x040fe200078e3cff */
[----:B------:R-:W-:-:S03]  /*1b8a0*/  IMAD.IADD R0, R0, 0x1, R5 ;  /* 0x0000000100007824 */ /* 0x000fc600078e0205 */
[----:B------:R-:W-:-:S07]  /*1b8b0*/  ISETP.GE.AND P2, PT, R3, RZ, PT ;  /* 0x000000ff0300720c */ /* 0x000fce0003f46270 */
        /* <DEDUP_REMOVED lines=8> */
.L_x_3370:
[----:B------:R-:W-:Y:S01]  /*1b940*/  UMOV UR4, URZ ;  /* 0x0000003f00047c82 */ /* 0x000fe20008000000 */
[----:B------:R-:W-:Y:S01]  /*1b950*/  UMOV UR5, URZ ;  /* 0x0000003f00057c82 */ /* 0x000fe20008000000 */
[----:B------:R-:W-:Y:S01]  /*1b960*/  ULDC UR6, c[0x0][0xd3c] ;  /* 0x00034f0000067ab9 */ /* 0x000fe20000000800 */
[----:B------:R-:W-:Y:S02]  /*1b970*/  IMAD.MOV.U32 R16, RZ, RZ, R0 ;  /* 0x000000ffff107224 */ /* 0x000fe400078e0000 */
[----:B------:R-:W-:Y:S02]  /*1b980*/  IMAD.U32 R17, RZ, RZ, UR4 ;  /* 0x00000004ff117e24 */ /* 0x000fe4000f8e00ff */
[----:B------:R-:W-:Y:S02]  /*1b990*/  IMAD.U32 R18, RZ, RZ, UR5 ;  /* 0x00000005ff127e24 */ /* 0x000fe4000f8e00ff */
[----:B------:R-:W-:-:S07]  /*1b9a0*/  IMAD.U32 R19, RZ, RZ, UR6 ;  /* 0x00000006ff137e24 */ /* 0x000fce000f8e00ff */
.L_x_3378:
[----:B-1----:R1:W3:Y:S01]  /*1b9b0*/  LDL R3, [R1] ;  /* 0x0000000001037983 */ /* 0x0022e20000100800 */
[----:B------:R-:W4:Y:S01]  /*1b9c0*/  S2R R0, SR_TID.X ;  /* 0x0000000000007919 */ /* 0x000f220000002100 */
[----:B------:R-:W-:Y:S05]  /*1b9d0*/  WARPSYNC.ALL ;  /* 0x0000000000007948 */ /* 0x000fea0003800000 */
[----:B----4-:R-:W-:Y:S01]  /*1b9e0*/  LOP3.LUT R0, R0, 0x1f, RZ, 0xc0, !PT ;  /* 0x0000001f00007812 */ /* 0x010fe200078ec0ff */
[----:B------:R-:W-:Y:S03]  /*1b9f0*/  BAR.SYNC.DEFER_BLOCKING 0x4, 0x180 ;  /* 0x0106000000007b1d */ /* 0x000fe60000010000 */
[----:B------:R-:W-:-:S13]  /*1ba00*/  ISETP.NE.AND P0, PT, R0, RZ, PT ;  /* 0x000000ff0000720c */ /* 0x000fda0003f05270 */
[----:B------:R-:W3:Y:S01]  /*1ba10*/  @!P0 S2R R0, SR_CgaCtaId ;  /* 0x0000000000008919 */ /* 0x000ee20000008800 */
[----:B------:R-:W-:-:S04]  /*1ba20*/  @!P0 MOV R2, 0x400 ;  /* 0x0000040000028802 */ /* 0x000fc80000000f00 */
[----:B---3--:R-:W-:-:S05]  /*1ba30*/  @!P0 LEA R3, R0, R2, 0x18 ;  /* 0x0000000200038211 */ /* 0x008fca00078ec0ff */
[----:B------:R1:W-:Y:S04]  /*1ba40*/  @!P0 STS.128 [R3+0x388d0], R16 ;  /* 0x0388d01003008388 */ /* 0x0003e80000000c00 */
[----:B------:R1:W-:Y:S01]  /*1ba50*/  @!P0 STL [R1], R3 ;  /* 0x0000000301008387 */ /* 0x0003e20000100800 */
[----:B------:R-:W-:Y:S06]  /*1ba60*/  BAR.ARV 0x5, 0x180 ;  /* 0x0146000000007b1d */ /* 0x000fec0000002000 */
.L_x_3367:
[----:B------:R-:W-:Y:S02]  /*1ba70*/  ULDC UR4, c[0x0][0xd3c] ;  /* 0x00034f0000047ab9 */ /* 0x000fe40000000800 */
[----:B----4-:R-:W-:-:S13]  /*1ba80*/  ISETP.GE.AND P0, PT, R19, UR4, PT ;  /* 0x0000000413007c0c */ /* 0x010fda000bf06270 */
[----:B------:R-:W-:Y:S05]  /*1ba90*/  @!P0 BRA `(.L_x_3379) ;  /* 0xffffff8c00748947 */ /* 0x000fea000383ffff */
[----:B------:R-:W-:Y:S05]  /*1baa0*/  BSYNC B8 ;  /* 0x0000000000087941 */ /* 0x000fea0003800000 */
.L_x_3247:
        /* <DEDUP_REMOVED lines=12> */
.L_x_3453:
[----:B------:R-:W-:Y:S05]  /*1bb70*/  BSYNC B0 ;  /* 0x0000000000007941 */ /* 0x000fea0003800000 */
.L_x_3380:
[----:B------:R-:W-:-:S03]  /*1bb80*/  UMOV UR4, 0xffffffff ;  /* 0xffffffff00047882 */ /* 0x000fc60000000000 */
[----:B------:R-:W-:Y:S05]  /*1bb90*/  BRA.DIV UR4, `(.L_x_3382) ;  /* 0x0000002604807947 */ /* 0x000fea000b800000 */
[----:B------:R-:W1:Y:S02]  /*1bba0*/  S2R R2, SR_TID.X ;  /* 0x0000000000027919 */ /* 0x000e640000002100 */
[----:B-1----:R-:W-:-:S04]  /*1bbb0*/  SHF.R.U32.HI R2, RZ, 0x5, R2 ;  /* 0x00000005ff027819 */ /* 0x002fc80000011602 */
[----:B------:R-:W-:-:S05]  /*1bbc0*/  LOP3.LUT R2, R2, 0x3, RZ, 0xc0, !PT ;  /* 0x0000000302027812 */ /* 0x000fca00078ec0ff */
[----:B------:R1:W3:Y:S02]  /*1bbd0*/  SHFL.IDX PT, R14, R2, RZ, 0x1f ;  /* 0x00001fff020e7589 */ /* 0x0002e400000e0000 */
.L_x_3456:
[----:B---3--:R-:W-:Y:S01]  /*1bbe0*/  ISETP.NE.AND P0, PT, R14, RZ, PT ;  /* 0x000000ff0e00720c */ /* 0x008fe20003f05270 */
[----:B------:R-:W-:-:S12]  /*1bbf0*/  BSSY B0, `(.L_x_3383) ;  /* 0x0000027000007945 */ /* 0x000fd80003800000 */
[----:B------:R-:W-:Y:S05]  /*1bc00*/  @P0 BRA `(.L_x_3384) ;  /* 0x0000000000940947 */ /* 0x000fea0003800000 */
[----:B------:R-:W-:-:S03]  /*1bc10*/  UMOV UR4, 0xffffffff ;  /* 0xffffffff00047882 */ /* 0x000fc60000000000 */
[----:B------:R-:W-:Y:S05]  /*1bc20*/  BRA.DIV UR4, `(.L_x_3385) ;  /* 0x0000002604907947 */ /* 0x000fea000b800000 */
[----:B------:R-:W-:-:S13]  /*1bc30*/  ELECT P6, URZ, PT ;  /* 0x00000000003f782f */ /* 0x000fda00038c0000 */
.L_x_3459:
[----:B------:R-:W-:Y:S05]  /*1bc40*/  @!P6 BRA `(.L_x_3384) ;  /* 0x000000000084e947 */ /* 0x000fea0003800000 */
[----:B-1----:R-:W3:Y:S02]  /*1bc50*/  LDL.LU R2, [R1+0x64] ;  /* 0x0000640001027983 */ /* 0x002ee40000300800 */
[----:B---3--:R-:W-:-:S04]  /*1bc60*/  LOP3.LUT R2, R2, 0x2, RZ, 0xfc, !PT ;  /* 0x0000000202027812 */ /* 0x008fc800078efcff */
[----:B------:R-:W-:-:S13]  /*1bc70*/  ISETP.NE.AND P2, PT, R2, 0x3, PT ;  /* 0x000000030200780c */ /* 0x000fda0003f45270 */
[----:B------:R-:W-:Y:S05]  /*1bc80*/  @!P2 BRA `(.L_x_3386) ;  /* 0x000000000004a947 */ /* 0x000fea0003800000 */
[----:B------:R-:W-:Y:S01]  /*1bc90*/  BPT.TRAP 0x1 ;  /* 0x000000040000795c */ /* 0x000fe20000300000 */
.L_x_3386:
[----:B0-----:R-:W3:Y:S04]  /*1bca0*/  LDL R3, [R1+0x8] ;  /* 0x0000080001037983 */ /* 0x001ee80000100800 */
[----:B--2---:R-:W2:Y:S01]  /*1bcb0*/  LDL.LU R7, [R1+0x14] ;  /* 0x0000140001077983 */ /* 0x004ea20000300800 */
[----:B------:R-:W-:-:S04]  /*1bcc0*/  VIADD R2, R0, 0x38840 ;  /* 0x0003884000027836 */ /* 0x000fc80000000000 */
[C---:B---3--:R-:W-:Y:S02]  /*1bcd0*/  IMAD R6, R3.reuse, 0x8, R2 ;  /* 0x0000000803067824 */ /* 0x048fe400078e0202 */
[----:B------:R-:W-:Y:S01]  /*1bce0*/  VIADD R3, R3, 0x1 ;  /* 0x0000000103037836 */ /* 0x000fe20000000000 */
[----:B--2---:R-:W-:-:S04]  /*1bcf0*/  SHF.L.U32 R5, R7, 0x1f, RZ ;  /* 0x0000001f07057819 */ /* 0x004fc800000006ff */
        /* <DEDUP_REMOVED lines=8> */
.L_x_3460:
[----:B------:R-:W1:Y:S02]  /*1bd80*/  SYNCS.PHASECHK.TRANS64.TRYWAIT P0, [R7+URZ], R2 ;  /* 0x00000002070075a7 */ /* 0x000e64000800017f */
[----:B-1----:R-:W-:Y:S05]  /*1bd90*/  @!P0 BRA `(.L_x_3388) ;  /* 0x0000002400688947 */ /* 0x002fea0003800000 */
.L_x_3461:
[----:B------:R-:W-:Y:S05]  /*1bda0*/  @!P2 BRA `(.L_x_3389) ;  /* 0x000000000004a947 */ /* 0x000fea0003800000 */
[----:B------:R-:W-:Y:S01]  /*1bdb0*/  BPT.TRAP 0x1 ;  /* 0x000000040000795c */ /* 0x000fe20000300000 */
.L_x_3389:
[----:B------:R-:W2:Y:S01]  /*1bdc0*/  LDL.LU R4, [R1+0x8] ;  /* 0x0000080001047983 */ /* 0x000ea20000300800 */
[----:B------:R-:W-:-:S04]  /*1bdd0*/  VIADD R0, R0, 0x38860 ;  /* 0x0003886000007836 */ /* 0x000fc80000000000 */
[----:B--2---:R-:W-:-:S04]  /*1bde0*/  IMAD R4, R4, 0x8, R0 ;  /* 0x0000000804047824 */ /* 0x004fc800078e0200 */
[----:B------:R-:W2:Y:S02]  /*1bdf0*/  SYNCS.PHASECHK.TRANS64.TRYWAIT P0, [R4+URZ], R5 ;  /* 0x00000005040075a7 */ /* 0x000ea4000800017f */
[----:B--2---:R-:W-:Y:S05]  /*1be00*/  @!P0 BRA `(.L_x_3390) ;  /* 0x0000002400608947 */ /* 0x004fea0003800000 */
.L_x_3462:
[----:B------:R-:W-:-:S07]  /*1be10*/  IMAD R3, R3, 0x8, R0 ;  /* 0x0000000803037824 */ /* 0x000fce00078e0200 */
.L_x_3391:
[----:B---3--:R3:W4:Y:S02]  /*1be20*/  SYNCS.PHASECHK.TRANS64.TRYWAIT P0, [R3+URZ], R2 ;  /* 0x00000002030075a7 */ /* 0x008724000800017f */
[----:B----4-:R-:W-:Y:S05]  /*1be30*/  @!P0 NANOSLEEP.SYNCS 0x989680 ;  /* 0x009896800000895d */ /* 0x010fea0003900000 */
[----:B------:R-:W4:Y:S02]  /*1be40*/  @!P0 SYNCS.PHASECHK.TRANS64 P0, [R3+URZ], R2 ;  /* 0x00000002030085a7 */ /* 0x000f24000800007f */
[----:B----4-:R-:W-:Y:S05]  /*1be50*/  @!P0 BRA `(.L_x_3391) ;  /* 0xfffffffc00f08947 */ /* 0x010fea000383ffff */
.L_x_3384:
[----:B------:R-:W-:Y:S05]  /*1be60*/  BSYNC B0 ;  /* 0x0000000000007941 */ /* 0x000fea0003800000 */
.L_x_3383:
[----:B------:R-:W-:Y:S05]  /*1be70*/  EXIT ;  /* 0x000000000000794d */ /* 0x000fea0003800000 */
.L_x_3155:
[----:B0-----:R-:W-:-:S04]  /*1be80*/  IMAD.U32 R3, RZ, RZ, UR37 ;  /* 0x00000025ff037e24 */ /* 0x001fc8000f8e00ff */
[----:B------:R0:W1:Y:S03]  /*1be90*/  SYNCS.PHASECHK.TRANS64.TRYWAIT P1, [R3+URZ+0x38800], R4 ;  /* 0x03880004030075a7 */ /* 0x000066000802017f */
[----:B-1----:R-:W-:Y:S05]  /*1bea0*/  @!P1 NANOSLEEP.SYNCS 0x989680 ;  /* 0x009896800000995d */ /* 0x002fea0003900000 */
[----:B------:R-:W1:Y:S02]  /*1beb0*/  @!P1 SYNCS.PHASECHK.TRANS64 P1, [R3+URZ+0x38800], R4 ;  /* 0x03880004030095a7 */ /* 0x000e64000802007f */
[----:B-1----:R-:W-:Y:S05]  /*1bec0*/  @!P1 BRA `(.L_x_3155) ;  /* 0xfffffffc00ec9947 */ /* 0x002fea000383ffff */
[----:B------:R-:W-:Y:S05]  /*1bed0*/  BRA `(.L_x_3392) ;  /* 0xfffffe7c00f07947 */ /* 0x000fea000383ffff */
.L_x_3159:
[----:B-1----:R1:W2:Y:S02]  /*1bee0*/  SYNCS.PHASECHK.TRANS64.TRYWAIT P1, [R3+URZ+0x38830], R6 ;  /* 0x03883006030075a7 */ /* 0x0022a4000802017f */
[----:B--2---:R-:W-:Y:S05]  /*1bef0*/  @!P1 NANOSLEEP.SYNCS 0x989680 ;  /* 0x009896800000995d */ /* 0x004fea0003900000 */
[----:B------:R-:W2:Y:S02]  /*1bf00*/  @!P1 SYNCS.PHASECHK.TRANS64 P1, [R3+URZ+0x38830], R6 ;  /* 0x03883006030095a7 */ /* 0x000ea4000802007f */
[----:B--2---:R-:W-:Y:S05]  /*1bf10*/  @!P1 BRA `(.L_x_3159) ;  /* 0xfffffffc00f09947 */ /* 0x004fea000383ffff */
[----:B------:R-:W-:Y:S05]  /*1bf20*/  BRA `(.L_x_3158) ;  /* 0xfffffe8000087947 */ /* 0x000fea000383ffff */
.L_x_3160:
[----:B--2---:R-:W-:-:S04]  /*1bf30*/  IMAD.U32 R5, RZ, RZ, UR37 ;  /* 0x00000025ff057e24 */ /* 0x004fc8000f8e00ff */
[----:B------:R2:W3:Y:S03]  /*1bf40*/  SYNCS.PHASECHK.TRANS64.TRYWAIT P1, [R5+URZ+0x38810], R4 ;  /* 0x03881004050075a7 */ /* 0x0004e6000802017f */
[----:B---3--:R-:W-:Y:S05]  /*1bf50*/  @!P1 NANOSLEEP.SYNCS 0x989680 ;  /* 0x009896800000995d */ /* 0x008fea0003900000 */
[----:B------:R-:W3:Y:S02]  /*1bf60*/  @!P1 SYNCS.PHASECHK.TRANS64 P1, [R5+URZ+0x38810], R4 ;  /* 0x03881004050095a7 */ /* 0x000ee4000802007f */
[----:B---3--:R-:W-:Y:S05]  /*1bf70*/  @!P1 BRA `(.L_x_3160) ;  /* 0xfffffffc00ec9947 */ /* 0x008fea000383ffff */
[----:B------:R-:W-:Y:S05]  /*1bf80*/  BRA `(.L_x_3393) ;  /* 0xfffffe8000907947 */ /* 0x000fea000383ffff */
.L_x_3164:
[----:B----4-:R4:W0:Y:S02]  /*1bf90*/  SYNCS.PHASECHK.TRANS64.TRYWAIT P1, [R3+URZ+0x38850], R6 ;  /* 0x03885006030075a7 */ /* 0x010824000802017f */
[----:B0-----:R-:W-:Y:S05]  /*1bfa0*/  @!P1 NANOSLEEP.SYNCS 0x989680 ;  /* 0x009896800000995d */ /* 0x001fea0003900000 */
[----:B------:R-:W0:Y:S02]  /*1bfb0*/  @!P1 SYNCS.PHASECHK.TRANS64 P1, [R3+URZ+0x38850], R6 ;  /* 0x03885006030095a7 */ /* 0x000e24000802007f */
[----:B0-----:R-:W-:Y:S05]  /*1bfc0*/  @!P1 BRA `(.L_x_3164) ;  /* 0xfffffffc00f09947 */ /* 0x001fea000383ffff */
[----:B------:R-:W-:Y:S05]  /*1bfd0*/  BRA `(.L_x_3163) ;  /* 0xfffffe80009c7947 */ /* 0x000fea000383ffff */
.L_x_3180:
[----:B-1----:R-:W-:-:S04]  /*1bfe0*/  IMAD.U32 R9, RZ, RZ, UR5 ;  /* 0x00000005ff097e24 */ /* 0x002fc8000f8e00ff */
[----:B------:R1:W2:Y:S03]  /*1bff0*/  SYNCS.PHASECHK.TRANS64.TRYWAIT P2, [R9+URZ+0x38830], R8 ;  /* 0x03883008090075a7 */ /* 0x0002a6000804017f */
[----:B--2---:R-:W-:Y:S05]  /*1c000*/  @!P2 NANOSLEEP.SYNCS 0x989680 ;  /* 0x009896800000a95d */ /* 0x004fea0003900000 */
[----:B------:R-:W2:Y:S02]  /*1c010*/  @!P2 SYNCS.PHASECHK.TRANS64 P2, [R9+URZ+0x38830], R8 ;  /* 0x038830080900a5a7 */ /* 0x000ea4000804007f */
[----:B--2---:R-:W-:Y:S05]  /*1c020*/  @!P2 BRA `(.L_x_3180) ;  /* 0xfffffffc00eca947 */ /* 0x004fea000383ffff */
[----:B------:R-:W-:Y:S05]  /*1c030*/  BRA `(.L_x_3179) ;  /* 0xfffffeb0000c7947 */ /* 0x000fea000383ffff */
.L_x_3184:
[----:B-1----:R-:W-:-:S04]  /*1c040*/  IMAD.U32 R9, RZ, RZ, UR5 ;  /* 0x00000005ff097e24 */ /* 0x002fc8000f8e00ff */
[----:B------:R1:W3:Y:S03]  /*1c050*/  SYNCS.PHASECHK.TRANS64.TRYWAIT P2, [R9+URZ+0x38850], R8 ;  /* 0x03885008090075a7 */ /* 0x0002e6000804017f */
[----:B---3--:R-:W-:Y:S05]  /*1c060*/  @!P2 NANOSLEEP.SYNCS 0x989680 ;  /* 0x009896800000a95d */ /* 0x008fea0003900000 */
[----:B------:R-:W3:Y:S02]  /*1c070*/  @!P2 SYNCS.PHASECHK.TRANS64 P2, [R9+URZ+0x38850], R8 ;  /* 0x038850080900a5a7 */ /* 0x000ee4000804007f */
[----:B---3--:R-:W-:Y:S05]  /*1c080*/  @!P2 BRA `(.L_x_3184) ;  /* 0xfffffffc00eca947 */ /* 0x008fea000383ffff */
[----:B------:R-:W-:Y:S05]  /*1c090*/  BRA `(.L_x_3183) ;  /* 0xfffffeb000687947 */ /* 0x000fea000383ffff */
.L_x_3201:
[----:B-1----:R-:W-:-:S04]  /*1c0a0*/  IMAD.U32 R6, RZ, RZ, UR5 ;  /* 0x00000005ff067e24 */ /* 0x002fc8000f8e00ff */
[----:B------:R1:W2:Y:S03]  /*1c0b0*/  SYNCS.PHASECHK.TRANS64.TRYWAIT P3, [R6+URZ+0x38830], R5 ;  /* 0x03883005060075a7 */ /* 0x0002a6000806017f */
[----:B--2---:R-:W-:Y:S05]  /*1c0c0*/  @!P3 NANOSLEEP.SYNCS 0x989680 ;  /* 0x009896800000b95d */ /* 0x004fea0003900000 */
[----:B------:R-:W2:Y:S02]  /*1c0d0*/  @!P3 SYNCS.PHASECHK.TRANS64 P3, [R6+URZ+0x38830], R5 ;  /* 0x038830050600b5a7 */ /* 0x000ea4000806007f */
[----:B--2---:R-:W-:Y:S05]  /*1c0e0*/  @!P3 BRA `(.L_x_3201) ;  /* 0xfffffffc00ecb947 */ /* 0x004fea000383ffff */
[----:B------:R-:W-:Y:S05]  /*1c0f0*/  BRA `(.L_x_3200) ;  /* 0xfffffee400747947 */ /* 0x000fea000383ffff */
.L_x_3205:
[----:B-1----:R-:W-:-:S04]  /*1c100*/  IMAD.U32 R6, RZ, RZ, UR5 ;  /* 0x00000005ff067e24 */ /* 0x002fc8000f8e00ff */
[----:B------:R1:W3:Y:S03]  /*1c110*/  SYNCS.PHASECHK.TRANS64.TRYWAIT P3, [R6+URZ+0x38850], R5 ;  /* 0x03885005060075a7 */ /* 0x0002e6000806017f */
[----:B---3--:R-:W-:Y:S05]  /*1c120*/  @!P3 NANOSLEEP.SYNCS 0x989680 ;  /* 0x009896800000b95d */ /* 0x008fea0003900000 */
[----:B------:R-:W3:Y:S02]  /*1c130*/  @!P3 SYNCS.PHASECHK.TRANS64 P3, [R6+URZ+0x38850], R5 ;  /* 0x038850050600b5a7 */ /* 0x000ee4000806007f */
[----:B---3--:R-:W-:Y:S05]  /*1c140*/  @!P3 BRA `(.L_x_3205) ;  /* 0xfffffffc00ecb947 */ /* 0x008fea000383ffff */
[----:B------:R-:W-:Y:S05]  /*1c150*/  BRA `(.L_x_3204) ;  /* 0xfffffee400d07947 */ /* 0x000fea000383ffff */
.L_x_3211:
[----:B--2---:R-:W-:-:S04]  /*1c160*/  IMAD.U32 R8, RZ, RZ, UR5 ;  /* 0x00000005ff087e24 */ /* 0x004fc8000f8e00ff */
[----:B------:R2:W3:Y:S03]  /*1c170*/  SYNCS.PHASECHK.TRANS64.TRYWAIT P2, [R8+URZ+0x38830], R5 ;  /* 0x03883005080075a7 */ /* 0x0004e6000804017f */
[----:B---3--:R-:W-:Y:S05]  /*1c180*/  @!P2 NANOSLEEP.SYNCS 0x989680 ;  /* 0x009896800000a95d */ /* 0x008fea0003900000 */
[----:B------:R-:W3:Y:S02]  /*1c190*/  @!P2 SYNCS.PHASECHK.TRANS64 P2, [R8+URZ+0x38830], R5 ;  /* 0x038830050800a5a7 */ /* 0x000ee4000804007f */
[----:B---3--:R-:W-:Y:S05]  /*1c1a0*/  @!P2 BRA `(.L_x_3211) ;  /* 0xfffffffc00eca947 */ /* 0x008fea000383ffff */
[----:B------:R-:W-:Y:S05]  /*1c1b0*/  BRA `(.L_x_3210) ;  /* 0xffffff0c00847947 */ /* 0x000fea000383ffff */
.L_x_3215:
[----:B--2---:R-:W-:-:S04]  /*1c1c0*/  IMAD.U32 R8, RZ, RZ, UR5 ;  /* 0x00000005ff087e24 */ /* 0x004fc8000f8e00ff */
[----:B------:R2:W3:Y:S03]  /*1c1d0*/  SYNCS.PHASECHK.TRANS64.TRYWAIT P2, [R8+URZ+0x38850], R5 ;  /* 0x03885005080075a7 */ /* 0x0004e6000804017f */
[----:B---3--:R-:W-:Y:S05]  /*1c1e0*/  @!P2 NANOSLEEP.SYNCS 0x989680 ;  /* 0x009896800000a95d */ /* 0x008fea0003900000 */
[----:B------:R-:W3:Y:S02]  /*1c1f0*/  @!P2 SYNCS.PHASECHK.TRANS64 P2, [R8+URZ+0x38850], R5 ;  /* 0x038850050800a5a7 */ /* 0x000ee4000804007f */
[----:B---3--:R-:W-:Y:S05]  /*1c200*/  @!P2 BRA `(.L_x_3215) ;  /* 0xfffffffc00eca947 */ /* 0x008fea000383ffff */
[----:B------:R-:W-:Y:S05]  /*1c210*/  BRA `(.L_x_3214) ;  /* 0xffffff0c00e07947 */ /* 0x000fea000383ffff */
.L_x_3267:
        /* <DEDUP_REMOVED lines=11> */
.L_x_3395:
[----:B------:R-:W-:Y:S05]  /*1c2d0*/  BSYNC B0 ;  /* 0x0000000000007941 */ /* 0x000fea0003800000 */
.L_x_3394:
[----:B------:R-:W-:Y:S05]  /*1c2e0*/  BRA `(.L_x_3396) ;  /* 0xffffff9400107947 */ /* 0x000fea000383ffff */
.L_x_3269:
[----:B------:R-:W-:Y:S01]  /*1c2f0*/  BSSY B0, `(.L_x_3397) ;  /* 0x0000006000007945 */ /* 0x000fe20003800000 */
[----:B------:R-:W-:-:S07]  /*1c300*/  IMAD.MOV.U32 R15, RZ, RZ, -0x1 ;  /* 0xffffffffff0f7424 */ /* 0x000fce00078e00ff */
[----:B012-4-:R-:W-:Y:S05]  /*1c310*/  WARPSYNC.COLLECTIVE R15, `(.L_x_3398) ;  /* 0x000000000f0c7348 */ /* 0x017fea0003c00000 */
[----:B------:R-:W-:Y:S02]  /*1c320*/  ELECT P6, UR62, PT ;  /* 0x00000000003e782f */ /* 0x000fe400038c0000 */
[----:B------:R-:W-:Y:S01]  /*1c330*/  MOV R14, UR62 ;  /* 0x0000003e000e7c02 */ /* 0x000fe20008000f00 */
[----:B012-4-:R-:W-:Y:S10]  /*1c340*/  ENDCOLLECTIVE ;  /* 0x000000000000791b */ /* 0x017ff40003800000 */
.L_x_3398:
[----:B------:R-:W-:Y:S05]  /*1c350*/  BSYNC B0 ;  /* 0x0000000000007941 */ /* 0x000fea0003800000 */
.L_x_3397:
[----:B------:R-:W-:Y:S05]  /*1c360*/  BRA `(.L_x_3399) ;  /* 0xffffff94001c7947 */ /* 0x000fea000383ffff */
.L_x_3271:
[----:B--2---:R2:W3:Y:S02]  /*1c370*/  SYNCS.PHASECHK.TRANS64.TRYWAIT P0, [R0+URZ+0x38840], R2 ;  /* 0x03884002000075a7 */ /* 0x0044e4000800017f */
[----:B---3--:R-:W-:Y:S05]  /*1c380*/  @!P0 NANOSLEEP.SYNCS 0x989680 ;  /* 0x009896800000895d */ /* 0x008fea0003900000 */
[----:B------:R-:W3:Y:S02]  /*1c390*/  @!P0 SYNCS.PHASECHK.TRANS64 P0, [R0+URZ+0x38840], R2 ;  /* 0x03884002000085a7 */ /* 0x000ee4000800007f */
[----:B---3--:R-:W-:Y:S05]  /*1c3a0*/  @!P0 BRA `(.L_x_3271) ;  /* 0xfffffffc00f08947 */ /* 0x008fea000383ffff */
[----:B------:R-:W-:Y:S05]  /*1c3b0*/  BRA `(.L_x_3400) ;  /* 0xffffff9400847947 */ /* 0x000fea000383ffff */
.L_x_3275:
[----:B------:R0:W5:Y:S01]  /*1c3c0*/  LDL R0, [R1+0x34] ;  /* 0x0000340001007983 */ /* 0x0001620000100800 */
[----:B------:R-:W-:Y:S02]  /*1c3d0*/  IMAD.MOV.U32 R6, RZ, RZ, R11 ;  /* 0x000000ffff067224 */ /* 0x000fe400078e000b */
[----:B------:R-:W-:Y:S02]  /*1c3e0*/  IMAD.MOV.U32 R13, RZ, RZ, R2 ;  /* 0x000000ffff0d7224 */ /* 0x000fe400078e0002 */
[----:B------:R-:W-:Y:S02]  /*1c3f0*/  IMAD.MOV.U32 R12, RZ, RZ, RZ ;  /* 0x000000ffff0c7224 */ /* 0x000fe400078e00ff */
[----:B------:R-:W-:Y:S02]  /*1c400*/  IMAD.MOV.U32 R11, RZ, RZ, 0x181f ;  /* 0x0000181fff0b7424 */ /* 0x000fe400078e00ff */
[----:B------:R-:W-:Y:S02]  /*1c410*/  IMAD.MOV.U32 R15, RZ, RZ, -0x1 ;  /* 0xffffffffff0f7424 */ /* 0x000fe400078e00ff */
[----:B0-----:R-:W-:-:S07]  /*1c420*/  IMAD.IADD R8, R8, 0x1, R6 ;  /* 0x0000000108087824 */ /* 0x001fce00078e0206 */
[----:B-----5:R-:W-:Y:S05]  /*1c430*/  WARPSYNC.COLLECTIVE R15, `(.L_x_3401) ;  /* 0x000000000f087348 */ /* 0x020fea0003c00000 */
[----:B------:R0:W1:Y:S02]  /*1c440*/  SHFL.IDX P6, R14, R13, R12, R11 ;  /* 0x0000000c0d0e7389 */ /* 0x00006400000c000b */
[----:B01---5:R-:W-:Y:S01]  /*1c450*/  ENDCOLLECTIVE ;  /* 0x000000000000791b */ /* 0x023fe20003800000 */
.L_x_3401:
[----:B------:R0:W-:Y:S01]  /*1c460*/  STL [R1+0x38], R8 ;  /* 0x0000380801007387 */ /* 0x0001e20000100800 */
[----:B------:R-:W-:Y:S02]  /*1c470*/  IMAD.MOV.U32 R13, RZ, RZ, R3 ;  /* 0x000000ffff0d7224 */ /* 0x000fe400078e0003 */
[----:B------:R-:W-:-:S07]  /*1c480*/  IMAD.MOV.U32 R4, RZ, RZ, R14 ;  /* 0x000000ffff047224 */ /* 0x000fce00078e000e */
[----:B0-----:R-:W-:Y:S05]  /*1c490*/  WARPSYNC.COLLECTIVE R15, `(.L_x_3402) ;  /* 0x000000000f087348 */ /* 0x001fea0003c00000 */
[----:B------:R1:W2:Y:S02]  /*1c4a0*/  SHFL.IDX P6, R14, R13, R12, R11 ;  /* 0x0000000c0d0e7389 */ /* 0x0002a400000c000b */
[----:B012---:R-:W-:Y:S01]  /*1c4b0*/  ENDCOLLECTIVE ;  /* 0x000000000000791b */ /* 0x007fe20003800000 */
.L_x_3402:
[----:B------:R-:W-:Y:S02]  /*1c4c0*/  IMAD.MOV.U32 R13, RZ, RZ, R2 ;  /* 0x000000ffff0d7224 */ /* 0x000fe400078e0002 */
[----:B------:R-:W-:Y:S02]  /*1c4d0*/  IMAD.MOV.U32 R12, RZ, RZ, 0x1 ;  /* 0x00000001ff0c7424 */ /* 0x000fe400078e00ff */
[----:B------:R-:W-:-:S07]  /*1c4e0*/  IMAD.MOV.U32 R5, RZ, RZ, R14 ;  /* 0x000000ffff057224 */ /* 0x000fce00078e000e */
[----:B------:R-:W-:Y:S05]  /*1c4f0*/  WARPSYNC.COLLECTIVE R15, `(.L_x_3403) ;  /* 0x000000000f087348 */ /* 0x000fea0003c00000 */
[----:B------:R0:W1:Y:S02]  /*1c500*/  SHFL.IDX P6, R14, R13, R12, R11 ;  /* 0x0000000c0d0e7389 */ /* 0x00006400000c000b */
[----:B01----:R-:W-:Y:S01]  /*1c510*/  ENDCOLLECTIVE ;  /* 0x000000000000791b */ /* 0x003fe20003800000 */
.L_x_3403:
[----:B------:R-:W-:Y:S02]  /*1c520*/  IMAD.MOV.U32 R13, RZ, RZ, R3 ;  /* 0x000000ffff0d7224 */ /* 0x000fe400078e0003 */
[----:B------:R-:W-:-:S07]  /*1c530*/  IMAD.MOV.U32 R6, RZ, RZ, R14 ;  /* 0x000000ffff067224 */ /* 0x000fce00078e000e */
[----:B------:R-:W-:Y:S05]  /*1c540*/  WARPSYNC.COLLECTIVE R15, `(.L_x_3404) ;  /* 0x000000000f087348 */ /* 0x000fea0003c00000 */
[----:B------:R0:W1:Y:S02]  /*1c550*/  SHFL.IDX P6, R14, R13, R12, R11 ;  /* 0x0000000c0d0e7389 */ /* 0x00006400000c000b */
[----:B01----:R-:W-:Y:S01]  /*1c560*/  ENDCOLLECTIVE ;  /* 0x000000000000791b */ /* 0x003fe20003800000 */
.L_x_3404:
[----:B------:R-:W-:Y:S02]  /*1c570*/  IMAD.MOV.U32 R13, RZ, RZ, R2 ;  /* 0x000000ffff0d7224 */ /* 0x000fe400078e0002 */
[----:B------:R-:W-:Y:S02]  /*1c580*/  IMAD.MOV.U32 R12, RZ, RZ, 0x2 ;  /* 0x00000002ff0c7424 */ /* 0x000fe400078e00ff */
[----:B------:R-:W-:Y:S02]  /*1c590*/  IMAD R0, R0, R7, RZ ;  /* 0x0000000700007224 */ /* 0x000fe400078e02ff */
[----:B------:R-:W-:-:S03]  /*1c5a0*/  VIADD R7, R8, 0x10 ;  /* 0x0000001008077836 */ /* 0x000fc60000000000 */
[----:B------:R-:W-:Y:S02]  /*1c5b0*/  ISETP.GE.AND P1, PT, R8, R0, PT ;  /* 0x000000000800720c */ /* 0x000fe40003f26270 */
[----:B------:R0:W-:Y:S11]  /*1c5c0*/  STL [R1+0x40], R7 ;  /* 0x0000400701007387 */ /* 0x0001f60000100800 */
[----:B------:R-:W-:-:S05]  /*1c5d0*/  @!P1 LEA R5, P2, R10, R5, 0x1 ;  /* 0x000000050a059211 */ /* 0x000fca00078408ff */
        /* <DEDUP_REMOVED lines=15> */
.L_x_3405:
        /* <DEDUP_REMOVED lines=10> */
.L_x_3406:
        /* <DEDUP_REMOVED lines=11> */
.L_x_3407:
        /* <DEDUP_REMOVED lines=14> */
.L_x_3408:
[----:B------:R-:W-:Y:S01]  /*1c900*/  IMAD.MOV.U32 R3, RZ, RZ, R14 ;  /* 0x000000ffff037224 */ /* 0x000fe200078e000e */
[----:B------:R-:W-:Y:S06]  /*1c910*/  BRA `(.L_x_3409) ;  /* 0xffffff9800ec7947 */ /* 0x000fec000383ffff */
.L_x_3279:
[----:B------:R-:W2:Y:S04]  /*1c920*/  LDL.LU R13, [R1+0x34] ;  /* 0x00003400010d7983 */ /* 0x000ea80000300800 */
[----:B------:R-:W3:Y:S04]  /*1c930*/  LDL.LU R12, [R1+0x38] ;  /* 0x00003800010c7983 */ /* 0x000ee80000300800 */
[----:B------:R-:W4:Y:S04]  /*1c940*/  LDL.LU R11, [R1+0x40] ;  /* 0x00004000010b7983 */ /* 0x000f280000300800 */
[----:B------:R-:W5:Y:S04]  /*1c950*/  LDL.LU R9, [R1+0x58] ;  /* 0x0000580001097983 */ /* 0x000f680000300800 */
[----:B------:R-:W5:Y:S01]  /*1c960*/  LDL.LU R8, [R1+0x4] ;  /* 0x0000040001087983 */ /* 0x000f620000300800 */
[----:B------:R-:W-:Y:S01]  /*1c970*/  BSSY B0, `(.L_x_3410) ;  /* 0x0000017000007945 */ /* 0x000fe20003800000 */
[----:B------:R-:W-:-:S02]  /*1c980*/  IMAD.MOV.U32 R15, RZ, RZ, -0x1 ;  /* 0xffffffffff0f7424 */ /* 0x000fc400078e00ff */
[----:B--2---:R-:W-:Y:S02]  /*1c990*/  IMAD R7, R13, R7, RZ ;  /* 0x000000070d077224 */ /* 0x004fe400078e02ff */
[----:B------:R-:W-:-:S03]  /*1c9a0*/  IMAD.MOV.U32 R13, RZ, RZ, R4 ;  /* 0x000000ffff0d7224 */ /* 0x000fc600078e0004 */
[-C--:B---3--:R-:W-:Y:S01]  /*1c9b0*/  ISETP.GE.AND P2, PT, R12, R7.reuse, PT ;  /* 0x000000070c00720c */ /* 0x088fe20003f46270 */
[----:B------:R-:W-:Y:S01]  /*1c9c0*/  IMAD.MOV.U32 R12, RZ, RZ, RZ ;  /* 0x000000ffff0c7224 */ /* 0x000fe200078e00ff */
[-C--:B----4-:R-:W-:Y:S01]  /*1c9d0*/  ISETP.GE.AND P3, PT, R11, R7.reuse, PT ;  /* 0x000000070b00720c */ /* 0x090fe20003f66270 */
[----:B------:R-:W-:Y:S01]  /*1c9e0*/  IMAD.MOV.U32 R11, RZ, RZ, 0x181f ;  /* 0x0000181fff0b7424 */ /* 0x000fe200078e00ff */
[----:B-----5:R-:W-:Y:S02]  /*1c9f0*/  ISETP.GE.AND P4, PT, R9, R7, PT ;  /* 0x000000070900720c */ /* 0x020fe40003f86270 */
[----:B------:R-:W-:-:S07]  /*1ca00*/  LOP3.LUT R8, R8, 0xffffffdf, RZ, 0xc0, !PT ;  /* 0xffffffdf08087812 */ /* 0x000fce00078ec0ff */
        /* <DEDUP_REMOVED lines=13> */
.L_x_3411:
[----:B------:R-:W-:Y:S05]  /*1cae0*/  BSYNC B0 ;  /* 0x0000000000007941 */ /* 0x000fea0003800000 */
.L_x_3410:
[----:B------:R0:W-:Y:S04]  /*1caf0*/  STL [R1+0x6c], R16 ;  /* 0x00006c1001007387 */ /* 0x0001e80000100800 */
[----:B0-----:R0:W5:Y:S04]  /*1cb00*/  LDL.LU R16, [R1+0x4] ;  /* 0x0000040001107983 */ /* 0x0011680000300800 */
[----:B------:R1:W-:Y:S04]  /*1cb10*/  STL [R1+0x68], R7 ;  /* 0x0000680701007387 */ /* 0x0003e80000100800 */
[----:B-1----:R0:W5:Y:S01]  /*1cb20*/  LDL R7, [R1+0x10] ;  /* 0x0000100001077983 */ /* 0x0021620000100800 */
[----:B------:R-:W-:-:S02]  /*1cb30*/  IMAD.MOV.U32 R13, RZ, RZ, R0 ;  /* 0x000000ffff0d7224 */ /* 0x000fc400078e0000 */
[----:B------:R-:W-:Y:S02]  /*1cb40*/  IMAD.MOV.U32 R12, RZ, RZ, RZ ;  /* 0x000000ffff0c7224 */ /* 0x000fe400078e00ff */
[----:B------:R-:W-:Y:S02]  /*1cb50*/  IMAD.MOV.U32 R11, RZ, RZ, 0x181f ;  /* 0x0000181fff0b7424 */ /* 0x000fe400078e00ff */
[----:B------:R-:W-:Y:S02]  /*1cb60*/  IMAD.MOV.U32 R15, RZ, RZ, -0x1 ;  /* 0xffffffffff0f7424 */ /* 0x000fe400078e00ff */
[----:B0-----:R-:W-:-:S07]  /*1cb70*/  IMAD.MOV.U32 R8, RZ, RZ, R14 ;  /* 0x000000ffff087224 */ /* 0x001fce00078e000e */
[----:B-----5:R-:W-:Y:S05]  /*1cb80*/  WARPSYNC.COLLECTIVE R15, `(.L_x_3412) ;  /* 0x000000000f087348 */ /* 0x020fea0003c00000 */
[----:B------:R0:W1:Y:S02]  /*1cb90*/  SHFL.IDX P6, R14, R13, R12, R11 ;  /* 0x0000000c0d0e7389 */ /* 0x00006400000c000b */
[----:B01---5:R-:W-:Y:S01]  /*1cba0*/  ENDCOLLECTIVE ;  /* 0x000000000000791b */ /* 0x023fe20003800000 */
.L_x_3412:
        /* <DEDUP_REMOVED lines=35> */
[C---:B------:R-:W-:Y:S02]  /*1cde0*/  LOP3.LUT P5, RZ, R16.reuse, 0x4, RZ, 0xc0, !PT ;  /* 0x0000000410ff7812 */ /* 0x040fe400078ac0ff */
[----:B------:R-:W-:Y:S01]  /*1cdf0*/  @!P3 LOP3.LUT R8, R5, 0x40, RZ, 0xc0, !PT ;  /* 0x000000400508b812 */ /* 0x000fe200078ec0ff */
[----:B------:R0:W-:Y:S01]  /*1ce00*/  @!P2 LDGSTS.E.BYPASS.LTC128B.128 [R7+0x32400], desc[UR38][R2.64+0x300], P6 ;  /* 0x324003000207afae */ /* 0x0001e2000b101d66 */
[----:B------:R-:W-:Y:S02]  /*1ce10*/  LOP3.LUT R16, R16, 0xfffdffff, RZ, 0xc0, !PT ;  /* 0xfffdffff10107812 */ /* 0x000fe400078ec0ff */
[----:B------:R-:W-:-:S07]  /*1ce20*/  @!P3 SHF.R.U32.HI R8, RZ, 0x2, R8 ;  /* 0x00000002ff08b819 */ /* 0x000fce0000011608 */
[----:B0-----:R-:W-:Y:S05]  /*1ce30*/  WARPSYNC.COLLECTIVE R15, `(.L_x_3413) ;  /* 0x000000000f087348 */ /* 0x001fea0003c00000 */
[----:B------:R1:W2:Y:S02]  /*1ce40*/  SHFL.IDX P6, R14, R13, R12, R11 ;  /* 0x0000000c0d0e7389 */ /* 0x0002a400000c000b */
[----:B012---:R-:W-:Y:S01]  /*1ce50*/  ENDCOLLECTIVE ;  /* 0x000000000000791b */ /* 0x007fe20003800000 */
.L_x_3413:
        /* <DEDUP_REMOVED lines=12> */
[----:B------:R-:W-:Y:S01]  /*1cf20*/  @!P3 ISETP.NE.U32.AND P4, PT, R8, RZ, PT ;  /* 0x000000ff0800b20c */ /* 0x000fe20003f85070 */
[----:B0-----:R-:W-:-:S12]  /*1cf30*/  IMAD.MOV.U32 R9, RZ, RZ, R14 ;  /* 0x000000ffff097224 */ /* 0x001fd800078e000e */
[----:B------:R-:W-:Y:S05]  /*1cf40*/  WARPSYNC.COLLECTIVE R15, `(.L_x_3414) ;  /* 0x000000000f087348 */ /* 0x000fea0003c00000 */
[----:B------:R0:W1:Y:S02]  /*1cf50*/  SHFL.IDX P6, R14, R13, R12, R11 ;  /* 0x0000000c0d0e7389 */ /* 0x00006400000c000b */
[----:B01----:R-:W-:Y:S01]  /*1cf60*/  ENDCOLLECTIVE ;  /* 0x000000000000791b */ /* 0x003fe20003800000 */
.L_x_3414:
        /* <DEDUP_REMOVED lines=29> */
.L_x_3415:
        /* <DEDUP_REMOVED lines=13> */
.L_x_3416:
[----:B------:R-:W-:Y:S02]  /*1d210*/  @!P4 LOP3.LUT R8, R6, 0x80, RZ, 0xc0, !PT ;  /* 0x000000800608c812 */ /* 0x000fe400078ec0ff */
[----:B------:R-:W-:Y:S02]  /*1d220*/  @!P4 LOP3.LUT R2, R5, 0x40, RZ, 0xc0, !PT ;  /* 0x000000400502c812 */ /* 0x000fe400078ec0ff */
[----:B------:R-:W-:Y:S02]  /*1d230*/  @!P4 SHF.R.U32.HI R8, RZ, 0x3, R8 ;  /* 0x00000003ff08c819 */ /* 0x000fe40000011608 */
[----:B------:R-:W-:Y:S02]  /*1d240*/  @!P4 SHF.R.U32.HI R9, RZ, 0x2, R2 ;  /* 0x00000002ff09c819 */ /* 0x000fe40000011602 */
[----:B------:R-:W-:Y:S01]  /*1d250*/  @!P4 ISETP.NE.U32.AND P3, PT, R8, RZ, PT ;  /* 0x000000ff0800c20c */ /* 0x000fe20003f65070 */
[----:B------:R-:W0:Y:S01]  /*1d260*/  S2R R15, SR_TID.X ;  /* 0x00000000000f7919 */ /* 0x000e220000002100 */
[----:B------:R-:W-:Y:S01]  /*1d270*/  IMAD.MOV.U32 R3, RZ, RZ, R14 ;  /* 0x000000ffff037224 */ /* 0x000fe200078e000e */
[----:B------:R-:W-:Y:S01]  /*1d280*/  @!P4 ISETP.NE.U32.AND P6, PT, R9, RZ, PT ;  /* 0x000000ff0900c20c */ /* 0x000fe20003fc5070 */
[----:B0-----:R-:W-:-:S05]  /*1d290*/  IMAD.SHL.U32 R15, R15, 0x8, RZ ;  /* 0x000000080f0f7824 */ /* 0x001fca00078e00ff */
[----:B------:R-:W-:-:S04]  /*1d2a0*/  LOP3.LUT R15, R15, 0x38, RZ, 0xc0, !PT ;  /* 0x000000380f0f7812 */ /* 0x000fc800078ec0ff */
        /* <DEDUP_REMOVED lines=11> */
[----:B------:R0:W5:Y:S10]  /*1d360*/  LDL.LU R16, [R1+0x6c] ;  /* 0x00006c0001107983 */ /* 0x0001740000300800 */
[----:B------:R0:W-:Y:S04]  /*1d370*/  @!P4 LDGSTS.E.BYPASS.LTC128B.128 [R7+0x2b400], desc[UR38][R2.64+0x100], !P2 ;  /* 0x2b4001000207cfae */ /* 0x0001e8000d101d66 */
[----:B------:R0:W-:Y:S04]  /*1d380*/  @!P4 LDGSTS.E.BYPASS.LTC128B.128 [R7+0x2d400], desc[UR38][R2.64+0x180], !P5 ;  /* 0x2d4001800207cfae */ /* 0x0001e8000e901d66 */
[----:B------:R0:W-:Y:S04]  /*1d390*/  @!P4 LDGSTS.E.BYPASS.LTC128B.128 [R7+0x2f400], desc[UR38][R2.64+0x200], !P0 ;  /* 0x2f4002000207cfae */ /* 0x0001e8000c101d66 */
[----:B------:R0:W-:Y:S04]  /*1d3a0*/  @!P4 LDGSTS.E.BYPASS.LTC128B.128 [R7+0x31400], desc[UR38][R2.64+0x280], !P1 ;  /* 0x314002800207cfae */ /* 0x0001e8000c901d66 */
[----:B------:R0:W-:Y:S04]  /*1d3b0*/  @!P4 LDGSTS.E.BYPASS.LTC128B.128 [R7+0x33400], desc[UR38][R2.64+0x300], P6 ;  /* 0x334003000207cfae */ /* 0x0001e8000b101d66 */
[----:B------:R0:W-:Y:S04]  /*1d3c0*/  @!P4 LDGSTS.E.BYPASS.LTC128B.128 [R7+0x35400], desc[UR38][R2.64+0x380], P3 ;  /* 0x354003800207cfae */ /* 0x0001e80009901d66 */
[----:B------:R0:W5:Y:S01]  /*1d3d0*/  LDL.LU R7, [R1+0x68] ;  /* 0x0000680001077983 */ /* 0x0001620000300800 */
[----:B------:R-:W-:-:S02]  /*1d3e0*/  IMAD.MOV.U32 R13, RZ, RZ, R4 ;  /* 0x000000ffff0d7224 */ /* 0x000fc400078e0004 */
[----:B------:R-:W-:Y:S02]  /*1d3f0*/  IMAD.MOV.U32 R12, RZ, RZ, 0x3 ;  /* 0x00000003ff0c7424 */ /* 0x000fe400078e00ff */
[----:B------:R-:W-:-:S07]  /*1d400*/  IMAD.MOV.U32 R15, RZ, RZ, -0x1 ;  /* 0xffffffffff0f7424 */ /* 0x000fce00078e00ff */
[----:B0----5:R-:W-:Y:S05]  /*1d410*/  WARPSYNC.COLLECTIVE R15, `(.L_x_3417) ;  /* 0x000000000f087348 */ /* 0x021fea0003c00000 */
[----:B------:R1:W2:Y:S02]  /*1d420*/  SHFL.IDX P6, R14, R13, R12, R11 ;  /* 0x0000000c0d0e7389 */ /* 0x0002a400000c000b */
[----:B012--5:R-:W-:Y:S01]  /*1d430*/  ENDCOLLECTIVE ;  /* 0x000000000000791b */ /* 0x027fe20003800000 */
.L_x_3417:
[----:B------:R-:W-:Y:S02]  /*1d440*/  IMAD.MOV.U32 R13, RZ, RZ, R0 ;  /* 0x000000ffff0d7224 */ /* 0x000fe400078e0000 */
[----:B------:R-:W-:-:S07]  /*1d450*/  IMAD.MOV.U32 R4, RZ, RZ, R14 ;  /* 0x000000ffff047224 */ /* 0x000fce00078e000e */
[----:B------:R-:W-:Y:S05]  /*1d460*/  WARPSYNC.COLLECTIVE R15, `(.L_x_3418) ;  /* 0x000000000f087348 */ /* 0x000fea0003c00000 */
[----:B------:R0:W1:Y:S02]  /*1d470*/  SHFL.IDX P6, R14, R13, R12, R11 ;  /* 0x0000000c0d0e7389 */ /* 0x00006400000c000b */
[----:B01----:R-:W-:Y:S01]  /*1d480*/  ENDCOLLECTIVE ;  /* 0x000000000000791b */ /* 0x003fe20003800000 */
.L_x_3418:
[----:B------:R-:W-:Y:S01]  /*1d490*/  IMAD.MOV.U32 R0, RZ, RZ, R14 ;  /* 0x000000ffff007224 */ /* 0x000fe200078e000e */
[----:B------:R-:W-:Y:S06]  /*1d4a0*/  BRA `(.L_x_3419) ;  /* 0xffffff9c00d07947 */ /* 0x000fec000383ffff */
.L_x_3284:
[----:B0-----:R-:W3:Y:S02]  /*1d4b0*/  LDL R2, [R1] ;  /* 0x0000000001027983 */ /* 0x001ee40000100800 */
[----:B---3--:R0:W3:Y:S02]  /*1d4c0*/  SYNCS.PHASECHK.TRANS64.TRYWAIT P0, [R2+URZ+0x38820], R0 ;  /* 0x03882000020075a7 */ /* 0x0080e4000800017f */
[----:B---3--:R-:W-:Y:S05]  /*1d4d0*/  @!P0 NANOSLEEP.SYNCS 0x989680 ;  /* 0x009896800000895d */ /* 0x008fea0003900000 */
[----:B------:R-:W3:Y:S02]  /*1d4e0*/  @!P0 SYNCS.PHASECHK.TRANS64 P0, [R2+URZ+0x38820], R0 ;  /* 0x03882000020085a7 */ /* 0x000ee4000800007f */
[----:B---3--:R-:W-:Y:S05]  /*1d4f0*/  @!P0 BRA `(.L_x_3284) ;  /* 0xfffffffc00ec8947 */ /* 0x008fea000383ffff */
[----:B------:R-:W-:Y:S05]  /*1d500*/  BRA `(.L_x_3420) ;  /* 0xffffffa000907947 */ /* 0x000fea000383ffff */
.L_x_3288:
[----:B0-----:R0:W1:Y:S02]  /*1d510*/  SYNCS.PHASECHK.TRANS64.TRYWAIT P0, [R0+URZ+0x38860], R2 ;  /* 0x03886002000075a7 */ /* 0x001064000800017f */
[----:B-1----:R-:W-:Y:S05]  /*1d520*/  @!P0 NANOSLEEP.SYNCS 0x989680 ;  /* 0x009896800000895d */ /* 0x002fea0003900000 */
[----:B------:R-:W1:Y:S02]  /*1d530*/  @!P0 SYNCS.PHASECHK.TRANS64 P0, [R0+URZ+0x38860], R2 ;  /* 0x03886002000085a7 */ /* 0x000e64000800007f */
[----:B-1----:R-:W-:Y:S05]  /*1d540*/  @!P0 BRA `(.L_x_3288) ;  /* 0xfffffffc00f08947 */ /* 0x002fea000383ffff */
[----:B------:R-:W-:Y:S05]  /*1d550*/  BRA `(.L_x_3421) ;  /* 0xffffffa000bc7947 */ /* 0x000fea000383ffff */
.L_x_3307:
[----:B-1----:R1:W3:Y:S02]  /*1d560*/  SYNCS.PHASECHK.TRANS64.TRYWAIT P0, [R3+URZ+0x38840], R2 ;  /* 0x03884002030075a7 */ /* 0x0022e4000800017f */
[----:B---3--:R-:W-:Y:S05]  /*1d570*/  @!P0 NANOSLEEP.SYNCS 0x989680 ;  /* 0x009896800000895d */ /* 0x008fea0003900000 */
[----:B------:R-:W3:Y:S02]  /*1d580*/  @!P0 SYNCS.PHASECHK.TRANS64 P0, [R3+URZ+0x38840], R2 ;  /* 0x03884002030085a7 */ /* 0x000ee4000800007f */
[----:B---3--:R-:W-:Y:S05]  /*1d590*/  @!P0 BRA `(.L_x_3307) ;  /* 0xfffffffc00f08947 */ /* 0x008fea000383ffff */
[----:B------:R-:W-:Y:S05]  /*1d5a0*/  BRA `(.L_x_3422) ;  /* 0xffffffac00c87947 */ /* 0x000fea000383ffff */
.L_x_3312:
[----:B0-----:R0:W3:Y:S02]  /*1d5b0*/  SYNCS.PHASECHK.TRANS64.TRYWAIT P0, [R3+URZ+0x38860], R2 ;  /* 0x03886002030075a7 */ /* 0x0010e4000800017f */
[----:B---3--:R-:W-:Y:S05]  /*1d5c0*/  @!P0 NANOSLEEP.SYNCS 0x989680 ;  /* 0x009896800000895d */ /* 0x008fea0003900000 */
[----:B------:R-:W3:Y:S02]  /*1d5d0*/  @!P0 SYNCS.PHASECHK.TRANS64 P0, [R3+URZ+0x38860], R2 ;  /* 0x03886002030085a7 */ /* 0x000ee4000800007f */
[----:B---3--:R-:W-:Y:S05]  /*1d5e0*/  @!P0 BRA `(.L_x_3312) ;  /* 0xfffffffc00f08947 */ /* 0x008fea000383ffff */
[----:B------:R-:W-:Y:S05]  /*1d5f0*/  BRA `(.L_x_3423) ;  /* 0xffffffb0004c7947 */ /* 0x000fea000383ffff */
.L_x_3327:
[----:B0-----:R0:W1:Y:S02]  /*1d600*/  SYNCS.PHASECHK.TRANS64.TRYWAIT P0, [R4+URZ+0x38840], R2 ;  /* 0x03884002040075a7 */ /* 0x001064000800017f */
[----:B-1----:R-:W-:Y:S05]  /*1d610*/  @!P0 NANOSLEEP.SYNCS 0x989680 ;  /* 0x009896800000895d */ /* 0x002fea0003900000 */
[----:B------:R-:W1:Y:S02]  /*1d620*/  @!P0 SYNCS.PHASECHK.TRANS64 P0, [R4+URZ+0x38840], R2 ;  /* 0x03884002040085a7 */ /* 0x000e64000800007f */
[----:B-1----:R-:W-:Y:S05]  /*1d630*/  @!P0 BRA `(.L_x_3327) ;  /* 0xfffffffc00f08947 */ /* 0x002fea000383ffff */
[----:B------:R-:W-:Y:S05]  /*1d640*/  BRA `(.L_x_3424) ;  /* 0xffffffbc003c7947 */ /* 0x000fea000383ffff */
.L_x_3332:
[----:B-1----:R1:W3:Y:S02]  /*1d650*/  SYNCS.PHASECHK.TRANS64.TRYWAIT P0, [R4+URZ+0x38860], R2 ;  /* 0x03886002040075a7 */ /* 0x0022e4000800017f */
[----:B---3--:R-:W-:Y:S05]  /*1d660*/  @!P0 NANOSLEEP.SYNCS 0x989680 ;  /* 0x009896800000895d */ /* 0x008fea0003900000 */
[----:B------:R-:W3:Y:S02]  /*1d670*/  @!P0 SYNCS.PHASECHK.TRANS64 P0, [R4+URZ+0x38860], R2 ;  /* 0x03886002040085a7 */ /* 0x000ee4000800007f */
[----:B---3--:R-:W-:Y:S05]  /*1d680*/  @!P0 BRA `(.L_x_3332) ;  /* 0xfffffffc00f08947 */ /* 0x008fea000383ffff */
[----:B------:R-:W-:Y:S05]  /*1d690*/  BRA `(.L_x_3425) ;  /* 0xffffffbc00bc7947 */ /* 0x000fea000383ffff */
.L_x_3347:
[----:B-1----:R1:W3:Y:S02]  /*1d6a0*/  SYNCS.PHASECHK.TRANS64.TRYWAIT P0, [R2+URZ+0x38840], R3 ;  /* 0x03884003020075a7 */ /* 0x0022e4000800017f */
[----:B---3--:R-:W-:Y:S05]  /*1d6b0*/  @!P0 NANOSLEEP.SYNCS 0x989680 ;  /* 0x009896800000895d */ /* 0x008fea0003900000 */
[----:B------:R-:W3:Y:S02]  /*1d6c0*/  @!P0 SYNCS.PHASECHK.TRANS64 P0, [R2+URZ+0x38840], R3 ;  /* 0x03884003020085a7 */ /* 0x000ee4000800007f */
[----:B---3--:R-:W-:Y:S05]  /*1d6d0*/  @!P0 BRA `(.L_x_3347) ;  /* 0xfffffffc00f08947 */ /* 0x008fea000383ffff */
[----:B------:R-:W-:Y:S05]  /*1d6e0*/  BRA `(.L_x_3426) ;  /* 0xffffffc800887947 */ /* 0x000fea000383ffff */
.L_x_3352:
[----:B0-----:R0:W3:Y:S02]  /*1d6f0*/  SYNCS.PHASECHK.TRANS64.TRYWAIT P0, [R2+URZ+0x38860], R3 ;  /* 0x03886003020075a7 */ /* 0x0010e4000800017f */
[----:B---3--:R-:W-:Y:S05]  /*1d700*/  @!P0 NANOSLEEP.SYNCS 0x989680 ;  /* 0x009896800000895d */ /* 0x008fea0003900000 */
[----:B------:R-:W3:Y:S02]  /*1d710*/  @!P0 SYNCS.PHASECHK.TRANS64 P0, [R2+URZ+0x38860], R3 ;  /* 0x03886003020085a7 */ /* 0x000ee4000800007f */
[----:B---3--:R-:W-:Y:S05]  /*1d720*/  @!P0 BRA `(.L_x_3352) ;  /* 0xfffffffc00f08947 */ /* 0x008fea000383ffff */
[----:B------:R-:W-:Y:S05]  /*1d730*/  BRA `(.L_x_3427) ;  /* 0xffffffcc000c7947 */ /* 0x000fea000383ffff */
.L_x_3368:
[----:B------:R-:W-:Y:S01]  /*1d740*/  BSSY B0, `(.L_x_3428) ;  /* 0x0000008000007945 */ /* 0x000fe20003800000 */
[----:B------:R-:W-:Y:S02]  /*1d750*/  IMAD.MOV.U32 R13, RZ, RZ, R16 ;  /* 0x000000ffff0d7224 */ /* 0x000fe400078e0010 */
[----:B------:R-:W-:Y:S02]  /*1d760*/  IMAD.MOV.U32 R12, RZ, RZ, RZ ;  /* 0x000000ffff0c7224 */ /* 0x000fe400078e00ff */
[----:B------:R-:W-:Y:S02]  /*1d770*/  IMAD.MOV.U32 R11, RZ, RZ, 0x1f ;  /* 0x0000001fff0b7424 */ /* 0x000fe400078e00ff */
[----:B------:R-:W-:-:S07]  /*1d780*/  IMAD.MOV.U32 R15, RZ, RZ, -0x1 ;  /* 0xffffffffff0f7424 */ /* 0x000fce00078e00ff */
[----:B012---:R-:W-:Y:S05]  /*1d790*/  WARPSYNC.COLLECTIVE R15, `(.L_x_3429) ;  /* 0x000000000f087348 */ /* 0x007fea0003c00000 */
[----:B------:R3:W4:Y:S02]  /*1d7a0*/  SHFL.IDX P6, R14, R13, R12, R11 ;  /* 0x0000000c0d0e7389 */ /* 0x00072400000c000b */
[----:B01234-:R-:W-:Y:S01]  /*1d7b0*/  ENDCOLLECTIVE ;  /* 0x000000000000791b */ /* 0x01ffe20003800000 */
.L_x_3429:
[----:B------:R-:W-:Y:S05]  /*1d7c0*/  BSYNC B0 ;  /* 0x0000000000007941 */ /* 0x000fea0003800000 */
.L_x_3428:
        /* <DEDUP_REMOVED lines=9> */
.L_x_3430:
        /* <DEDUP_REMOVED lines=18> */
.L_x_3431:
        /* <DEDUP_REMOVED lines=8> */
.L_x_3432:
        /* <DEDUP_REMOVED lines=8> */
.L_x_3433:
        /* <DEDUP_REMOVED lines=8> */
.L_x_3434:
        /* <DEDUP_REMOVED lines=8> */
.L_x_3435:
        /* <DEDUP_REMOVED lines=9> */
.L_x_3436:
[----:B------:R-:W-:Y:S01]  /*1dc10*/  IMAD.MOV.U32 R16, RZ, RZ, R14 ;  /* 0x000000ffff107224 */ /* 0x000fe200078e000e */
[----:B------:R-:W-:Y:S06]  /*1dc20*/  BRA `(.L_x_3437) ;  /* 0xffffffd400487947 */ /* 0x000fec000383ffff */
.L_x_3373:
        /* <DEDUP_REMOVED lines=8> */
.L_x_3439:
[----:B------:R-:W-:Y:S05]  /*1dcb0*/  BSYNC B0 ;  /* 0x0000000000007941 */ /* 0x000fea0003800000 */
.L_x_3438:
        /* <DEDUP_REMOVED lines=10> */
.L_x_3440:
        /* <DEDUP_REMOVED lines=8> */
.L_x_3441:
        /* <DEDUP_REMOVED lines=8> */
.L_x_3442:
        /* <DEDUP_REMOVED lines=8> */
.L_x_3443:
        /* <DEDUP_REMOVED lines=9> */
.L_x_3444:
[----:B------:R-:W-:Y:S01]  /*1df70*/  IMAD.MOV.U32 R16, RZ, RZ, R14 ;  /* 0x000000ffff107224 */ /* 0x000fe200078e000e */
[----:B------:R-:W-:Y:S06]  /*1df80*/  BRA `(.L_x_3445) ;  /* 0xffffffd4000c7947 */ /* 0x000fec000383ffff */
.L_x_3375:
[----:B------:R-:W-:Y:S01]  /*1df90*/  BSSY B0, `(.L_x_3446) ;  /* 0x0000006000007945 */ /* 0x000fe20003800000 */
[----:B------:R-:W-:Y:S01]  /*1dfa0*/  PLOP3.LUT P6, PT, P6, PT, PT, 0x8, 0x0 ;  /* 0x000000000000781c */ /* 0x000fe200037ce170 */
[----:B------:R-:W-:-:S12]  /*1dfb0*/  IMAD.MOV.U32 R15, RZ, RZ, -0x1 ;  /* 0xffffffffff0f7424 */ /* 0x000fd800078e00ff */
[----:B012---:R-:W-:Y:S05]  /*1dfc0*/  WARPSYNC.COLLECTIVE R15, `(.L_x_3447) ;  /* 0x000000000f087348 */ /* 0x007fea0003c00000 */
[----:B------:R-:W-:Y:S01]  /*1dfd0*/  VOTE.ANY R14, PT, P6 ;  /* 0x00000000000e7806 */ /* 0x000fe200030e0100 */
[----:B012---:R-:W-:Y:S06]  /*1dfe0*/  ENDCOLLECTIVE ;  /* 0x000000000000791b */ /* 0x007fec0003800000 */
.L_x_3447:
[----:B------:R-:W-:Y:S05]  /*1dff0*/  BSYNC B0 ;  /* 0x0000000000007941 */ /* 0x000fea0003800000 */
.L_x_3446:
        /* <DEDUP_REMOVED lines=9> */
.L_x_3448:
[----:B------:R-:W-:Y:S01]  /*1e090*/  IMAD.MOV.U32 R17, RZ, RZ, R14 ;  /* 0x000000ffff117224 */ /* 0x000fe200078e000e */
[----:B------:R-:W-:Y:S06]  /*1e0a0*/  BRA `(.L_x_3449) ;  /* 0xffffffd000fc7947 */ /* 0x000fec000383ffff */
.L_x_3377:
[----:B------:R-:W-:Y:S01]  /*1e0b0*/  BSSY B0, `(.L_x_3450) ;  /* 0x0000007000007945 */ /* 0x000fe20003800000 */
[----:B------:R-:W-:Y:S02]  /*1e0c0*/  IMAD.MOV.U32 R13, RZ, RZ, R3 ;  /* 0x000000ffff0d7224 */ /* 0x000fe400078e0003 */
[----:B------:R-:W-:Y:S02]  /*1e0d0*/  IMAD.MOV.U32 R11, RZ, RZ, 0x1f ;  /* 0x0000001fff0b7424 */ /* 0x000fe400078e00ff */
[----:B------:R-:W-:-:S07]  /*1e0e0*/  IMAD.MOV.U32 R15, RZ, RZ, -0x1 ;  /* 0xffffffffff0f7424 */ /* 0x000fce00078e00ff */
[----:B01234-:R-:W-:Y:S05]  /*1e0f0*/  WARPSYNC.COLLECTIVE R15, `(.L_x_3451) ;  /* 0x000000000f087348 */ /* 0x01ffea0003c00000 */
[----:B------:R0:W0:Y:S02]  /*1e100*/  SHFL.IDX P6, R14, R13, R12, R11 ;  /* 0x0000000c0d0e7389 */ /* 0x00002400000c000b */
[----:B01234-:R-:W-:Y:S01]  /*1e110*/  ENDCOLLECTIVE ;  /* 0x000000000000791b */ /* 0x01ffe20003800000 */
.L_x_3451:
[----:B------:R-:W-:Y:S05]  /*1e120*/  BSYNC B0 ;  /* 0x0000000000007941 */ /* 0x000fea0003800000 */
.L_x_3450:
[----:B------:R-:W-:Y:S01]  /*1e130*/  IMAD.MOV.U32 R3, RZ, RZ, R14 ;  /* 0x000000ffff037224 */ /* 0x000fe200078e000e */
[----:B------:R-:W-:Y:S06]  /*1e140*/  BRA `(.L_x_3452) ;  /* 0xffffffd000f07947 */ /* 0x000fec000383ffff */
.L_x_3381:
[----:B0-----:R0:W1:Y:S02]  /*1e150*/  SYNCS.PHASECHK.TRANS64.TRYWAIT P0, [R0+URZ+0x38820], R3 ;  /* 0x03882003000075a7 */ /* 0x001064000800017f */
[----:B-1----:R-:W-:Y:S05]  /*1e160*/  @!P0 NANOSLEEP.SYNCS 0x989680 ;  /* 0x009896800000895d */ /* 0x002fea0003900000 */
[----:B------:R-:W1:Y:S02]  /*1e170*/  @!P0 SYNCS.PHASECHK.TRANS64 P0, [R0+URZ+0x38820], R3 ;  /* 0x03882003000085a7 */ /* 0x000e64000800007f */
[----:B-1----:R-:W-:Y:S05]  /*1e180*/  @!P0 BRA `(.L_x_3381) ;  /* 0xfffffffc00f08947 */ /* 0x002fea000383ffff */
[----:B------:R-:W-:Y:S05]  /*1e190*/  BRA `(.L_x_3453) ;  /* 0xffffffd800747947 */ /* 0x000fea000383ffff */
.L_x_3382:
        /* <DEDUP_REMOVED lines=11> */
.L_x_3455:
[----:B------:R-:W-:Y:S05]  /*1e250*/  BSYNC B0 ;  /* 0x0000000000007941 */ /* 0x000fea0003800000 */
.L_x_3454:
[----:B------:R-:W-:Y:S05]  /*1e260*/  BRA `(.L_x_3456) ;  /* 0xffffffd8005c7947 */ /* 0x000fea000383ffff */
.L_x_3385:
[----:B------:R-:W-:Y:S01]  /*1e270*/  BSSY B1, `(.L_x_3457) ;  /* 0x0000006000017945 */ /* 0x000fe20003800000 */
[----:B------:R-:W-:-:S07]  /*1e280*/  IMAD.MOV.U32 R15, RZ, RZ, -0x1 ;  /* 0xffffffffff0f7424 */ /* 0x000fce00078e00ff */
[----:B012---:R-:W-:Y:S05]  /*1e290*/  WARPSYNC.COLLECTIVE R15, `(.L_x_3458) ;  /* 0x000000000f0c7348 */ /* 0x007fea0003c00000 */
[----:B------:R-:W-:Y:S02]  /*1e2a0*/  ELECT P6, UR62, PT ;  /* 0x00000000003e782f */ /* 0x000fe400038c0000 */
[----:B------:R-:W-:Y:S01]  /*1e2b0*/  MOV R14, UR62 ;  /* 0x0000003e000e7c02 */ /* 0x000fe20008000f00 */
[----:B012---:R-:W-:Y:S10]  /*1e2c0*/  ENDCOLLECTIVE ;  /* 0x000000000000791b */ /* 0x007ff40003800000 */
.L_x_3458:
[----:B------:R-:W-:Y:S05]  /*1e2d0*/  BSYNC B1 ;  /* 0x0000000000017941 */ /* 0x000fea0003800000 */
.L_x_3457:
[----:B------:R-:W-:Y:S05]  /*1e2e0*/  BRA `(.L_x_3459) ;  /* 0xffffffd800547947 */ /* 0x000fea000383ffff */
.L_x_3387:
[----:B0-----:R0:W1:Y:S02]  /*1e2f0*/  SYNCS.PHASECHK.TRANS64.TRYWAIT P0, [R6+URZ], R5 ;  /* 0x00000005060075a7 */ /* 0x001064000800017f */
[----:B-1----:R-:W-:Y:S05]  /*1e300*/  @!P0 NANOSLEEP.SYNCS 0x989680 ;  /* 0x009896800000895d */ /* 0x002fea0003900000 */
[----:B------:R-:W1:Y:S02]  /*1e310*/  @!P0 SYNCS.PHASECHK.TRANS64 P0, [R6+URZ], R5 ;  /* 0x00000005060085a7 */ /* 0x000e64000800007f */
[----:B-1----:R-:W-:Y:S05]  /*1e320*/  @!P0 BRA `(.L_x_3387) ;  /* 0xfffffffc00f08947 */ /* 0x002fea000383ffff */
[----:B------:R-:W-:Y:S05]  /*1e330*/  BRA `(.L_x_3460) ;  /* 0xffffffd800907947 */ /* 0x000fea000383ffff */
.L_x_3388:
[----:B-1----:R1:W2:Y:S02]  /*1e340*/  SYNCS.PHASECHK.TRANS64.TRYWAIT P0, [R7+URZ], R2 ;  /* 0x00000002070075a7 */ /* 0x0022a4000800017f */
[----:B--2---:R-:W-:Y:S05]  /*1e350*/  @!P0 NANOSLEEP.SYNCS 0x989680 ;  /* 0x009896800000895d */ /* 0x004fea0003900000 */
[----:B------:R-:W2:Y:S02]  /*1e360*/  @!P0 SYNCS.PHASECHK.TRANS64 P0, [R7+URZ], R2 ;  /* 0x00000002070085a7 */ /* 0x000ea4000800007f */
[----:B--2---:R-:W-:Y:S05]  /*1e370*/  @!P0 BRA `(.L_x_3388) ;  /* 0xfffffffc00f08947 */ /* 0x004fea000383ffff */
[----:B------:R-:W-:Y:S05]  /*1e380*/  BRA `(.L_x_3461) ;  /* 0xffffffd800847947 */ /* 0x000fea000383ffff */
.L_x_3390:
[----:B--2---:R2:W3:Y:S02]  /*1e390*/  SYNCS.PHASECHK.TRANS64.TRYWAIT P0, [R4+URZ], R5 ;  /* 0x00000005040075a7 */ /* 0x0044e4000800017f */
[----:B---3--:R-:W-:Y:S05]  /*1e3a0*/  @!P0 NANOSLEEP.SYNCS 0x989680 ;  /* 0x009896800000895d */ /* 0x008fea0003900000 */
[----:B------:R-:W3:Y:S02]  /*1e3b0*/  @!P0 SYNCS.PHASECHK.TRANS64 P0, [R4+URZ], R5 ;  /* 0x00000005040085a7 */ /* 0x000ee4000800007f */
[----:B---3--:R-:W-:Y:S05]  /*1e3c0*/  @!P0 BRA `(.L_x_3390) ;  /* 0xfffffffc00f08947 */ /* 0x008fea000383ffff */
[----:B------:R-:W-:Y:S05]  /*1e3d0*/  BRA `(.L_x_3462) ;  /* 0xffffffd8008c7947 */ /* 0x000fea000383ffff */
.L_x_3463:
        /* <DEDUP_REMOVED lines=10> */
.L_x_5877:


//--------------------- .text._ZN7cutlass13device_kernelIN5flash11enable_sm90INS1_16FlashAttnFwdSm90INS1_25CollectiveMainloopFwdSm90ILi2EN4cute5tupleIJNS5_1CILi1EEES8_S8_EEENS6_IJNS7_ILi64EEESA_SA_EEELi512ENS_6half_tEfNS_4arch4Sm90ELb0ELb1ELb0ELb1ELb0ELb1ELb1ELb0ELb0ELb1ELb0ELb0EEENS1_21CollectiveEpilogueFwdINS6_IJSA_NS7_ILi512EEESA_EEES9_SC_SE_Li256ELb1ELb1ELb0ELb0EEENS1_36VarlenDynamicPersistentTileSchedulerILi64ELi64ELi256ELi128ELb0ELb1ELb1ELb1ELb0ELb1EEEEEEEEEvNT_6ParamsE --------------------------
	.section	.text._ZN7cutlass13device_kernelIN5flash11enable_sm90INS1_16FlashAttnFwdSm90INS1_25CollectiveMainloopFwdSm90ILi2EN4cute5tupleIJNS5_1CILi1EEES8_S8_EEENS6_IJNS7_ILi64EEESA_SA_EEELi512ENS_6half_tEfNS_4arch4Sm90ELb0ELb1ELb0ELb1ELb0ELb1ELb1ELb0ELb0ELb1ELb0ELb0EEENS1_21CollectiveEpilogueFwdINS6_IJSA_NS7_ILi512EEESA_EEES9_SC_SE_Li256ELb1ELb1ELb0ELb0EEENS1_36VarlenDynamicPersistentTileSchedulerILi64ELi64ELi256ELi128ELb0ELb1ELb1ELb1ELb0ELb1EEEEEEEEEvNT_6ParamsE,"ax",@progbits
	.align	128
.text._ZN7cutlass13device_kernelIN5flash11enable_sm90INS1_16FlashAttnFwdSm90INS1_25CollectiveMainloopFwdSm90ILi2EN4cute5tupleIJNS5_1CILi1EEES8_S8_EEENS6_IJNS7_ILi64EEESA_SA_EEELi512ENS_6half_tEfNS_4arch4Sm90ELb0ELb1ELb0ELb1ELb0ELb1ELb1ELb0ELb0ELb1ELb0ELb0EEENS1_21CollectiveEpilogueFwdINS6_IJSA_NS7_ILi512EEESA_EEES9_SC_SE_Li256ELb1ELb1ELb0ELb0EEENS1_36VarlenDynamicPersistentTileSchedulerILi64ELi64ELi256ELi128ELb0ELb1ELb1ELb1ELb0ELb1EEEEEEEEEvNT_6ParamsE:
        .type           _ZN7cutlass13device_kernelIN5flash11enable_sm90INS1_16FlashAttnFwdSm90INS1_25CollectiveMainloopFwdSm90ILi2EN4cute5tupleIJNS5_1CILi1EEES8_S8_EEENS6_IJNS7_ILi64EEESA_SA_EEELi512ENS_6half_tEfNS_4arch4Sm90ELb0ELb1ELb0ELb1ELb0ELb1ELb1ELb0ELb0ELb1ELb0ELb0EEENS1_21CollectiveEpilogueFwdINS6_IJSA_NS7_ILi512EEESA_EEES9_SC_SE_Li256ELb1ELb1ELb0ELb0EEENS1_36VarlenDynamicPersistentTileSchedulerILi64ELi64ELi256ELi128ELb0ELb1ELb1ELb1ELb0ELb1EEEEEEEEEvNT_6ParamsE,@function
        .size           _ZN7cutlass13device_kernelIN5flash11enable_sm90INS1_16FlashAttnFwdSm90INS1_25CollectiveMainloopFwdSm90ILi2EN4cute5tupleIJNS5_1CILi1EEES8_S8_EEENS6_IJNS7_ILi64EEESA_SA_EEELi512ENS_6half_tEfNS_4arch4Sm90ELb0ELb1ELb0ELb1ELb0ELb1ELb1ELb0ELb0ELb1ELb0ELb0EEENS1_21CollectiveEpilogueFwdINS6_IJSA_NS7_ILi512EEESA_EEES9_SC_SE_Li256ELb1ELb1ELb0ELb0EEENS1_36VarlenDynamicPersistentTileSchedulerILi64ELi64ELi256ELi128ELb0ELb1ELb1ELb1ELb0ELb1EEEEEEEEEvNT_6ParamsE,(.L_x_5878 - _ZN7cutlass13device_kernelIN5flash11enable_sm90INS1_16FlashAttnFwdSm90INS1_25CollectiveMainloopFwdSm90ILi2EN4cute5tupleIJNS5_1CILi1EEES8_S8_EEENS6_IJNS7_ILi64EEESA_SA_EEELi512ENS_6half_tEfNS_4arch4Sm90ELb0ELb1ELb0ELb1ELb0ELb1ELb1ELb0ELb0ELb1ELb0ELb0EEENS1_21CollectiveEpilogueFwdINS6_IJSA_NS7_ILi512EEESA_EEES9_SC_SE_Li256ELb1ELb1ELb0ELb0EEENS1_36VarlenDynamicPersistentTileSchedulerILi64ELi64ELi256ELi128ELb0ELb1ELb1ELb1ELb0ELb1EEEEEEEEEvNT_6ParamsE)
        .other          _ZN7cutlass13device_kernelIN5flash11enable_sm90INS1_16FlashAttnFwdSm90INS1_25CollectiveMainloopFwdSm90ILi2EN4cute5tupleIJNS5_1CILi1EEES8_S8_EEENS6_IJNS7_ILi64EEESA_SA_EEELi512ENS_6half_tEfNS_4arch4Sm90ELb0ELb1ELb0ELb1ELb0ELb1ELb1ELb0ELb0ELb1ELb0ELb0EEENS1_21CollectiveEpilogueFwdINS6_IJSA_NS7_ILi512EEESA_EEES9_SC_SE_Li256ELb1ELb1ELb0ELb0EEENS1_36VarlenDynamicPersistentTileSchedulerILi64ELi64ELi256ELi128ELb0ELb1ELb1ELb1ELb0ELb1EEEEEEEEEvNT_6ParamsE,@"STO_CUDA_ENTRY STV_DEFAULT"
_ZN7cutlass13device_kernelIN5flash11enable_sm90INS1_16FlashAttnFwdSm90INS1_25CollectiveMainloopFwdSm90ILi2EN4cute5tupleIJNS5_1CILi1EEES8_S8_EEENS6_IJNS7_ILi64EEESA_SA_EEELi512ENS_6half_tEfNS_4arch4Sm90ELb0ELb1ELb0ELb1ELb0ELb1ELb1ELb0ELb0ELb1ELb0ELb0EEENS1_21CollectiveEpilogueFwdINS6_IJSA_NS7_ILi512EEESA_EEES9_SC_SE_Li256ELb1ELb1ELb0ELb0EEENS1_36VarlenDynamicPersistentTileSchedulerILi64ELi64ELi256ELi128ELb0ELb1ELb1ELb1ELb0ELb1EEEEEEEEEvNT_6ParamsE:
[----:B------:R-:W0:Y:S02]  /*0000*/  LDC R1, c[0x0][0x28] ;  /* 0x00000a00ff017b82 */ /* 0x000e240000000800 */
[----:B0-----:R-:W-:Y:S01]  /*0010*/  VIADD R1, R1, 0xffffff88 ;  /* 0xffffff8801017836 */ /* 0x001fe20000000000 */
[----:B------:R-:W0:Y:S01]  /*0020*/  S2R R4, SR_TID.X ;  /* 0x0000000000047919 */ /* 0x000e220000002100 */
[----:B------:R-:W-:Y:S01]  /*0030*/  ELECT P0, URZ, PT ;  /* 0x00000000003f782f */ /* 0x000fe20003800000 */
[----:B------:R-:W-:Y:S01]  /*0040*/  BSSY B0, `(.L_x_3464) ;  /* 0x0000014000007945 */ /* 0x000fe20003800000 */
[--C-:B0-----:R-:W-:Y:S02]  /*0050*/  SHF.R.U32.HI R0, RZ, 0x5, R4.reuse ;  /* 0x00000005ff007819 */ /* 0x101fe40000011604 */
[----:B------:R-:W-:-:S03]  /*0060*/  SHF.R.U32.HI R3, RZ, 0x7, R4 ;  /* 0x00000007ff037819 */ /* 0x000fc60000011604 */
        /* <DEDUP_REMOVED lines=17> */
.L_x_3465:
[----:B------:R-:W-:Y:S05]  /*0180*/  BSYNC B0 ;  /* 0x0000000000007941 */ /* 0x000fea0003800000 */
.L_x_3464:
        /* <DEDUP_REMOVED lines=21> */
[----:B0-----:R0:W1:Y:S01]  /*02e0*/  @UP1 SYNCS.EXCH.64 URZ, [UR8+0x38800], UR4 ;  /* 0x03880004083f15b2 */ /* 0x0010620008000100 */
[----:B------:R0:W2:Y:S04]  /*02f0*/  @UP2 SYNCS.EXCH.64 URZ, [UR8+0x38810], UR4 ;  /* 0x03881004083f25b2 */ /* 0x0000a80008000100 */
[----:B------:R0:W3:Y:S01]  /*0300*/  @UP3 SYNCS.EXCH.64 URZ, [UR8+0x38820], UR6 ;  /* 0x03882006083f35b2 */ /* 0x0000e20008000100 */
        /* <DEDUP_REMOVED lines=14> */
[----:B----4-:R-:W-:Y:S01]  /*03f0*/  NOP ;  /* 0x0000000000007918 */ /* 0x010fe20000000000 */
.L_x_3466:
[----:B------:R-:W4:Y:S01]  /*0400*/  SHFL.IDX PT, R2, R0, RZ, 0x1f ;  /* 0x00001fff00027589 */ /* 0x000f2200000e0000 */
[----:B------:R-:W-:Y:S01]  /*0410*/  NOP ;  /* 0x0000000000007918 */ /* 0x000fe20000000000 */
[----:B----4-:R-:W-:-:S13]  /*0420*/  ISETP.NE.AND P0, PT, R2, RZ, PT ;  /* 0x000000ff0200720c */ /* 0x010fda0003f05270 */
        /* <DEDUP_REMOVED lines=18> */
[----:B----4-:R-:W-:Y:S01]  /*0550*/  NOP ;  /* 0x0000000000007918 */ /* 0x010fe20000000000 */
.L_x_3467:
[----:B------:R-:W4:Y:S01]  /*0560*/  SHFL.IDX PT, R2, R0, RZ, 0x1f ;  /* 0x00001fff00027589 */ /* 0x000f2200000e0000 */
[----:B------:R-:W-:Y:S01]  /*0570*/  NOP ;  /* 0x0000000000007918 */ /* 0x000fe20000000000 */
[----:B----4-:R-:W-:-:S13]  /*0580*/  ISETP.NE.AND P0, PT, R2, RZ, PT ;  /* 0x000000ff0200720c */ /* 0x010fda0003f05270 */
        /* <DEDUP_REMOVED lines=15> */
.L_x_3468:
        /* <DEDUP_REMOVED lines=22> */
.L_x_3469:
        /* <DEDUP_REMOVED lines=22> */
.L_x_3470:
[----:B------:R-:W-:Y:S01]  /*0940*/  PLOP3.LUT P0, PT, PT, PT, UP0, 0x80, 0x0 ;  /* 0x000000000000781c */ /* 0x000fe20003f0f008 */
[----:B------:R-:W-:Y:S01]  /*0950*/  UMOV UR36, 0x1 ;  /* 0x0000000100247882 */ /* 0x000fe20000000000 */
[----:B------:R-:W-:Y:S01]  /*0960*/  NOP ;  /* 0x0000000000007918 */ /* 0x000fe20000000000 */
[----:B------:R-:W-:Y:S01]  /*0970*/  USEL UR36, UR36, 0x2, !UP0 ;  /* 0x0000000224247887 */ /* 0x000fe2000c000000 */
[----:B------:R-:W-:Y:S01]  /*0980*/  BSSY B9, `(.L_x_3471) ;  /* 0x00025cb000097945 */ /* 0x000fe20003800000 */
[----:B------:R-:W-:Y:S01]  /*0990*/  ULDC.64 UR50, c[0x0][0x208] ;  /* 0x0000820000327ab9 */ /* 0x000fe20000000a00 */
[----:B0123--:R-:W-:Y:S07]  /*09a0*/  BAR.SYNC.DEFER_BLOCKING 0x0 ;  /* 0x0000000000007b1d */ /* 0x00ffee0000010000 */
[----:B------:R-:W-:Y:S05]  /*09b0*/  @!P0 BRA `(.L_x_3472) ;  /* 0x000001b400f48947 */ /* 0x000fea0003800000 */
.L_x_3473:
[----:B------:R-:W-:-:S08]  /*09c0*/  NOP ;  /* 0x0000000000007918 */ /* 0x000fd00000000000 */
[----:B------:R-:W0:Y:S02]  /*09d0*/  USETMAXREG.TRY_ALLOC.CTAPOOL UP0, 0xf0 ;  /* 0x000000f0000079c8 */ /* 0x000e240008000600 */
[----:B0-----:R-:W-:-:S13]  /*09e0*/  PLOP3.LUT P0, PT, PT, PT, UP0, 0x80, 0x0 ;  /* 0x000000000000781c */ /* 0x001fda0003f0f008 */
[----:B------:R-:W-:Y:S05]  /*09f0*/  @!P0 BRA `(.L_x_3473) ;  /* 0xfffffffc00f08947 */ /* 0x000fea000383ffff */
[----:B------:R-:W-:Y:S01]  /*0a00*/  SHF.R.U32.HI R0, RZ, 0x7, R4 ;  /* 0x00000007ff007819 */ /* 0x000fe20000011604 */
[----:B------:R-:W0:Y:S01]  /*0a10*/  S2UR UR5, SR_CgaCtaId ;  /* 0x00000000000579c3 */ /* 0x000e220000008800 */
[----:B------:R-:W-:Y:S02]  /*0a20*/  UMOV UR4, 0x400 ;  /* 0x0000040000047882 */ /* 0x000fe40000000000 */
[----:B------:R-:W-:-:S13]  /*0a30*/  ISETP.NE.AND P0, PT, R0, 0x1, PT ;  /* 0x000000010000780c */ /* 0x000fda0003f05270 */
[----:B------:R-:W-:Y:S06]  /*0a40*/  @!P0 BAR.ARV 0x8, 0x100 ;  /* 0x0204000000008b1d */ /* 0x000fec0000002000 */
[----:B------:R-:W-:Y:S01]  /*0a50*/  ISETP.GE.U32.AND P0, PT, R4, 0x100, PT ;  /* 0x000001000400780c */ /* 0x000fe20003f06070 */
[----:B0-----:R-:W-:-:S06]  /*0a60*/  ULEA UR4, UR5, UR4, 0x18 ;  /* 0x0000000405047291 */ /* 0x001fcc000f8ec03f */
[----:B------:R-:W-:Y:S01]  /*0a70*/  IMAD.U32 R18, RZ, RZ, UR4 ;  /* 0x00000004ff127e24 */ /* 0x000fe2000f8e00ff */
[----:B------:R-:W-:-:S05]  /*0a80*/  ULDC UR4, c[0x0][0xd3c] ;  /* 0x00034f0000047ab9 */ /* 0x000fca0000000800 */
[----:B------:R-:W-:Y:S08]  /*0a90*/  @P0 BAR.ARV 0xf, 0x100 ;  /* 0x03c4000000000b1d */ /* 0x000ff00000002000 */
[----:B------:R-:W-:Y:S06]  /*0aa0*/  BAR.SYNC.DEFER_BLOCKING 0x5, 0x180 ;  /* 0x0146000000007b1d */ /* 0x000fec0000010000 */
[----:B------:R-:W0:Y:S02]  /*0ab0*/  LDS.128 R24, [R18+0x388d0] ;  /* 0x0388d00012187984 */ /* 0x000e240000000c00 */
[----:B------:R-:W-:Y:S06]  /*0ac0*/  BAR.ARV 0x4, 0x180 ;  /* 0x0106000000007b1d */ /* 0x000fec0000002000 */
[----:B0-----:R-:W-:-:S13]  /*0ad0*/  ISETP.GE.AND P0, PT, R27, UR4, PT ;  /* 0x000000041b007c0c */ /* 0x001fda000bf06270 */
[----:B------:R-:W-:Y:S05]  /*0ae0*/  @P0 BRA `(.L_x_3474) ;  /* 0x0000025800d00947 */ /* 0x000fea0003800000 */
[----:B------:R-:W-:Y:S01]  /*0af0*/  VIADD R14, R4, 0xffffff80 ;  /* 0xffffff80040e7836 */ /* 0x000fe20000000000 */
[----:B------:R-:W-:Y:S01]  /*0b00*/  ULOP3.LUT UR47, UR36, 0x1, URZ, 0xfc, !UPT ;  /* 0x00000001242f7892 */ /* 0x000fe2000f8efc3f */
[----:B------:R-:W-:Y:S02]  /*0b10*/  IMAD.MOV.U32 R210, RZ, RZ, 0x40 ;  /* 0x00000040ffd27424 */ /* 0x000fe400078e00ff */
[----:B------:R-:W-:Y:S01]  /*0b20*/  IMAD.MOV.U32 R187, RZ, RZ, RZ ;  /* 0x000000ffffbb7224 */ /* 0x000fe200078e00ff */
[----:B------:R-:W-:Y:S01]  /*0b30*/  SHF.R.S32.HI R0, RZ, 0x1f, R14 ;  /* 0x0000001fff007819 */ /* 0x000fe2000001140e */
[----:B------:R-:W-:Y:S02]  /*0b40*/  IMAD.MOV.U32 R190, RZ, RZ, RZ ;  /* 0x000000ffffbe7224 */ /* 0x000fe400078e00ff */
[----:B------:R-:W-:Y:S01]  /*0b50*/  IMAD.MOV.U32 R22, RZ, RZ, RZ ;  /* 0x000000ffff167224 */ /* 0x000fe200078e00ff */
[CC--:B------:R-:W-:Y:S01]  /*0b60*/  LEA.HI R2, R0.reuse, R14.reuse, RZ, 0x4 ;  /* 0x0000000e00027211 */ /* 0x0c0fe200078f20ff */
[----:B------:R-:W-:Y:S01]  /*0b70*/  IMAD.MOV.U32 R19, RZ, RZ, RZ ;  /* 0x000000ffff137224 */ /* 0x000fe200078e00ff */
[----:B------:R-:W-:Y:S01]  /*0b80*/  LEA.HI R5, R0, R14, RZ, 0x5 ;  /* 0x0000000e00057211 */ /* 0x000fe200078f28ff */
[----:B------:R-:W-:Y:S01]  /*0b90*/  IMAD.MOV.U32 R224, RZ, RZ, RZ ;  /* 0x000000ffffe07224 */ /* 0x000fe200078e00ff */
[----:B------:R-:W-:-:S02]  /*0ba0*/  LOP3.LUT R3, R2, 0xfffffff0, RZ, 0xc0, !PT ;  /* 0xfffffff002037812 */ /* 0x000fc400078ec0ff */
[--C-:B------:R-:W-:Y:S02]  /*0bb0*/  SHF.R.S32.HI R216, RZ, 0x5, R5.reuse ;  /* 0x00000005ffd87819 */ /* 0x100fe40000011405 */
[----:B------:R-:W-:Y:S01]  /*0bc0*/  SHF.R.S32.HI R5, RZ, 0x1f, R5 ;  /* 0x0000001fff057819 */ /* 0x000fe20000011405 */
[----:B------:R-:W-:Y:S01]  /*0bd0*/  IMAD.IADD R4, R14, 0x1, -R3 ;  /* 0x000000010e047824 */ /* 0x000fe200078e0a03 */
[----:B------:R-:W-:Y:S02]  /*0be0*/  SHF.R.S32.HI R3, RZ, 0x4, R2 ;  /* 0x00000004ff037819 */ /* 0x000fe40000011402 */
[----:B------:R-:W-:Y:S02]  /*0bf0*/  LEA.HI R6, R0, R14, RZ, 0x7 ;  /* 0x0000000e00067211 */ /* 0x000fe400078f38ff */
[----:B------:R-:W-:Y:S02]  /*0c00*/  SHF.R.S32.HI R9, RZ, 0x1f, R4 ;  /* 0x0000001fff097819 */ /* 0x000fe40000011404 */
[----:B------:R-:W-:-:S02]  /*0c10*/  LEA.HI R2, R2, R3, RZ, 0x1 ;  /* 0x0000000302027211 */ /* 0x000fc400078f08ff */
[----:B------:R-:W-:Y:S02]  /*0c20*/  LEA.HI R12, R9, R4, RZ, 0x3 ;  /* 0x00000004090c7211 */ /* 0x000fe400078f18ff */
[----:B------:R-:W-:Y:S02]  /*0c30*/  LEA.HI R5, R5, R216, RZ, 0x2 ;  /* 0x000000d805057211 */ /* 0x000fe400078f10ff */
[C---:B------:R-:W-:Y:S01]  /*0c40*/  LOP3.LUT R13, R12.reuse, 0xfffffff8, RZ, 0xc0, !PT ;  /* 0xfffffff80c0d7812 */ /* 0x040fe200078ec0ff */
[----:B------:R-:W-:Y:S01]  /*0c50*/  IMAD.SHL.U32 R12, R12, 0x40, RZ ;  /* 0x000000400c0c7824 */ /* 0x000fe200078e00ff */
[----:B------:R-:W-:Y:S02]  /*0c60*/  LOP3.LUT R2, R2, 0x1ffffffe, RZ, 0xc0, !PT ;  /* 0x1ffffffe02027812 */ /* 0x000fe400078ec0ff */
        /* <DEDUP_REMOVED lines=9> */
[----:B------:R-:W-:-:S02]  /*0d00*/  IMAD.SHL.U32 R3, R13, 0x40, RZ ;  /* 0x000000400d037824 */ /* 0x000fc400078e00ff */
[----:B------:R-:W-:Y:S01]  /*0d10*/  IMAD R5, R5, 0x10, R4 ;  /* 0x0000001005057824 */ /* 0x000fe200078e0204 */
[----:B------:R-:W-:Y:S01]  /*0d20*/  LOP3.LUT R6, R6, 0xfffffe, RZ, 0xc0, !PT ;  /* 0x00fffffe06067812 */ /* 0x000fe200078ec0ff */
[----:B------:R-:W-:Y:S01]  /*0d30*/  IMAD.SHL.U32 R2, R2, 0x8, RZ ;  /* 0x0000000802027824 */ /* 0x000fe200078e00ff */
[----:B------:R-:W-:Y:S01]  /*0d40*/  LOP3.LUT R3, R3, 0x1c0, RZ, 0xc0, !PT ;  /* 0x000001c003037812 */ /* 0x000fe200078ec0ff */
[----:B------:R-:W-:Y:S01]  /*0d50*/  IMAD.IADD R7, R14, 0x1, -R7 ;  /* 0x000000010e077824 */ /* 0x000fe200078e0a07 */
[----:B------:R-:W-:Y:S01]  /*0d60*/  SEL R210, R210, 0xffffffc0, !P2 ;  /* 0xffffffc0d2d27807 */ /* 0x000fe20005000000 */
[--C-:B------:R-:W-:Y:S01]  /*0d70*/  IMAD.U32 R237, R5, 0x40, R2.reuse ;  /* 0x0000004005ed7824 */ /* 0x100fe200078e0002 */
[----:B------:R-:W-:Y:S01]  /*0d80*/  LOP3.LUT R2, R3, 0x8, R2, 0xf8, !PT ;  /* 0x0000000803027812 */ /* 0x000fe200078ef802 */
[----:B------:R-:W-:Y:S01]  /*0d90*/  IMAD.IADD R6, R227, 0x1, -R6 ;  /* 0x00000001e3067824 */ /* 0x000fe200078e0a06 */
[----:B------:R-:W-:Y:S02]  /*0da0*/  SHF.R.U32.HI R5, RZ, 0x3, R3 ;  /* 0x00000003ff057819 */ /* 0x000fe40000011603 */
[----:B------:R-:W-:Y:S01]  /*0db0*/  LOP3.LUT R3, R12, 0x7ffffe00, RZ, 0xc0, !PT ;  /* 0x7ffffe000c037812 */ /* 0x000fe200078ec0ff */
[----:B------:R-:W-:Y:S01]  /*0dc0*/  IMAD.SHL.U32 R197, R6, 0x100, RZ ;  /* 0x0000010006c57824 */ /* 0x000fe200078e00ff */
[----:B------:R-:W-:-:S02]  /*0dd0*/  LOP3.LUT R2, R2, R5, RZ, 0x3c, !PT ;  /* 0x0000000502027212 */ /* 0x000fc400078e3cff */
[----:B------:R-:W-:Y:S01]  /*0de0*/  SHF.R.S32.HI R8, RZ, 0x1f, R7 ;  /* 0x0000001fff087819 */ /* 0x000fe20000011407 */
[----:B------:R-:W-:-:S03]  /*0df0*/  IMAD R3, R216, 0x400, R3 ;  /* 0x00000400d8037824 */ /* 0x000fc600078e0203 */
[-C--:B------:R-:W-:Y:S01]  /*0e00*/  LEA.HI R9, R8, R7.reuse, RZ, 0x2 ;  /* 0x0000000708097211 */ /* 0x080fe200078f10ff */
[----:B------:R-:W-:Y:S01]  /*0e10*/  IMAD.IADD R3, R3, 0x1, R2 ;  /* 0x0000000103037824 */ /* 0x000fe200078e0202 */
[CC--:B------:R-:W-:Y:S02]  /*0e20*/  LEA.HI R2, R0.reuse, R14.reuse, RZ, 0x3 ;  /* 0x0000000e00027211 */ /* 0x0c0fe400078f18ff */
[----:B------:R-:W-:Y:S01]  /*0e30*/  LEA.HI R0, R0, R14, RZ, 0x2 ;  /* 0x0000000e00007211 */ /* 0x000fe200078f10ff */
[----:B------:R-:W-:Y:S01]  /*0e40*/  IMAD R198, R3, 0x2, R18 ;  /* 0x0000000203c67824 */ /* 0x000fe200078e0212 */
[----:B------:R-:W-:Y:S02]  /*0e50*/  LOP3.LUT R4, R9, 0x7ffffffc, RZ, 0xc0, !PT ;  /* 0x7ffffffc09047812 */ /* 0x000fe400078ec0ff */
[----:B------:R-:W-:Y:S01]  /*0e60*/  SHF.R.S32.HI R186, RZ, 0x2, R0 ;  /* 0x00000002ffba7819 */ /* 0x000fe20000011400 */
[----:B------:R-:W-:Y:S01]  /*0e70*/  VIADD R211, R198, 0x36400 ;  /* 0x00036400c6d37836 */ /* 0x000fe20000000000 */
[----:B------:R-:W-:Y:S01]  /*0e80*/  LEA.HI R8, R8, R7, RZ, 0x5 ;  /* 0x0000000708087211 */ /* 0x000fe200078f28ff */
[----:B------:R-:W-:Y:S01]  /*0e90*/  IMAD.IADD R4, R7, 0x1, -R4 ;  /* 0x0000000107047824 */ /* 0x000fe200078e0a04 */
[--C-:B------:R-:W-:Y:S01]  /*0ea0*/  SHF.R.S32.HI R10, RZ, 0x2, R9.reuse ;  /* 0x00000002ff0a7819 */ /* 0x100fe20000011409 */
[----:B------:R-:W-:Y:S01]  /*0eb0*/  VIADD R7, R186, 0x20 ;  /* 0x00000020ba077836 */ /* 0x000fe20000000000 */
[----:B------:R-:W-:Y:S01]  /*0ec0*/  SHF.R.S32.HI R11, RZ, 0x1f, R9 ;  /* 0x0000001fff0b7819 */ /* 0x000fe20000011409 */
[----:B------:R-:W-:Y:S01]  /*0ed0*/  VIADD R199, R198, 0x36420 ;  /* 0x00036420c6c77836 */ /* 0x000fe20000000000 */
[----:B------:R-:W-:Y:S01]  /*0ee0*/  SHF.R.S32.HI R226, RZ, 0x3, R2 ;  /* 0x00000003ffe27819 */ /* 0x000fe20000011402 */
[----:B------:R-:W-:Y:S01]  /*0ef0*/  IMAD.SHL.U32 R235, R7, 0x40, RZ ;  /* 0x0000004007eb7824 */ /* 0x000fe200078e00ff */
[----:B------:R-:W-:Y:S01]  /*0f00*/  LOP3.LUT R225, R2, 0xfffffff8, RZ, 0xc0, !PT ;  /* 0xfffffff802e17812 */ /* 0x000fe200078ec0ff */
[----:B------:R-:W-:Y:S01]  /*0f10*/  @P1 VIADD R199, R211, 0xffffffe0 ;  /* 0xffffffe0d3c71836 */ /* 0x000fe20000000000 */
[----:B------:R-:W-:Y:S01]  /*0f20*/  LEA.HI R11, R11, R10, RZ, 0x3 ;  /* 0x0000000a0b0b7211 */ /* 0x000fe200078f18ff */
[----:B------:R-:W-:Y:S01]  /*0f30*/  IMAD.IADD R211, R211, 0x1, R210 ;  /* 0x00000001d3d37824 */ /* 0x000fe200078e02d2 */
[----:B------:R-:W-:Y:S01]  /*0f40*/  LOP3.LUT R231, R0, 0xfffffffc, RZ, 0xc0, !PT ;  /* 0xfffffffc00e77812 */ /* 0x000fe200078ec0ff */
[----:B------:R-:W-:Y:S01]  /*0f50*/  IMAD.IADD R225, R14, 0x1, -R225 ;  /* 0x000000010ee17824 */ /* 0x000fe200078e0ae1 */
[----:B------:R-:W-:Y:S01]  /*0f60*/  SHF.R.S32.HI R2, RZ, 0x1f, R7 ;  /* 0x0000001fff027819 */ /* 0x000fe20000011407 */
[----:B------:R-:W-:Y:S01]  /*0f70*/  IMAD.SHL.U32 R185, R4, 0x2, RZ ;  /* 0x0000000204b97824 */ /* 0x000fe200078e00ff */
[----:B------:R-:W-:Y:S01]  /*0f80*/  LOP3.LUT R11, R11, 0xfffffff8, RZ, 0xc0, !PT ;  /* 0xfffffff80b0b7812 */ /* 0x000fe200078ec0ff */
[----:B------:R-:W-:Y:S01]  /*0f90*/  IMAD.IADD R231, R14, 0x1, -R231 ;  /* 0x000000010ee77824 */ /* 0x000fe200078e0ae7 */
[----:B------:R-:W-:Y:S01]  /*0fa0*/  LEA.HI R2, R2, R7, RZ, 0x3 ;  /* 0x0000000702027211 */ /* 0x000fe200078f18ff */
[----:B------:R-:W-:Y:S01]  /*0fb0*/  IMAD.SHL.U32 R213, R225, 0x8, RZ ;  /* 0x00000008e1d57824 */ /* 0x000fe200078e00ff */
[----:B------:R-:W-:Y:S01]  /*0fc0*/  SHF.R.S32.HI R5, RZ, 0x1f, R0 ;  /* 0x0000001fff057819 */ /* 0x000fe20000011400 */
[----:B------:R-:W-:Y:S01]  /*0fd0*/  IMAD.IADD R11, R10, 0x1, -R11 ;  /* 0x000000010a0b7824 */ /* 0x000fe200078e0a0b */
[----:B------:R-:W-:Y:S01]  /*0fe0*/  SHF.R.S32.HI R8, RZ, 0x5, R8 ;  /* 0x00000005ff087819 */ /* 0x000fe20000011408 */
[----:B------:R-:W-:Y:S01]  /*0ff0*/  IMAD.SHL.U32 R16, R231, 0x8, RZ ;  /* 0x00000008e7107824 */ /* 0x000fe200078e00ff */
[----:B------:R-:W-:Y:S01]  /*1000*/  LEA.HI R5, R5, R186, RZ, 0x3 ;  /* 0x000000ba05057211 */ /* 0x000fe200078f18ff */
[----:B------:R-:W-:Y:S01]  /*1010*/  IMAD.SHL.U32 R2, R2, 0x40, RZ ;  /* 0x0000004002027824 */ /* 0x000fe200078e00ff */
[----:B------:R-:W-:Y:S01]  /*1020*/  LEA.HI R0, R231, R231, RZ, 0x1 ;  /* 0x000000e7e7007211 */ /* 0x000fe200078f08ff */
[----:B------:R-:W-:Y:S01]  /*1030*/  IMAD R194, R8, 0x10, R11 ;  /* 0x0000001008c27824 */ /* 0x000fe200078e020b */
[----:B------:R-:W-:Y:S01]  /*1040*/  LOP3.LUT R235, R235, 0x1c0, RZ, 0xc0, !PT ;  /* 0x000001c0ebeb7812 */ /* 0x000fe200078ec0ff */
[----:B------:R-:W-:Y:S01]  /*1050*/  IMAD.SHL.U32 R188, R231, 0x4, RZ ;  /* 0x00000004e7bc7824 */ /* 0x000fe200078e00ff */
[----:B------:R-:W-:Y:S01]  /*1060*/  LOP3.LUT R5, R5, 0xfffffff8, RZ, 0xc0, !PT ;  /* 0xfffffff805057812 */ /* 0x000fe200078ec0ff */
[C---:B------:R-:W-:Y:S01]  /*1070*/  VIADD R221, R213.reuse, 0xc0 ;  /* 0x000000c0d5dd7836 */ /* 0x040fe20000000000 */
[----:B------:R-:W-:Y:S01]  /*1080*/  LOP3.LUT R0, R0, 0x1ffffffe, RZ, 0xc0, !PT ;  /* 0x1ffffffe00007812 */ /* 0x000fe200078ec0ff */
[----:B------:R-:W-:Y:S01]  /*1090*/  VIADD R222, R213, 0x80 ;  /* 0x00000080d5de7836 */ /* 0x000fe20000000000 */
[----:B------:R-:W-:Y:S01]  /*10a0*/  LOP3.LUT R7, R235, 0x38, R16, 0xf8, !PT ;  /* 0x00000038eb077812 */ /* 0x000fe200078ef810 */
[C---:B------:R-:W-:Y:S01]  /*10b0*/  VIADD R219, R213.reuse, 0x140 ;  /* 0x00000140d5db7836 */ /* 0x040fe20000000000 */
[----:B------:R-:W-:Y:S01]  /*10c0*/  SHF.R.U32.HI R8, RZ, 0x3, R235 ;  /* 0x00000003ff087819 */ /* 0x000fe200000116eb */
[----:B------:R-:W-:Y:S01]  /*10d0*/  IMAD.IADD R196, R186, 0x1, -R5 ;  /* 0x00000001bac47824 */ /* 0x000fe200078e0a05 */
[----:B------:R-:W-:Y:S01]  /*10e0*/  LOP3.LUT R236, R2, 0xfffffe00, RZ, 0xc0, !PT ;  /* 0xfffffe0002ec7812 */ /* 0x000fe200078ec0ff */
[C---:B------:R-:W-:Y:S01]  /*10f0*/  VIADD R223, R213.reuse, 0x40 ;  /* 0x00000040d5df7836 */ /* 0x040fe20000000000 */
[----:B------:R-:W-:Y:S01]  /*1100*/  SHF.R.S32.HI R6, RZ, 0x1f, R222 ;  /* 0x0000001fff067819 */ /* 0x000fe200000114de */
[C---:B------:R-:W-:Y:S01]  /*1110*/  VIADD R220, R213.reuse, 0x100 ;  /* 0x00000100d5dc7836 */ /* 0x040fe20000000000 */
        /* <DEDUP_REMOVED lines=9> */
[----:B------:R-:W-:Y:S01]  /*11b0*/  IMAD R234, R7, 0x2, R18 ;  /* 0x0000000207ea7824 */ /* 0x000fe200078e0212 */
[----:B------:R-:W-:Y:S01]  /*11c0*/  SHF.R.S32.HI R0, RZ, 0x1f, R219 ;  /* 0x0000001fff007819 */ /* 0x000fe200000114db */
[----:B------:R-:W-:Y:S01]  /*11d0*/  IMAD R214, R5, 0x8, R194 ;  /* 0x0000000805d67824 */ /* 0x000fe200078e02c2 */
[----:B------:R-:W-:Y:S01]  /*11e0*/  SHF.R.S32.HI R3, RZ, 0x1f, R229 ;  /* 0x0000001fff037819 */ /* 0x000fe200000114e5 */
[----:B------:R-:W-:Y:S01]  /*11f0*/  IMAD.IADD R210, R210, 0x1, R199 ;  /* 0x00000001d2d27824 */ /* 0x000fe200078e02c7 */
[----:B------:R-:W-:-:S07]  /*1200*/  SHF.R.S32.HI R0, RZ, 0x1f, R228 ;  /* 0x0000001fff007819 */ /* 0x000fce00000114e4 */
.L_x_3676:
[----:B------:R-:W-:Y:S01]  /*1210*/  ULDC.64 UR4, c[0x0][0xb20] ;  /* 0x0002c80000047ab9 */ /* 0x000fe20000000a00 */
[----:B0123--:R-:W0:Y:S01]  /*1220*/  LDC.64 R4, c[0x0][0xb00] ;  /* 0x0002c000ff047b82 */ /* 0x00fe220000000a00 */
[----:B------:R-:W-:Y:S01]  /*1230*/  ISETP.NE.U32.AND P0, PT, RZ, UR4, PT ;  /* 0x00000004ff007c0c */ /* 0x000fe2000bf05070 */
[----:B------:R-:W-:Y:S01]  /*1240*/  IMAD.MOV.U32 R11, RZ, RZ, RZ ;  /* 0x000000ffff0b7224 */ /* 0x000fe200078e00ff */
[----:B------:R-:W-:Y:S01]  /*1250*/  ULDC.64 UR6, c[0x0][0xb18] ;  /* 0x0002c60000067ab9 */ /* 0x000fe20000000a00 */
[----:B----4-:R-:W-:Y:S01]  /*1260*/  IMAD.MOV.U32 R29, RZ, RZ, RZ ;  /* 0x000000ffff1d7224 */ /* 0x010fe200078e00ff */
[----:B------:R-:W-:Y:S01]  /*1270*/  ISETP.NE.AND.EX P0, PT, RZ, UR5, PT, P0 ;  /* 0x00000005ff007c0c */ /* 0x000fe2000bf05300 */
[----:B------:R-:W-:Y:S02]  /*1280*/  ULDC.64 UR4, c[0x0][0xb10] ;  /* 0x0002c40000047ab9 */ /* 0x000fe40000000a00 */
[----:B------:R-:W-:-:S04]  /*1290*/  ISETP.NE.U32.AND P1, PT, RZ, UR4, PT ;  /* 0x00000004ff007c0c */ /* 0x000fc8000bf25070 */
[----:B------:R-:W-:Y:S01]  /*12a0*/  ISETP.NE.AND.EX P1, PT, RZ, UR5, PT, P1 ;  /* 0x00000005ff007c0c */ /* 0x000fe2000bf25310 */
[----:B------:R-:W-:Y:S02]  /*12b0*/  ULDC.64 UR4, c[0x0][0xb00] ;  /* 0x0002c00000047ab9 */ /* 0x000fe40000000a00 */
[----:B------:R-:W-:-:S03]  /*12c0*/  ISETP.NE.U32.AND P3, PT, RZ, UR4, PT ;  /* 0x00000004ff007c0c */ /* 0x000fc6000bf65070 */
[----:B------:R-:W1:Y:S01]  /*12d0*/  @P0 LDC.64 R2, c[0x0][0xb20] ;  /* 0x0002c800ff020b82 */ /* 0x000e620000000a00 */
        /* <DEDUP_REMOVED lines=32> */
.L_x_3475:
[----:B------:R-:W-:Y:S02]  /*14e0*/  IMAD.U32 R44, RZ, RZ, UR5 ;  /* 0x00000005ff2c7e24 */ /* 0x000fe4000f8e00ff */
[----:B------:R-:W-:Y:S01]  /*14f0*/  IMAD.U32 R24, RZ, RZ, UR4 ;  /* 0x00000004ff187e24 */ /* 0x000fe2000f8e00ff */
[----:B------:R-:W-:Y:S06]  /*1500*/  @!P2 BRA `(.L_x_3476) ;  /* 0x000000000010a947 */ /* 0x000fec0003800000 */
[----:B------:R-:W0:Y:S02]  /*1510*/  LDC.64 R2, c[0x0][0xb18] ;  /* 0x0002c600ff027b82 */ /* 0x000e240000000a00 */
[----:B0-----:R-:W-:-:S05]  /*1520*/  IMAD.WIDE R2, R27, 0x4, R2 ;  /* 0x000000041b027825 */ /* 0x001fca00078e0202 */
[----:B------:R0:W5:Y:S01]  /*1530*/  LDG.E R24, desc[UR50][R2.64] ;  /* 0x0000003202187981 */ /* 0x000162000c1e1900 */
[----:B------:R-:W-:Y:S05]  /*1540*/  BRA `(.L_x_3477) ;  /* 0x0000000000107947 */ /* 0x000fea0003800000 */
.L_x_3476:
[----:B------:R-:W-:Y:S05]  /*1550*/  @!P3 BRA `(.L_x_3477) ;  /* 0x00000000000cb947 */ /* 0x000fea0003800000 */
[----:B------:R-:W2:Y:S04]  /*1560*/  LDG.E R3, desc[UR50][R8.64] ;  /* 0x0000003208037981 */ /* 0x000ea8000c1e1900 */
[----:B------:R-:W2:Y:S02]  /*1570*/  LDG.E R24, desc[UR50][R8.64+0x4] ;  /* 0x0000043208187981 */ /* 0x000ea4000c1e1900 */
[----:B--2---:R-:W-:-:S07]  /*1580*/  IMAD.IADD R24, R24, 0x1, -R3 ;  /* 0x0000000118187824 */ /* 0x004fce00078e0a03 */
.L_x_3477:
        /* <DEDUP_REMOVED lines=27> */
[----:B0-----:R-:W-:Y:S01]  /*1740*/  IMAD.MOV.U32 R5, RZ, RZ, R0 ;  /* 0x000000ffff057224 */ /* 0x001fe200078e0000 */
[----:B--2---:R-:W-:Y:S01]  /*1750*/  @P1 SHF.R.U32.HI R5, RZ, R13, R2 ;  /* 0x0000000dff051219 */ /* 0x004fe20000011602 */
[----:B------:R-:W-:-:S04]  /*1760*/  VIADD R0, R184, 0x3f ;  /* 0x0000003fb8007836 */ /* 0x000fc80000000000 */
[----:B------:R-:W-:Y:S01]  /*1770*/  IMAD.IADD R7, R42, 0x1, R5 ;  /* 0x000000012a077824 */ /* 0x000fe200078e0205 */
        /* <DEDUP_REMOVED lines=16> */
.L_x_3480:
[----:B------:R-:W-:-:S13]  /*1880*/  ISETP.NE.AND P0, PT, R15, 0x1, PT ;  /* 0x000000010f00780c */ /* 0x000fda0003f05270 */
[----:B------:R-:W0:Y:S02]  /*1890*/  @P0 LDC.64 R4, c[0x0][0xae0] ;  /* 0x0002b800ff040b82 */ /* 0x000e240000000a00 */
[----:B0-----:R-:W-:-:S05]  /*18a0*/  @P0 IMAD.HI.U32 R4, R2, R4, RZ ;  /* 0x0000000402040227 */ /* 0x001fca00078e00ff */
[----:B------:R-:W-:-:S07]  /*18b0*/  @P0 SHF.R.U32.HI R2, RZ, R5, R4 ;  /* 0x00000005ff020219 */ /* 0x000fce0000011604 */
.L_x_3481:
[----:B------:R-:W-:Y:S05]  /*18c0*/  BSYNC B0 ;  /* 0x0000000000007941 */ /* 0x000fea0003800000 */
.L_x_3479:
[----:B------:R-:W-:-:S05]  /*18d0*/  IMAD R3, R2, R15, R15 ;  /* 0x0000000f02037224 */ /* 0x000fca00078e020f */
[----:B------:R-:W-:-:S07]  /*18e0*/  VIMNMX R0, R0, R3, PT ;  /* 0x0000000300007248 */ /* 0x000fce0003fe0100 */
.L_x_3478:
[----:B------:R-:W0:Y:S01]  /*18f0*/  @P1 LDC R2, c[0x0][0x44c] ;  /* 0x00011300ff021b82 */ /* 0x000e220000000800 */
[----:B------:R-:W-:Y:S01]  /*1900*/  IMAD.IADD R169, R184, 0x1, -R23 ;  /* 0x00000001b8a97824 */ /* 0x000fe200078e0a17 */
[----:B------:R-:W-:-:S06]  /*1910*/  ULDC UR4, c[0x0][0xad4] ;  /* 0x0002b50000047ab9 */ /* 0x000fcc0000000800 */
[----:B------:R-:W1:Y:S01]  /*1920*/  @P1 LDC R4, c[0x0][0x450] ;  /* 0x00011400ff041b82 */ /* 0x000e620000000800 */
[----:B0-----:R-:W-:-:S04]  /*1930*/  @P1 IMAD.HI.U32 R3, R195, R2, RZ ;  /* 0x00000002c3031227 */ /* 0x001fc800078e00ff */
[----:B------:R-:W-:Y:S01]  /*1940*/  IMAD.MOV.U32 R2, RZ, RZ, R195 ;  /* 0x000000ffff027224 */ /* 0x000fe200078e00c3 */
        /* <DEDUP_REMOVED lines=14> */
.L_x_3484:
[----:B------:R-:W-:-:S13]  /*1a30*/  ISETP.NE.AND P0, PT, R15, 0x1, PT ;  /* 0x000000010f00780c */ /* 0x000fda0003f05270 */
[----:B------:R-:W0:Y:S02]  /*1a40*/  @P0 LDC.64 R4, c[0x0][0xae0] ;  /* 0x0002b800ff040b82 */ /* 0x000e240000000a00 */
[----:B0-----:R-:W-:-:S05]  /*1a50*/  @P0 IMAD.HI.U32 R4, R2, R4, RZ ;  /* 0x0000000402040227 */ /* 0x001fca00078e00ff */
[----:B------:R-:W-:-:S07]  /*1a60*/  @P0 SHF.R.U32.HI R2, RZ, R5, R4 ;  /* 0x00000005ff020219 */ /* 0x000fce0000011604 */
.L_x_3485:
[----:B------:R-:W-:Y:S05]  /*1a70*/  BSYNC B0 ;  /* 0x0000000000007941 */ /* 0x000fea0003800000 */
.L_x_3483:
[----:B------:R-:W-:-:S05]  /*1a80*/  IMAD R2, R2, R15, RZ ;  /* 0x0000000f02027224 */ /* 0x000fca00078e02ff */
[----:B------:R-:W-:-:S07]  /*1a90*/  VIMNMX R3, R3, R2, !PT ;  /* 0x0000000203037248 */ /* 0x000fce0007fe0100 */
.L_x_3482:
        /* <DEDUP_REMOVED lines=43> */
.L_x_3488:
[----:B------:R-:W-:Y:S05]  /*1d50*/  BSYNC B6 ;  /* 0x0000000000067941 */ /* 0x000fea0003800000 */
.L_x_3487:
        /* <DEDUP_REMOVED lines=20> */
.L_x_3490:
[----:B------:R-:W-:Y:S05]  /*1ea0*/  BSYNC B6 ;  /* 0x0000000000067941 */ /* 0x000fea0003800000 */
.L_x_3489:
[----:B------:R-:W-:Y:S01]  /*1eb0*/  ULDC.64 UR4, c[0x0][0xaf0] ;  /* 0x0002bc0000047ab9 */ /* 0x000fe20000000a00 */
[----:B------:R-:W0:Y:S01]  /*1ec0*/  LDC.64 R4, c[0x0][0x300] ;  /* 0x0000c000ff047b82 */ /* 0x000e220000000a00 */
[----:B------:R-:W-:Y:S01]  /*1ed0*/  ISETP.NE.U32.AND P0, PT, RZ, UR4, PT ;  /* 0x00000004ff007c0c */ /* 0x000fe2000bf05070 */
[----:B------:R-:W-:Y:S01]  /*1ee0*/  IMAD.IADD R39, R29, 0x1, R24 ;  /* 0x000000011d277824 */ /* 0x000fe200078e0218 */
[----:B------:R-:W-:Y:S02]  /*1ef0*/  ULDC.64 UR6, c[0x0][0x330] ;  /* 0x0000cc0000067ab9 */ /* 0x000fe40000000a00 */
[----:B------:R-:W-:Y:S01]  /*1f00*/  ISETP.NE.AND.EX P0, PT, RZ, UR5, PT, P0 ;  /* 0x00000005ff007c0c */ /* 0x000fe2000bf05300 */
[----:B------:R-:W-:Y:S02]  /*1f10*/  ULDC.64 UR4, c[0x0][0x308] ;  /* 0x0000c20000047ab9 */ /* 0x000fe40000000a00 */
[----:B------:R-:W1:Y:S01]  /*1f20*/  LDC R41, c[0x0][0x3f4] ;  /* 0x0000fd00ff297b82 */ /* 0x000e620000000800 */
[----:B------:R-:W-:-:S07]  /*1f30*/  SHF.R.S32.HI R17, RZ, 0x1f, R16 ;  /* 0x0000001fff117819 */ /* 0x000fce0000011410 */
[----:B------:R-:W2:Y:S08]  /*1f40*/  LDC.64 R32, c[0x0][0x3f8] ;  /* 0x0000fe00ff207b82 */ /* 0x000eb00000000a00 */
[----:B------:R-:W3:Y:S02]  /*1f50*/  @P0 LDC.64 R2, c[0x0][0xaf0] ;  /* 0x0002bc00ff020b82 */ /* 0x000ee40000000a00 */
[----:B---3--:R-:W-:-:S05]  /*1f60*/  @P0 IMAD.WIDE R2, R27, 0x4, R2 ;  /* 0x000000041b020825 */ /* 0x008fca00078e0202 */
[----:B------:R3:W4:Y:S01]  /*1f70*/  @P0 LDG.E R27, desc[UR50][R2.64] ;  /* 0x00000032021b0981 */ /* 0x000722000c1e1900 */
[----:B------:R-:W-:Y:S01]  /*1f80*/  SHF.R.S32.HI R40, RZ, 0x1f, R39 ;  /* 0x0000001fff287819 */ /* 0x000fe20000011427 */
[-C--:B0-----:R-:W-:Y:S01]  /*1f90*/  IMAD.WIDE.U32 R6, R39, R4.reuse, RZ ;  /* 0x0000000427067225 */ /* 0x081fe200078e00ff */
[----:B------:R-:W-:Y:S01]  /*1fa0*/  SHF.R.S32.HI R45, RZ, 0x1f, R186 ;  /* 0x0000001fff2d7819 */ /* 0x000fe200000114ba */
[----:B------:R-:W0:Y:S01]  /*1fb0*/  S2R R38, SR_TID.X ;  /* 0x0000000000267919 */ /* 0x000e220000002100 */
[----:B-1----:R-:W-:Y:S01]  /*1fc0*/  ISETP.GE.AND P1, PT, R16, R41, PT ;  /* 0x000000291000720c */ /* 0x002fe20003f26270 */
[----:B------:R-:W-:Y:S01]  /*1fd0*/  IMAD R0, R40, R4, RZ ;  /* 0x0000000428007224 */ /* 0x000fe200078e02ff */
[----:B------:R-:W-:Y:S01]  /*1fe0*/  SHF.R.S32.HI R189, RZ, 0x1f, R188 ;  /* 0x0000001fffbd7819 */ /* 0x000fe200000114bc */
[----:B------:R-:W-:Y:S01]  /*1ff0*/  IMAD.SHL.U32 R53, R196, 0x40, RZ ;  /* 0x00000040c4357824 */ /* 0x000fe200078e00ff */
[----:B------:R-:W-:Y:S01]  /*2000*/  SEL R25, R41, RZ, P1 ;  /* 0x000000ff29197207 */ /* 0x000fe20000800000 */
[----:B------:R-:W-:Y:S01]  /*2010*/  IMAD R9, R39, R5, R0 ;  /* 0x0000000527097224 */ /* 0x000fe200078e0200 */
[----:B------:R-:W-:Y:S01]  /*2020*/  SHF.R.S32.HI R0, RZ, 0x1f, R26 ;  /* 0x0000001fff007819 */ /* 0x000fe2000001141a */
[C---:B------:R-:W-:Y:S01]  /*2030*/  IMAD.SHL.U32 R51, R4.reuse, 0x40, RZ ;  /* 0x0000004004337824 */ /* 0x040fe200078e00ff */
[----:B------:R-:W-:Y:S01]  /*2040*/  LOP3.LUT R53, R53, 0x1c0, RZ, 0xc0, !PT ;  /* 0x000001c035357812 */ /* 0x000fe200078ec0ff */
[----:B------:R-:W-:Y:S01]  /*2050*/  IMAD.IADD R7, R7, 0x1, R9 ;  /* 0x0000000107077824 */ /* 0x000fe200078e0209 */
[----:B------:R-:W-:Y:S01]  /*2060*/  SHF.L.U64.HI R48, R4, 0x6, R5 ;  /* 0x0000000604307819 */ /* 0x000fe20000010205 */
[C---:B------:R-:W-:Y:S01]  /*2070*/  IMAD R9, R0.reuse, UR6, RZ ;  /* 0x0000000600097c24 */ /* 0x040fe2000f8e02ff */
[----:B------:R-:W-:Y:S01]  /*2080*/  SHF.R.U32.HI R56, RZ, 0x3, R53 ;  /* 0x00000003ff387819 */ /* 0x000fe20000011635 */
[----:B---3--:R-:W-:Y:S01]  /*2090*/  IMAD R3, R0, UR4, RZ ;  /* 0x0000000400037c24 */ /* 0x008fe2000f8e02ff */
[----:B--2---:R-:W-:Y:S01]  /*20a0*/  SHF.L.U64.HI R50, R32, 0x6, R33 ;  /* 0x0000000620327819 */ /* 0x004fe20000010221 */
[C---:B------:R-:W-:Y:S01]  /*20b0*/  IMAD R13, R26.reuse, UR7, R9 ;  /* 0x000000071a0d7c24 */ /* 0x040fe2000f8e0209 */
[----:B------:R-:W-:Y:S01]  /*20c0*/  P2R R68, PR, RZ, 0x2 ;  /* 0x00000002ff447803 */ /* 0x000fe20000000000 */
[----:B------:R-:W-:Y:S01]  /*20d0*/  IMAD.WIDE.U32 R8, R26, UR6, R16 ;  /* 0x000000061a087c25 */ /* 0x000fe2000f8e0010 */
[----:B------:R-:W-:-:S02]  /*20e0*/  ULDC.64 UR6, c[0x0][0xb00] ;  /* 0x0002c00000067ab9 */ /* 0x000fc40000000a00 */
[----:B------:R-:W-:Y:S01]  /*20f0*/  ISETP.NE.U32.AND P0, PT, RZ, UR6, PT ;  /* 0x00000006ff007c0c */ /* 0x000fe2000bf05070 */
[C---:B------:R-:W-:Y:S02]  /*2100*/  IMAD R11, R26.reuse, UR5, R3 ;  /* 0x000000051a0b7c24 */ /* 0x040fe4000f8e0203 */
[----:B------:R-:W-:Y:S01]  /*2110*/  IMAD.WIDE.U32 R2, R26, UR4, R6 ;  /* 0x000000041a027c25 */ /* 0x000fe2000f8e0006 */
[----:B------:R-:W-:Y:S01]  /*2120*/  ISETP.NE.AND.EX P0, PT, RZ, UR7, PT, P0 ;  /* 0x00000007ff007c0c */ /* 0x000fe2000bf05300 */
[----:B------:R-:W1:Y:S01]  /*2130*/  LDC.64 R6, c[0x0][0x408] ;  /* 0x00010200ff067b82 */ /* 0x000e620000000a00 */
[----:B------:R-:W-:Y:S01]  /*2140*/  ULDC.64 UR6, c[0x0][0x338] ;  /* 0x0000ce0000067ab9 */ /* 0x000fe20000000a00 */
[----:B------:R-:W-:Y:S01]  /*2150*/  ULDC.64 UR4, c[0x0][0x310] ;  /* 0x0000c40000047ab9 */ /* 0x000fe20000000a00 */
[----:B------:R-:W-:Y:S02]  /*2160*/  IMAD.IADD R9, R9, 0x1, R13 ;  /* 0x0000000109097824 */ /* 0x000fe400078e020d */
[----:B------:R-:W-:Y:S01]  /*2170*/  IMAD.IADD R3, R3, 0x1, R11 ;  /* 0x0000000103037824 */ /* 0x000fe200078e020b */
[----:B0-----:R-:W-:Y:S01]  /*2180*/  SHF.R.U32.HI R38, RZ, 0x7, R38 ;  /* 0x00000007ff267819 */ /* 0x001fe20000011626 */
[----:B------:R-:W-:-:S02]  /*2190*/  IMAD.IADD R25, R16, 0x1, R25 ;  /* 0x0000000110197824 */ /* 0x000fc400078e0219 */
[----:B------:R-:W-:-:S03]  /*21a0*/  IMAD.WIDE.U32 R12, R186, R32, R16 ;  /* 0x00000020ba0c7225 */ /* 0x000fc600078e0010 */
[----:B------:R-:W-:Y:S01]  /*21b0*/  SHF.R.S32.HI R24, RZ, 0x1f, R25 ;  /* 0x0000001fff187819 */ /* 0x000fe20000011419 */
[----:B------:R-:W-:Y:S02]  /*21c0*/  IMAD.SHL.U32 R52, R32, 0x40, RZ ;  /* 0x0000004020347824 */ /* 0x000fe400078e00ff */
[----:B------:R-:W-:Y:S01]  /*21d0*/  VIADD R57, R38, 0x8 ;  /* 0x0000000826397836 */ /* 0x000fe20000000000 */
[----:B------:R-:W-:Y:S01]  /*21e0*/  LEA.HI R49, R24, R25, RZ, 0x3 ;  /* 0x0000001918317211 */ /* 0x000fe200078f18ff */
[----:B------:R-:W-:Y:S01]  /*21f0*/  VIADD R70, R16, 0x20 ;  /* 0x0000002010467836 */ /* 0x000fe20000000000 */
[----:B------:R-:W-:Y:S01]  /*2200*/  IADD3 R38, P2, R186, R39, RZ ;  /* 0x00000027ba267210 */ /* 0x000fe20007f5e0ff */
[----:B------:R-:W-:Y:S01]  /*2210*/  IMAD.SHL.U32 R58, R41, 0x2, RZ ;  /* 0x00000002293a7824 */ /* 0x000fe200078e00ff */
[----:B------:R-:W-:-:S03]  /*2220*/  LOP3.LUT R63, R49, 0xfffffff8, RZ, 0xc0, !PT ;  /* 0xfffffff8313f7812 */ /* 0x000fc600078ec0ff */
[----:B------:R-:W-:Y:S01]  /*2230*/  IMAD.X R39, R40, 0x1, R45, P2 ;  /* 0x0000000128277824 */ /* 0x000fe200010e062d */
[C---:B-1----:R-:W-:Y:S01]  /*2240*/  SHF.L.U64.HI R54, R6.reuse, 0x6, R7 ;  /* 0x0000000606367819 */ /* 0x042fe20000010207 */
[-C--:B------:R-:W-:Y:S01]  /*2250*/  IMAD R14, R45, R6.reuse, RZ ;  /* 0x000000062d0e7224 */ /* 0x080fe200078e02ff */
[----:B------:R-:W-:Y:S01]  /*2260*/  SHF.R.S32.HI R69, RZ, 0x1f, R63 ;  /* 0x0000001fff457819 */ /* 0x000fe2000001143f */
[----:B------:R-:W-:Y:S02]  /*2270*/  IMAD.SHL.U32 R55, R6, 0x40, RZ ;  /* 0x0000004006377824 */ /* 0x000fe400078e00ff */
[C---:B------:R-:W-:Y:S02]  /*2280*/  IMAD R29, R186.reuse, R7, R14 ;  /* 0x00000007ba1d7224 */ /* 0x040fe400078e020e */
[----:B------:R-:W-:-:S04]  /*2290*/  IMAD.WIDE.U32 R14, R186, R6, R16 ;  /* 0x00000006ba0e7225 */ /* 0x000fc800078e0010 */
[----:B------:R-:W-:Y:S02]  /*22a0*/  IMAD.IADD R15, R29, 0x1, R15 ;  /* 0x000000011d0f7824 */ /* 0x000fe400078e020f */
[----:B-----5:R-:W-:Y:S01]  /*22b0*/  IMAD.WIDE.U32 R34, R37, R6, R14 ;  /* 0x0000000625227225 */ /* 0x020fe200078e000e */
[----:B----4-:R-:W-:Y:S02]  /*22c0*/  SHF.R.S32.HI R0, RZ, 0x1f, R27 ;  /* 0x0000001fff007819 */ /* 0x010fe4000001141b */
[----:B------:R-:W-:Y:S02]  /*22d0*/  SEL R27, R27, RZ, !P0 ;  /* 0x000000ff1b1b7207 */ /* 0x000fe40004000000 */
[----:B------:R-:W-:-:S03]  /*22e0*/  SEL R0, R0, RZ, !P0 ;  /* 0x000000ff00007207 */ /* 0x000fc60004000000 */
[----:B------:R-:W-:-:S04]  /*22f0*/  IMAD.WIDE.U32 R20, R27, UR6, R8 ;  /* 0x000000061b147c25 */ /* 0x000fc8000f8e0008 */
[C---:B------:R-:W-:Y:S02]  /*2300*/  IMAD R10, R0.reuse, UR6, RZ ;  /* 0x00000006000a7c24 */ /* 0x040fe4000f8e02ff */
[----:B------:R-:W-:Y:S02]  /*2310*/  IMAD R0, R0, UR4, RZ ;  /* 0x0000000400007c24 */ /* 0x000fe4000f8e02ff */
[C---:B------:R-:W-:Y:S01]  /*2320*/  IMAD.WIDE.U32 R2, R27.reuse, UR4, R2 ;  /* 0x000000041b027c25 */ /* 0x040fe2000f8e0002 */
[----:B------:R-:W-:Y:S02]  /*2330*/  ULDC UR4, c[0x0][0x2f4] ;  /* 0x0000bd0000047ab9 */ /* 0x000fe40000000800 */
[----:B------:R-:W-:Y:S01]  /*2340*/  ISETP.GE.AND P1, PT, R70, UR4, PT ;  /* 0x0000000446007c0c */ /* 0x000fe2000bf26270 */
[----:B------:R-:W-:Y:S02]  /*2350*/  IMAD R9, R27, UR5, R0 ;  /* 0x000000051b097c24 */ /* 0x000fe4000f8e0200 */
[----:B------:R-:W-:-:S02]  /*2360*/  IMAD R0, R45, R4, RZ ;  /* 0x000000042d007224 */ /* 0x000fc400078e02ff */
[----:B------:R-:W-:Y:S02]  /*2370*/  IMAD R8, R45, R32, RZ ;  /* 0x000000202d087224 */ /* 0x000fe400078e02ff */
[----:B------:R-:W-:Y:S02]  /*2380*/  IMAD R71, R27, UR7, R10 ;  /* 0x000000071b477c24 */ /* 0x000fe4000f8e020a */
[----:B------:R-:W-:-:S04]  /*2390*/  IMAD.WIDE.U32 R10, R186, R4, R16 ;  /* 0x00000004ba0a7225 */ /* 0x000fc800078e0010 */
[----:B------:R-:W-:Y:S01]  /*23a0*/  IMAD R47, R186, R5, R0 ;  /* 0x00000005ba2f7224 */ /* 0x000fe200078e0200 */
[----:B------:R-:W-:Y:S01]  /*23b0*/  LOP3.LUT R5, R53, 0x18, R16, 0xf8, !PT ;  /* 0x0000001835057812 */ /* 0x000fe200078ef810 */
[----:B------:R-:W-:Y:S01]  /*23c0*/  IMAD.IADD R0, R3, 0x1, R9 ;  /* 0x0000000103007824 */ /* 0x000fe200078e0209 */
[----:B------:R-:W-:Y:S01]  /*23d0*/  IADD3 R46, P0, R2, R10, RZ ;  /* 0x0000000a022e7210 */ /* 0x000fe20007f1e0ff */
[C---:B------:R-:W-:Y:S01]  /*23e0*/  IMAD R27, R186.reuse, R33, R8 ;  /* 0x00000021ba1b7224 */ /* 0x040fe200078e0208 */
[----:B------:R-:W-:Y:S01]  /*23f0*/  LOP3.LUT R5, R5, R56, RZ, 0x3c, !PT ;  /* 0x0000003805057212 */ /* 0x000fe200078e3cff */
[----:B------:R-:W-:Y:S01]  /*2400*/  IMAD.WIDE.U32 R8, R186, R32, R188 ;  /* 0x00000020ba087225 */ /* 0x000fe200078e00bc */
[----:B------:R-:W-:Y:S02]  /*2410*/  IADD3.X R47, R0, R11, R47, P0, !PT ;  /* 0x0000000b002f7210 */ /* 0x000fe400007fe42f */
[----:B------:R-:W-:Y:S01]  /*2420*/  ISETP.GE.AND P0, PT, R16, UR4, PT ;  /* 0x0000000410007c0c */ /* 0x000fe2000bf06270 */
[----:B------:R-:W-:-:S02]  /*2430*/  IMAD.IADD R9, R9, 0x1, R27 ;  /* 0x0000000109097824 */ /* 0x000fc400078e021b */
[----:B------:R-:W-:Y:S01]  /*2440*/  IMAD.IADD R13, R27, 0x1, R13 ;  /* 0x000000011b0d7824 */ /* 0x000fe200078e020d */
[----:B------:R-:W-:Y:S01]  /*2450*/  SHF.R.S32.HI R27, RZ, 0x1f, R37 ;  /* 0x0000001fff1b7819 */ /* 0x000fe20000011425 */
[----:B------:R-:W-:-:S04]  /*2460*/  IMAD.WIDE.U32 R10, R186, R6, R188 ;  /* 0x00000006ba0a7225 */ /* 0x000fc800078e00bc */
[----:B------:R-:W-:Y:S02]  /*2470*/  IMAD R24, R27, R32, RZ ;  /* 0x000000201b187224 */ /* 0x000fe400078e02ff */
[----:B------:R-:W-:Y:S01]  /*2480*/  IMAD R60, R216, 0x200, R5 ;  /* 0x00000200d83c7824 */ /* 0x000fe200078e0205 */
[----:B------:R-:W-:Y:S01]  /*2490*/  LOP3.LUT R5, R53, 0x38, R49, 0xf8, !PT ;  /* 0x0000003835057812 */ /* 0x000fe200078ef831 */
[----:B------:R-:W-:Y:S02]  /*24a0*/  IMAD.IADD R11, R11, 0x1, R29 ;  /* 0x000000010b0b7824 */ /* 0x000fe400078e021d */
[----:B------:R-:W-:Y:S01]  /*24b0*/  IMAD R4, R27, R6, RZ ;  /* 0x000000061b047224 */ /* 0x000fe200078e02ff */
[----:B------:R-:W-:Y:S01]  /*24c0*/  LOP3.LUT R5, R5, R56, RZ, 0x3c, !PT ;  /* 0x0000003805057212 */ /* 0x000fe200078e3cff */
[C---:B------:R-:W-:Y:S02]  /*24d0*/  IMAD R61, R37.reuse, R33, R24 ;  /* 0x00000021253d7224 */ /* 0x040fe400078e0218 */
[----:B------:R-:W-:-:S04]  /*24e0*/  IMAD.WIDE.U32 R28, R37, R32, R8 ;  /* 0x00000020251c7225 */ /* 0x000fc800078e0008 */
[----:B------:R-:W-:-:S04]  /*24f0*/  IMAD.WIDE.U32 R30, R37, R32, R12 ;  /* 0x00000020251e7225 */ /* 0x000fc800078e000c */
[C---:B------:R-:W-:Y:S02]  /*2500*/  IMAD R67, R37.reuse, R7, R4 ;  /* 0x0000000725437224 */ /* 0x040fe400078e0204 */
[----:B------:R-:W-:-:S04]  /*2510*/  IMAD.WIDE.U32 R32, R37, R6, R10 ;  /* 0x0000000625207225 */ /* 0x000fc800078e000a */
[----:B------:R-:W-:Y:S02]  /*2520*/  IMAD.IADD R59, R29, 0x1, R61 ;  /* 0x000000011d3b7824 */ /* 0x000fe400078e023d */
[----:B------:R-:W-:Y:S02]  /*2530*/  IMAD.IADD R65, R33, 0x1, R67 ;  /* 0x0000000121417824 */ /* 0x000fe400078e0243 */
[----:B------:R-:W-:Y:S02]  /*2540*/  IMAD.IADD R61, R61, 0x1, R31 ;  /* 0x000000013d3d7824 */ /* 0x000fe400078e021f */
[----:B------:R-:W-:Y:S02]  /*2550*/  IMAD.IADD R67, R67, 0x1, R35 ;  /* 0x0000000143437824 */ /* 0x000fe400078e0223 */
[----:B------:R-:W-:Y:S02]  /*2560*/  IMAD R62, R216, 0x200, R5 ;  /* 0x00000200d83e7824 */ /* 0x000fe400078e0205 */
[----:B------:R-:W-:-:S07]  /*2570*/  IMAD.IADD R71, R21, 0x1, R71 ;  /* 0x0000000115477824 */ /* 0x000fce00078e0247 */
.L_x_3520:
[----:B-1--4-:R-:W0:Y:S01]  /*2580*/  LDC.64 R40, c[0x0][0x2e8] ;  /* 0x0000ba00ff287b82 */ /* 0x012e220000000a00 */
        /* <DEDUP_REMOVED lines=56> */
.L_x_3495:
[----:B------:R-:W-:Y:S05]  /*2910*/  BSYNC B1 ;  /* 0x0000000000017941 */ /* 0x000fea0003800000 */
.L_x_3494:
[----:B------:R-:W-:Y:S01]  /*2920*/  UISETP.NE.AND UP0, UPT, UR47, 0x3, UPT ;  /* 0x000000032f00788c */ /* 0x000fe2000bf05270 */
[----:B0----5:R-:W-:Y:S02]  /*2930*/  IMAD.MOV.U32 R4, RZ, RZ, R8 ;  /* 0x000000ffff047224 */ /* 0x021fe400078e0008 */
[----:B------:R-:W-:Y:S02]  /*2940*/  IMAD.MOV.U32 R5, RZ, RZ, R9 ;  /* 0x000000ffff057224 */ /* 0x000fe400078e0009 */
[----:B------:R-:W-:Y:S01]  /*2950*/  IMAD.MOV.U32 R6, RZ, RZ, R24 ;  /* 0x000000ffff067224 */ /* 0x000fe200078e0018 */
        /* <DEDUP_REMOVED lines=12> */
.L_x_3496:
[----:B------:R-:W-:Y:S01]  /*2a20*/  IMAD R64, R187, 0x8, R18 ;  /* 0x00000008bb407824 */ /* 0x000fe200078e0212 */
[----:B------:R-:W-:Y:S01]  /*2a30*/  SHF.L.U32 R75, R190, 0x1f, RZ ;  /* 0x0000001fbe4b7819 */ /* 0x000fe200000006ff */
[----:B------:R-:W-:Y:S03]  /*2a40*/  BSSY B1, `(.L_x_3497) ;  /* 0x0000003000017945 */ /* 0x000fe60003800000 */
[----:B------:R-:W0:Y:S02]  /*2a50*/  SYNCS.PHASECHK.TRANS64.TRYWAIT P5, [R64+URZ+0x38890], R75 ;  /* 0x0388904b400075a7 */ /* 0x000e2400080a017f */
[----:B0-----:R-:W-:Y:S05]  /*2a60*/  @!P5 BRA `(.L_x_3498) ;  /* 0x0000023800f8d947 */ /* 0x001fea0003800000 */
.L_x_3883:
[----:B------:R-:W-:Y:S05]  /*2a70*/  BSYNC B1 ;  /* 0x0000000000017941 */ /* 0x000fea0003800000 */
.L_x_3497:
        /* <DEDUP_REMOVED lines=33> */
[----:B------:R-:W-:Y:S02]  /*2c90*/  HADD2.F32 R14, -RZ, R14.H0_H0 ;  /* 0x2000000eff0e7230 */ /* 0x000fe40000004100 */
[-C--:B------:R-:W-:Y:S01]  /*2ca0*/  FMUL.FTZ R79, R6, R25.reuse ;  /* 0x00000019064f7220 */ /* 0x080fe20000410000 */
[--C-:B------:R-:W-:Y:S02]  /*2cb0*/  HADD2.F32 R7, -RZ, R41.reuse.H0_H0 ;  /* 0x20000029ff077230 */ /* 0x100fe40000004100 */
[----:B------:R-:W-:Y:S02]  /*2cc0*/  HADD2.F32 R15, -RZ, R41.H1_H1 ;  /* 0x30000029ff0f7230 */ /* 0x000fe40000004100 */
[-C--:B------:R-:W-:Y:S01]  /*2cd0*/  FMUL.FTZ R41, R5, R24.reuse ;  /* 0x0000001805297220 */ /* 0x080fe20000410000 */
[----:B------:R-:W-:Y:S01]  /*2ce0*/  FMUL.FTZ R24, R4, R24 ;  /* 0x0000001804187220 */ /* 0x000fe20000410000 */
[----:B------:R-:W-:-:S02]  /*2cf0*/  FMUL.FTZ R25, R14, R25 ;  /* 0x000000190e197220 */ /* 0x000fc40000410000 */
[-C--:B------:R-:W-:Y:S01]  /*2d00*/  FFMA.FTZ R41, R4, R7.reuse, -R41 ;  /* 0x0000000704297223 */ /* 0x080fe20000010829 */
[----:B------:R-:W-:Y:S01]  /*2d10*/  FFMA.FTZ R24, R5, R7, R24 ;  /* 0x0000000705187223 */ /* 0x000fe20000010018 */
[-C--:B------:R-:W-:Y:S01]  /*2d20*/  FFMA.FTZ R79, R14, R15.reuse, -R79 ;  /* 0x0000000f0e4f7223 */ /* 0x080fe2000001084f */
[----:B------:R-:W-:Y:S01]  /*2d30*/  FFMA.FTZ R6, R6, R15, R25 ;  /* 0x0000000f06067223 */ /* 0x000fe20000010019 */
[----:B------:R-:W-:Y:S02]  /*2d40*/  F2FP.F16.F32.PACK_AB R5, R77, R66 ;  /* 0x000000424d05723e */ /* 0x000fe400000000ff */
[----:B------:R-:W-:Y:S02]  /*2d50*/  F2FP.F16.F32.PACK_AB R7, R81, R72 ;  /* 0x000000485107723e */ /* 0x000fe400000000ff */
[----:B------:R-:W-:Y:S02]  /*2d60*/  F2FP.F16.F32.PACK_AB R4, R24, R41 ;  /* 0x000000291804723e */ /* 0x000fe400000000ff */
[----:B------:R-:W-:-:S07]  /*2d70*/  F2FP.F16.F32.PACK_AB R6, R6, R79 ;  /* 0x0000004f0606723e */ /* 0x000fce00000000ff */
.L_x_3503:
[----:B------:R-:W-:Y:S05]  /*2d80*/  BSYNC B2 ;  /* 0x0000000000027941 */ /* 0x000fea0003800000 */
.L_x_3502:
[----:B--2---:R1:W-:Y:S02]  /*2d90*/  STG.E.128 desc[UR50][R12.64], R4 ;  /* 0x000000040c007986 */ /* 0x0043e4000c101d32 */
.L_x_3501:
[----:B------:R-:W-:Y:S05]  /*2da0*/  BSYNC B1 ;  /* 0x0000000000017941 */ /* 0x000fea0003800000 */
.L_x_3500:
        /* <DEDUP_REMOVED lines=51> */
.L_x_3505:
[----:B------:R-:W-:Y:S05]  /*30e0*/  BSYNC B1 ;  /* 0x0000000000017941 */ /* 0x000fea0003800000 */
.L_x_3504:
[----:B-1----:R2:W-:Y:S01]  /*30f0*/  STG.E.128 desc[UR50][R12.64+0x40], R4 ;  /* 0x000040040c007986 */ /* 0x0025e2000c101d32 */
[----:B------:R-:W-:Y:S05]  /*3100*/  BRA `(.L_x_3499) ;  /* 0x0000000c00147947 */ /* 0x000fea0003800000 */
.L_x_3493:
[----:B------:R-:W-:Y:S01]  /*3110*/  IMAD R73, R43, -0x40, R44 ;  /* 0xffffffc02b497824 */ /* 0x000fe200078e022c */
[----:B------:R-:W-:-:S04]  /*3120*/  ISETP.GE.AND P4, PT, R16, R83, PT ;  /* 0x000000531000720c */ /* 0x000fc80003f86270 */
[----:B------:R-:W-:-:S04]  /*3130*/  VIMNMX R73, R73, 0x40, PT ;  /* 0x0000004049497848 */ /* 0x000fc80003fe0100 */
[----:B------:R-:W-:-:S13]  /*3140*/  ISETP.GE.OR P3, PT, R186, R73, P4 ;  /* 0x00000049ba00720c */ /* 0x000fda0002766670 */
[----:B------:R-:W0:Y:S01]  /*3150*/  @!P3 LDC.64 R12, c[0x0][0x3e8] ;  /* 0x0000fa00ff0cbb82 */ /* 0x000e220000000a00 */
[----:B------:R-:W-:Y:S01]  /*3160*/  @!P3 IMAD R6, R54, R43, RZ ;  /* 0x0000002b3606b224 */ /* 0x000fe200078e02ff */
[----:B------:R-:W-:-:S03]  /*3170*/  @!P3 IADD3 R4, P5, R30, R4, RZ ;  /* 0x000000041e04b210 */ /* 0x000fc60007fbe0ff */
[-C--:B------:R-:W-:Y:S01]  /*3180*/  @!P3 IMAD R11, R66, R55.reuse, R6 ;  /* 0x00000037420bb224 */ /* 0x080fe200078e0206 */
[----:B------:R-:W-:Y:S01]  /*3190*/  CS2R R6, SRZ ;  /* 0x0000000000067805 */ /* 0x000fe2000001ff00 */
[----:B------:R-:W-:Y:S01]  /*31a0*/  @!P3 IMAD.MOV.U32 R66, RZ, RZ, R34 ;  /* 0x000000ffff42b224 */ /* 0x000fe200078e0022 */
[----:B------:R-:W1:Y:S01]  /*31b0*/  @!P3 LDC.64 R24, c[0x0][0x400] ;  /* 0x00010000ff18bb82 */ /* 0x000e620000000a00 */
[----:B------:R-:W-:Y:S02]  /*31c0*/  @!P3 IMAD.X R5, R72, 0x1, R61, P5 ;  /* 0x000000014805b824 */ /* 0x000fe400028e063d */
[----:B------:R-:W-:-:S04]  /*31d0*/  @!P3 IMAD.WIDE.U32 R8, R43, R55, R66 ;  /* 0x000000372b08b225 */ /* 0x000fc800078e0042 */
        /* <DEDUP_REMOVED lines=14> */
[----:B------:R-:W-:Y:S01]  /*32c0*/  IMAD.MOV.U32 R26, RZ, RZ, R6 ;  /* 0x000000ffff1a7224 */ /* 0x000fe200078e0006 */
[----:B------:R-:W-:Y:S01]  /*32d0*/  PRMT R84, R84, 0x5410, R64 ;  /* 0x0000541054547816 */ /* 0x000fe20000000040 */
[----:B------:R-:W-:Y:S01]  /*32e0*/  IMAD.MOV.U32 R66, RZ, RZ, R4 ;  /* 0x000000ffff427224 */ /* 0x000fe200078e0004 */
[----:B------:R-:W-:Y:S01]  /*32f0*/  PRMT R80, R80, 0x5410, R72 ;  /* 0x0000541050507816 */ /* 0x000fe20000000048 */
[----:B---3--:R-:W-:Y:S02]  /*3300*/  IMAD.MOV.U32 R12, RZ, RZ, R10 ;  /* 0x000000ffff0c7224 */ /* 0x008fe400078e000a */
        /* <DEDUP_REMOVED lines=9> */
.L_x_3506:
[----:B------:R-:W-:Y:S01]  /*33a0*/  IMAD R64, R187, 0x8, R18 ;  /* 0x00000008bb407824 */ /* 0x000fe200078e0212 */
[----:B------:R-:W-:Y:S01]  /*33b0*/  SHF.L.U32 R75, R190, 0x1f, RZ ;  /* 0x0000001fbe4b7819 */ /* 0x000fe200000006ff */
[----:B------:R-:W-:Y:S03]  /*33c0*/  BSSY B1, `(.L_x_3507) ;  /* 0x0000003000017945 */ /* 0x000fe60003800000 */
[----:B------:R-:W0:Y:S02]  /*33d0*/  SYNCS.PHASECHK.TRANS64.TRYWAIT P5, [R64+URZ+0x38890], R75 ;  /* 0x0388904b400075a7 */ /* 0x000e2400080a017f */
[----:B0-----:R-:W-:Y:S05]  /*33e0*/  @!P5 BRA `(.L_x_3508) ;  /* 0x0000023000acd947 */ /* 0x001fea0003800000 */
.L_x_3884:
[----:B------:R-:W-:Y:S05]  /*33f0*/  BSYNC B1 ;  /* 0x0000000000017941 */ /* 0x000fea0003800000 */
.L_x_3507:
[C---:B------:R-:W-:Y:S01]  /*3400*/  ISETP.GE.OR P5, PT, R186.reuse, R73, P0 ;  /* 0x00000049ba00720c */ /* 0x040fe200007a6670 */
        /* <DEDUP_REMOVED lines=45> */
[CC--:B------:R-:W-:Y:S01]  /*36e0*/  FMUL.FTZ R74, R4.reuse, R7.reuse ;  /* 0x00000007044a7220 */ /* 0x0c0fe20000410000 */
[----:B------:R-:W-:Y:S02]  /*36f0*/  HADD2.F32 R6, -RZ, R80.H1_H1 ;  /* 0x30000050ff067230 */ /* 0x000fe40000004100 */
[-C--:B------:R-:W-:Y:S01]  /*3700*/  FMUL.FTZ R80, R25, R10.reuse ;  /* 0x0000000a19507220 */ /* 0x080fe20000410000 */
[----:B------:R-:W-:Y:S02]  /*3710*/  HADD2.F32 R8, -RZ, R72.H0_H0 ;  /* 0x20000048ff087230 */ /* 0x000fe40000004100 */
[----:B------:R-:W-:Y:S01]  /*3720*/  FMUL.FTZ R9, R5, R7 ;  /* 0x0000000705097220 */ /* 0x000fe20000410000 */
[----:B------:R-:W-:Y:S01]  /*3730*/  FMUL.FTZ R10, R13, R10 ;  /* 0x0000000a0d0a7220 */ /* 0x000fe20000410000 */
[-C--:B------:R-:W-:Y:S01]  /*3740*/  FFMA.FTZ R74, R5, R6.reuse, R74 ;  /* 0x00000006054a7223 */ /* 0x080fe2000001004a */
[--C-:B------:R-:W-:Y:S02]  /*3750*/  HADD2.F32 R5, -RZ, R27.reuse.H0_H0 ;  /* 0x2000001bff057230 */ /* 0x100fe40000004100 */
[----:B------:R-:W-:Y:S01]  /*3760*/  FFMA.FTZ R72, R4, R6, -R9 ;  /* 0x0000000604487223 */ /* 0x000fe20000010809 */
[----:B------:R-:W-:Y:S01]  /*3770*/  FFMA.FTZ R25, R25, R8, R10 ;  /* 0x0000000819197223 */ /* 0x000fe2000001000a */
[----:B------:R-:W-:-:S02]  /*3780*/  HADD2.F32 R27, -RZ, R27.H1_H1 ;  /* 0x3000001bff1b7230 */ /* 0x000fc40000004100 */
[----:B------:R-:W-:Y:S01]  /*3790*/  FFMA.FTZ R85, R13, R8, -R80 ;  /* 0x000000080d557223 */ /* 0x000fe20000010850 */
[----:B------:R-:W-:Y:S02]  /*37a0*/  HADD2.F32 R4, -RZ, R15.H0_H0 ;  /* 0x2000000fff047230 */ /* 0x000fe40000004100 */
[----:B------:R-:W-:Y:S01]  /*37b0*/  HADD2.F32 R10, -RZ, R11.H0_H0 ;  /* 0x2000000bff0a7230 */ /* 0x000fe20000004100 */
[----:B------:R-:W-:Y:S01]  /*37c0*/  F2FP.F16.F32.PACK_AB R25, R25, R74 ;  /* 0x0000004a1919723e */ /* 0x000fe200000000ff */
[--C-:B------:R-:W-:Y:S01]  /*37d0*/  HADD2.F32 R7, -RZ, R84.reuse.H0_H0 ;  /* 0x20000054ff077230 */ /* 0x100fe20000004100 */
[----:B------:R-:W-:Y:S01]  /*37e0*/  F2FP.F16.F32.PACK_AB R72, R85, R72 ;  /* 0x000000485548723e */ /* 0x000fe200000000ff */
[----:B------:R-:W-:Y:S02]  /*37f0*/  HADD2.F32 R15, -RZ, R15.H1_H1 ;  /* 0x3000000fff0f7230 */ /* 0x000fe40000004100 */
[----:B------:R-:W-:Y:S02]  /*3800*/  HADD2.F32 R6, -RZ, R84.H1_H1 ;  /* 0x30000054ff067230 */ /* 0x000fe40000004100 */
[----:B------:R-:W-:Y:S01]  /*3810*/  FMUL.FTZ R84, R27, R10 ;  /* 0x0000000a1b547220 */ /* 0x000fe20000410000 */
[----:B------:R-:W-:-:S02]  /*3820*/  HADD2.F32 R8, -RZ, R82.H0_H0 ;  /* 0x20000052ff087230 */ /* 0x000fc40000004100 */
[CC--:B------:R-:W-:Y:S01]  /*3830*/  FMUL.FTZ R82, R4.reuse, R7.reuse ;  /* 0x0000000704527220 */ /* 0x0c0fe20000410000 */
[----:B------:R-:W-:Y:S01]  /*3840*/  FMUL.FTZ R10, R15, R10 ;  /* 0x0000000a0f0a7220 */ /* 0x000fe20000410000 */
[C---:B------:R-:W-:Y:S01]  /*3850*/  FMUL.FTZ R9, R5.reuse, R7 ;  /* 0x0000000705097220 */ /* 0x040fe20000410000 */
[----:B------:R-:W-:Y:S02]  /*3860*/  HADD2.F32 R7, -RZ, R91.H0_H0 ;  /* 0x2000005bff077230 */ /* 0x000fe40000004100 */
[----:B------:R-:W-:Y:S01]  /*3870*/  FFMA.FTZ R82, R5, R6, R82 ;  /* 0x0000000605527223 */ /* 0x000fe20000010052 */
[-C--:B------:R-:W-:Y:S01]  /*3880*/  FFMA.FTZ R87, R15, R8.reuse, -R84 ;  /* 0x000000080f577223 */ /* 0x080fe20000010854 */
[----:B------:R-:W-:Y:S01]  /*3890*/  FFMA.FTZ R89, R27, R8, R10 ;  /* 0x000000081b597223 */ /* 0x000fe2000001000a */
[----:B------:R-:W-:Y:S01]  /*38a0*/  FFMA.FTZ R80, R4, R6, -R9 ;  /* 0x0000000604507223 */ /* 0x000fe20000010809 */
[----:B------:R-:W-:Y:S02]  /*38b0*/  HADD2.F32 R8, -RZ, R92.H1_H1 ;  /* 0x3000005cff087230 */ /* 0x000fe40000004100 */
[----:B------:R-:W-:-:S02]  /*38c0*/  HADD2.F32 R5, -RZ, R24.H0_H0 ;  /* 0x20000018ff057230 */ /* 0x000fc40000004100 */
[----:B------:R-:W-:Y:S01]  /*38d0*/  HADD2.F32 R9, -RZ, R88.H0_H0 ;  /* 0x20000058ff097230 */ /* 0x000fe20000004100 */
[----:B------:R-:W-:Y:S01]  /*38e0*/  F2FP.F16.F32.PACK_AB R80, R87, R80 ;  /* 0x000000505750723e */ /* 0x000fe200000000ff */
[----:B------:R-:W-:Y:S02]  /*38f0*/  HADD2.F32 R4, -RZ, R12.H0_H0 ;  /* 0x2000000cff047230 */ /* 0x000fe40000004100 */
[-C--:B------:R-:W-:Y:S01]  /*3900*/  FMUL.FTZ R11, R5, R8.reuse ;  /* 0x00000008050b7220 */ /* 0x080fe20000410000 */
[----:B------:R-:W-:Y:S02]  /*3910*/  HADD2.F32 R24, -RZ, R24.H1_H1 ;  /* 0x30000018ff187230 */ /* 0x000fe40000004100 */
[----:B------:R-:W-:Y:S02]  /*3920*/  HADD2.F32 R12, -RZ, R12.H1_H1 ;  /* 0x3000000cff0c7230 */ /* 0x000fe40000004100 */
[----:B------:R-:W-:Y:S01]  /*3930*/  FMUL.FTZ R8, R4, R8 ;  /* 0x0000000804087220 */ /* 0x000fe20000410000 */
[----:B------:R-:W-:-:S02]  /*3940*/  HADD2.F32 R6, -RZ, R93.H1_H1 ;  /* 0x3000005dff067230 */ /* 0x000fc40000004100 */
[-C--:B------:R-:W-:Y:S01]  /*3950*/  FMUL.FTZ R13, R24, R9.reuse ;  /* 0x00000009180d7220 */ /* 0x080fe20000410000 */
[C---:B------:R-:W-:Y:S02]  /*3960*/  FMUL.FTZ R9, R12.reuse, R9 ;  /* 0x000000090c097220 */ /* 0x040fe40000410000 */
[-C--:B------:R-:W-:Y:S01]  /*3970*/  FFMA.FTZ R10, R5, R6.reuse, R8 ;  /* 0x00000006050a7223 */ /* 0x080fe20000010008 */
[-C--:B------:R-:W-:Y:S01]  /*3980*/  FFMA.FTZ R12, R12, R7.reuse, -R13 ;  /* 0x000000070c0c7223 */ /* 0x080fe2000001080d */
[----:B------:R-:W-:Y:S01]  /*3990*/  FFMA.FTZ R11, R4, R6, -R11 ;  /* 0x00000006040b7223 */ /* 0x000fe2000001080b */
        /* <DEDUP_REMOVED lines=24> */
.L_x_3510:
[----:B------:R-:W-:Y:S05]  /*3b20*/  BSYNC B1 ;  /* 0x0000000000017941 */ /* 0x000fea0003800000 */
.L_x_3509:
        /* <DEDUP_REMOVED lines=10> */
.L_x_3492:
[----:B------:R-:W-:-:S06]  /*3bd0*/  UISETP.NE.AND UP0, UPT, UR47, 0x3, UPT ;  /* 0x000000032f00788c */ /* 0x000fcc000bf05270 */
[----:B------:R-:W-:-:S13]  /*3be0*/  PLOP3.LUT P3, PT, PT, PT, UP0, 0x80, 0x0 ;  /* 0x000000000000781c */ /* 0x000fda0003f6f008 */
[----:B------:R-:W-:Y:S05]  /*3bf0*/  @!P3 BRA `(.L_x_3511) ;  /* 0x000000000004b947 */ /* 0x000fea0003800000 */
[----:B------:R-:W-:Y:S01]  /*3c00*/  BPT.TRAP 0x1 ;  /* 0x000000040000795c */ /* 0x000fe20000300000 */
.L_x_3511:
        /* <DEDUP_REMOVED lines=8> */
.L_x_3885:
[----:B------:R-:W-:Y:S05]  /*3c90*/  BSYNC B1 ;  /* 0x0000000000017941 */ /* 0x000fea0003800000 */
.L_x_3512:
[----:B------:R-:W-:Y:S05]  /*3ca0*/  @P4 BRA `(.L_x_3499) ;  /* 0x00000000002c4947 */ /* 0x000fea0003800000 */
[----:B------:R-:W-:Y:S01]  /*3cb0*/  @!P1 LOP3.LUT P4, RZ, R196, 0x4, RZ, 0xc0, !PT ;  /* 0x00000004c4ff9812 */ /* 0x000fe2000788c0ff */
[----:B------:R-:W-:Y:S01]  /*3cc0*/  @!P1 VIADD R4, R60, 0x20 ;  /* 0x000000203c049836 */ /* 0x000fe20000000000 */
[----:B------:R-:W-:Y:S02]  /*3cd0*/  PLOP3.LUT P5, PT, PT, PT, PT, 0x8, 0x0 ;  /* 0x000000000000781c */ /* 0x000fe40003fae170 */
[----:B------:R-:W-:-:S13]  /*3ce0*/  @!P1 PLOP3.LUT P5, PT, P4, PT, PT, 0x80, 0x0 ;  /* 0x000000000000981c */ /* 0x000fda00027af070 */
[----:B------:R-:W-:-:S04]  /*3cf0*/  @P5 VIADD R4, R60, 0xffffffe0 ;  /* 0xffffffe03c045836 */ /* 0x000fc80000000000 */
[----:B------:R-:W-:Y:S02]  /*3d00*/  @!P1 IMAD.IADD R27, R27, 0x1, R4 ;  /* 0x000000011b1b9824 */ /* 0x000fe400078e0204 */
[----:B------:R-:W1:Y:S02]  /*3d10*/  @!P0 LDS.128 R4, [R26+0x22400] ;  /* 0x022400001a048984 */ /* 0x000e640000000c00 */
[----:B------:R-:W-:-:S06]  /*3d20*/  @!P1 IMAD R8, R27, 0x2, R18 ;  /* 0x000000021b089824 */ /* 0x000fcc00078e0212 */
[----:B------:R-:W2:Y:S04]  /*3d30*/  @!P1 LDS.128 R8, [R8+0x22400] ;  /* 0x0224000008089984 */ /* 0x000ea80000000c00 */
[----:B-1----:R1:W-:Y:S04]  /*3d40*/  @!P0 STG.E.128 desc[UR50][R12.64], R4 ;  /* 0x000000040c008986 */ /* 0x0023e8000c101d32 */
[----:B--2---:R1:W-:Y:S02]  /*3d50*/  @!P1 STG.E.128 desc[UR50][R12.64+0x40], R8 ;  /* 0x000040080c009986 */ /* 0x0043e4000c101d32 */
.L_x_3499:
[----:B------:R-:W-:Y:S05]  /*3d60*/  BSYNC B0 ;  /* 0x0000000000007941 */ /* 0x000fea0003800000 */
.L_x_3491:
        /* <DEDUP_REMOVED lines=17> */
.L_x_3515:
[----:B------:R-:W-:Y:S05]  /*3e80*/  BSYNC B0 ;  /* 0x0000000000007941 */ /* 0x000fea0003800000 */
.L_x_3514:
[----:B------:R-:W2:Y:S01]  /*3e90*/  SYNCS.PHASECHK.TRANS64.TRYWAIT P5, [R64+URZ+0x388b0], R75 ;  /* 0x0388b04b400075a7 */ /* 0x000ea200080a017f */
[----:B------:R-:W-:Y:S01]  /*3ea0*/  BSSY B0, `(.L_x_3516) ;  /* 0x0000003000007945 */ /* 0x000fe20003800000 */
[----:B------:R-:W-:-:S03]  /*3eb0*/  ISETP.GE.AND P3, PT, R186, R73, PT ;  /* 0x00000049ba00720c */ /* 0x000fc60003f66270 */
[----:B--2---:R-:W-:Y:S10]  /*3ec0*/  @!P5 BRA `(.L_x_3517) ;  /* 0x00000228001cd947 */ /* 0x004ff40003800000 */
.L_x_3886:
[----:B------:R-:W-:Y:S05]  /*3ed0*/  BSYNC B0 ;  /* 0x0000000000007941 */ /* 0x000fea0003800000 */
.L_x_3516:
[----:B------:R-:W-:Y:S04]  /*3ee0*/  BSSY B0, `(.L_x_3518) ;  /* 0x0000052000007945 */ /* 0x000fe80003800000 */
[----:B------:R-:W-:Y:S05]  /*3ef0*/  @P3 BRA `(.L_x_3519) ;  /* 0x0000000400403947 */ /* 0x000fea0003800000 */
[----:B-1----:R-:W-:Y:S01]  /*3f00*/  IMAD.WIDE R4, R43, 0x40, R38 ;  /* 0x000000402b047825 */ /* 0x002fe200078e0226 */
[----:B------:R-:W-:Y:S01]  /*3f10*/  ULDC.64 UR4, c[0x0][0x328] ;  /* 0x0000ca0000047ab9 */ /* 0x000fe20000000a00 */
[----:B------:R-:W-:Y:S02]  /*3f20*/  LOP3.LUT P3, RZ, R196, 0x4, RZ, 0xc0, !PT ;  /* 0x00000004c4ff7812 */ /* 0x000fe4000786c0ff */
[----:B------:R-:W-:Y:S02]  /*3f30*/  IMAD R5, R5, UR4, RZ ;  /* 0x0000000405057c24 */ /* 0x000fe4000f8e02ff */
[----:B------:R-:W-:Y:S02]  /*3f40*/  IMAD.MOV.U32 R6, RZ, RZ, R20 ;  /* 0x000000ffff067224 */ /* 0x000fe400078e0014 */
[----:B------:R-:W-:Y:S02]  /*3f50*/  IMAD.MOV.U32 R7, RZ, RZ, R71 ;  /* 0x000000ffff077224 */ /* 0x000fe400078e0047 */
[----:B------:R-:W-:-:S02]  /*3f60*/  IMAD R5, R4, UR5, R5 ;  /* 0x0000000504057c24 */ /* 0x000fc4000f8e0205 */
[----:B------:R-:W-:Y:S01]  /*3f70*/  IMAD.WIDE.U32 R6, R4, UR4, R6 ;  /* 0x0000000404067c25 */ /* 0x000fe2000f8e0006 */
[----:B------:R-:W-:-:S03]  /*3f80*/  ULDC.64 UR4, c[0x0][0x318] ;  /* 0x0000c60000047ab9 */ /* 0x000fc60000000a00 */
[----:B------:R-:W-:Y:S01]  /*3f90*/  IMAD R9, R187, 0x8000, R60 ;  /* 0x00008000bb097824 */ /* 0x000fe200078e023c */
[----:B----4-:R-:W-:Y:S01]  /*3fa0*/  LEA R40, P5, R6, UR4, 0x1 ;  /* 0x0000000406287c11 */ /* 0x010fe2000f8a08ff */
[----:B------:R-:W-:Y:S01]  /*3fb0*/  IMAD.IADD R5, R7, 0x1, R5 ;  /* 0x0000000107057824 */ /* 0x000fe200078e0205 */
[----:B------:R-:W-:Y:S01]  /*3fc0*/  ULDC UR4, c[0x0][0x320] ;  /* 0x0000c80000047ab9 */ /* 0x000fe20000000800 */
[----:B------:R-:W-:Y:S02]  /*3fd0*/  VIADD R4, R16, 0x40 ;  /* 0x0000004010047836 */ /* 0x000fe40000000000 */
[C---:B------:R-:W-:Y:S01]  /*3fe0*/  VIADD R73, R9.reuse, 0x20 ;  /* 0x0000002009497836 */ /* 0x040fe20000000000 */
[----:B------:R-:W-:Y:S01]  /*3ff0*/  LEA.HI.X R41, R6, UR5, R5, 0x1, P5 ;  /* 0x0000000506297c11 */ /* 0x000fe2000a8f0c05 */
        /* <DEDUP_REMOVED lines=9> */
[----:B------:R-:W1:Y:S04]  /*4090*/  @!P5 LDS.128 R4, [R74+0x400] ;  /* 0x000400004a04d984 */ /* 0x000e680000000c00 */
[----:B------:R-:W3:Y:S04]  /*40a0*/  @!P3 LDS.128 R8, [R74+0x2400] ;  /* 0x002400004a08b984 */ /* 0x000ee80000000c00 */
[----:B-1----:R-:W-:Y:S01]  /*40b0*/  @!P5 STG.E.128 desc[UR50][R40.64], R4 ;  /* 0x000000042800d986 */ /* 0x002fe2000c101d32 */
[----:B------:R-:W-:-:S03]  /*40c0*/  ISETP.GE.AND P5, PT, R12, UR4, PT ;  /* 0x000000040c007c0c */ /* 0x000fc6000bfa6270 */
[----:B---3--:R-:W-:Y:S01]  /*40d0*/  @!P3 STG.E.128 desc[UR50][R40.64+0x80], R8 ;  /* 0x000080082800b986 */ /* 0x008fe2000c101d32 */
[----:B------:R-:W-:-:S09]  /*40e0*/  ISETP.GE.AND P3, PT, R13, UR4, PT ;  /* 0x000000040d007c0c */ /* 0x000fd2000bf66270 */
[----:B------:R-:W1:Y:S04]  /*40f0*/  @!P5 LDS.128 R12, [R74+0x4400] ;  /* 0x004400004a0cd984 */ /* 0x000e680000000c00 */
[----:B------:R-:W3:Y:S04]  /*4100*/  @!P3 LDS.128 R24, [R74+0x6400] ;  /* 0x006400004a18b984 */ /* 0x000ee80000000c00 */
[----:B-1----:R-:W-:Y:S01]  /*4110*/  @!P5 STG.E.128 desc[UR50][R40.64+0x100], R12 ;  /* 0x0001000c2800d986 */ /* 0x002fe2000c101d32 */
[----:B------:R-:W-:Y:S01]  /*4120*/  ISETP.GE.AND P5, PT, R66, UR4, PT ;  /* 0x0000000442007c0c */ /* 0x000fe2000bfa6270 */
[----:B------:R-:W-:-:S02]  /*4130*/  VIADD R66, R16, 0x180 ;  /* 0x0000018010427836 */ /* 0x000fc40000000000 */
[----:B---3--:R-:W-:Y:S01]  /*4140*/  @!P3 STG.E.128 desc[UR50][R40.64+0x180], R24 ;  /* 0x000180182800b986 */ /* 0x008fe2000c101d32 */
[----:B------:R-:W-:Y:S01]  /*4150*/  ISETP.GE.AND P3, PT, R72, UR4, PT ;  /* 0x0000000448007c0c */ /* 0x000fe2000bf66270 */
[----:B------:R-:W-:-:S08]  /*4160*/  VIADD R72, R16, 0x1c0 ;  /* 0x000001c010487836 */ /* 0x000fd00000000000 */
        /* <DEDUP_REMOVED lines=11> */
[----:B------:R-:W-:-:S03]  /*4220*/  ISETP.GE.AND P5, PT, R70, UR4, PT ;  /* 0x0000000446007c0c */ /* 0x000fc6000bfa6270 */
        /* <DEDUP_REMOVED lines=27> */
[----:B-1----:R1:W-:Y:S04]  /*43e0*/  @!P5 STG.E.128 desc[UR50][R40.64+0x340], R12 ;  /* 0x0003400c2800d986 */ /* 0x0023e8000c101d32 */
[----:B---3--:R1:W-:Y:S02]  /*43f0*/  @!P3 STG.E.128 desc[UR50][R40.64+0x3c0], R24 ;  /* 0x0003c0182800b986 */ /* 0x0083e4000c101d32 */
.L_x_3519:
[----:B------:R-:W-:Y:S05]  /*4400*/  BSYNC B0 ;  /* 0x0000000000007941 */ /* 0x000fea0003800000 */
.L_x_3518:
        /* <DEDUP_REMOVED lines=13> */
[----:B------:R-:W-:Y:S02]  /*44e0*/  SEL R5, RZ, 0x1, P4 ;  /* 0x00000001ff057807 */ /* 0x000fe40002000000 */
[----:B------:R-:W-:Y:S02]  /*44f0*/  SEL R187, R187, RZ, P4 ;  /* 0x000000ffbbbb7207 */ /* 0x000fe40002000000 */
[----:B------:R-:W-:Y:S01]  /*4500*/  LOP3.LUT R190, R190, R5, RZ, 0x3c, !PT ;  /* 0x00000005bebe7212 */ /* 0x000fe200078e3cff */
[----:B0-----:R-:W-:Y:S06]  /*4510*/  @P2 BRA `(.L_x_3520) ;  /* 0xffffffe000182947 */ /* 0x001fec000383ffff */
.L_x_3486:
[----:B------:R-:W-:Y:S04]  /*4520*/  BSSY B0, `(.L_x_3521) ;  /* 0x0000004000007945 */ /* 0x000fe80003800000 */
[----:B------:R-:W-:Y:S05]  /*4530*/  @P3 BRA `(.L_x_3522) ;  /* 0x0000000000083947 */ /* 0x000fea0003800000 */
[----:B------:R-:W0:Y:S02]  /*4540*/  FENCE.VIEW.ASYNC.G ;  /* 0x00000000000073c6 */ /* 0x000e240000000100 */
[----:B0-----:R-:W-:Y:S06]  /*4550*/  BAR.ARV 0xc, 0x180 ;  /* 0x0306000000007b1d */ /* 0x001fec0000002000 */
.L_x_3522:
[----:B------:R-:W-:Y:S05]  /*4560*/  BSYNC B0 ;  /* 0x0000000000007941 */ /* 0x000fea0003800000 */
.L_x_3521:
[----:B------:R-:W-:Y:S01]  /*4570*/  UISETP.NE.AND UP0, UPT, UR37, 0x1, UPT ;  /* 0x000000012500788c */ /* 0x000fe2000bf05270 */
[----:B------:R-:W-:Y:S05]  /*4580*/  BSSY B7, `(.L_x_3523) ;  /* 0x00014d1000077945 */ /* 0x000fea0003800000 */
[----:B------:R-:W-:-:S13]  /*4590*/  PLOP3.LUT P0, PT, PT, PT, UP0, 0x80, 0x0 ;  /* 0x000000000000781c */ /* 0x000fda0003f0f008 */
[----:B------:R-:W-:Y:S05]  /*45a0*/  @!P0 BRA `(.L_x_3524) ;  /* 0x0000002000508947 */ /* 0x000fea0003800000 */
[----:B------:R-:W0:Y:S01]  /*45b0*/  LDC R0, c[0x0][0x448] ;  /* 0x00011200ff007b82 */ /* 0x000e220000000800 */
[----:B------:R-:W-:-:S07]  /*45c0*/  VIADD R3, R195, 0x3f ;  /* 0x0000003fc3037836 */ /* 0x000fce0000000000 */
[----:B------:R-:W2:Y:S01]  /*45d0*/  LDC.64 R6, c[0x0][0xad8] ;  /* 0x0002b600ff067b82 */ /* 0x000ea20000000a00 */
[----:B0-----:R-:W-:Y:S02]  /*45e0*/  ISETP.NE.AND P1, PT, R0, 0x1, PT ;  /* 0x000000010000780c */ /* 0x001fe40003f25270 */
[----:B--2---:R-:W-:-:S11]  /*45f0*/  ISETP.GE.AND P2, PT, R7, 0x1, PT ;  /* 0x000000010700780c */ /* 0x004fd60003f46270 */
[----:B------:R-:W0:Y:S08]  /*4600*/  @P1 LDC R0, c[0x0][0x44c] ;  /* 0x00011300ff001b82 */ /* 0x000e300000000800 */
[----:B------:R-:W2:Y:S01]  /*4610*/  @P1 LDC R5, c[0x0][0x450] ;  /* 0x00011400ff051b82 */ /* 0x000ea20000000800 */
[----:B0-----:R-:W-:-:S05]  /*4620*/  @P1 IMAD.HI.U32 R0, R3, R0, RZ ;  /* 0x0000000003001227 */ /* 0x001fca00078e00ff */
[----:B--2---:R-:W-:-:S05]  /*4630*/  @P1 SHF.R.U32.HI R3, RZ, R5, R0 ;  /* 0x00000005ff031219 */ /* 0x004fca0000011600 */
        /* <DEDUP_REMOVED lines=9> */
[----:B-1----:R-:W0:Y:S02]  /*46d0*/  @P0 LDC.64 R4, c[0x0][0xae0] ;  /* 0x0002b800ff040b82 */ /* 0x002e240000000a00 */
[----:B0-----:R-:W-:-:S05]  /*46e0*/  @P0 IMAD.HI.U32 R2, R3, R4, RZ ;  /* 0x0000000403020227 */ /* 0x001fca00078e00ff */
[----:B------:R-:W-:-:S04]  /*46f0*/  @P0 SHF.R.U32.HI R3, RZ, R5, R2 ;  /* 0x00000005ff030219 */ /* 0x000fc80000011602 */
[----:B------:R-:W-:Y:S01]  /*4700*/  LOP3.LUT R2, RZ, R3, RZ, 0x33, !PT ;  /* 0x00000003ff027212 */ /* 0x000fe200078e33ff */
[----:B------:R-:W-:Y:S06]  /*4710*/  BRA `(.L_x_3528) ;  /* 0x0000000000107947 */ /* 0x000fec0003800000 */
.L_x_3527:
[----:B------:R-:W-:-:S13]  /*4720*/  ISETP.NE.AND P0, PT, R7, 0x1, PT ;  /* 0x000000010700780c */ /* 0x000fda0003f05270 */
[----:B-1----:R-:W0:Y:S02]  /*4730*/  @P0 LDC.64 R4, c[0x0][0xae0] ;  /* 0x0002b800ff040b82 */ /* 0x002e240000000a00 */
[----:B0-----:R-:W-:-:S05]  /*4740*/  @P0 IMAD.HI.U32 R4, R2, R4, RZ ;  /* 0x0000000402040227 */ /* 0x001fca00078e00ff */
[----:B------:R-:W-:-:S07]  /*4750*/  @P0 SHF.R.U32.HI R2, RZ, R5, R4 ;  /* 0x00000005ff020219 */ /* 0x000fce0000011604 */
.L_x_3528:
[----:B------:R-:W-:Y:S05]  /*4760*/  BSYNC B0 ;  /* 0x0000000000007941 */ /* 0x000fea0003800000 */
.L_x_3526:
[----:B------:R-:W-:-:S05]  /*4770*/  IMAD R3, R2, R7, R7 ;  /* 0x0000000702037224 */ /* 0x000fca00078e0207 */
[----:B------:R-:W-:-:S07]  /*4780*/  VIMNMX R0, R0, R3, PT ;  /* 0x0000000300007248 */ /* 0x000fce0003fe0100 */
.L_x_3525:
[----:B------:R-:W1:Y:S01]  /*4790*/  @P1 LDC R2, c[0x0][0x44c] ;  /* 0x00011300ff021b82 */ /* 0x000e620000000800 */
[----:B------:R-:W-:Y:S01]  /*47a0*/  VIADD R0, R0, 0x3f ;  /* 0x0000003f00007836 */ /* 0x000fe20000000000 */
[----:B------:R-:W-:-:S04]  /*47b0*/  ULDC UR4, c[0x0][0xad4] ;  /* 0x0002b50000047ab9 */ /* 0x000fc80000000800 */
[----:B------:R-:W-:Y:S02]  /*47c0*/  SHF.R.S32.HI R3, RZ, 0x1f, R0 ;  /* 0x0000001fff037819 */ /* 0x000fe40000011400 */
[----:B------:R-:W0:Y:S02]  /*47d0*/  @P1 LDC R5, c[0x0][0x450] ;  /* 0x00011400ff051b82 */ /* 0x000e240000000800 */
[----:B------:R-:W-:-:S04]  /*47e0*/  LEA.HI R3, R3, R0, RZ, 0x6 ;  /* 0x0000000003037211 */ /* 0x000fc800078f30ff */
[----:B------:R-:W-:-:S04]  /*47f0*/  SHF.R.S32.HI R3, RZ, 0x6, R3 ;  /* 0x00000006ff037819 */ /* 0x000fc80000011403 */
[----:B------:R-:W-:Y:S01]  /*4800*/  VIMNMX R8, R168, R3, PT ;  /* 0x00000003a8087248 */ /* 0x000fe20003fe0100 */
[----:B-1----:R-:W-:-:S04]  /*4810*/  @P1 IMAD.HI.U32 R4, R195, R2, RZ ;  /* 0x00000002c3041227 */ /* 0x002fc800078e00ff */
[----:B------:R-:W-:Y:S01]  /*4820*/  IMAD.MOV.U32 R2, RZ, RZ, R195 ;  /* 0x000000ffff027224 */ /* 0x000fe200078e00c3 */
[----:B0-----:R-:W-:-:S05]  /*4830*/  @P1 SHF.R.U32.HI R2, RZ, R5, R4 ;  /* 0x00000005ff021219 */ /* 0x001fca0000011604 */
        /* <DEDUP_REMOVED lines=13> */
.L_x_3531:
[----:B------:R-:W-:-:S13]  /*4910*/  ISETP.NE.AND P0, PT, R7, 0x1, PT ;  /* 0x000000010700780c */ /* 0x000fda0003f05270 */
[----:B------:R-:W0:Y:S02]  /*4920*/  @P0 LDC.64 R2, c[0x0][0xae0] ;  /* 0x0002b800ff020b82 */ /* 0x000e240000000a00 */
[----:B0-----:R-:W-:-:S05]  /*4930*/  @P0 IMAD.HI.U32 R2, R169, R2, RZ ;  /* 0x00000002a9020227 */ /* 0x001fca00078e00ff */
[----:B------:R-:W-:-:S07]  /*4940*/  @P0 SHF.R.U32.HI R169, RZ, R3, R2 ;  /* 0x00000003ffa90219 */ /* 0x000fce0000011602 */
.L_x_3532:
[----:B------:R-:W-:Y:S05]  /*4950*/  BSYNC B0 ;  /* 0x0000000000007941 */ /* 0x000fea0003800000 */
.L_x_3530:
[----:B------:R-:W-:-:S05]  /*4960*/  IMAD R169, R169, R7, RZ ;  /* 0x00000007a9a97224 */ /* 0x000fca00078e02ff */
[----:B------:R-:W-:-:S07]  /*4970*/  VIMNMX R0, R0, R169, !PT ;  /* 0x000000a900007248 */ /* 0x000fce0007fe0100 */
.L_x_3529:
[----:B------:R-:W-:Y:S02]  /*4980*/  SHF.R.S32.HI R3, RZ, 0x1f, R0 ;  /* 0x0000001fff037819 */ /* 0x000fe40000011400 */
[----:B------:R-:W-:Y:S02]  /*4990*/  CS2R R150, SRZ ;  /* 0x0000000000967805 */ /* 0x000fe4000001ff00 */
[----:B------:R-:W-:Y:S02]  /*49a0*/  PLOP3.LUT P0, PT, PT, PT, PT, 0x80, 0x0 ;  /* 0x000000000000781c */ /* 0x000fe40003f0f070 */
[----:B------:R-:W-:Y:S02]  /*49b0*/  CS2R R148, SRZ ;  /* 0x0000000000947805 */ /* 0x000fe4000001ff00 */
[----:B------:R-:W-:Y:S02]  /*49c0*/  LEA.HI R0, R3, R0, RZ, 0x6 ;  /* 0x0000000003007211 */ /* 0x000fe400078f30ff */
[----:B------:R-:W-:-:S02]  /*49d0*/  CS2R R2, SRZ ;  /* 0x0000000000027805 */ /* 0x000fc4000001ff00 */
[----:B------:R-:W-:Y:S02]  /*49e0*/  CS2R R146, SRZ ;  /* 0x0000000000927805 */ /* 0x000fe4000001ff00 */
[----:B------:R-:W-:Y:S02]  /*49f0*/  CS2R R144, SRZ ;  /* 0x0000000000907805 */ /* 0x000fe4000001ff00 */
[----:B------:R-:W-:Y:S02]  /*4a00*/  SHF.R.S32.HI R0, RZ, 0x6, R0 ;  /* 0x00000006ff007819 */ /* 0x000fe40000011400 */
[----:B------:R-:W-:Y:S02]  /*4a10*/  CS2R R142, SRZ ;  /* 0x00000000008e7805 */ /* 0x000fe4000001ff00 */
[----:B------:R-:W-:Y:S02]  /*4a20*/  CS2R R140, SRZ ;  /* 0x00000000008c7805 */ /* 0x000fe4000001ff00 */
[----:B------:R-:W-:-:S02]  /*4a30*/  CS2R R138, SRZ ;  /* 0x00000000008a7805 */ /* 0x000fc4000001ff00 */
[----:B------:R-:W-:Y:S02]  /*4a40*/  VIMNMX R4, RZ, R0, !PT ;  /* 0x00000000ff047248 */ /* 0x000fe40007fe0100 */
[----:B------:R-:W-:Y:S02]  /*4a50*/  CS2R R136, SRZ ;  /* 0x0000000000887805 */ /* 0x000fe4000001ff00 */
[----:B------:R-:W-:Y:S02]  /*4a60*/  CS2R R134, SRZ ;  /* 0x0000000000867805 */ /* 0x000fe4000001ff00 */
[----:B------:R-:W-:Y:S02]  /*4a70*/  CS2R R132, SRZ ;  /* 0x0000000000847805 */ /* 0x000fe4000001ff00 */
[----:B------:R-:W-:Y:S02]  /*4a80*/  ISETP.GT.AND P1, PT, R8, R4, PT ;  /* 0x000000040800720c */ /* 0x000fe40003f24270 */
        /* <DEDUP_REMOVED lines=30> */
[----:B---3--:R-:W-:-:S02]  /*4c70*/  CS2R R78, SRZ ;  /* 0x00000000004e7805 */ /* 0x008fc4000001ff00 */
        /* <DEDUP_REMOVED lines=21> */
[----:B------:R-:W-:Y:S02]  /*4dd0*/  CS2R R6, SRZ ;  /* 0x0000000000067805 */ /* 0x000fe4000001ff00 */
[----:B------:R-:W-:Y:S01]  /*4de0*/  CS2R R178, SRZ ;  /* 0x0000000000b27805 */ /* 0x000fe2000001ff00 */
[----:B------:R-:W-:Y:S02]  /*4df0*/  IMAD.MOV.U32 R0, RZ, RZ, RZ ;  /* 0x000000ffff007224 */ /* 0x000fe400078e00ff */
[----:B------:R-:W-:Y:S01]  /*4e00*/  IMAD.MOV.U32 R5, RZ, RZ, RZ ;  /* 0x000000ffff057224 */ /* 0x000fe200078e00ff */
[----:B------:R-:W-:Y:S06]  /*4e10*/  @!P1 BRA `(.L_x_3533) ;  /* 0x00000144001c9947 */ /* 0x000fec0003800000 */
[----:B------:R-:W0:Y:S01]  /*4e20*/  SHFL.IDX PT, R0, R227, RZ, 0x1f ;  /* 0x00001fffe3007589 */ /* 0x000e2200000e0000 */
[----:B------:R-:W-:Y:S01]  /*4e30*/  IMAD.MOV.U32 R11, RZ, RZ, 0x40000040 ;  /* 0x40000040ff0b7424 */ /* 0x000fe200078e00ff */
[----:B------:R-:W-:Y:S01]  /*4e40*/  BSSY B0, `(.L_x_3534) ;  /* 0x00000fc000007945 */ /* 0x000fe20003800000 */
[----:B------:R-:W-:Y:S01]  /*4e50*/  IMAD.MOV.U32 R13, RZ, RZ, 0x40000040 ;  /* 0x40000040ff0d7424 */ /* 0x000fe200078e00ff */
[----:B------:R-:W-:Y:S01]  /*4e60*/  BAR.SYNC.DEFER_BLOCKING 0xe, 0x100 ;  /* 0x0384000000007b1d */ /* 0x000fe20000010000 */
[----:B------:R-:W-:Y:S01]  /*4e70*/  IMAD.MOV.U32 R7, RZ, RZ, 0x40000040 ;  /* 0x40000040ff077424 */ /* 0x000fe200078e00ff */
[----:B------:R-:W-:Y:S01]  /*4e80*/  R2UR UR5, R11 ;  /* 0x000000000b0572ca */ /* 0x000fe200000e0000 */
[----:B------:R-:W-:Y:S01]  /*4e90*/  IMAD.MOV.U32 R15, RZ, RZ, 0x40000040 ;  /* 0x40000040ff0f7424 */ /* 0x000fe200078e00ff */
[----:B------:R-:W-:Y:S01]  /*4ea0*/  R2UR UR7, R13 ;  /* 0x000000000d0772ca */ /* 0x000fe200000e0000 */
[----:B------:R-:W-:Y:S02]  /*4eb0*/  IMAD.MOV.U32 R13, RZ, RZ, 0x40000040 ;  /* 0x40000040ff0d7424 */ /* 0x000fe400078e00ff */
[----:B------:R-:W-:Y:S01]  /*4ec0*/  VIADD R5, R8, 0xfffffffe ;  /* 0xfffffffe08057836 */ /* 0x000fe20000000000 */
[----:B------:R-:W1:Y:S04]  /*4ed0*/  S2R R9, SR_TID.X ;  /* 0x0000000000097919 */ /* 0x000e680000002100 */
[----:B------:R-:W-:-:S02]  /*4ee0*/  ISETP.GE.AND P0, PT, R5, R4, PT ;  /* 0x000000040500720c */ /* 0x000fc40003f06270 */
[----:B0-----:R-:W-:-:S04]  /*4ef0*/  LEA.HI R2, R0, R0, RZ, 0x1 ;  /* 0x0000000000027211 */ /* 0x001fc800078f08ff */
[----:B------:R-:W-:Y:S01]  /*4f00*/  LOP3.LUT R3, R2, 0x1fffe, RZ, 0xc0, !PT ;  /* 0x0001fffe02037812 */ /* 0x000fe200078ec0ff */
[----:B----45:R-:W-:-:S04]  /*4f10*/  WARPGROUP.ARRIVE ;  /* 0x00000000000079c5 */ /* 0x030fc80000000000 */
        /* <DEDUP_REMOVED lines=11> */
[----:B------:R-:W-:Y:S01]  /*4fd0*/  LOP3.LUT R20, R3, 0x2000000, RZ, 0xfc, !PT ;  /* 0x0200000003147812 */ /* 0x000fe200078efcff */
[----:B------:R-:W-:Y:S01]  /*4fe0*/  IMAD.MOV.U32 R3, RZ, RZ, 0x40000040 ;  /* 0x40000040ff037424 */ /* 0x000fe200078e00ff */
        /* <DEDUP_REMOVED lines=42> */
.L_x_3536:
[----:B------:R-:W-:Y:S01]  /*5290*/  BAR.SYNC.DEFER_BLOCKING 0xe, 0x100 ;  /* 0x0384000000007b1d */ /* 0x000fe20000010000 */
[C---:B------:R-:W-:Y:S01]  /*52a0*/  IMAD R9, R19.reuse, 0x40, R194 ;  /* 0x0000004013097824 */ /* 0x040fe200078e02c2 */
[----:B------:R-:W-:Y:S01]  /*52b0*/  R2UR UR4, R10 ;  /* 0x000000000a0472ca */ /* 0x000fe200000e0000 */
[----:B------:R-:W-:Y:S01]  /*52c0*/  VIADD R19, R19, 0x1 ;  /* 0x0000000113137836 */ /* 0x000fe20000000000 */
[----:B------:R-:W-:Y:S01]  /*52d0*/  R2UR UR5, R11 ;  /* 0x000000000b0572ca */ /* 0x000fe200000e0000 */
[----:B01----:R-:W-:Y:S01]  /*52e0*/  IMAD R0, R9, 0x4, R18 ;  /* 0x0000000409007824 */ /* 0x003fe200078e0212 */
[----:B------:R-:W-:Y:S01]  /*52f0*/  ISETP.GT.AND P1, PT, R5, R4, PT ;  /* 0x000000040500720c */ /* 0x000fe20003f24270 */
[----:B------:R-:W-:Y:S01]  /*5300*/  IMAD.MOV.U32 R9, RZ, RZ, 0x40000040 ;  /* 0x40000040ff097424 */ /* 0x000fe200078e00ff */
[----:B------:R-:W-:Y:S01]  /*5310*/  ISETP.NE.AND P0, PT, R19, 0x2, PT ;  /* 0x000000021300780c */ /* 0x000fe20003f05270 */
[----:B------:R-:W-:-:S03]  /*5320*/  VIADD R5, R5, 0xffffffff ;  /* 0xffffffff05057836 */ /* 0x000fc60000000000 */
[----:B------:R-:W-:Y:S02]  /*5330*/  SEL R19, R19, RZ, P0 ;  /* 0x000000ff13137207 */ /* 0x000fe40000000000 */
[----:B------:R-:W-:Y:S01]  /*5340*/  R2UR UR7, R9 ;  /* 0x00000000090772ca */ /* 0x000fe200000e0000 */
[----:B------:R-:W-:Y:S02]  /*5350*/  IMAD.MOV.U32 R9, RZ, RZ, 0x40000040 ;  /* 0x40000040ff097424 */ /* 0x000fe400078e00ff */
[----:B------:R-:W-:-:S05]  /*5360*/  IMAD R8, R19, 0x1000, R20 ;  /* 0x0000100013087824 */ /* 0x000fca00078e0214 */
[----:B------:R-:W-:Y:S01]  /*5370*/  R2UR UR6, R8 ;  /* 0x00000000080672ca */ /* 0x000fe200000e0000 */
[----:B------:R-:W0:Y:S04]  /*5380*/  LDS R14, [R0+0x38400] ;  /* 0x03840000000e7984 */ /* 0x000e280000000800 */
[----:B------:R1:W2:Y:S02]  /*5390*/  LDS R15, [R0+0x38420] ;  /* 0x03842000000f7984 */ /* 0x0002a40000000800 */
[----:B-1----:R-:W-:-:S04]  /*53a0*/  @!P2 IMAD R0, R19, 0x8, R18 ;  /* 0x000000081300a824 */ /* 0x002fc800078e0212 */
        /* <DEDUP_REMOVED lines=131> */
[----:B------:R-:W-:-:S03]  /*5be0*/  IMAD.MOV.U32 R15, RZ, RZ, 0x40000040 ;  /* 0x40000040ff0f7424 */ /* 0x000fc600078e00ff */
[----:B------:R-:W-:-:S06]  /*5bf0*/  WARPGROUP.ARRIVE ;  /* 0x00000000000079c5 */ /* 0x000fcc0000000000 */
        /* <DEDUP_REMOVED lines=22> */
[----:B------:R-:W-:Y:S02]  /*5d60*/  R2UR UR7, R9 ;  /* 0x00000000090772ca */ /* 0x000fe400000e0000 */
[----:B------:R-:W-:-:S04]  /*5d70*/  SEL R9, RZ, 0x1, P0 ;  /* 0x00000001ff097807 */ /* 0x000fc80000000000 */
[----:B------:R-:W-:Y:S01]  /*5d80*/  LOP3.LUT R22, R22, R9, RZ, 0x3c, !PT ;  /* 0x0000000916167212 */ /* 0x000fe200078e3cff */
[----:B------:R-:W-:Y:S02]  /*5d90*/  WARPGROUP.DEPBAR.LE gsb0, 0x0 ;  /* 0x00008000000079c5 */ /* 0x000fe40000010000 */
[----:B------:R-:W-:-:S12]  /*5da0*/  WARPGROUP.ARRIVE ;  /* 0x00000000000079c5 */ /* 0x000fd80000000000 */
[----:B------:R-:W-:Y:S03]  /*5db0*/  HGMMA.64x256x16.F32 R24, gdesc[UR4].tnspB, R24, gsb0 ;  /* 0x43e00000041879f0 */ /* 0x000fe60008000818 */
[----:B------:R-:W-:Y:S02]  /*5dc0*/  WARPGROUP.DEPBAR.LE gsb0, 0x0 ;  /* 0x00008000000079c5 */ /* 0x000fe40000010000 */
[----:B------:R-:W-:Y:S06]  /*5dd0*/  BAR.ARV 0xf, 0x100 ;  /* 0x03c4000000007b1d */ /* 0x000fec0000002000 */
[----:B------:R1:W-:Y:S01]  /*5de0*/  @!P2 SYNCS.ARRIVE.TRANS64.RED.A1T0 RZ, [R0+URZ], RZ ;  /* 0x000000ff00ffa9a7 */ /* 0x0003e2000810043f */
[----:B------:R-:W-:Y:S05]  /*5df0*/  @P1 BRA `(.L_x_3536) ;  /* 0xfffffff400241947 */ /* 0x000fea000383ffff */
.L_x_3535:
[----:B------:R-:W-:Y:S05]  /*5e00*/  BSYNC B0 ;  /* 0x0000000000007941 */ /* 0x000fea0003800000 */
.L_x_3534:
        /* <DEDUP_REMOVED lines=139> */
[----:B------:R-:W-:Y:S01]  /*66c0*/  CS2R R2, SRZ ;  /* 0x0000000000027805 */ /* 0x000fe2000001ff00 */
[----:B------:R-:W-:Y:S06]  /*66d0*/  BAR.ARV 0xf, 0x100 ;  /* 0x03c4000000007b1d */ /* 0x000fec0000002000 */
[----:B------:R-:W-:Y:S05]  /*66e0*/  BRA `(.L_x_3533) ;  /* 0x0000012800e87947 */ /* 0x000fea0003800000 */
.L_x_3524:
        /* <DEDUP_REMOVED lines=23> */
.L_x_3539:
[----:B------:R-:W-:-:S13]  /*6860*/  ISETP.NE.AND P0, PT, R7, 0x1, PT ;  /* 0x000000010700780c */ /* 0x000fda0003f05270 */
[----:B-1----:R-:W0:Y:S02]  /*6870*/  @P0 LDC.64 R4, c[0x0][0xae0] ;  /* 0x0002b800ff040b82 */ /* 0x002e240000000a00 */
[----:B0-----:R-:W-:-:S05]  /*6880*/  @P0 IMAD.HI.U32 R4, R2, R4, RZ ;  /* 0x0000000402040227 */ /* 0x001fca00078e00ff */
[----:B------:R-:W-:-:S07]  /*6890*/  @P0 SHF.R.U32.HI R2, RZ, R5, R4 ;  /* 0x00000005ff020219 */ /* 0x000fce0000011604 */
.L_x_3540:
[----:B------:R-:W-:Y:S05]  /*68a0*/  BSYNC B0 ;  /* 0x0000000000007941 */ /* 0x000fea0003800000 */
.L_x_3538:
[----:B------:R-:W-:-:S05]  /*68b0*/  IMAD R3, R2, R7, R7 ;  /* 0x0000000702037224 */ /* 0x000fca00078e0207 */
[----:B------:R-:W-:-:S07]  /*68c0*/  VIMNMX R0, R0, R3, PT ;  /* 0x0000000300007248 */ /* 0x000fce0003fe0100 */
.L_x_3537:
        /* <DEDUP_REMOVED lines=24> */
.L_x_3543:
[----:B------:R-:W-:-:S13]  /*6a50*/  ISETP.NE.AND P0, PT, R7, 0x1, PT ;  /* 0x000000010700780c */ /* 0x000fda0003f05270 */
[----:B------:R-:W0:Y:S02]  /*6a60*/  @P0 LDC.64 R4, c[0x0][0xae0] ;  /* 0x0002b800ff040b82 */ /* 0x000e240000000a00 */
[----:B0-----:R-:W-:-:S05]  /*6a70*/  @P0 IMAD.HI.U32 R2, R0, R4, RZ ;  /* 0x0000000400020227 */ /* 0x001fca00078e00ff */
[----:B------:R-:W-:-:S07]  /*6a80*/  @P0 SHF.R.U32.HI R0, RZ, R5, R2 ;  /* 0x00000005ff000219 */ /* 0x000fce0000011602 */
.L_x_3544:
[----:B------:R-:W-:Y:S05]  /*6a90*/  BSYNC B0 ;  /* 0x0000000000007941 */ /* 0x000fea0003800000 */
.L_x_3542:
[----:B------:R-:W-:-:S05]  /*6aa0*/  IMAD R0, R0, R7, RZ ;  /* 0x0000000700007224 */ /* 0x000fca00078e02ff */
[----:B------:R-:W-:-:S07]  /*6ab0*/  VIMNMX R3, R3, R0, !PT ;  /* 0x0000000003037248 */ /* 0x000fce0007fe0100 */
.L_x_3541:
        /* <DEDUP_REMOVED lines=103> */
.L_x_3546:
[----:B------:R-:W-:Y:S05]  /*7130*/  BSYNC B6 ;  /* 0x0000000000067941 */ /* 0x000fea0003800000 */
.L_x_3545:
        /* <DEDUP_REMOVED lines=12> */
.L_x_3550:
[----:B-1----:R1:W2:Y:S02]  /*7200*/  SYNCS.PHASECHK.TRANS64.TRYWAIT P0, [R18+URZ+0x38800], R3 ;  /* 0x03880003120075a7 */ /* 0x0022a4000800017f */
[----:B--2---:R-:W-:Y:S05]  /*7210*/  @!P0 NANOSLEEP.SYNCS 0x989680 ;  /* 0x009896800000895d */ /* 0x004fea0003900000 */
[----:B------:R-:W2:Y:S02]  /*7220*/  @!P0 SYNCS.PHASECHK.TRANS64 P0, [R18+URZ+0x38800], R3 ;  /* 0x03880003120085a7 */ /* 0x000ea4000800007f */
[----:B--2---:R-:W-:Y:S05]  /*7230*/  @!P0 BRA `(.L_x_3550) ;  /* 0xfffffffc00f08947 */ /* 0x004fea000383ffff */
.L_x_3549:
[----:B------:R-:W-:Y:S05]  /*7240*/  BSYNC B0 ;  /* 0x0000000000007941 */ /* 0x000fea0003800000 */
.L_x_3548:
[----:B------:R-:W-:Y:S05]  /*7250*/  BRA `(.L_x_3551) ;  /* 0x0000002800c07947 */ /* 0x000fea0003800000 */
.L_x_3547:
        /* <DEDUP_REMOVED lines=31> */
.L_x_3553:
[----:B------:R-:W-:Y:S05]  /*7450*/  BSYNC B6 ;  /* 0x0000000000067941 */ /* 0x000fea0003800000 */
.L_x_3552:
        /* <DEDUP_REMOVED lines=24> */
[----:B------:R-:W-:-:S04]  /*75e0*/  IMAD.WIDE.U32 R2, R7, UR6, R2 ;  /* 0x0000000607027c25 */ /* 0x000fc8000f8e0002 */
[----:B------:R-:W-:Y:S01]  /*75f0*/  IMAD R7, R7, UR7, R0 ;  /* 0x0000000707077c24 */ /* 0x000fe2000f8e0200 */
[----:B------:R-:W-:Y:S01]  /*7600*/  ULDC.64 UR6, c[0x0][0x400] ;  /* 0x0001000000067ab9 */ /* 0x000fe20000000a00 */
[----:B------:R-:W-:Y:S01]  /*7610*/  IMAD.IADD R5, R5, 0x1, R9 ;  /* 0x0000000105057824 */ /* 0x000fe200078e0209 */
[----:B------:R-:W-:Y:S01]  /*7620*/  LEA R0, P0, R4, UR4, 0x1 ;  /* 0x0000000404007c11 */ /* 0x000fe2000f8008ff */
[----:B------:R-:W-:Y:S01]  /*7630*/  IMAD.IADD R7, R3, 0x1, R7 ;  /* 0x0000000103077824 */ /* 0x000fe200078e0207 */
[----:B------:R-:W-:Y:S01]  /*7640*/  LEA R6, P1, R2, UR6, 0x1 ;  /* 0x0000000602067c11 */ /* 0x000fe2000f8208ff */
[----:B------:R-:W-:Y:S01]  /*7650*/  UMOV UR4, 0xffffffff ;  /* 0xffffffff00047882 */ /* 0x000fe20000000000 */
[----:B------:R-:W-:Y:S02]  /*7660*/  LEA.HI.X R4, R4, UR5, R5, 0x1, P0 ;  /* 0x0000000504047c11 */ /* 0x000fe400080f0c05 */
[----:B------:R-:W-:Y:S01]  /*7670*/  LEA.HI.X R7, R2, UR7, R7, 0x1, P1 ;  /* 0x0000000702077c11 */ /* 0x000fe200088f0c07 */
[----:B------:R-:W-:Y:S08]  /*7680*/  BRA.DIV UR4, `(.L_x_3556) ;  /* 0x000001f204407947 */ /* 0x000ff0000b800000 */
[----:B------:R0:W1:Y:S04]  /*7690*/  SHFL.IDX PT, R3, R4, RZ, 0x1c1f ;  /* 0x001c1fff04037589 */ /* 0x00006800000e0000 */
[----:B------:R0:W2:Y:S04]  /*76a0*/  SHFL.IDX PT, R2, R0, RZ, 0x1c1f ;  /* 0x001c1fff00027589 */ /* 0x0000a800000e0000 */
[----:B------:R0:W3:Y:S04]  /*76b0*/  SHFL.IDX PT, R5, R7, RZ, 0x1c1f ;  /* 0x001c1fff07057589 */ /* 0x0000e800000e0000 */
[----:B------:R0:W4:Y:S02]  /*76c0*/  SHFL.IDX PT, R14, R6, RZ, 0x1c1f ;  /* 0x001c1fff060e7589 */ /* 0x00012400000e0000 */
.L_x_3892:
        /* <DEDUP_REMOVED lines=9> */
[----:B------:R-:W-:Y:S02]  /*7760*/  CS2R R30, SRZ ;  /* 0x00000000001e7805 */ /* 0x000fe4000001ff00 */
[----:B------:R-:W-:Y:S02]  /*7770*/  ISETP.GE.AND P3, PT, R212, UR4, PT ;  /* 0x00000004d4007c0c */ /* 0x000fe4000bf66270 */
[----:B------:R-:W-:Y:S01]  /*7780*/  ISETP.GE.AND P2, PT, R188, UR4, PT ;  /* 0x00000004bc007c0c */ /* 0x000fe2000bf46270 */
[----:B---3--:R-:W-:-:S10]  /*7790*/  IMAD.MOV.U32 R15, RZ, RZ, R5 ;  /* 0x000000ffff0f7224 */ /* 0x008fd400078e0005 */
[C---:B------:R-:W-:Y:S01]  /*77a0*/  @!P3 IMAD.SHL.U32 R21, R212.reuse, 0x2, RZ ;  /* 0x00000002d415b824 */ /* 0x040fe200078e00ff */
[----:B------:R-:W-:Y:S01]  /*77b0*/  @!P3 SHF.L.U64.HI R8, R212, 0x1, R232 ;  /* 0x00000001d408b819 */ /* 0x000fe200000102e8 */
[----:B-12---:R-:W-:-:S03]  /*77c0*/  @!P2 IMAD.WIDE R10, R188, 0x2, R2 ;  /* 0x00000002bc0aa825 */ /* 0x006fc600078e0202 */
[-C--:B------:R-:W-:Y:S02]  /*77d0*/  @!P3 IADD3 R2, P0, R2, R21.reuse, RZ ;  /* 0x000000150202b210 */ /* 0x080fe40007f1e0ff */
[----:B----4-:R-:W-:Y:S02]  /*77e0*/  @!P3 IADD3 R20, P1, R14, R21, RZ ;  /* 0x000000150e14b210 */ /* 0x010fe40007f3e0ff */
[----:B------:R-:W-:Y:S02]  /*77f0*/  CS2R R32, SRZ ;  /* 0x0000000000207805 */ /* 0x000fe4000001ff00 */
[----:B------:R-:W-:Y:S01]  /*7800*/  CS2R R24, SRZ ;  /* 0x0000000000187805 */ /* 0x000fe2000001ff00 */
[--C-:B------:R-:W-:Y:S01]  /*7810*/  @!P3 IMAD.X R3, R3, 0x1, R8.reuse, P0 ;  /* 0x000000010303b824 */ /* 0x100fe200000e0608 */
[----:B------:R1:W5:Y:S01]  /*7820*/  @!P2 LD.E.64 R30, desc[UR50][R10.64] ;  /* 0x000000320a1ea980 */ /* 0x000362000c101b00 */
[----:B------:R-:W-:Y:S01]  /*7830*/  @!P3 IMAD.X R21, R5, 0x1, R8, P1 ;  /* 0x000000010515b824 */ /* 0x000fe200008e0608 */
[----:B------:R-:W-:Y:S01]  /*7840*/  CS2R R8, SRZ ;  /* 0x0000000000087805 */ /* 0x000fe2000001ff00 */
[----:B------:R-:W-:Y:S01]  /*7850*/  @!P2 IMAD.WIDE R12, R188, 0x2, R14 ;  /* 0x00000002bc0ca825 */ /* 0x000fe200078e020e */
[----:B------:R1:W5:Y:S04]  /*7860*/  @!P3 LD.E.64 R24, desc[UR50][R2.64] ;  /* 0x000000320218b980 */ /* 0x000368000c101b00 */
[----:B------:R1:W5:Y:S04]  /*7870*/  @!P2 LD.E.64 R32, desc[UR50][R12.64] ;  /* 0x000000320c20a980 */ /* 0x000368000c101b00 */
[----:B------:R1:W5:Y:S02]  /*7880*/  @!P3 LD.E.64 R8, desc[UR50][R20.64] ;  /* 0x000000321408b980 */ /* 0x000364000c101b00 */
.L_x_3558:
[----:B------:R-:W-:Y:S05]  /*7890*/  BSYNC B1 ;  /* 0x0000000000017941 */ /* 0x000fea0003800000 */
.L_x_3557:
[----:B-12--5:R-:W-:Y:S01]  /*78a0*/  IMAD.MOV.U32 R2, RZ, RZ, R32 ;  /* 0x000000ffff027224 */ /* 0x026fe200078e0020 */
[----:B------:R-:W-:Y:S01]  /*78b0*/  UMOV UR4, 0xffffffff ;  /* 0xffffffff00047882 */ /* 0x000fe20000000000 */
[----:B------:R-:W-:Y:S01]  /*78c0*/  IMAD.MOV.U32 R3, RZ, RZ, R33 ;  /* 0x000000ffff037224 */ /* 0x000fe200078e0021 */
        /* <DEDUP_REMOVED lines=18> */
.L_x_3898:
        /* <DEDUP_REMOVED lines=15> */
[----:B------:R-:W-:Y:S01]  /*7ae0*/  ISETP.GE.AND P2, PT, R188, UR4, PT ;  /* 0x00000004bc007c0c */ /* 0x000fe2000bf46270 */
[----:B------:R-:W-:Y:S01]  /*7af0*/  IMAD.MOV.U32 R15, RZ, RZ, R5 ;  /* 0x000000ffff0f7224 */ /* 0x000fe200078e0005 */
[----:B------:R-:W-:-:S09]  /*7b00*/  CS2R R26, SRZ ;  /* 0x00000000001a7805 */ /* 0x000fd2000001ff00 */
[C---:B------:R-:W-:Y:S01]  /*7b10*/  @!P3 IMAD.SHL.U32 R11, R212.reuse, 0x2, RZ ;  /* 0x00000002d40bb824 */ /* 0x040fe200078e00ff */
[----:B------:R-:W-:Y:S01]  /*7b20*/  @!P3 SHF.L.U64.HI R0, R212, 0x1, R232 ;  /* 0x00000001d400b819 */ /* 0x000fe200000102e8 */
[----:B--23--:R-:W-:-:S03]  /*7b30*/  @!P2 IMAD.WIDE R6, R188, 0x2, R2 ;  /* 0x00000002bc06a825 */ /* 0x00cfc600078e0202 */
[-C--:B------:R-:W-:Y:S02]  /*7b40*/  @!P3 IADD3 R2, P0, R2, R11.reuse, RZ ;  /* 0x0000000b0202b210 */ /* 0x080fe40007f1e0ff */
[----:B----4-:R-:W-:Y:S02]  /*7b50*/  @!P3 IADD3 R4, P1, R14, R11, RZ ;  /* 0x0000000b0e04b210 */ /* 0x010fe40007f3e0ff */
[----:B------:R-:W-:Y:S02]  /*7b60*/  CS2R R12, SRZ ;  /* 0x00000000000c7805 */ /* 0x000fe4000001ff00 */
[----:B------:R-:W-:Y:S01]  /*7b70*/  CS2R R10, SRZ ;  /* 0x00000000000a7805 */ /* 0x000fe2000001ff00 */
[----:B------:R-:W-:Y:S01]  /*7b80*/  @!P2 IMAD.WIDE R14, R188, 0x2, R14 ;  /* 0x00000002bc0ea825 */ /* 0x000fe200078e020e */
[----:B------:R0:W5:Y:S03]  /*7b90*/  @!P2 LD.E.64 R28, desc[UR50][R6.64] ;  /* 0x00000032061ca980 */ /* 0x000166000c101b00 */
[--C-:B------:R-:W-:Y:S01]  /*7ba0*/  @!P3 IMAD.X R3, R3, 0x1, R0.reuse, P0 ;  /* 0x000000010303b824 */ /* 0x100fe200000e0600 */
[----:B------:R0:W5:Y:S01]  /*7bb0*/  @!P2 LD.E.64 R26, desc[UR50][R14.64] ;  /* 0x000000320e1aa980 */ /* 0x000162000c101b00 */
[----:B------:R-:W-:-:S03]  /*7bc0*/  @!P3 IMAD.X R5, R5, 0x1, R0, P1 ;  /* 0x000000010505b824 */ /* 0x000fc600008e0600 */
[----:B------:R0:W5:Y:S04]  /*7bd0*/  @!P3 LD.E.64 R12, desc[UR50][R2.64] ;  /* 0x00000032020cb980 */ /* 0x000168000c101b00 */
[----:B------:R0:W5:Y:S02]  /*7be0*/  @!P3 LD.E.64 R10, desc[UR50][R4.64] ;  /* 0x00000032040ab980 */ /* 0x000164000c101b00 */
.L_x_3561:
[----:B------:R-:W-:Y:S05]  /*7bf0*/  BSYNC B1 ;  /* 0x0000000000017941 */ /* 0x000fea0003800000 */
.L_x_3560:
[----:B------:R-:W1:Y:S01]  /*7c00*/  SYNCS.PHASECHK.TRANS64.TRYWAIT P0, [R18+URZ+0x38800], R21 ;  /* 0x03880015120075a7 */ /* 0x000e62000800017f */
[----:B0-2---:R-:W-:Y:S01]  /*7c10*/  LOP3.LUT R3, R34, 0x1c0, RZ, 0xc0, !PT ;  /* 0x000001c022037812 */ /* 0x005fe200078ec0ff */
[----:B---3-5:R-:W-:Y:S01]  /*7c20*/  IMAD.MOV.U32 R2, RZ, RZ, R26 ;  /* 0x000000ffff027224 */ /* 0x028fe200078e001a */
[----:B------:R-:W-:Y:S01]  /*7c30*/  VIADDMNMX R41, R35, -R195, 0x40, PT ;  /* 0x0000004023297446 */ /* 0x000fe200038009c3 */
[----:B------:R-:W-:Y:S01]  /*7c40*/  IMAD.MOV.U32 R4, RZ, RZ, R11 ;  /* 0x000000ffff047224 */ /* 0x000fe200078e000b */
[----:B------:R-:W-:Y:S01]  /*7c50*/  LOP3.LUT R0, R3, 0x18, R16, 0xf8, !PT ;  /* 0x0000001803007812 */ /* 0x000fe200078ef810 */
[----:B------:R-:W-:Y:S01]  /*7c60*/  IMAD.MOV.U32 R5, RZ, RZ, R28 ;  /* 0x000000ffff057224 */ /* 0x000fe200078e001c */
[----:B------:R-:W-:Y:S01]  /*7c70*/  SHF.R.U32.HI R3, RZ, 0x3, R3 ;  /* 0x00000003ff037819 */ /* 0x000fe20000011603 */
[----:B------:R-:W-:Y:S01]  /*7c80*/  BSSY B1, `(.L_x_3562) ;  /* 0x0000014000017945 */ /* 0x000fe20003800000 */
[----:B------:R-:W-:Y:S01]  /*7c90*/  PRMT R44, R2, 0x7610, R44 ;  /* 0x00007610022c7816 */ /* 0x000fe2000000002c */
[----:B------:R-:W-:Y:S01]  /*7ca0*/  IMAD.MOV.U32 R2, RZ, RZ, R10 ;  /* 0x000000ffff027224 */ /* 0x000fe200078e000a */
[----:B------:R-:W-:Y:S01]  /*7cb0*/  LOP3.LUT R3, R0, R3, RZ, 0x3c, !PT ;  /* 0x0000000300037212 */ /* 0x000fe200078e3cff */
[----:B------:R-:W-:Y:S01]  /*7cc0*/  IMAD.MOV.U32 R0, RZ, RZ, R27 ;  /* 0x000000ffff007224 */ /* 0x000fe200078e001b */
[----:B------:R-:W-:-:S02]  /*7cd0*/  PRMT R46, R5, 0x7610, R46 ;  /* 0x00007610052e7816 */ /* 0x000fc4000000002e */
[----:B------:R-:W-:Y:S01]  /*7ce0*/  PRMT R45, R2, 0x5410, R4 ;  /* 0x00005410022d7816 */ /* 0x000fe20000000004 */
[----:B------:R-:W-:Y:S01]  /*7cf0*/  IMAD R3, R216, 0x200, R3 ;  /* 0x00000200d8037824 */ /* 0x000fe200078e0203 */
[----:B------:R-:W-:Y:S01]  /*7d00*/  PRMT R44, R44, 0x5410, R0 ;  /* 0x000054102c2c7816 */ /* 0x000fe20000000000 */
[----:B------:R-:W-:Y:S01]  /*7d10*/  IMAD.MOV.U32 R0, RZ, RZ, R29 ;  /* 0x000000ffff007224 */ /* 0x000fe200078e001d */
[----:B------:R-:W-:Y:S01]  /*7d20*/  LOP3.LUT P2, RZ, R196, 0x4, RZ, 0xc0, !PT ;  /* 0x00000004c4ff7812 */ /* 0x000fe2000784c0ff */
[----:B------:R-:W-:Y:S01]  /*7d30*/  IMAD.MOV.U32 R4, RZ, RZ, R12 ;  /* 0x000000ffff047224 */ /* 0x000fe200078e000c */
[----:B------:R-:W-:Y:S01]  /*7d40*/  ISETP.GE.AND P1, PT, R186, R41, PT ;  /* 0x00000029ba00720c */ /* 0x000fe20003f26270 */
[----:B------:R-:W-:Y:S01]  /*7d50*/  IMAD R2, R3, 0x2, R18 ;  /* 0x0000000203027824 */ /* 0x000fe200078e0212 */
[----:B------:R-:W-:Y:S02]  /*7d60*/  PRMT R46, R46, 0x5410, R0 ;  /* 0x000054102e2e7816 */ /* 0x000fe40000000000 */
[----:B------:R-:W-:Y:S01]  /*7d70*/  PRMT R47, R4, 0x7610, R47 ;  /* 0x00007610042f7816 */ /* 0x000fe2000000002f */
[----:B------:R-:W-:-:S02]  /*7d80*/  IMAD.MOV.U32 R4, RZ, RZ, R13 ;  /* 0x000000ffff047224 */ /* 0x000fc400078e000d */
[C---:B------:R-:W-:Y:S02]  /*7d90*/  VIADD R3, R2.reuse, 0x20400 ;  /* 0x0002040002037836 */ /* 0x040fe40000000000 */
[----:B------:R-:W-:Y:S01]  /*7da0*/  VIADD R0, R2, 0x20440 ;  /* 0x0002044002007836 */ /* 0x000fe20000000000 */
[----:B-1----:R-:W-:Y:S06]  /*7db0*/  @!P0 BRA `(.L_x_3563) ;  /* 0x000001ec00548947 */ /* 0x002fec0003800000 */
.L_x_3899:
[----:B------:R-:W-:Y:S05]  /*7dc0*/  BSYNC B1 ;  /* 0x0000000000017941 */ /* 0x000fea0003800000 */
.L_x_3562:
        /* <DEDUP_REMOVED lines=9> */
[----:B------:R-:W0:Y:S01]  /*7e60*/  LDS.128 R4, [R2+0x20400] ;  /* 0x0204000002047984 */ /* 0x000e220000000c00 */
[----:B------:R-:W-:Y:S02]  /*7e70*/  SHF.R.U32.HI R34, RZ, 0x10, R33 ;  /* 0x00000010ff227819 */ /* 0x000fe40000011621 */
[--C-:B----4-:R-:W-:Y:S02]  /*7e80*/  SHF.R.U32.HI R14, RZ, 0x10, R31.reuse ;  /* 0x00000010ff0e7819 */ /* 0x110fe4000001161f */
[----:B------:R-:W-:Y:S01]  /*7e90*/  SHF.R.U64 R39, R30, 0x10, R31 ;  /* 0x000000101e277819 */ /* 0x000fe2000000121f */
[----:B------:R-:W-:Y:S01]  /*7ea0*/  HADD2.F32 R34, -RZ, R34.H0_H0 ;  /* 0x20000022ff227230 */ /* 0x000fe20000004100 */
[----:B------:R-:W-:Y:S01]  /*7eb0*/  SHF.R.U64 R37, R32, 0x10, R33 ;  /* 0x0000001020257819 */ /* 0x000fe20000001221 */
[----:B------:R-:W-:Y:S02]  /*7ec0*/  HADD2.F32 R31, -RZ, R36.H0_H0 ;  /* 0x20000024ff1f7230 */ /* 0x000fe40000004100 */
[----:B------:R-:W-:-:S02]  /*7ed0*/  HADD2.F32 R32, -RZ, R14.H0_H0 ;  /* 0x2000000eff207230 */ /* 0x000fc40000004100 */
[----:B------:R-:W-:Y:S02]  /*7ee0*/  HADD2.F32 R30, -RZ, R36.H1_H1 ;  /* 0x30000024ff1e7230 */ /* 0x000fe40000004100 */
[--C-:B0-----:R-:W-:Y:S02]  /*7ef0*/  HADD2.F32 R21, -RZ, R7.reuse.H1_H1 ;  /* 0x30000007ff157230 */ /* 0x101fe40000004100 */
[--C-:B------:R-:W-:Y:S02]  /*7f00*/  HADD2.F32 R3, -RZ, R4.reuse.H0_H0 ;  /* 0x20000004ff037230 */ /* 0x100fe40000004100 */
[----:B------:R-:W-:Y:S02]  /*7f10*/  HADD2.F32 R4, -RZ, R4.H1_H1 ;  /* 0x30000004ff047230 */ /* 0x000fe40000004100 */
[C---:B------:R-:W-:Y:S01]  /*7f20*/  FMUL.FTZ R38, R21.reuse, R34 ;  /* 0x0000002215267220 */ /* 0x040fe20000410000 */
[----:B------:R-:W-:Y:S02]  /*7f30*/  HADD2.F32 R15, -RZ, R7.H0_H0 ;  /* 0x20000007ff0f7230 */ /* 0x000fe40000004100 */
[----:B------:R-:W-:Y:S01]  /*7f40*/  FMUL.FTZ R21, R21, R32 ;  /* 0x0000002015157220 */ /* 0x000fe20000410000 */
[----:B------:R-:W-:-:S02]  /*7f50*/  HADD2.F32 R7, -RZ, R6.H0_H0 ;  /* 0x20000006ff077230 */ /* 0x000fc40000004100 */
[CC--:B------:R-:W-:Y:S01]  /*7f60*/  FMUL.FTZ R36, R4.reuse, R31.reuse ;  /* 0x0000001f04247220 */ /* 0x0c0fe20000410000 */
[----:B------:R-:W-:Y:S02]  /*7f70*/  HADD2.F32 R14, -RZ, R6.H1_H1 ;  /* 0x30000006ff0e7230 */ /* 0x000fe40000004100 */
[C---:B------:R-:W-:Y:S01]  /*7f80*/  FFMA.FTZ R38, R15.reuse, R32, -R38 ;  /* 0x000000200f267223 */ /* 0x040fe20000010826 */
[----:B------:R-:W-:Y:S01]  /*7f90*/  FFMA.FTZ R35, R15, R34, R21 ;  /* 0x000000220f237223 */ /* 0x000fe20000010015 */
[-C--:B------:R-:W-:Y:S01]  /*7fa0*/  FMUL.FTZ R32, R4, R30.reuse ;  /* 0x0000001e04207220 */ /* 0x080fe20000410000 */
[C---:B------:R-:W-:Y:S01]  /*7fb0*/  FFMA.FTZ R36, R3.reuse, R30, -R36 ;  /* 0x0000001e03247223 */ /* 0x040fe20000010824 */
[----:B------:R-:W-:Y:S02]  /*7fc0*/  HADD2.F32 R6, -RZ, R5.H0_H0 ;  /* 0x20000005ff067230 */ /* 0x000fe40000004100 */
[----:B------:R-:W-:Y:S02]  /*7fd0*/  HADD2.F32 R30, -RZ, R40.H0_H0 ;  /* 0x20000028ff1e7230 */ /* 0x000fe40000004100 */
[----:B------:R-:W-:Y:S01]  /*7fe0*/  FFMA.FTZ R3, R3, R31, R32 ;  /* 0x0000001f03037223 */ /* 0x000fe20000010020 */
[----:B------:R-:W-:-:S02]  /*7ff0*/  HADD2.F32 R15, -RZ, R42.H1_H1 ;  /* 0x3000002aff0f7230 */ /* 0x000fc40000004100 */
[----:B------:R-:W-:Y:S02]  /*8000*/  HADD2.F32 R5, -RZ, R5.H1_H1 ;  /* 0x30000005ff057230 */ /* 0x000fe40000004100 */
[CC--:B------:R-:W-:Y:S01]  /*8010*/  FMUL.FTZ R32, R14.reuse, R30.reuse ;  /* 0x0000001e0e207220 */ /* 0x0c0fe20000410000 */
[----:B------:R-:W-:Y:S02]  /*8020*/  HADD2.F32 R21, -RZ, R37.H0_H0 ;  /* 0x20000025ff157230 */ /* 0x000fe40000004100 */
[-C--:B------:R-:W-:Y:S01]  /*8030*/  FMUL.FTZ R33, R14, R15.reuse ;  /* 0x0000000f0e217220 */ /* 0x080fe20000410000 */
[----:B------:R-:W-:Y:S02]  /*8040*/  HADD2.F32 R4, -RZ, R39.H0_H0 ;  /* 0x20000027ff047230 */ /* 0x000fe40000004100 */
[----:B------:R-:W-:Y:S01]  /*8050*/  FFMA.FTZ R32, R7, R15, -R32 ;  /* 0x0000000f07207223 */ /* 0x000fe20000010820 */
[-C--:B------:R-:W-:Y:S01]  /*8060*/  FMUL.FTZ R31, R5, R21.reuse ;  /* 0x00000015051f7220 */ /* 0x080fe20000410000 */
[----:B------:R-:W-:Y:S01]  /*8070*/  FFMA.FTZ R33, R7, R30, R33 ;  /* 0x0000001e07217223 */ /* 0x000fe20000010021 */
[----:B------:R-:W-:Y:S01]  /*8080*/  FMUL.FTZ R14, R5, R4 ;  /* 0x00000004050e7220 */ /* 0x000fe20000410000 */
[----:B------:R-:W-:Y:S01]  /*8090*/  F2FP.F16.F32.PACK_AB R7, R35, R38 ;  /* 0x000000262307723e */ /* 0x000fe200000000ff */
[C---:B------:R-:W-:Y:S01]  /*80a0*/  FFMA.FTZ R5, R6.reuse, R4, -R31 ;  /* 0x0000000406057223 */ /* 0x040fe2000001081f */
[----:B------:R-:W-:Y:S01]  /*80b0*/  F2FP.F16.F32.PACK_AB R4, R3, R36 ;  /* 0x000000240304723e */ /* 0x000fe200000000ff */
[----:B------:R-:W-:Y:S01]  /*80c0*/  FFMA.FTZ R14, R6, R21, R14 ;  /* 0x00000015060e7223 */ /* 0x000fe2000001000e */
[----:B------:R-:W-:-:S04]  /*80d0*/  F2FP.F16.F32.PACK_AB R6, R33, R32 ;  /* 0x000000202106723e */ /* 0x000fc800000000ff */
[----:B------:R-:W-:-:S05]  /*80e0*/  F2FP.F16.F32.PACK_AB R5, R14, R5 ;  /* 0x000000050e05723e */ /* 0x000fca00000000ff */
[----:B------:R1:W-:Y:S02]  /*80f0*/  STS.128 [R2+0x20400], R4 ;  /* 0x0204000402007388 */ /* 0x0003e40000000c00 */
.L_x_3567:
[----:B------:R-:W-:Y:S05]  /*8100*/  BSYNC B2 ;  /* 0x0000000000027941 */ /* 0x000fea0003800000 */
.L_x_3566:
[----:B------:R-:W-:Y:S05]  /*8110*/  @P1 BRA `(.L_x_3565) ;  /* 0x0000000000a81947 */ /* 0x000fea0003800000 */
[----:B-1----:R-:W4:Y:S01]  /*8120*/  LDS.128 R4, [R0] ;  /* 0x0000000000047984 */ /* 0x002f220000000c00 */
[--C-:B------:R-:W-:Y:S01]  /*8130*/  SHF.R.U64 R34, R24, 0x10, R25.reuse ;  /* 0x0000001018227819 */ /* 0x100fe20000001219 */
[----:B------:R-:W-:Y:S01]  /*8140*/  HADD2.F32 R24, -RZ, R40.H1_H1 ;  /* 0x30000028ff187230 */ /* 0x000fe20000004100 */
[----:B0-----:R-:W-:Y:S01]  /*8150*/  SHF.R.U32.HI R21, RZ, 0x10, R25 ;  /* 0x00000010ff157819 */ /* 0x001fe20000011619 */
[----:B------:R-:W-:Y:S01]  /*8160*/  HADD2.F32 R15, -RZ, R43.H0_H0 ;  /* 0x2000002bff0f7230 */ /* 0x000fe20000004100 */
[--C-:B------:R-:W-:Y:S02]  /*8170*/  SHF.R.U32.HI R25, RZ, 0x10, R9.reuse ;  /* 0x00000010ff197819 */ /* 0x100fe40000011609 */
[----:B------:R-:W-:Y:S01]  /*8180*/  SHF.R.U64 R33, R8, 0x10, R9 ;  /* 0x0000001008217819 */ /* 0x000fe20000001209 */
[----:B------:R-:W-:Y:S02]  /*8190*/  HADD2.F32 R21, -RZ, R21.H0_H0 ;  /* 0x20000015ff157230 */ /* 0x000fe40000004100 */
[----:B------:R-:W-:-:S02]  /*81a0*/  HADD2.F32 R25, -RZ, R25.H0_H0 ;  /* 0x20000019ff197230 */ /* 0x000fc40000004100 */
[--C-:B----4-:R-:W-:Y:S02]  /*81b0*/  HADD2.F32 R14, -RZ, R7.reuse.H1_H1 ;  /* 0x30000007ff0e7230 */ /* 0x110fe40000004100 */
[--C-:B------:R-:W-:Y:S02]  /*81c0*/  HADD2.F32 R3, -RZ, R4.reuse.H0_H0 ;  /* 0x20000004ff037230 */ /* 0x100fe40000004100 */
[----:B------:R-:W-:Y:S02]  /*81d0*/  HADD2.F32 R4, -RZ, R4.H1_H1 ;  /* 0x30000004ff047230 */ /* 0x000fe40000004100 */
[C---:B------:R-:W-:Y:S01]  /*81e0*/  FMUL.FTZ R30, R14.reuse, R25 ;  /* 0x000000190e1e7220 */ /* 0x040fe20000410000 */
[----:B------:R-:W-:Y:S02]  /*81f0*/  HADD2.F32 R9, -RZ, R7.H0_H0 ;  /* 0x20000007ff097230 */ /* 0x000fe40000004100 */
[----:B------:R-:W-:Y:S01]  /*8200*/  FMUL.FTZ R32, R14, R21 ;  /* 0x000000150e207220 */ /* 0x000fe20000410000 */
[----:B------:R-:W-:-:S02]  /*8210*/  HADD2.F32 R7, -RZ, R6.H0_H0 ;  /* 0x20000006ff077230 */ /* 0x000fc40000004100 */
[C---:B------:R-:W-:Y:S01]  /*8220*/  FMUL.FTZ R14, R4.reuse, R24 ;  /* 0x00000018040e7220 */ /* 0x040fe20000410000 */
[----:B------:R-:W-:Y:S02]  /*8230*/  HADD2.F32 R8, -RZ, R6.H1_H1 ;  /* 0x30000006ff087230 */ /* 0x000fe40000004100 */
[----:B------:R-:W-:Y:S01]  /*8240*/  FFMA.FTZ R31, R9, R21, -R30 ;  /* 0x00000015091f7223 */ /* 0x000fe2000001081e */
[--C-:B------:R-:W-:Y:S02]  /*8250*/  HADD2.F32 R6, -RZ, R5.reuse.H0_H0 ;  /* 0x20000005ff067230 */ /* 0x100fe40000004100 */
[-C--:B------:R-:W-:Y:S01]  /*8260*/  FMUL.FTZ R30, R4, R15.reuse ;  /* 0x0000000f041e7220 */ /* 0x080fe20000410000 */
[----:B------:R-:W-:Y:S01]  /*8270*/  FFMA.FTZ R21, R3, R15, -R14 ;  /* 0x0000000f03157223 */ /* 0x000fe2000001080e */
[----:B------:R-:W-:Y:S02]  /*8280*/  HADD2.F32 R5, -RZ, R5.H1_H1 ;  /* 0x30000005ff057230 */ /* 0x000fe40000004100 */
[----:B------:R-:W-:Y:S01]  /*8290*/  FFMA.FTZ R32, R9, R25, R32 ;  /* 0x0000001909207223 */ /* 0x000fe20000010020 */
[----:B------:R-:W-:-:S02]  /*82a0*/  HADD2.F32 R15, -RZ, R42.H0_H0 ;  /* 0x2000002aff0f7230 */ /* 0x000fc40000004100 */
[----:B------:R-:W-:Y:S01]  /*82b0*/  FFMA.FTZ R30, R3, R24, R30 ;  /* 0x00000018031e7223 */ /* 0x000fe2000001001e */
[----:B------:R-:W-:Y:S02]  /*82c0*/  HADD2.F32 R14, -RZ, R33.H0_H0 ;  /* 0x20000021ff0e7230 */ /* 0x000fe40000004100 */
[----:B------:R-:W-:Y:S02]  /*82d0*/  HADD2.F32 R9, -RZ, R43.H1_H1 ;  /* 0x3000002bff097230 */ /* 0x000fe40000004100 */
[C---:B------:R-:W-:Y:S01]  /*82e0*/  FMUL.FTZ R24, R8.reuse, R15 ;  /* 0x0000000f08187220 */ /* 0x040fe20000410000 */
        /* <DEDUP_REMOVED lines=11> */
[----:B------:R-:W-:-:S05]  /*83a0*/  F2FP.F16.F32.PACK_AB R5, R14, R3 ;  /* 0x000000030e05723e */ /* 0x000fca00000000ff */
[----:B------:R2:W-:Y:S02]  /*83b0*/  STS.128 [R0], R4 ;  /* 0x0000000400007388 */ /* 0x0005e40000000c00 */
.L_x_3565:
[----:B------:R-:W-:Y:S05]  /*83c0*/  BSYNC B1 ;  /* 0x0000000000017941 */ /* 0x000fea0003800000 */
.L_x_3564:
[----:B------:R-:W-:-:S05]  /*83d0*/  VIADD R3, R186, 0x20 ;  /* 0x00000020ba037836 */ /* 0x000fca0000000000 */
[----:B------:R-:W-:-:S13]  /*83e0*/  ISETP.GE.AND P0, PT, R3, R41, PT ;  /* 0x000000290300720c */ /* 0x000fda0003f06270 */
[----:B------:R-:W-:Y:S05]  /*83f0*/  @P0 BRA `(.L_x_3568) ;  /* 0x0000001800340947 */ /* 0x000fea0003800000 */
[----:B------:R-:W3:Y:S01]  /*8400*/  LDC R3, c[0x0][0x3f4] ;  /* 0x0000fd00ff037b82 */ /* 0x000ee20000000800 */
[----:B------:R-:W-:Y:S01]  /*8410*/  BSSY B1, `(.L_x_3569) ;  /* 0x000002e000017945 */ /* 0x000fe20003800000 */
[-C--:B---3--:R-:W-:Y:S02]  /*8420*/  ISETP.GE.AND P0, PT, R188, R3.reuse, PT ;  /* 0x00000003bc00720c */ /* 0x088fe40003f06270 */
[----:B------:R-:W-:-:S11]  /*8430*/  ISETP.GE.AND P1, PT, R212, R3, PT ;  /* 0x00000003d400720c */ /* 0x000fd60003f26270 */
[----:B------:R-:W-:Y:S05]  /*8440*/  @P0 BRA `(.L_x_3570) ;  /* 0x0000000000a80947 */ /* 0x000fea0003800000 */
[----:B-12---:R-:W4:Y:S01]  /*8450*/  LDS.128 R4, [R2+0x21400] ;  /* 0x0214000002047984 */ /* 0x006f220000000c00 */
[----:B0-----:R-:W-:Y:S01]  /*8460*/  SHF.R.U32.HI R21, RZ, 0x10, R29 ;  /* 0x00000010ff157819 */ /* 0x001fe2000001161d */
[----:B------:R-:W-:Y:S01]  /*8470*/  HADD2.F32 R24, -RZ, R44.H0_H0 ;  /* 0x2000002cff187230 */ /* 0x000fe20000004100 */
[----:B------:R-:W-:Y:S01]  /*8480*/  SHF.R.U32.HI R25, RZ, 0x10, R27 ;  /* 0x00000010ff197819 */ /* 0x000fe2000001161b */
[----:B------:R-:W-:Y:S01]  /*8490*/  HADD2.F32 R15, -RZ, R46.H0_H0 ;  /* 0x2000002eff0f7230 */ /* 0x000fe20000004100 */
[----:B------:R-:W-:Y:S01]  /*84a0*/  SHF.R.U64 R30, R28, 0x10, R29 ;  /* 0x000000101c1e7819 */ /* 0x000fe2000000121d */
[----:B------:R-:W-:Y:S01]  /*84b0*/  HADD2.F32 R21, -RZ, R21.H0_H0 ;  /* 0x20000015ff157230 */ /* 0x000fe20000004100 */
[----:B------:R-:W-:Y:S01]  /*84c0*/  SHF.R.U64 R29, R26, 0x10, R27 ;  /* 0x000000101a1d7819 */ /* 0x000fe2000000121b */
[----:B------:R-:W-:Y:S02]  /*84d0*/  HADD2.F32 R25, -RZ, R25.H0_H0 ;  /* 0x20000019ff197230 */ /* 0x000fe40000004100 */
[----:B----4-:R-:W-:-:S02]  /*84e0*/  HADD2.F32 R14, -RZ, R7.H1_H1 ;  /* 0x30000007ff0e7230 */ /* 0x010fc40000004100 */
[--C-:B------:R-:W-:Y:S02]  /*84f0*/  HADD2.F32 R3, -RZ, R4.reuse.H0_H0 ;  /* 0x20000004ff037230 */ /* 0x100fe40000004100 */
[----:B------:R-:W-:Y:S02]  /*8500*/  HADD2.F32 R4, -RZ, R4.H1_H1 ;  /* 0x30000004ff047230 */ /* 0x000fe40000004100 */
[C---:B------:R-:W-:Y:S01]  /*8510*/  FMUL.FTZ R26, R14.reuse, R25 ;  /* 0x000000190e1a7220 */ /* 0x040fe20000410000 */
[----:B------:R-:W-:Y:S02]  /*8520*/  HADD2.F32 R9, -RZ, R7.H0_H0 ;  /* 0x20000007ff097230 */ /* 0x000fe40000004100 */
[----:B------:R-:W-:Y:S01]  /*8530*/  FMUL.FTZ R28, R14, R21 ;  /* 0x000000150e1c7220 */ /* 0x000fe20000410000 */
[--C-:B------:R-:W-:Y:S02]  /*8540*/  HADD2.F32 R7, -RZ, R6.reuse.H0_H0 ;  /* 0x20000006ff077230 */ /* 0x100fe40000004100 */
[----:B------:R-:W-:Y:S01]  /*8550*/  FMUL.FTZ R14, R4, R24 ;  /* 0x00000018040e7220 */ /* 0x000fe20000410000 */
[----:B------:R-:W-:-:S02]  /*8560*/  HADD2.F32 R8, -RZ, R6.H1_H1 ;  /* 0x30000006ff087230 */ /* 0x000fc40000004100 */
[----:B------:R-:W-:Y:S01]  /*8570*/  FFMA.FTZ R27, R9, R21, -R26 ;  /* 0x00000015091b7223 */ /* 0x000fe2000001081a */
[--C-:B------:R-:W-:Y:S02]  /*8580*/  HADD2.F32 R6, -RZ, R5.reuse.H0_H0 ;  /* 0x20000005ff067230 */ /* 0x100fe40000004100 */
[-C--:B------:R-:W-:Y:S01]  /*8590*/  FMUL.FTZ R26, R4, R15.reuse ;  /* 0x0000000f041a7220 */ /* 0x080fe20000410000 */
[----:B------:R-:W-:Y:S01]  /*85a0*/  FFMA.FTZ R21, R3, R15, -R14 ;  /* 0x0000000f03157223 */ /* 0x000fe2000001080e */
[----:B------:R-:W-:Y:S02]  /*85b0*/  HADD2.F32 R5, -RZ, R5.H1_H1 ;  /* 0x30000005ff057230 */ /* 0x000fe40000004100 */
[----:B------:R-:W-:Y:S01]  /*85c0*/  FFMA.FTZ R28, R9, R25, R28 ;  /* 0x00000019091c7223 */ /* 0x000fe2000001001c */
[----:B------:R-:W-:Y:S02]  /*85d0*/  HADD2.F32 R15, -RZ, R44.H1_H1 ;  /* 0x3000002cff0f7230 */ /* 0x000fe40000004100 */
[----:B------:R-:W-:Y:S01]  /*85e0*/  FFMA.FTZ R26, R3, R24, R26 ;  /* 0x00000018031a7223 */ /* 0x000fe2000001001a */
[----:B------:R-:W-:-:S02]  /*85f0*/  HADD2.F32 R14, -RZ, R29.H0_H0 ;  /* 0x2000001dff0e7230 */ /* 0x000fc40000004100 */
        /* <DEDUP_REMOVED lines=14> */
[----:B------:R3:W-:Y:S02]  /*86e0*/  STS.128 [R2+0x21400], R4 ;  /* 0x0214000402007388 */ /* 0x0007e40000000c00 */
.L_x_3570:
[----:B------:R-:W-:Y:S05]  /*86f0*/  BSYNC B1 ;  /* 0x0000000000017941 */ /* 0x000fea0003800000 */
.L_x_3569:
[----:B------:R-:W-:Y:S05]  /*8700*/  @P1 BRA `(.L_x_3568) ;  /* 0x0000001400701947 */ /* 0x000fea0003800000 */
[----:B-123--:R-:W1:Y:S01]  /*8710*/  LDS.128 R4, [R0+0x1000] ;  /* 0x0010000000047984 */ /* 0x00ee620000000c00 */
[----:B------:R-:W-:Y:S02]  /*8720*/  SHF.R.U64 R26, R12, 0x10, R13 ;  /* 0x000000100c1a7819 */ /* 0x000fe4000000120d */
[----:B------:R-:W-:Y:S02]  /*8730*/  SHF.R.U32.HI R12, RZ, 0x10, R11 ;  /* 0x00000010ff0c7819 */ /* 0x000fe4000001160b */
[----:B------:R-:W-:Y:S01]  /*8740*/  SHF.R.U32.HI R3, RZ, 0x10, R13 ;  /* 0x00000010ff037819 */ /* 0x000fe2000001160d */
[----:B------:R-:W-:Y:S01]  /*8750*/  HADD2.F32 R13, -RZ, R45.H0_H0 ;  /* 0x2000002dff0d7230 */ /* 0x000fe20000004100 */
[----:B----4-:R-:W-:Y:S01]  /*8760*/  SHF.R.U64 R14, R10, 0x10, R11 ;  /* 0x000000100a0e7819 */ /* 0x010fe2000000120b */
[----:B------:R-:W-:Y:S02]  /*8770*/  HADD2.F32 R12, -RZ, R12.H0_H0 ;  /* 0x2000000cff0c7230 */ /* 0x000fe40000004100 */
[----:B------:R-:W-:-:S02]  /*8780*/  HADD2.F32 R10, -RZ, R3.H0_H0 ;  /* 0x20000003ff0a7230 */ /* 0x000fc40000004100 */
[----:B------:R-:W-:Y:S02]  /*8790*/  HADD2.F32 R11, -RZ, R47.H0_H0 ;  /* 0x2000002fff0b7230 */ /* 0x000fe40000004100 */
[--C-:B-1----:R-:W-:Y:S02]  /*87a0*/  HADD2.F32 R9, -RZ, R7.reuse.H1_H1 ;  /* 0x30000007ff097230 */ /* 0x102fe40000004100 */
[--C-:B------:R-:W-:Y:S02]  /*87b0*/  HADD2.F32 R2, -RZ, R4.reuse.H0_H0 ;  /* 0x20000004ff027230 */ /* 0x100fe40000004100 */
[----:B------:R-:W-:Y:S02]  /*87c0*/  HADD2.F32 R4, -RZ, R4.H1_H1 ;  /* 0x30000004ff047230 */ /* 0x000fe40000004100 */
[C---:B------:R-:W-:Y:S01]  /*87d0*/  FMUL.FTZ R15, R9.reuse, R12 ;  /* 0x0000000c090f7220 */ /* 0x040fe20000410000 */
[----:B------:R-:W-:Y:S02]  /*87e0*/  HADD2.F32 R8, -RZ, R7.H0_H0 ;  /* 0x20000007ff087230 */ /* 0x000fe40000004100 */
[----:B------:R-:W-:Y:S01]  /*87f0*/  FMUL.FTZ R25, R9, R10 ;  /* 0x0000000a09197220 */ /* 0x000fe20000410000 */
[----:B------:R-:W-:-:S02]  /*8800*/  HADD2.F32 R7, -RZ, R6.H0_H0 ;  /* 0x20000006ff077230 */ /* 0x000fc40000004100 */
[----:B------:R-:W-:Y:S01]  /*8810*/  FMUL.FTZ R9, R4, R13 ;  /* 0x0000000d04097220 */ /* 0x000fe20000410000 */
[----:B------:R-:W-:Y:S02]  /*8820*/  HADD2.F32 R6, -RZ, R6.H1_H1 ;  /* 0x30000006ff067230 */ /* 0x000fe40000004100 */
[----:B0-----:R-:W-:Y:S01]  /*8830*/  FFMA.FTZ R21, R8, R10, -R15 ;  /* 0x0000000a08157223 */ /* 0x001fe2000001080f */
[-C--:B------:R-:W-:Y:S01]  /*8840*/  FMUL.FTZ R15, R4, R11.reuse ;  /* 0x0000000b040f7220 */ /* 0x080fe20000410000 */
[----:B------:R-:W-:Y:S01]  /*8850*/  FFMA.FTZ R24, R8, R12, R25 ;  /* 0x0000000c08187223 */ /* 0x000fe20000010019 */
[C---:B------:R-:W-:Y:S01]  /*8860*/  FFMA.FTZ R11, R2.reuse, R11, -R9 ;  /* 0x0000000b020b7223 */ /* 0x040fe20000010809 */
[----:B------:R-:W-:Y:S02]  /*8870*/  HADD2.F32 R3, -RZ, R5.H0_H0 ;  /* 0x20000005ff037230 */ /* 0x000fe40000004100 */
[----:B------:R-:W-:Y:S01]  /*8880*/  FFMA.FTZ R2, R2, R13, R15 ;  /* 0x0000000d02027223 */ /* 0x000fe2000001000f */
[----:B------:R-:W-:-:S02]  /*8890*/  HADD2.F32 R9, -RZ, R45.H1_H1 ;  /* 0x3000002dff097230 */ /* 0x000fc40000004100 */
[----:B------:R-:W-:Y:S02]  /*88a0*/  HADD2.F32 R8, -RZ, R47.H1_H1 ;  /* 0x3000002fff087230 */ /* 0x000fe40000004100 */
[----:B------:R-:W-:Y:S02]  /*88b0*/  HADD2.F32 R5, -RZ, R5.H1_H1 ;  /* 0x30000005ff057230 */ /* 0x000fe40000004100 */
[CC--:B------:R-:W-:Y:S01]  /*88c0*/  FMUL.FTZ R12, R6.reuse, R9.reuse ;  /* 0x00000009060c7220 */ /* 0x0c0fe20000410000 */
[----:B------:R-:W-:Y:S02]  /*88d0*/  HADD2.F32 R10, -RZ, R14.H0_H0 ;  /* 0x2000000eff0a7230 */ /* 0x000fe40000004100 */
[-C--:B------:R-:W-:Y:S01]  /*88e0*/  FMUL.FTZ R14, R6, R8.reuse ;  /* 0x00000008060e7220 */ /* 0x080fe20000410000 */
[----:B------:R-:W-:Y:S02]  /*88f0*/  HADD2.F32 R4, -RZ, R26.H0_H0 ;  /* 0x2000001aff047230 */ /* 0x000fe40000004100 */
[----:B------:R-:W-:Y:S01]  /*8900*/  FFMA.FTZ R12, R7, R8, -R12 ;  /* 0x00000008070c7223 */ /* 0x000fe2000001080c */
[----:B------:R-:W-:Y:S01]  /*8910*/  FMUL.FTZ R6, R5, R10 ;  /* 0x0000000a05067220 */ /* 0x000fe20000410000 */
[----:B------:R-:W-:Y:S01]  /*8920*/  FFMA.FTZ R9, R7, R9, R14 ;  /* 0x0000000907097223 */ /* 0x000fe2000001000e */
[-C--:B------:R-:W-:Y:S01]  /*8930*/  FMUL.FTZ R13, R5, R4.reuse ;  /* 0x00000004050d7220 */ /* 0x080fe20000410000 */
[----:B------:R-:W-:Y:S01]  /*8940*/  F2FP.F16.F32.PACK_AB R7, R24, R21 ;  /* 0x000000151807723e */ /* 0x000fe200000000ff */
[C---:B------:R-:W-:Y:S01]  /*8950*/  FFMA.FTZ R5, R3.reuse, R4, -R6 ;  /* 0x0000000403057223 */ /* 0x040fe20000010806 */
[----:B------:R-:W-:Y:S01]  /*8960*/  F2FP.F16.F32.PACK_AB R4, R2, R11 ;  /* 0x0000000b0204723e */ /* 0x000fe200000000ff */
[----:B------:R-:W-:Y:S01]  /*8970*/  FFMA.FTZ R10, R3, R10, R13 ;  /* 0x0000000a030a7223 */ /* 0x000fe2000001000d */
[----:B------:R-:W-:-:S04]  /*8980*/  F2FP.F16.F32.PACK_AB R6, R9, R12 ;  /* 0x0000000c0906723e */ /* 0x000fc800000000ff */
[----:B------:R-:W-:-:S05]  /*8990*/  F2FP.F16.F32.PACK_AB R5, R10, R5 ;  /* 0x000000050a05723e */ /* 0x000fca00000000ff */
[----:B------:R0:W-:Y:S01]  /*89a0*/  STS.128 [R0+0x1000], R4 ;  /* 0x0010000400007388 */ /* 0x0001e20000000c00 */
[----:B------:R-:W-:Y:S05]  /*89b0*/  BRA `(.L_x_3568) ;  /* 0x0000001000c47947 */ /* 0x000fea0003800000 */
.L_x_3555:
        /* <DEDUP_REMOVED lines=34> */
.L_x_3905:
        /* <DEDUP_REMOVED lines=12> */
[----:B-12---:R-:W-:-:S04]  /*8ca0*/  IMAD.WIDE R2, R16, 0x2, R2 ;  /* 0x0000000210027825 */ /* 0x006fc800078e0202 */
[----:B----4-:R-:W-:Y:S01]  /*8cb0*/  IMAD.WIDE R14, R16, 0x2, R14 ;  /* 0x00000002100e7825 */ /* 0x010fe200078e020e */
[----:B------:R3:W5:Y:S04]  /*8cc0*/  LD.E.128 R24, desc[UR50][R2.64] ;  /* 0x0000003202187980 */ /* 0x000768000c101d00 */
[----:B------:R3:W5:Y:S02]  /*8cd0*/  LD.E.128 R28, desc[UR50][R14.64] ;  /* 0x000000320e1c7980 */ /* 0x000764000c101d00 */
.L_x_3573:
[----:B------:R-:W-:Y:S05]  /*8ce0*/  BSYNC B1 ;  /* 0x0000000000017941 */ /* 0x000fea0003800000 */
.L_x_3572:
[----:B--23-5:R-:W-:Y:S01]  /*8cf0*/  IMAD.MOV.U32 R2, RZ, RZ, R28 ;  /* 0x000000ffff027224 */ /* 0x02cfe200078e001c */
[----:B------:R-:W-:Y:S01]  /*8d00*/  UMOV UR4, 0xffffffff ;  /* 0xffffffff00047882 */ /* 0x000fe20000000000 */
[----:B------:R-:W-:Y:S02]  /*8d10*/  IMAD.MOV.U32 R4, RZ, RZ, R30 ;  /* 0x000000ffff047224 */ /* 0x000fe400078e001e */
[----:B------:R-:W-:Y:S02]  /*8d20*/  IMAD.MOV.U32 R5, RZ, RZ, R31 ;  /* 0x000000ffff057224 */ /* 0x000fe400078e001f */
[----:B-1----:R-:W-:Y:S01]  /*8d30*/  IMAD.MOV.U32 R3, RZ, RZ, R29 ;  /* 0x000000ffff037224 */ /* 0x002fe200078e001d */
        /* <DEDUP_REMOVED lines=8> */
[----:B------:R-:W-:Y:S02]  /*8dc0*/  PRMT R44, R44, 0x5410, R5 ;  /* 0x000054102c2c7816 */ /* 0x000fe40000000005 */
[----:B------:R-:W-:Y:S02]  /*8dd0*/  CS2R R4, SRZ ;  /* 0x0000000000047805 */ /* 0x000fe4000001ff00 */
[----:B------:R-:W-:Y:S01]  /*8de0*/  PRMT R38, R38, 0x5410, R3 ;  /* 0x0000541026267816 */ /* 0x000fe20000000003 */
[----:B------:R-:W-:Y:S06]  /*8df0*/  BRA.DIV UR4, `(.L_x_3574) ;  /* 0x000001de04c87947 */ /* 0x000fec000b800000 */
[----:B------:R1:W2:Y:S04]  /*8e00*/  SHFL.IDX PT, R3, R6, 0x1, 0x1c1f ;  /* 0x003c1f0006037f89 */ /* 0x0002a800000e0000 */
[----:B------:R1:W3:Y:S04]  /*8e10*/  SHFL.IDX PT, R2, R0, 0x1, 0x1c1f ;  /* 0x003c1f0000027f89 */ /* 0x0002e800000e0000 */
[----:B0-----:R-:W0:Y:S04]  /*8e20*/  SHFL.IDX PT, R7, R7, 0x1, 0x1c1f ;  /* 0x003c1f0007077f89 */ /* 0x001e2800000e0000 */
[----:B----4-:R1:W4:Y:S02]  /*8e30*/  SHFL.IDX PT, R14, R8, 0x1, 0x1c1f ;  /* 0x003c1f00080e7f89 */ /* 0x01032400000e0000 */
.L_x_3911:
[----:B------:R-:W2:Y:S01]  /*8e40*/  LDC R33, c[0x0][0x3f4] ;  /* 0x0000fd00ff217b82 */ /* 0x000ea20000000800 */
[----:B------:R-:W-:Y:S01]  /*8e50*/  VIADD R34, R34, 0x20 ;  /* 0x0000002022227836 */ /* 0x000fe20000000000 */
[----:B-1----:R-:W-:Y:S01]  /*8e60*/  LEA.HI R0, R224, R224, RZ, 0x1 ;  /* 0x000000e0e0007211 */ /* 0x002fe200078f08ff */
[----:B------:R-:W-:Y:S01]  /*8e70*/  BSSY B1, `(.L_x_3575) ;  /* 0x0000014000017945 */ /* 0x000fe20003800000 */
[----:B0-----:R-:W-:Y:S01]  /*8e80*/  IMAD.MOV.U32 R15, RZ, RZ, R7 ;  /* 0x000000ffff0f7224 */ /* 0x001fe200078e0007 */
[----:B------:R-:W-:Y:S02]  /*8e90*/  CS2R R6, SRZ ;  /* 0x0000000000067805 */ /* 0x000fe4000001ff00 */
[----:B------:R-:W-:Y:S02]  /*8ea0*/  ISETP.GE.AND P0, PT, R34, R21, PT ;  /* 0x000000152200720c */ /* 0x000fe40003f06270 */
[----:B------:R-:W-:Y:S02]  /*8eb0*/  CS2R R10, SRZ ;  /* 0x00000000000a7805 */ /* 0x000fe4000001ff00 */
[----:B------:R-:W-:-:S05]  /*8ec0*/  LOP3.LUT R9, R0, 0xfffffffe, RZ, 0xc0, !PT ;  /* 0xfffffffe00097812 */ /* 0x000fca00078ec0ff */
[----:B------:R-:W-:Y:S01]  /*8ed0*/  IMAD.IADD R20, R224, 0x1, -R9 ;  /* 0x00000001e0147824 */ /* 0x000fe200078e0a09 */
[----:B------:R-:W-:-:S04]  /*8ee0*/  CS2R R8, SRZ ;  /* 0x0000000000087805 */ /* 0x000fc8000001ff00 */
        /* <DEDUP_REMOVED lines=8> */
[----:B--23--:R-:W-:-:S04]  /*8f70*/  IMAD.WIDE R2, R16, 0x2, R2 ;  /* 0x0000000210027825 */ /* 0x00cfc800078e0202 */
[----:B----4-:R-:W-:Y:S01]  /*8f80*/  IMAD.WIDE R14, R16, 0x2, R14 ;  /* 0x00000002100e7825 */ /* 0x010fe200078e020e */
[----:B------:R0:W5:Y:S04]  /*8f90*/  LD.E.128 R8, desc[UR50][R2.64] ;  /* 0x0000003202087980 */ /* 0x000168000c101d00 */
[----:B------:R0:W5:Y:S02]  /*8fa0*/  LD.E.128 R4, desc[UR50][R14.64] ;  /* 0x000000320e047980 */ /* 0x000164000c101d00 */
.L_x_3576:
[----:B------:R-:W-:Y:S05]  /*8fb0*/  BSYNC B1 ;  /* 0x0000000000017941 */ /* 0x000fea0003800000 */
.L_x_3575:
[----:B------:R-:W1:Y:S01]  /*8fc0*/  SYNCS.PHASECHK.TRANS64.TRYWAIT P1, [R18+URZ+0x38800], R13 ;  /* 0x0388000d120075a7 */ /* 0x000e62000802017f */
[----:B-----5:R-:W-:Y:S01]  /*8fd0*/  IMAD.MOV.U32 R0, RZ, RZ, R4 ;  /* 0x000000ffff007224 */ /* 0x020fe200078e0004 */
[----:B0-2---:R-:W-:Y:S01]  /*8fe0*/  VIADDMNMX R3, R21, -R195, 0x40, PT ;  /* 0x0000004015037446 */ /* 0x005fe200038009c3 */
[----:B---3--:R-:W-:Y:S01]  /*8ff0*/  IMAD.MOV.U32 R2, RZ, RZ, R5 ;  /* 0x000000ffff027224 */ /* 0x008fe200078e0005 */
[----:B------:R-:W-:Y:S01]  /*9000*/  ISETP.GE.AND P0, PT, R16, R33, PT ;  /* 0x000000211000720c */ /* 0x000fe20003f06270 */
[----:B------:R-:W-:Y:S01]  /*9010*/  VIADD R12, R186, 0x20 ;  /* 0x00000020ba0c7836 */ /* 0x000fe20000000000 */
[----:B------:R-:W-:Y:S02]  /*9020*/  BSSY B1, `(.L_x_3577) ;  /* 0x000000c000017945 */ /* 0x000fe40003800000 */
[----:B------:R-:W-:Y:S01]  /*9030*/  PRMT R51, R0, 0x5410, R2 ;  /* 0x0000541000337816 */ /* 0x000fe20000000002 */
[----:B------:R-:W-:Y:S01]  /*9040*/  IMAD.MOV.U32 R0, RZ, RZ, R6 ;  /* 0x000000ffff007224 */ /* 0x000fe200078e0006 */
[-C--:B------:R-:W-:Y:S01]  /*9050*/  ISETP.GE.OR P2, PT, R186, R3.reuse, P0 ;  /* 0x00000003ba00720c */ /* 0x080fe20000746670 */
[----:B------:R-:W-:Y:S01]  /*9060*/  IMAD.MOV.U32 R2, RZ, RZ, R7 ;  /* 0x000000ffff027224 */ /* 0x000fe200078e0007 */
[----:B------:R-:W-:Y:S01]  /*9070*/  ISETP.GE.OR P0, PT, R12, R3, P0 ;  /* 0x000000030c00720c */ /* 0x000fe20000706670 */
[----:B------:R-:W-:-:S02]  /*9080*/  IMAD.MOV.U32 R3, RZ, RZ, R8 ;  /* 0x000000ffff037224 */ /* 0x000fc400078e0008 */
[----:B------:R-:W-:Y:S01]  /*9090*/  IMAD.MOV.U32 R12, RZ, RZ, R9 ;  /* 0x000000ffff0c7224 */ /* 0x000fe200078e0009 */
[----:B------:R-:W-:Y:S01]  /*90a0*/  PRMT R52, R0, 0x5410, R2 ;  /* 0x0000541000347816 */ /* 0x000fe20000000002 */
[----:B------:R-:W-:-:S03]  /*90b0*/  IMAD.IADD R0, R16, 0x1, R33 ;  /* 0x0000000110007824 */ /* 0x000fc600078e0221 */
[----:B------:R-:W-:Y:S01]  /*90c0*/  PRMT R53, R3, 0x5410, R12 ;  /* 0x0000541003357816 */ /* 0x000fe2000000000c */
[----:B-1----:R-:W-:Y:S06]  /*90d0*/  @!P1 BRA `(.L_x_3578) ;  /* 0x000001dc00809947 */ /* 0x002fec0003800000 */
.L_x_3912:
[----:B------:R-:W-:Y:S05]  /*90e0*/  BSYNC B1 ;  /* 0x0000000000017941 */ /* 0x000fea0003800000 */
.L_x_3577:
[----:B------:R-:W-:Y:S01]  /*90f0*/  BSSY B1, `(.L_x_3579) ;  /* 0x0000063000017945 */ /* 0x000fe20003800000 */
[----:B------:R-:W-:Y:S01]  /*9100*/  IMAD.MOV.U32 R54, RZ, RZ, R10 ;  /* 0x000000ffff367224 */ /* 0x000fe200078e000a */
[----:B------:R-:W-:Y:S01]  /*9110*/  LOP3.LUT R0, R0, 0x38, RZ, 0xc0, !PT ;  /* 0x0000003800007812 */ /* 0x000fe200078ec0ff */
[----:B------:R-:W-:Y:S01]  /*9120*/  IMAD.MOV.U32 R55, RZ, RZ, R11 ;  /* 0x000000ffff377224 */ /* 0x000fe200078e000b */
[----:B------:R-:W-:Y:S06]  /*9130*/  @P2 BRA `(.L_x_3580) ;  /* 0x0000000400782947 */ /* 0x000fec0003800000 */
[----:B------:R-:W-:Y:S01]  /*9140*/  IMAD.SHL.U32 R2, R196, 0x40, RZ ;  /* 0x00000040c4027824 */ /* 0x000fe200078e00ff */
[----:B------:R-:W-:Y:S02]  /*9150*/  SHF.R.U64 R47, R26, 0x10, R27 ;  /* 0x000000101a2f7819 */ /* 0x000fe4000000121b */
[----:B------:R-:W-:Y:S01]  /*9160*/  SHF.R.U64 R45, R30, 0x10, R31 ;  /* 0x000000101e2d7819 */ /* 0x000fe2000000121f */
[----:B------:R-:W-:Y:S01]  /*9170*/  HADD2.F32 R30, -RZ, R38.H0_H0 ;  /* 0x20000026ff1e7230 */ /* 0x000fe20000004100 */
[----:B0-----:R-:W-:Y:S02]  /*9180*/  LOP3.LUT R13, R2, 0x1c0, RZ, 0xc0, !PT ;  /* 0x000001c0020d7812 */ /* 0x001fe400078ec0ff */
[----:B------:R-:W-:Y:S02]  /*9190*/  SHF.R.U64 R46, R28, 0x10, R29 ;  /* 0x000000101c2e7819 */ /* 0x000fe4000000121d */
[----:B------:R-:W-:Y:S02]  /*91a0*/  LOP3.LUT R2, R13, 0x38, R16, 0xf8, !PT ;  /* 0x000000380d027812 */ /* 0x000fe400078ef810 */
[----:B------:R-:W-:-:S02]  /*91b0*/  SHF.R.U32.HI R15, RZ, 0x3, R13 ;  /* 0x00000003ff0f7819 */ /* 0x000fc4000001160d */
[----:B------:R-:W-:Y:S01]  /*91c0*/  SHF.R.U32.HI R36, RZ, 0x10, R29 ;  /* 0x00000010ff247819 */ /* 0x000fe2000001161d */
[----:B------:R-:W-:Y:S01]  /*91d0*/  HADD2.F32 R29, -RZ, R38.H1_H1 ;  /* 0x30000026ff1d7230 */ /* 0x000fe20000004100 */
[----:B------:R-:W-:Y:S02]  /*91e0*/  LOP3.LUT R3, R2, R15, RZ, 0x3c, !PT ;  /* 0x0000000f02037212 */ /* 0x000fe400078e3cff */
[----:B------:R-:W-:Y:S01]  /*91f0*/  SHF.R.U32.HI R42, RZ, 0x10, R25 ;  /* 0x00000010ff2a7819 */ /* 0x000fe20000011619 */
[----:B------:R-:W-:Y:S01]  /*9200*/  HADD2.F32 R36, -RZ, R36.H0_H0 ;  /* 0x20000024ff247230 */ /* 0x000fe20000004100 */
[----:B------:R-:W-:Y:S01]  /*9210*/  SHF.R.U32.HI R37, RZ, 0x10, R31 ;  /* 0x00000010ff257819 */ /* 0x000fe2000001161f */
[----:B------:R-:W-:Y:S01]  /*9220*/  IMAD R3, R216, 0x200, R3 ;  /* 0x00000200d8037824 */ /* 0x000fe200078e0203 */
[----:B------:R-:W-:Y:S02]  /*9230*/  SHF.R.U32.HI R39, RZ, 0x10, R27 ;  /* 0x00000010ff277819 */ /* 0x000fe4000001161b */
[----:B------:R-:W-:Y:S01]  /*9240*/  SHF.R.U64 R48, R24, 0x10, R25 ;  /* 0x0000001018307819 */ /* 0x000fe20000001219 */
[----:B------:R-:W-:Y:S01]  /*9250*/  IMAD R41, R3, 0x2, R18 ;  /* 0x0000000203297824 */ /* 0x000fe200078e0212 */
[----:B------:R-:W-:-:S04]  /*9260*/  LOP3.LUT R3, R15, R0, R13, 0x1e, !PT ;  /* 0x000000000f037212 */ /* 0x000fc800078e1e0d */
[----:B----4-:R-:W0:Y:S01]  /*9270*/  LDS.128 R12, [R41+0x20400] ;  /* 0x02040000290c7984 */ /* 0x010e220000000c00 */
        /* <DEDUP_REMOVED lines=15> */
[----:B------:R-:W-:Y:S01]  /*9370*/  FFMA.FTZ R38, R3, R29, -R38 ;  /* 0x0000001d03267223 */ /* 0x000fe20000010826 */
[----:B------:R-:W-:-:S02]  /*9380*/  HADD2.F32 R29, -RZ, R44.H0_H0 ;  /* 0x2000002cff1d7230 */ /* 0x000fc40000004100 */
[----:B------:R-:W-:Y:S01]  /*9390*/  FFMA.FTZ R40, R3, R30, R40 ;  /* 0x0000001e03287223 */ /* 0x000fe20000010028 */
[----:B------:R-:W-:Y:S02]  /*93a0*/  HADD2.F32 R3, -RZ, R44.H1_H1 ;  /* 0x3000002cff037230 */ /* 0x000fe40000004100 */
[-C--:B------:R-:W-:Y:S01]  /*93b0*/  FMUL.FTZ R44, R33, R26.reuse ;  /* 0x0000001a212c7220 */ /* 0x080fe20000410000 */
[C---:B------:R-:W-:Y:S01]  /*93c0*/  FFMA.FTZ R31, R13.reuse, R26, -R42 ;  /* 0x0000001a0d1f7223 */ /* 0x040fe2000001082a */
[C---:B------:R-:W-:Y:S01]  /*93d0*/  FMUL.FTZ R26, R28.reuse, R29 ;  /* 0x0000001d1c1a7220 */ /* 0x040fe20000410000 */
[----:B------:R-:W-:Y:S02]  /*93e0*/  HADD2.F32 R35, -RZ, R35.H1_H1 ;  /* 0x30000023ff237230 */ /* 0x000fe40000004100 */
[----:B------:R-:W-:Y:S01]  /*93f0*/  FMUL.FTZ R28, R28, R3 ;  /* 0x000000031c1c7220 */ /* 0x000fe20000410000 */
[----:B------:R-:W-:Y:S02]  /*9400*/  HADD2.F32 R30, -RZ, R37.H0_H0 ;  /* 0x20000025ff1e7230 */ /* 0x000fe40000004100 */
[----:B------:R-:W-:Y:S01]  /*9410*/  FFMA.FTZ R33, R13, R36, R44 ;  /* 0x000000240d217223 */ /* 0x000fe2000001002c */
[----:B------:R-:W-:-:S02]  /*9420*/  HADD2.F32 R13, -RZ, R39.H0_H0 ;  /* 0x20000027ff0d7230 */ /* 0x000fc40000004100 */
[C---:B------:R-:W-:Y:S01]  /*9430*/  FFMA.FTZ R37, R21.reuse, R3, -R26 ;  /* 0x0000000315257223 */ /* 0x040fe2000001081a */
[----:B------:R-:W-:Y:S01]  /*9440*/  FFMA.FTZ R39, R21, R29, R28 ;  /* 0x0000001d15277223 */ /* 0x000fe2000001001c */
[----:B------:R-:W-:Y:S02]  /*9450*/  HADD2.F32 R25, -RZ, R32.H0_H0 ;  /* 0x20000020ff197230 */ /* 0x000fe40000004100 */
[C---:B------:R-:W-:Y:S01]  /*9460*/  FMUL.FTZ R29, R35.reuse, R30 ;  /* 0x0000001e231d7220 */ /* 0x040fe20000410000 */
[----:B------:R-:W-:Y:S02]  /*9470*/  HADD2.F32 R3, -RZ, R50.H0_H0 ;  /* 0x20000032ff037230 */ /* 0x000fe40000004100 */
[-C--:B------:R-:W-:Y:S01]  /*9480*/  FMUL.FTZ R35, R35, R13.reuse ;  /* 0x0000000d23237220 */ /* 0x080fe20000410000 */
[----:B------:R-:W-:Y:S02]  /*9490*/  HADD2.F32 R21, -RZ, R49.H0_H0 ;  /* 0x20000031ff157230 */ /* 0x000fe40000004100 */
[----:B------:R-:W-:Y:S01]  /*94a0*/  FFMA.FTZ R42, R24, R13, -R29 ;  /* 0x0000000d182a7223 */ /* 0x000fe2000001081d */
[----:B------:R-:W-:-:S02]  /*94b0*/  HADD2.F32 R27, -RZ, R34.H0_H0 ;  /* 0x20000022ff1b7230 */ /* 0x000fc40000004100 */
[C---:B------:R-:W-:Y:S01]  /*94c0*/  FMUL.FTZ R36, R25.reuse, R3 ;  /* 0x0000000319247220 */ /* 0x040fe20000410000 */
[----:B------:R-:W-:Y:S02]  /*94d0*/  HADD2.F32 R28, -RZ, R49.H1_H1 ;  /* 0x30000031ff1c7230 */ /* 0x000fe40000004100 */
[----:B------:R-:W-:Y:S01]  /*94e0*/  FMUL.FTZ R13, R25, R21 ;  /* 0x00000015190d7220 */ /* 0x000fe20000410000 */
[----:B------:R-:W-:Y:S02]  /*94f0*/  HADD2.F32 R26, -RZ, R50.H1_H1 ;  /* 0x30000032ff1a7230 */ /* 0x000fe40000004100 */
[----:B------:R-:W-:Y:S01]  /*9500*/  FFMA.FTZ R44, R24, R30, R35 ;  /* 0x0000001e182c7223 */ /* 0x000fe20000010023 */
[----:B------:R-:W-:Y:S02]  /*9510*/  HADD2.F32 R15, -RZ, R14.H0_H0 ;  /* 0x2000000eff0f7230 */ /* 0x000fe40000004100 */
[C---:B------:R-:W-:Y:S01]  /*9520*/  FFMA.FTZ R24, R2.reuse, R3, -R13 ;  /* 0x0000000302187223 */ /* 0x040fe2000001080d */
[----:B------:R-:W-:Y:S01]  /*9530*/  FFMA.FTZ R36, R2, R21, R36 ;  /* 0x0000001502247223 */ /* 0x000fe20000010024 */
[----:B------:R-:W-:-:S02]  /*9540*/  HADD2.F32 R32, -RZ, R32.H1_H1 ;  /* 0x30000020ff207230 */ /* 0x000fc40000004100 */
[C---:B------:R-:W-:Y:S01]  /*9550*/  FMUL.FTZ R30, R27.reuse, R28 ;  /* 0x0000001c1b1e7220 */ /* 0x040fe20000410000 */
[----:B------:R-:W-:Y:S02]  /*9560*/  HADD2.F32 R34, -RZ, R34.H1_H1 ;  /* 0x30000022ff227230 */ /* 0x000fe40000004100 */
[-C--:B------:R-:W-:Y:S01]  /*9570*/  FMUL.FTZ R2, R27, R26.reuse ;  /* 0x0000001a1b027220 */ /* 0x080fe20000410000 */
[----:B------:R-:W-:Y:S02]  /*9580*/  HADD2.F32 R21, -RZ, R46.H0_H0 ;  /* 0x2000002eff157230 */ /* 0x000fe40000004100 */
[C---:B------:R-:W-:Y:S01]  /*9590*/  FFMA.FTZ R30, R15.reuse, R26, -R30 ;  /* 0x0000001a0f1e7223 */ /* 0x040fe2000001081e */
[----:B------:R-:W-:Y:S02]  /*95a0*/  HADD2.F32 R25, -RZ, R45.H0_H0 ;  /* 0x2000002dff197230 */ /* 0x000fe40000004100 */
[----:B------:R-:W-:Y:S01]  /*95b0*/  FFMA.FTZ R2, R15, R28, R2 ;  /* 0x0000001c0f027223 */ /* 0x000fe20000010002 */
[----:B------:R-:W-:-:S02]  /*95c0*/  HADD2.F32 R3, -RZ, R48.H0_H0 ;  /* 0x20000030ff037230 */ /* 0x000fc40000004100 */
[----:B------:R-:W-:Y:S01]  /*95d0*/  FMUL.FTZ R15, R32, R21 ;  /* 0x00000015200f7220 */ /* 0x000fe20000410000 */
[----:B------:R-:W-:Y:S02]  /*95e0*/  HADD2.F32 R13, -RZ, R47.H0_H0 ;  /* 0x2000002fff0d7230 */ /* 0x000fe40000004100 */
        /* <DEDUP_REMOVED lines=19> */
.L_x_3580:
[----:B------:R-:W-:Y:S05]  /*9720*/  BSYNC B1 ;  /* 0x0000000000017941 */ /* 0x000fea0003800000 */
.L_x_3579:
[----:B------:R-:W-:Y:S01]  /*9730*/  PRMT R39, R54, 0x5410, R55 ;  /* 0x0000541036277816 */ /* 0x000fe20000000037 */
[----:B------:R-:W-:Y:S06]  /*9740*/  @P0 BRA `(.L_x_3568) ;  /* 0x0000000400600947 */ /* 0x000fec0003800000 */
[----:B------:R-:W-:Y:S01]  /*9750*/  SHF.R.U32.HI R2, RZ, 0x3, R235 ;  /* 0x00000003ff027819 */ /* 0x000fe200000116eb */
[----:B01--4-:R-:W0:Y:S01]  /*9760*/  LDS.128 R12, [R234+0x20400] ;  /* 0x02040000ea0c7984 */ /* 0x013e220000000c00 */
[----:B------:R-:W-:Y:S01]  /*9770*/  SHF.R.U64 R35, R6, 0x10, R7 ;  /* 0x0000001006237819 */ /* 0x000fe20000001207 */
[----:B------:R-:W-:Y:S01]  /*9780*/  HADD2.F32 R21, -RZ, R51.H1_H1 ;  /* 0x30000033ff157230 */ /* 0x000fe20000004100 */
[----:B------:R-:W-:Y:S02]  /*9790*/  LOP3.LUT R3, R2, R0, R235, 0x1e, !PT ;  /* 0x0000000002037212 */ /* 0x000fe400078e1eeb */
[----:B------:R-:W-:Y:S02]  /*97a0*/  SHF.R.U32.HI R33, RZ, 0x10, R7 ;  /* 0x00000010ff217819 */ /* 0x000fe40000011607 */
[----:B------:R-:W-:Y:S01]  /*97b0*/  SHF.R.U64 R37, R10, 0x10, R11 ;  /* 0x000000100a257819 */ /* 0x000fe2000000120b */
[----:B------:R-:W-:Y:S01]  /*97c0*/  IMAD.IADD R3, R236, 0x1, R3 ;  /* 0x00000001ec037824 */ /* 0x000fe200078e0203 */
[----:B------:R-:W-:Y:S01]  /*97d0*/  SHF.R.U32.HI R34, RZ, 0x10, R11 ;  /* 0x00000010ff227819 */ /* 0x000fe2000001160b */
[----:B------:R-:W-:Y:S01]  /*97e0*/  HADD2.F32 R10, -RZ, R53.H1_H1 ;  /* 0x30000035ff0a7230 */ /* 0x000fe20000004100 */
[----:B------:R-:W-:Y:S01]  /*97f0*/  SHF.R.U32.HI R30, RZ, 0x10, R9 ;  /* 0x00000010ff1e7819 */ /* 0x000fe20000011609 */
[----:B------:R-:W-:Y:S01]  /*9800*/  IMAD R3, R3, 0x2, R18 ;  /* 0x0000000203037824 */ /* 0x000fe200078e0212 */
[----:B------:R-:W-:-:S02]  /*9810*/  SHF.R.U32.HI R28, RZ, 0x10, R5 ;  /* 0x00000010ff1c7819 */ /* 0x000fc40000011605 */
[----:B------:R-:W-:Y:S02]  /*9820*/  SHF.R.U64 R38, R8, 0x10, R9 ;  /* 0x0000001008267819 */ /* 0x000fe40000001209 */
[----:B------:R-:W1:Y:S01]  /*9830*/  LDS.128 R24, [R3+0x20400] ;  /* 0x0204000003187984 */ /* 0x000e620000000c00 */
[----:B------:R-:W-:Y:S01]  /*9840*/  HADD2.F32 R28, -RZ, R28.H0_H0 ;  /* 0x2000001cff1c7230 */ /* 0x000fe20000004100 */
[----:B------:R-:W-:Y:S01]  /*9850*/  SHF.R.U64 R36, R4, 0x10, R5 ;  /* 0x0000001004247819 */ /* 0x000fe20000001205 */
[--C-:B0-----:R-:W-:Y:S02]  /*9860*/  HADD2.F32 R2, -RZ, R13.reuse.H0_H0 ;  /* 0x2000000dff027230 */ /* 0x101fe40000004100 */
[----:B------:R-:W-:Y:S02]  /*9870*/  HADD2.F32 R13, -RZ, R13.H1_H1 ;  /* 0x3000000dff0d7230 */ /* 0x000fe40000004100 */
[----:B------:R-:W-:Y:S02]  /*9880*/  HADD2.F32 R0, -RZ, R12.H0_H0 ;  /* 0x2000000cff007230 */ /* 0x000fe40000004100 */
[----:B------:R-:W-:-:S02]  /*9890*/  HADD2.F32 R5, -RZ, R15.H0_H0 ;  /* 0x2000000fff057230 */ /* 0x000fc40000004100 */
[----:B------:R-:W-:Y:S02]  /*98a0*/  HADD2.F32 R4, -RZ, R14.H0_H0 ;  /* 0x2000000eff047230 */ /* 0x000fe40000004100 */
[----:B------:R-:W-:Y:S02]  /*98b0*/  HADD2.F32 R15, -RZ, R15.H1_H1 ;  /* 0x3000000fff0f7230 */ /* 0x000fe40000004100 */
[----:B------:R-:W-:Y:S02]  /*98c0*/  HADD2.F32 R12, -RZ, R12.H1_H1 ;  /* 0x3000000cff0c7230 */ /* 0x000fe40000004100 */
[----:B------:R-:W-:Y:S02]  /*98d0*/  HADD2.F32 R14, -RZ, R14.H1_H1 ;  /* 0x3000000eff0e7230 */ /* 0x000fe40000004100 */
[--C-:B-1----:R-:W-:Y:S02]  /*98e0*/  HADD2.F32 R7, -RZ, R25.reuse.H0_H0 ;  /* 0x20000019ff077230 */ /* 0x102fe40000004100 */
[----:B------:R-:W-:-:S02]  /*98f0*/  HADD2.F32 R25, -RZ, R25.H1_H1 ;  /* 0x30000019ff197230 */ /* 0x000fc40000004100 */
[----:B------:R-:W-:Y:S02]  /*9900*/  HADD2.F32 R6, -RZ, R24.H0_H0 ;  /* 0x20000018ff067230 */ /* 0x000fe40000004100 */
[CC--:B------:R-:W-:Y:S01]  /*9910*/  FMUL.FTZ R11, R7.reuse, R21.reuse ;  /* 0x00000015070b7220 */ /* 0x0c0fe20000410000 */
[----:B------:R-:W-:Y:S01]  /*9920*/  FMUL.FTZ R7, R7, R10 ;  /* 0x0000000a07077220 */ /* 0x000fe20000410000 */
[----:B------:R-:W-:Y:S01]  /*9930*/  FMUL.FTZ R32, R25, R28 ;  /* 0x0000001c19207220 */ /* 0x000fe20000410000 */
[----:B------:R-:W-:Y:S02]  /*9940*/  HADD2.F32 R9, -RZ, R27.H0_H0 ;  /* 0x2000001bff097230 */ /* 0x000fe40000004100 */
[C---:B------:R-:W-:Y:S01]  /*9950*/  FFMA.FTZ R29, R2.reuse, R10, -R11 ;  /* 0x0000000a021d7223 */ /* 0x040fe2000001080b */
[----:B------:R-:W-:Y:S02]  /*9960*/  HADD2.F32 R10, -RZ, R30.H0_H0 ;  /* 0x2000001eff0a7230 */ /* 0x000fe40000004100 */
[----:B------:R-:W-:Y:S01]  /*9970*/  FFMA.FTZ R30, R2, R21, R7 ;  /* 0x00000015021e7223 */ /* 0x000fe20000010007 */
[----:B------:R-:W-:-:S02]  /*9980*/  HADD2.F32 R11, -RZ, R51.H0_H0 ;  /* 0x20000033ff0b7230 */ /* 0x000fc40000004100 */
[----:B------:R-:W-:Y:S02]  /*9990*/  HADD2.F32 R7, -RZ, R53.H0_H0 ;  /* 0x20000035ff077230 */ /* 0x000fe40000004100 */
[-C--:B------:R-:W-:Y:S01]  /*99a0*/  FMUL.FTZ R2, R25, R10.reuse ;  /* 0x0000000a19027220 */ /* 0x080fe20000410000 */
[----:B------:R-:W-:Y:S01]  /*99b0*/  FFMA.FTZ R32, R13, R10, -R32 ;  /* 0x0000000a0d207223 */ /* 0x000fe20000010820 */
[C---:B------:R-:W-:Y:S01]  /*99c0*/  FMUL.FTZ R25, R6.reuse, R11 ;  /* 0x0000000b06197220 */ /* 0x040fe20000410000 */
[----:B------:R-:W-:Y:S02]  /*99d0*/  HADD2.F32 R8, -RZ, R26.H0_H0 ;  /* 0x2000001aff087230 */ /* 0x000fe40000004100 */
[-C--:B------:R-:W-:Y:S01]  /*99e0*/  FMUL.FTZ R6, R6, R7.reuse ;  /* 0x0000000706067220 */ /* 0x080fe20000410000 */
[----:B------:R-:W-:Y:S02]  /*99f0*/  HADD2.F32 R21, -RZ, R52.H0_H0 ;  /* 0x20000034ff157230 */ /* 0x000fe40000004100 */
[----:B------:R-:W-:Y:S01]  /*9a00*/  FFMA.FTZ R25, R0, R7, -R25 ;  /* 0x0000000700197223 */ /* 0x000fe20000010819 */
[----:B------:R-:W-:-:S02]  /*9a10*/  HADD2.F32 R7, -RZ, R39.H0_H0 ;  /* 0x20000027ff077230 */ /* 0x000fc40000004100 */
[----:B------:R-:W-:Y:S01]  /*9a20*/  FFMA.FTZ R10, R0, R11, R6 ;  /* 0x0000000b000a7223 */ /* 0x000fe20000010006 */
[----:B------:R-:W-:Y:S02]  /*9a30*/  HADD2.F32 R6, -RZ, R52.H1_H1 ;  /* 0x30000034ff067230 */ /* 0x000fe40000004100 */
[----:B------:R-:W-:Y:S01]  /*9a40*/  FFMA.FTZ R31, R13, R28, R2 ;  /* 0x0000001c0d1f7223 */ /* 0x000fe20000010002 */
[----:B------:R-:W-:Y:S02]  /*9a50*/  HADD2.F32 R0, -RZ, R39.H1_H1 ;  /* 0x30000027ff007230 */ /* 0x000fe40000004100 */
[C---:B------:R-:W-:Y:S01]  /*9a60*/  FMUL.FTZ R11, R8.reuse, R21 ;  /* 0x00000015080b7220 */ /* 0x040fe20000410000 */
[----:B------:R-:W-:Y:S02]  /*9a70*/  HADD2.F32 R2, -RZ, R34.H0_H0 ;  /* 0x20000022ff027230 */ /* 0x000fe40000004100 */
[C---:B------:R-:W-:Y:S01]  /*9a80*/  FMUL.FTZ R34, R9.reuse, R6 ;  /* 0x0000000609227220 */ /* 0x040fe20000410000 */
[----:B------:R-:W-:Y:S01]  /*9a90*/  FMUL.FTZ R13, R8, R7 ;  /* 0x00000007080d7220 */ /* 0x000fe20000410000 */
[----:B------:R-:W-:Y:S01]  /*9aa0*/  FMUL.FTZ R9, R9, R0 ;  /* 0x0000000009097220 */ /* 0x000fe20000410000 */
[----:B------:R-:W-:-:S02]  /*9ab0*/  HADD2.F32 R27, -RZ, R27.H1_H1 ;  /* 0x3000001bff1b7230 */ /* 0x000fc40000004100 */
[C---:B------:R-:W-:Y:S01]  /*9ac0*/  FFMA.FTZ R28, R4.reuse, R7, -R11 ;  /* 0x00000007041c7223 */ /* 0x040fe2000001080b */
[----:B------:R-:W-:Y:S02]  /*9ad0*/  HADD2.F32 R8, -RZ, R33.H0_H0 ;  /* 0x20000021ff087230 */ /* 0x000fe40000004100 */
[C---:B------:R-:W-:Y:S01]  /*9ae0*/  FFMA.FTZ R6, R5.reuse, R6, R9 ;  /* 0x0000000605067223 */ /* 0x040fe20000010009 */
[----:B------:R-:W-:Y:S02]  /*9af0*/  HADD2.F32 R24, -RZ, R24.H1_H1 ;  /* 0x30000018ff187230 */ /* 0x000fe40000004100 */
[----:B------:R-:W-:Y:S01]  /*9b00*/  FFMA.FTZ R21, R4, R21, R13 ;  /* 0x0000001504157223 */ /* 0x000fe2000001000d */
[----:B------:R-:W-:Y:S01]  /*9b10*/  FFMA.FTZ R34, R5, R0, -R34 ;  /* 0x0000000005227223 */ /* 0x000fe20000010822 */
[----:B------:R-:W-:Y:S02]  /*9b20*/  HADD2.F32 R9, -RZ, R36.H0_H0 ;  /* 0x20000024ff097230 */ /* 0x000fe40000004100 */
[----:B------:R-:W-:Y:S01]  /*9b30*/  FMUL.FTZ R4, R27, R8 ;  /* 0x000000081b047220 */ /* 0x000fe20000410000 */
[----:B------:R-:W-:-:S02]  /*9b40*/  HADD2.F32 R26, -RZ, R26.H1_H1 ;  /* 0x3000001aff1a7230 */ /* 0x000fc40000004100 */
[-C--:B------:R-:W-:Y:S01]  /*9b50*/  FMUL.FTZ R0, R27, R2.reuse ;  /* 0x000000021b007220 */ /* 0x080fe20000410000 */
[----:B------:R-:W-:Y:S02]  /*9b60*/  HADD2.F32 R5, -RZ, R38.H0_H0 ;  /* 0x20000026ff057230 */ /* 0x000fe40000004100 */
[C---:B------:R-:W-:Y:S01]  /*9b70*/  FFMA.FTZ R27, R15.reuse, R2, -R4 ;  /* 0x000000020f1b7223 */ /* 0x040fe20000010804 */
[----:B------:R-:W-:Y:S02]  /*9b80*/  HADD2.F32 R11, -RZ, R35.H0_H0 ;  /* 0x20000023ff0b7230 */ /* 0x000fe40000004100 */
[----:B------:R-:W-:Y:S01]  /*9b90*/  FFMA.FTZ R33, R15, R8, R0 ;  /* 0x000000080f217223 */ /* 0x000fe20000010000 */
[----:B------:R-:W-:Y:S02]  /*9ba0*/  HADD2.F32 R7, -RZ, R37.H0_H0 ;  /* 0x20000025ff077230 */ /* 0x000fe40000004100 */
[C---:B------:R-:W-:Y:S01]  /*9bb0*/  FMUL.FTZ R13, R24.reuse, R9 ;  /* 0x00000009180d7220 */ /* 0x040fe20000410000 */
[----:B------:R-:W-:Y:S01]  /*9bc0*/  FMUL.FTZ R24, R24, R5 ;  /* 0x0000000518187220 */ /* 0x000fe20000410000 */
[C---:B------:R-:W-:Y:S01]  /*9bd0*/  FMUL.FTZ R15, R26.reuse, R11 ;  /* 0x0000000b1a0f7220 */ /* 0x040fe20000410000 */
        /* <DEDUP_REMOVED lines=10> */
[----:B------:R-:W-:Y:S02]  /*9c80*/  F2FP.F16.F32.PACK_AB R6, R15, R28 ;  /* 0x0000001c0f06723e */ /* 0x000fe400000000ff */
[----:B------:R-:W-:-:S02]  /*9c90*/  F2FP.F16.F32.PACK_AB R9, R31, R30 ;  /* 0x0000001e1f09723e */ /* 0x000fc400000000ff */
[----:B------:R-:W-:Y:S01]  /*9ca0*/  F2FP.F16.F32.PACK_AB R10, R26, R21 ;  /* 0x000000151a0a723e */ /* 0x000fe200000000ff */
[----:B------:R0:W-:Y:S04]  /*9cb0*/  STS.128 [R234+0x20400], R4 ;  /* 0x02040004ea007388 */ /* 0x0001e80000000c00 */
[----:B------:R0:W-:Y:S02]  /*9cc0*/  STS.128 [R3+0x20400], R8 ;  /* 0x0204000803007388 */ /* 0x0001e40000000c00 */
.L_x_3568:
[----:B------:R-:W-:Y:S05]  /*9cd0*/  BSYNC B0 ;  /* 0x0000000000007941 */ /* 0x000fea0003800000 */
.L_x_3554:
        /* <DEDUP_REMOVED lines=8> */
.L_x_3551:
[----:B0-2---:R-:W-:-:S05]  /*9d60*/  IMAD.U32 R0, RZ, RZ, UR47 ;  /* 0x0000002fff007e24 */ /* 0x005fca000f8e00ff */
[----:B------:R-:W-:-:S13]  /*9d70*/  ISETP.NE.AND P0, PT, R0, 0x3, PT ;  /* 0x000000030000780c */ /* 0x000fda0003f05270 */
[----:B------:R-:W-:Y:S05]  /*9d80*/  @!P0 BRA `(.L_x_3581) ;  /* 0x0000000000048947 */ /* 0x000fea0003800000 */
[----:B------:R-:W-:Y:S01]  /*9d90*/  BPT.TRAP 0x1 ;  /* 0x000000040000795c */ /* 0x000fe20000300000 */
.L_x_3581:
[----:B------:R-:W-:Y:S01]  /*9da0*/  IMAD R0, R19, 0x8, R18 ;  /* 0x0000000813007824 */ /* 0x000fe200078e0212 */
[----:B------:R-:W-:-:S04]  /*9db0*/  SHF.L.U32 R9, R22, 0x1f, RZ ;  /* 0x0000001f16097819 */ /* 0x000fc800000006ff */
[----:B------:R0:W2:Y:S01]  /*9dc0*/  SYNCS.PHASECHK.TRANS64.TRYWAIT P1, [R0+URZ+0x38830], R9 ;  /* 0x03883009000075a7 */ /* 0x0000a2000802017f */
[----:B------:R-:W-:Y:S05]  /*9dd0*/  @!P0 BRA `(.L_x_3582) ;  /* 0x0000000000048947 */ /* 0x000fea0003800000 */
[----:B------:R-:W-:Y:S01]  /*9de0*/  BPT.TRAP 0x1 ;  /* 0x000000040000795c */ /* 0x000fe20000300000 */
.L_x_3582:
[C---:B-1-3--:R-:W-:Y:S02]  /*9df0*/  VIADD R2, R18.reuse, 0x22400 ;  /* 0x0002240012027836 */ /* 0x04afe40000000000 */
[----:B------:R-:W-:-:S03]  /*9e00*/  VIADD R3, R18, 0x20400 ;  /* 0x0002040012037836 */ /* 0x000fc60000000000 */
[----:B------:R-:W-:Y:S02]  /*9e10*/  SHF.R.U32.HI R2, RZ, 0x4, R2 ;  /* 0x00000004ff027819 */ /* 0x000fe40000011602 */
[----:B------:R-:W-:Y:S02]  /*9e20*/  SHF.R.U32.HI R3, RZ, 0x4, R3 ;  /* 0x00000004ff037819 */ /* 0x000fe40000011603 */
[----:B------:R-:W-:Y:S02]  /*9e30*/  LOP3.LUT R2, R2, 0x3fff, RZ, 0xc0, !PT ;  /* 0x00003fff02027812 */ /* 0x000fe400078ec0ff */
[----:B------:R-:W-:Y:S02]  /*9e40*/  LOP3.LUT R3, R3, 0x3fff, RZ, 0xc0, !PT ;  /* 0x00003fff03037812 */ /* 0x000fe400078ec0ff */
[----:B------:R-:W-:Y:S01]  /*9e50*/  LOP3.LUT R191, R2, 0x10000, RZ, 0xfc, !PT ;  /* 0x0001000002bf7812 */ /* 0x000fe200078efcff */
[----:B--2---:R-:W-:Y:S06]  /*9e60*/  @P1 BRA `(.L_x_3583) ;  /* 0x0000000000081947 */ /* 0x004fec0003800000 */
[----:B------:R-:W1:Y:S02]  /*9e70*/  SYNCS.PHASECHK.TRANS64.TRYWAIT P1, [R0+URZ+0x38830], R9 ;  /* 0x03883009000075a7 */ /* 0x000e64000802017f */
[----:B-1----:R-:W-:Y:S05]  /*9e80*/  @!P1 BRA `(.L_x_3584) ;  /* 0x000001d000289947 */ /* 0x002fea0003800000 */
.L_x_3583:
[----:B------:R-:W-:Y:S01]  /*9e90*/  LOP3.LUT R4, R3, 0x10000, RZ, 0xfc, !PT ;  /* 0x0001000003047812 */ /* 0x000fe200078efcff */
[----:B------:R-:W-:Y:S01]  /*9ea0*/  IMAD R2, R19, 0x200, R191 ;  /* 0x0000020013027824 */ /* 0x000fe200078e02bf */
[----:B------:R-:W-:Y:S05]  /*9eb0*/  WARPSYNC.ALL ;  /* 0x0000000000007948 */ /* 0x000fea0003800000 */
[----:B------:R-:W-:Y:S01]  /*9ec0*/  IMAD.MOV.U32 R5, RZ, RZ, 0x40000040 ;  /* 0x40000040ff057424 */ /* 0x000fe200078e00ff */
[----:B------:R-:W-:Y:S01]  /*9ed0*/  R2UR UR4, R4 ;  /* 0x00000000040472ca */ /* 0x000fe200000e0000 */
[----:B------:R-:W-:Y:S01]  /*9ee0*/  IMAD.MOV.U32 R3, RZ, RZ, 0x40000040 ;  /* 0x40000040ff037424 */ /* 0x000fe200078e00ff */
[----:B------:R-:W-:Y:S01]  /*9ef0*/  R2UR UR6, R2 ;  /* 0x00000000020672ca */ /* 0x000fe200000e0000 */
[----:B----45:R-:W-:Y:S01]  /*9f00*/  WARPGROUP.ARRIVE ;  /* 0x00000000000079c5 */ /* 0x030fe20000000000 */
[----:B------:R-:W-:Y:S01]  /*9f10*/  R2UR UR5, R5 ;  /* 0x00000000050572ca */ /* 0x000fe200000e0000 */
[----:B------:R-:W-:Y:S01]  /*9f20*/  VIADD R12, R4, 0x2 ;  /* 0x00000002040c7836 */ /* 0x000fe20000000000 */
[----:B------:R-:W-:Y:S01]  /*9f30*/  R2UR UR7, R3 ;  /* 0x00000000030772ca */ /* 0x000fe200000e0000 */
[----:B------:R-:W-:Y:S01]  /*9f40*/  VIADD R6, R2, 0x2 ;  /* 0x0000000202067836 */ /* 0x000fe20000000000 */
[----:B------:R-:W-:Y:S01]  /*9f50*/  BSSY B0, `(.L_x_3585) ;  /* 0x0000025000007945 */ /* 0x000fe20003800000 */
[----:B------:R-:W-:-:S02]  /*9f60*/  IMAD.MOV.U32 R13, RZ, RZ, 0x40000040 ;  /* 0x40000040ff0d7424 */ /* 0x000fc400078e00ff */
[----:B------:R-:W-:Y:S02]  /*9f70*/  IMAD.MOV.U32 R7, RZ, RZ, 0x40000040 ;  /* 0x40000040ff077424 */ /* 0x000fe400078e00ff */
[----:B------:R-:W-:Y:S02]  /*9f80*/  VIADD R10, R4, 0x4 ;  /* 0x00000004040a7836 */ /* 0x000fe40000000000 */
[----:B------:R-:W-:Y:S02]  /*9f90*/  IMAD.MOV.U32 R11, RZ, RZ, 0x40000040 ;  /* 0x40000040ff0b7424 */ /* 0x000fe400078e00ff */
[----:B------:R-:W-:Y:S02]  /*9fa0*/  IMAD.MOV.U32 R3, RZ, RZ, 0x40000040 ;  /* 0x40000040ff037424 */ /* 0x000fe400078e00ff */
[----:B------:R-:W-:Y:S01]  /*9fb0*/  HGMMA.64x64x16.F32 R24, gdesc[UR4], RZ, !UPT, gsb0 ;  /* 0x00e00000041879f0 */ /* 0x000fe2000c0008ff */
[----:B------:R-:W-:Y:S02]  /*9fc0*/  R2UR UR4, R12 ;  /* 0x000000000c0472ca */ /* 0x000fe400000e0000 */
        /* <DEDUP_REMOVED lines=11> */
[----:B------:R-:W-:Y:S01]  /*a080*/  R2UR UR6, R6 ;  /* 0x00000000060672ca */ /* 0x000fe200000e0000 */
[----:B------:R-:W-:Y:S01]  /*a090*/  VIADD R6, R4, 0x6 ;  /* 0x0000000604067836 */ /* 0x000fe20000000000 */
[----:B------:R-:W-:Y:S01]  /*a0a0*/  R2UR UR7, R7 ;  /* 0x00000000070772ca */ /* 0x000fe200000e0000 */
[----:B------:R-:W-:Y:S01]  /*a0b0*/  IMAD.MOV.U32 R7, RZ, RZ, 0x40000040 ;  /* 0x40000040ff077424 */ /* 0x000fe200078e00ff */
[----:B------:R-:W-:Y:S02]  /*a0c0*/  WARPGROUP.DEPBAR.LE gsb0, 0x0 ;  /* 0x00008000000079c5 */ /* 0x000fe40000010000 */
[----:B------:R-:W-:-:S09]  /*a0d0*/  WARPGROUP.ARRIVE ;  /* 0x00000000000079c5 */ /* 0x000fd20000000000 */
        /* <DEDUP_REMOVED lines=10> */
[----:B------:R-:W2:Y:S02]  /*a180*/  SYNCS.PHASECHK.TRANS64.TRYWAIT P1, [R18+URZ+0x38810], R3 ;  /* 0x03881003120075a7 */ /* 0x000ea4000802017f */
[----:B--2---:R-:W-:Y:S05]  /*a190*/  @!P1 BRA `(.L_x_3586) ;  /* 0x000001cc00789947 */ /* 0x004fea0003800000 */
.L_x_3913:
[----:B------:R-:W-:Y:S05]  /*a1a0*/  BSYNC B0 ;  /* 0x0000000000007941 */ /* 0x000fea0003800000 */
.L_x_3585:
[----:B------:R-:W-:Y:S05]  /*a1b0*/  @!P0 BRA `(.L_x_3587) ;  /* 0x0000000000048947 */ /* 0x000fea0003800000 */
[----:B------:R-:W-:Y:S01]  /*a1c0*/  BPT.TRAP 0x1 ;  /* 0x000000040000795c */ /* 0x000fe20000300000 */
.L_x_3587:
[----:B------:R3:W4:Y:S01]  /*a1d0*/  SYNCS.PHASECHK.TRANS64.TRYWAIT P2, [R0+URZ+0x38850], R9 ;  /* 0x03885009000075a7 */ /* 0x000722000804017f */
[----:B------:R-:W-:Y:S05]  /*a1e0*/  @!P0 BRA `(.L_x_3588) ;  /* 0x0000000000048947 */ /* 0x000fea0003800000 */
[----:B------:R-:W-:Y:S01]  /*a1f0*/  BPT.TRAP 0x1 ;  /* 0x000000040000795c */ /* 0x000fe20000300000 */
.L_x_3588:
[----:B------:R-:W5:Y:S02]  /*a200*/  S2R R2, SR_TID.X ;  /* 0x0000000000027919 */ /* 0x000f640000002100 */
[----:B-----5:R-:W-:-:S04]  /*a210*/  LOP3.LUT R2, R2, 0x7f, RZ, 0xc0, !PT ;  /* 0x0000007f02027812 */ /* 0x020fc800078ec0ff */
[----:B------:R-:W-:Y:S01]  /*a220*/  ISETP.NE.AND P1, PT, R2, RZ, PT ;  /* 0x000000ff0200720c */ /* 0x000fe20003f25270 */
[----:B------:R-:W-:-:S05]  /*a230*/  VIADD R2, R18, 0x400 ;  /* 0x0000040012027836 */ /* 0x000fca0000000000 */
[----:B------:R-:W-:Y:S01]  /*a240*/  SHF.R.U32.HI R2, RZ, 0x4, R2 ;  /* 0x00000004ff027819 */ /* 0x000fe20000011602 */
[----:B----4-:R-:W-:Y:S06]  /*a250*/  @P2 BRA `(.L_x_3589) ;  /* 0x0000000000082947 */ /* 0x010fec0003800000 */
[----:B------:R-:W4:Y:S02]  /*a260*/  SYNCS.PHASECHK.TRANS64.TRYWAIT P2, [R0+URZ+0x38850], R9 ;  /* 0x03885009000075a7 */ /* 0x000f24000804017f */
[----:B----4-:R-:W-:Y:S05]  /*a270*/  @!P2 BRA `(.L_x_3590) ;  /* 0x000001cc0054a947 */ /* 0x010fea0003800000 */
.L_x_3589:
[----:B------:R-:W-:Y:S01]  /*a280*/  LOP3.LUT R2, R2, 0x3fff, RZ, 0xc0, !PT ;  /* 0x00003fff02027812 */ /* 0x000fe200078ec0ff */
[----:B------:R-:W-:Y:S05]  /*a290*/  WARPSYNC.ALL ;  /* 0x0000000000007948 */ /* 0x000fea0003800000 */
[----:B------:R-:W-:Y:S01]  /*a2a0*/  LOP3.LUT R192, R2, 0x10000, RZ, 0xfc, !PT ;  /* 0x0001000002c07812 */ /* 0x000fe200078efcff */
[----:B------:R-:W-:Y:S01]  /*a2b0*/  VIADD R2, R18, 0x26400 ;  /* 0x0002640012027836 */ /* 0x000fe20000000000 */
[----:B------:R-:W-:-:S03]  /*a2c0*/  WARPGROUP.ARRIVE ;  /* 0x00000000000079c5 */ /* 0x000fc60000000000 */
[----:B------:R-:W-:-:S03]  /*a2d0*/  IMAD R8, R19, 0x1000, R192 ;  /* 0x0000100013087824 */ /* 0x000fc600078e02c0 */
[----:B------:R-:W5:Y:S01]  /*a2e0*/  S2R R56, SR_TID.X ;  /* 0x0000000000387919 */ /* 0x000f620000002100 */
[----:B01-34-:R-:W-:Y:S01]  /*a2f0*/  IMAD.MOV.U32 R9, RZ, RZ, 0x40000040 ;  /* 0x40000040ff097424 */ /* 0x01bfe200078e00ff */
[----:B------:R-:W-:Y:S01]  /*a300*/  SHF.R.U32.HI R2, RZ, 0x4, R2 ;  /* 0x00000004ff027819 */ /* 0x000fe20000011602 */
[----:B--2---:R-:W-:Y:S01]  /*a310*/  IMAD.MOV.U32 R3, RZ, RZ, 0x40000040 ;  /* 0x40000040ff037424 */ /* 0x004fe200078e00ff */
        /* <DEDUP_REMOVED lines=11> */
[----:B------:R-:W-:-:S02]  /*a3d0*/  VIADD R20, R2, 0x2 ;  /* 0x0000000202147836 */ /* 0x000fc40000000000 */
[----:B------:R-:W-:Y:S02]  /*a3e0*/  IMAD.MOV.U32 R61, RZ, RZ, 0x40000040 ;  /* 0x40000040ff3d7424 */ /* 0x000fe400078e00ff */
[----:B------:R-:W-:-:S08]  /*a3f0*/  IMAD.MOV.U32 R63, RZ, RZ, 0x40000040 ;  /* 0x40000040ff3f7424 */ /* 0x000fd000078e00ff */
        /* <DEDUP_REMOVED lines=9> */
[----:B-----5:R-:W-:-:S05]  /*a490*/  SHF.R.U32.HI R56, RZ, 0x7, R56 ;  /* 0x00000007ff387819 */ /* 0x020fca0000011638 */
[----:B------:R0:W1:Y:S02]  /*a4a0*/  SHFL.IDX PT, R9, R56, RZ, 0x1f ;  /* 0x00001fff38097589 */ /* 0x00006400000e0000 */
[----:B0-----:R-:W-:Y:S01]  /*a4b0*/  VIADD R56, R2, 0x800 ;  /* 0x0000080002387836 */ /* 0x001fe20000000000 */
[----:B-1----:R-:W-:-:S04]  /*a4c0*/  ISETP.GT.AND P2, PT, R9, 0x7f, PT ;  /* 0x0000007f0900780c */ /* 0x002fc80003f44270 */
[----:B------:R-:W-:Y:S02]  /*a4d0*/  SEL R9, RZ, 0x2, !P2 ;  /* 0x00000002ff097807 */ /* 0x000fe40005000000 */
[C---:B------:R-:W-:Y:S02]  /*a4e0*/  SEL R57, R59.reuse, 0x2, P2 ;  /* 0x000000023b397807 */ /* 0x040fe40001000000 */
[----:B------:R-:W-:Y:S01]  /*a4f0*/  SEL R59, R59, 0x6, !P2 ;  /* 0x000000063b3b7807 */ /* 0x000fe20005000000 */
        /* <DEDUP_REMOVED lines=175> */
[----:B------:R-:W-:Y:S02]  /*aff0*/  IMAD.MOV.U32 R15, RZ, RZ, 0x40000040 ;  /* 0x40000040ff0f7424 */ /* 0x000fe400078e00ff */
[----:B------:R-:W-:Y:S01]  /*b000*/  VIADD R56, R2, 0xe00 ;  /* 0x00000e0002387836 */ /* 0x000fe20000000000 */
[----:B------:R-:W-:-:S02]  /*b010*/  WARPGROUP.DEPBAR.LE gsb0, 0x0 ;  /* 0x00008000000079c5 */ /* 0x000fc40000010000 */
[----:B------:R-:W-:-:S07]  /*b020*/  WARPGROUP.ARRIVE ;  /* 0x00000000000079c5 */ /* 0x000fce0000000000 */
[----:B------:R-:W-:Y:S01]  /*b030*/  HGMMA.64x64x16.F32 R24, gdesc[UR4], R24, gsb0 ;  /* 0x00e00000041879f0 */ /* 0x000fe20008000818 */
[----:B------:R-:W-:Y:S01]  /*b040*/  R2UR UR6, R20 ;  /* 0x00000000140672ca */ /* 0x000fe200000e0000 */
[----:B------:R-:W-:Y:S01]  /*b050*/  IMAD.MOV.U32 R20, RZ, RZ, 0xa00 ;  /* 0x00000a00ff147424 */ /* 0x000fe200078e00ff */
[----:B------:R-:W-:Y:S01]  /*b060*/  R2UR UR7, R21 ;  /* 0x00000000150772ca */ /* 0x000fe200000e0000 */
[----:B------:R-:W-:Y:S01]  /*b070*/  IMAD.MOV.U32 R21, RZ, RZ, 0x40000040 ;  /* 0x40000040ff157424 */ /* 0x000fe200078e00ff */
[----:B------:R-:W-:Y:S01]  /*b080*/  R2UR UR4, R14 ;  /* 0x000000000e0472ca */ /* 0x000fe200000e0000 */
[----:B------:R-:W-:Y:S01]  /*b090*/  IMAD.MOV.U32 R14, RZ, RZ, 0x28 ;  /* 0x00000028ff0e7424 */ /* 0x000fe200078e00ff */
[----:B------:R-:W-:Y:S02]  /*b0a0*/  R2UR UR5, R15 ;  /* 0x000000000f0572ca */ /* 0x000fe400000e0000 */
[----:B------:R-:W-:Y:S02]  /*b0b0*/  SEL R20, R20, 0x980, P2 ;  /* 0x0000098014147807 */ /* 0x000fe40001000000 */
[----:B------:R-:W-:-:S02]  /*b0c0*/  SEL R14, R14, 0x26, P2 ;  /* 0x000000260e0e7807 */ /* 0x000fc40001000000 */
[----:B------:R-:W-:Y:S02]  /*b0d0*/  LOP3.LUT R20, R20, 0xa00, RZ, 0xc0, !PT ;  /* 0x00000a0014147812 */ /* 0x000fe400078ec0ff */
[----:B------:R-:W-:-:S04]  /*b0e0*/  LOP3.LUT R15, R14, 0x6, RZ, 0xc0, !PT ;  /* 0x000000060e0f7812 */ /* 0x000fc800078ec0ff */
[CC--:B------:R-:W-:Y:S02]  /*b0f0*/  IADD3 R60, R15.reuse, R20.reuse, R2 ;  /* 0x000000140f3c7210 */ /* 0x0c0fe40007ffe002 */
[----:B------:R-:W-:Y:S01]  /*b100*/  IADD3 R14, R15, R20, R8 ;  /* 0x000000140f0e7210 */ /* 0x000fe20007ffe008 */
[----:B------:R-:W-:Y:S02]  /*b110*/  IMAD.MOV.U32 R15, RZ, RZ, 0x40000040 ;  /* 0x40000040ff0f7424 */ /* 0x000fe400078e00ff */
[----:B------:R-:W-:-:S04]  /*b120*/  VIADD R20, R8, 0xa00 ;  /* 0x00000a0008147836 */ /* 0x000fc80000000000 */
[----:B------:R-:W-:Y:S01]  /*b130*/  IMAD.IADD R62, R9, 0x1, R20 ;  /* 0x00000001093e7824 */ /* 0x000fe200078e0214 */
[----:B------:R-:W-:Y:S02]  /*b140*/  WARPGROUP.DEPBAR.LE gsb0, 0x0 ;  /* 0x00008000000079c5 */ /* 0x000fe40000010000 */
[----:B------:R-:W-:-:S06]  /*b150*/  WARPGROUP.ARRIVE ;  /* 0x00000000000079c5 */ /* 0x000fcc0000000000 */
[----:B------:R-:W-:Y:S01]  /*b160*/  HGMMA.64x64x16.F32 R24, gdesc[UR4], R24, gsb0 ;  /* 0x00e00000041879f0 */ /* 0x000fe20008000818 */
[----:B------:R-:W-:Y:S02]  /*b170*/  R2UR UR4, R60 ;  /* 0x000000003c0472ca */ /* 0x000fe400000e0000 */
[----:B------:R-:W-:Y:S01]  /*b180*/  R2UR UR5, R61 ;  /* 0x000000003d0572ca */ /* 0x000fe200000e0000 */
[----:B------:R-:W-:Y:S01]  /*b190*/  IMAD.MOV.U32 R61, RZ, RZ, 0x40000040 ;  /* 0x40000040ff3d7424 */ /* 0x000fe200078e00ff */
[----:B------:R-:W-:Y:S01]  /*b1a0*/  R2UR UR6, R14 ;  /* 0x000000000e0672ca */ /* 0x000fe200000e0000 */
[----:B------:R-:W-:Y:S01]  /*b1b0*/  VIADD R14, R2, 0xa00 ;  /* 0x00000a00020e7836 */ /* 0x000fe20000000000 */
[----:B------:R-:W-:Y:S01]  /*b1c0*/  R2UR UR7, R15 ;  /* 0x000000000f0772ca */ /* 0x000fe200000e0000 */
[----:B------:R-:W-:Y:S02]  /*b1d0*/  IMAD.MOV.U32 R15, RZ, RZ, 0x40000040 ;  /* 0x40000040ff0f7424 */ /* 0x000fe400078e00ff */
[----:B------:R-:W-:Y:S01]  /*b1e0*/  IMAD.IADD R60, R9, 0x1, R14 ;  /* 0x00000001093c7824 */ /* 0x000fe200078e020e */
[----:B------:R-:W-:-:S02]  /*b1f0*/  WARPGROUP.DEPBAR.LE gsb0, 0x0 ;  /* 0x00008000000079c5 */ /* 0x000fc40000010000 */
[----:B------:R-:W-:-:S07]  /*b200*/  WARPGROUP.ARRIVE ;  /* 0x00000000000079c5 */ /* 0x000fce0000000000 */
        /* <DEDUP_REMOVED lines=88> */
[----:B------:R-:W-:Y:S01]  /*b790*/  VIADD R20, R8, 0xe00 ;  /* 0x00000e0008147836 */ /* 0x000fe20000000000 */
        /* <DEDUP_REMOVED lines=25> */
[----:B------:R-:W-:Y:S01]  /*b930*/  IMAD.IADD R20, R59, 0x1, R20 ;  /* 0x000000013b147824 */ /* 0x000fe200078e0214 */
[----:B------:R-:W-:-:S02]  /*b940*/  WARPGROUP.DEPBAR.LE gsb0, 0x0 ;  /* 0x00008000000079c5 */ /* 0x000fc40000010000 */
[----:B------:R-:W-:-:S07]  /*b950*/  WARPGROUP.ARRIVE ;  /* 0x00000000000079c5 */ /* 0x000fce0000000000 */
[----:B------:R-:W-:Y:S01]  /*b960*/  HGMMA.64x64x16.F32 R24, gdesc[UR4], R24, gsb0 ;  /* 0x00e00000041879f0 */ /* 0x000fe20008000818 */
[----:B------:R-:W-:Y:S02]  /*b970*/  R2UR UR6, R60 ;  /* 0x000000003c0672ca */ /* 0x000fe400000e0000 */
[----:B------:R-:W-:Y:S02]  /*b980*/  R2UR UR7, R61 ;  /* 0x000000003d0772ca */ /* 0x000fe400000e0000 */
[----:B------:R-:W-:Y:S01]  /*b990*/  R2UR UR4, R14 ;  /* 0x000000000e0472ca */ /* 0x000fe200000e0000 */
[----:B------:R-:W-:Y:S01]  /*b9a0*/  IMAD.IADD R14, R59, 0x1, R56 ;  /* 0x000000013b0e7824 */ /* 0x000fe200078e0238 */
[----:B------:R-:W-:Y:S01]  /*b9b0*/  R2UR UR5, R15 ;  /* 0x000000000f0572ca */ /* 0x000fe200000e0000 */
[----:B------:R-:W-:Y:S01]  /*b9c0*/  IMAD.MOV.U32 R15, RZ, RZ, 0x40000040 ;  /* 0x40000040ff0f7424 */ /* 0x000fe200078e00ff */
[----:B------:R-:W-:-:S04]  /*b9d0*/  LEA R56, R168, 0xffffffc0, 0x6 ;  /* 0xffffffc0a8387811 */ /* 0x000fc800078e30ff */
[----:B------:R-:W-:Y:S01]  /*b9e0*/  IADD3 R57, -R185, R184, -R56 ;  /* 0x000000b8b9397210 */ /* 0x000fe20007ffe938 */
[----:B------:R-:W-:Y:S02]  /*b9f0*/  WARPGROUP.DEPBAR.LE gsb0, 0x0 ;  /* 0x00008000000079c5 */ /* 0x000fe40000010000 */
[----:B------:R-:W-:-:S06]  /*ba00*/  WARPGROUP.ARRIVE ;  /* 0x00000000000079c5 */ /* 0x000fcc0000000000 */
[----:B------:R-:W-:Y:S01]  /*ba10*/  HGMMA.64x64x16.F32 R24, gdesc[UR4], R24, gsb0 ;  /* 0x00e00000041879f0 */ /* 0x000fe20008000818 */
[----:B------:R-:W-:Y:S02]  /*ba20*/  R2UR UR6, R20 ;  /* 0x00000000140672ca */ /* 0x000fe400000e0000 */
[----:B------:R-:W-:Y:S01]  /*ba30*/  R2UR UR7, R21 ;  /* 0x00000000150772ca */ /* 0x000fe200000e0000 */
[----:B------:R-:W-:Y:S01]  /*ba40*/  IMAD.MOV.U32 R21, RZ, RZ, 0x40000040 ;  /* 0x40000040ff157424 */ /* 0x000fe200078e00ff */
[----:B------:R-:W-:Y:S01]  /*ba50*/  R2UR UR4, R14 ;  /* 0x000000000e0472ca */ /* 0x000fe200000e0000 */
[----:B------:R-:W-:Y:S01]  /*ba60*/  IMAD.MOV.U32 R14, RZ, RZ, 0x1000 ;  /* 0x00001000ff0e7424 */ /* 0x000fe200078e00ff */
[----:B------:R-:W-:Y:S02]  /*ba70*/  R2UR UR5, R15 ;  /* 0x000000000f0572ca */ /* 0x000fe400000e0000 */
[----:B------:R-:W0:Y:S02]  /*ba80*/  LDC R15, c[0x0][0x448] ;  /* 0x00011200ff0f7b82 */ /* 0x000e240000000800 */
[----:B------:R-:W-:-:S04]  /*ba90*/  SEL R14, R14, 0xf80, P2 ;  /* 0x00000f800e0e7807 */ /* 0x000fc80001000000 */
[----:B------:R-:W-:-:S04]  /*baa0*/  LOP3.LUT R14, R14, 0x1e00, RZ, 0xc0, !PT ;  /* 0x00001e000e0e7812 */ /* 0x000fc800078ec0ff */
[CC--:B------:R-:W-:Y:S02]  /*bab0*/  IADD3 R20, R9.reuse, R14.reuse, R2 ;  /* 0x0000000e09147210 */ /* 0x0c0fe40007ffe002 */
[----:B------:R-:W-:Y:S01]  /*bac0*/  IADD3 R8, R9, R14, R8 ;  /* 0x0000000e09087210 */ /* 0x000fe20007ffe008 */
[----:B------:R-:W-:Y:S01]  /*bad0*/  IMAD.MOV.U32 R9, RZ, RZ, 0x40000040 ;  /* 0x40000040ff097424 */ /* 0x000fe200078e00ff */
[----:B0-----:R-:W-:-:S13]  /*bae0*/  ISETP.NE.AND P2, PT, R15, 0x1, PT ;  /* 0x000000010f00780c */ /* 0x001fda0003f45270 */
[----:B------:R-:W0:Y:S01]  /*baf0*/  @P2 LDC R15, c[0x0][0x450] ;  /* 0x00011400ff0f2b82 */ /* 0x000e220000000800 */
[----:B------:R-:W-:Y:S02]  /*bb00*/  WARPGROUP.DEPBAR.LE gsb0, 0x0 ;  /* 0x00008000000079c5 */ /* 0x000fe40000010000 */
[----:B------:R-:W-:-:S06]  /*bb10*/  WARPGROUP.ARRIVE ;  /* 0x00000000000079c5 */ /* 0x000fcc0000000000 */
[----:B------:R-:W-:Y:S01]  /*bb20*/  HGMMA.64x64x16.F32 R24, gdesc[UR4], R24, gsb0 ;  /* 0x00e00000041879f0 */ /* 0x000fe20008000818 */
[----:B------:R-:W-:Y:S02]  /*bb30*/  R2UR UR4, R20 ;  /* 0x00000000140472ca */ /* 0x000fe400000e0000 */
[----:B------:R-:W-:Y:S02]  /*bb40*/  R2UR UR5, R21 ;  /* 0x00000000150572ca */ /* 0x000fe400000e0000 */
[----:B------:R-:W-:Y:S01]  /*bb50*/  R2UR UR6, R8 ;  /* 0x00000000080672ca */ /* 0x000fe200000e0000 */
[----:B------:R-:W-:Y:S01]  /*bb60*/  IMAD.IADD R8, R214, 0x1, R195 ;  /* 0x00000001d6087824 */ /* 0x000fe200078e02c3 */
[----:B------:R-:W-:Y:S02]  /*bb70*/  R2UR UR7, R9 ;  /* 0x00000000090772ca */ /* 0x000fe400000e0000 */
[----:B------:R-:W1:Y:S02]  /*bb80*/  @P2 LDC R9, c[0x0][0x44c] ;  /* 0x00011300ff092b82 */ /* 0x000e640000000800 */
[----:B-1----:R-:W-:-:S04]  /*bb90*/  @P2 IMAD.HI.U32 R14, R8, R9, RZ ;  /* 0x00000009080e2227 */ /* 0x002fc800078e00ff */
[----:B------:R-:W-:Y:S01]  /*bba0*/  IMAD.MOV.U32 R9, RZ, RZ, R8 ;  /* 0x000000ffff097224 */ /* 0x000fe200078e0008 */
[----:B0-----:R-:W-:Y:S01]  /*bbb0*/  @P2 SHF.R.U32.HI R9, RZ, R15, R14 ;  /* 0x0000000fff092219 */ /* 0x001fe2000001160e */
[----:B------:R-:W-:Y:S02]  /*bbc0*/  @!P1 VIADD R8, R0, 0x38840 ;  /* 0x0003884000089836 */ /* 0x000fe40000000000 */
[----:B------:R-:W-:Y:S02]  /*bbd0*/  IMAD.MOV.U32 R15, RZ, RZ, -0x40 ;  /* 0xffffffc0ff0f7424 */ /* 0x000fe400078e00ff */
[----:B------:R-:W0:Y:S01]  /*bbe0*/  SHFL.IDX PT, R20, R9, RZ, 0x1c1f ;  /* 0x001c1fff09147589 */ /* 0x000e2200000e0000 */
[----:B------:R-:W-:Y:S01]  /*bbf0*/  @!P1 PRMT R8, RZ, 0x654, R8 ;  /* 0x00000654ff089816 */ /* 0x000fe20000000008 */
[----:B------:R-:W-:-:S04]  /*bc00*/  IMAD R14, R168, R15, 0x41 ;  /* 0x00000041a80e7424 */ /* 0x000fc800078e020f */
[----:B------:R-:W-:Y:S01]  /*bc10*/  VIADD R60, R14, 0xffffffff ;  /* 0xffffffff0e3c7836 */ /* 0x000fe20000000000 */
[----:B------:R-:W-:Y:S02]  /*bc20*/  WARPGROUP.DEPBAR.LE gsb0, 0x0 ;  /* 0x00008000000079c5 */ /* 0x000fe40000010000 */
[----:B------:R-:W-:-:S06]  /*bc30*/  WARPGROUP.ARRIVE ;  /* 0x00000000000079c5 */ /* 0x000fcc0000000000 */
[----:B------:R-:W-:Y:S01]  /*bc40*/  HGMMA.64x64x16.F32 R24, gdesc[UR4], R24, gsb0 ;  /* 0x00e00000041879f0 */ /* 0x000fe20008000818 */
[----:B------:R-:W-:Y:S01]  /*bc50*/  ULDC.64 UR4, c[0x0][0xad8] ;  /* 0x0002b60000047ab9 */ /* 0x000fe20000000a00 */
[----:B------:R-:W-:Y:S01]  /*bc60*/  ULDC UR6, c[0x0][0xad4] ;  /* 0x0002b50000067ab9 */ /* 0x000fe20000000800 */
[----:B------:R-:W-:Y:S01]  /*bc70*/  UISETP.GE.AND UP0, UPT, UR5, 0x1, UPT ;  /* 0x000000010500788c */ /* 0x000fe2000bf06270 */
[----:B------:R-:W-:-:S03]  /*bc80*/  IMAD.U32 R21, RZ, RZ, UR6 ;  /* 0x00000006ff157e24 */ /* 0x000fc6000f8e00ff */
[----:B------:R-:W-:Y:S02]  /*bc90*/  UP2UR UR48, UPR, URZ, 0x1 ;  /* 0x000000013f307883 */ /* 0x000fe40008000000 */
[----:B------:R-:W-:Y:S02]  /*bca0*/  PLOP3.LUT P3, PT, PT, PT, UP0, 0x40, 0x0 ;  /* 0x000000000000781c */ /* 0x000fe40003f6e808 */
[----:B------:R-:W-:Y:S01]  /*bcb0*/  LOP3.LUT R15, RZ, R21, RZ, 0x33, !PT ;  /* 0x00000015ff0f7212 */ /* 0x000fe200078e33ff */
[----:B------:R-:W-:Y:S02]  /*bcc0*/  WARPGROUP.DEPBAR.LE gsb0, 0x0 ;  /* 0x00008000000079c5 */ /* 0x000fe40000010000 */
[----:B------:R1:W-:Y:S02]  /*bcd0*/  @!P1 SYNCS.ARRIVE.TRANS64.RED.A1T0 RZ, [R8+URZ], RZ ;  /* 0x000000ff08ff99a7 */ /* 0x0003e4000810043f */
[----:B-1----:R-:W-:-:S05]  /*bce0*/  IADD3 R8, -R185, R14, R184 ;  /* 0x0000000eb9087210 */ /* 0x002fca0007ffe1b8 */
[----:B------:R-:W-:-:S04]  /*bcf0*/  IMAD.IADD R8, R8, 0x1, -R23 ;  /* 0x0000000108087824 */ /* 0x000fc800078e0a17 */
[C---:B------:R-:W-:Y:S02]  /*bd00*/  VIADD R58, R8.reuse, UR4 ;  /* 0x00000004083a7c36 */ /* 0x040fe40008000000 */
[----:B------:R-:W-:-:S03]  /*bd10*/  IMAD.IADD R59, R8, 0x1, R15 ;  /* 0x00000001083b7824 */ /* 0x000fc600078e020f */
        /* <DEDUP_REMOVED lines=15> */
.L_x_3593:
[----:B------:R-:W-:-:S06]  /*be10*/  UISETP.NE.AND UP0, UPT, UR5, 0x1, UPT ;  /* 0x000000010500788c */ /* 0x000fcc000bf05270 */
[----:B------:R-:W-:-:S05]  /*be20*/  PLOP3.LUT P3, PT, PT, PT, UP0, 0x80, 0x0 ;  /* 0x000000000000781c */ /* 0x000fca0003f6f008 */
[----:B------:R-:W-:-:S08]  /*be30*/  @UP0 ULDC.64 UR6, c[0x0][0xae0] ;  /* 0x0002b80000060ab9 */ /* 0x000fd00000000a00 */
[----:B------:R-:W-:-:S05]  /*be40*/  @P3 IMAD.HI.U32 R20, R15, UR6, RZ ;  /* 0x000000060f143c27 */ /* 0x000fca000f8e00ff */
[----:B------:R-:W-:-:S07]  /*be50*/  @P3 SHF.R.U32.HI R15, RZ, UR7, R20 ;  /* 0x00000007ff0f3c19 */ /* 0x000fce0008011614 */
.L_x_3594:
[----:B------:R-:W-:Y:S05]  /*be60*/  BSYNC B0 ;  /* 0x0000000000007941 */ /* 0x000fea0003800000 */
.L_x_3592:
[----:B------:R-:W-:-:S04]  /*be70*/  IMAD R20, R15, UR5, -R56 ;  /* 0x000000050f147c24 */ /* 0x000fc8000f8e0a38 */
[----:B------:R-:W-:-:S05]  /*be80*/  IMAD.IADD R15, R20, 0x1, -R185 ;  /* 0x00000001140f7824 */ /* 0x000fca00078e0ab9 */
[----:B------:R-:W-:Y:S02]  /*be90*/  VIMNMX R14, R14, R15, !PT ;  /* 0x0000000f0e0e7248 */ /* 0x000fe40007fe0100 */
[----:B------:R-:W-:-:S07]  /*bea0*/  VIADDMNMX R8, R15, UR5, R8, PT ;  /* 0x000000050f087c46 */ /* 0x000fce000b800108 */
.L_x_3591:
[C---:B------:R-:W-:Y:S01]  /*beb0*/  ISETP.GE.AND P3, PT, R60.reuse, 0x2, PT ;  /* 0x000000023c00780c */ /* 0x040fe20003f66270 */
[----:B------:R-:W-:Y:S01]  /*bec0*/  UISETP.NE.AND UP0, UPT, UR48, URZ, UPT ;  /* 0x0000003f3000728c */ /* 0x000fe2000bf05270 */
[----:B------:R-:W-:Y:S02]  /*bed0*/  ISETP.GE.AND P4, PT, R60, 0x9, PT ;  /* 0x000000093c00780c */ /* 0x000fe40003f86270 */
        /* <DEDUP_REMOVED lines=93> */
.L_x_3597:
[----:B------:R-:W-:-:S06]  /*c4b0*/  UISETP.NE.AND UP0, UPT, UR5, 0x1, UPT ;  /* 0x000000010500788c */ /* 0x000fcc000bf05270 */
[----:B------:R-:W-:-:S05]  /*c4c0*/  PLOP3.LUT P6, PT, PT, PT, UP0, 0x80, 0x0 ;  /* 0x000000000000781c */ /* 0x000fca0003fcf008 */
[----:B------:R-:W-:-:S08]  /*c4d0*/  @UP0 ULDC.64 UR6, c[0x0][0xae0] ;  /* 0x0002b80000060ab9 */ /* 0x000fd00000000a00 */
[----:B------:R-:W-:Y:S01]  /*c4e0*/  @P6 IMAD.HI.U32 R14, R9, UR6, RZ ;  /* 0x00000006090e6c27 */ /* 0x000fe2000f8e00ff */
[----:B------:R-:W-:-:S13]  /*c4f0*/  PLOP3.LUT P6, PT, PT, PT, UP0, 0x80, 0x0 ;  /* 0x000000000000781c */ /* 0x000fda0003fcf008 */
[----:B------:R-:W-:-:S07]  /*c500*/  @P6 SHF.R.U32.HI R9, RZ, UR7, R14 ;  /* 0x00000007ff096c19 */ /* 0x000fce000801160e */
.L_x_3598:
[----:B------:R-:W-:Y:S05]  /*c510*/  BSYNC B0 ;  /* 0x0000000000007941 */ /* 0x000fea0003800000 */
.L_x_3596:
[----:B------:R-:W-:-:S04]  /*c520*/  IMAD R14, R9, UR5, -R56 ;  /* 0x00000005090e7c24 */ /* 0x000fc8000f8e0a38 */
[----:B------:R-:W-:-:S05]  /*c530*/  IMAD.IADD R14, R14, 0x1, -R185 ;  /* 0x000000010e0e7824 */ /* 0x000fca00078e0ab9 */
[----:B------:R-:W-:Y:S02]  /*c540*/  VIMNMX R15, R15, R14, !PT ;  /* 0x0000000e0f0f7248 */ /* 0x000fe40007fe0100 */
[----:B------:R-:W-:-:S07]  /*c550*/  VIADDMNMX R8, R14, UR5, R8, PT ;  /* 0x000000050e087c46 */ /* 0x000fce000b800108 */
.L_x_3595:
[C---:B------:R-:W-:Y:S01]  /*c560*/  ISETP.GT.AND P3, PT, R15.reuse, 0x1, !P3 ;  /* 0x000000010f00780c */ /* 0x040fe20005f64270 */
[----:B------:R-:W-:Y:S01]  /*c570*/  ULDC UR6, c[0x0][0xa80] ;  /* 0x0002a00000067ab9 */ /* 0x000fe20000000800 */
[----:B------:R-:W-:Y:S01]  /*c580*/  ISETP.GT.AND P4, PT, R15, 0x8, !P4 ;  /* 0x000000080f00780c */ /* 0x000fe20006784270 */
[----:B------:R-:W-:Y:S01]  /*c590*/  IMAD.U32 R14, RZ, RZ, UR6 ;  /* 0x00000006ff0e7e24 */ /* 0x000fe2000f8e00ff */
[----:B------:R-:W-:Y:S01]  /*c5a0*/  BAR.SYNC.DEFER_BLOCKING 0xf, 0x100 ;  /* 0x03c4000000007b1d */ /* 0x000fe20000010000 */
[C---:B------:R-:W-:Y:S01]  /*c5b0*/  ISETP.LT.OR P3, PT, R8.reuse, 0x2, P3 ;  /* 0x000000020800780c */ /* 0x040fe20001f61670 */
[----:B------:R-:W-:Y:S01]  /*c5c0*/  UISETP.NE.AND UP0, UPT, UR48, URZ, UPT ;  /* 0x0000003f3000728c */ /* 0x000fe2000bf05270 */
[----:B------:R-:W-:Y:S01]  /*c5d0*/  ISETP.LT.OR P4, PT, R8, 0x9, P4 ;  /* 0x000000090800780c */ /* 0x000fe20002781670 */
[----:B------:R-:W-:Y:S01]  /*c5e0*/  @!P1 VIADD R0, R0, 0x38860 ;  /* 0x0003886000009836 */ /* 0x000fe20000000000 */
[----:B------:R-:W-:Y:S02]  /*c5f0*/  FSEL R27, R27, -INF , !P3 ;  /* 0xff8000001b1b7808 */ /* 0x000fe40005800000 */
[----:B------:R-:W-:-:S02]  /*c600*/  ISETP.NE.AND P3, PT, R25, RZ, PT ;  /* 0x000000ff1900720c */ /* 0x000fc40003f65270 */
[----:B------:R-:W-:Y:S02]  /*c610*/  FSEL R29, R30, -INF , !P4 ;  /* 0xff8000001e1d7808 */ /* 0x000fe40006000000 */
[----:B------:R-:W-:Y:S02]  /*c620*/  ISETP.GT.AND P3, PT, R15, 0x9, !P3 ;  /* 0x000000090f00780c */ /* 0x000fe40005f64270 */
[----:B------:R-:W-:Y:S02]  /*c630*/  ISETP.NE.AND P4, PT, R33, RZ, PT ;  /* 0x000000ff2100720c */ /* 0x000fe40003f85270 */
        /* <DEDUP_REMOVED lines=32> */
[----:B------:R-:W-:-:S02]  /*c840*/  ISETP.NE.AND P6, PT, R20, RZ, PT ;  /* 0x000000ff1400720c */ /* 0x000fc40003fc5270 */
[C---:B------:R-:W-:Y:S02]  /*c850*/  ISETP.GT.AND P3, PT, R15.reuse, 0x20, !P3 ;  /* 0x000000200f00780c */ /* 0x040fe40005f64270 */
[----:B------:R-:W-:Y:S02]  /*c860*/  FMNMX.FTZ R9, R52, R9, !PT ;  /* 0x0000000934097209 */ /* 0x000fe40007810000 */
[----:B------:R-:W-:Y:S02]  /*c870*/  ISETP.LT.OR P3, PT, R8, 0x21, P3 ;  /* 0x000000210800780c */ /* 0x000fe40001f61670 */
[----:B------:R-:W-:Y:S02]  /*c880*/  ISETP.GT.AND P5, PT, R15, 0x38, !P5 ;  /* 0x000000380f00780c */ /* 0x000fe40006fa4270 */
[----:B------:R-:W-:Y:S02]  /*c890*/  FSEL R41, R42, -INF , !P3 ;  /* 0xff8000002a297808 */ /* 0x000fe40005800000 */
[----:B------:R-:W-:-:S02]  /*c8a0*/  ISETP.NE.AND P3, PT, R71, RZ, PT ;  /* 0x000000ff4700720c */ /* 0x000fc40003f65270 */
[----:B------:R-:W-:Y:S02]  /*c8b0*/  ISETP.LT.OR P5, PT, R8, 0x39, P5 ;  /* 0x000000390800780c */ /* 0x000fe40002fa1670 */
[----:B------:R-:W-:Y:S02]  /*c8c0*/  ISETP.GT.AND P3, PT, R15, 0x21, !P3 ;  /* 0x000000210f00780c */ /* 0x000fe40005f64270 */
[----:B------:R-:W-:Y:S02]  /*c8d0*/  FSEL R53, R54, -INF , !P5 ;  /* 0xff80000036357808 */ /* 0x000fe40006800000 */
[----:B------:R-:W-:Y:S02]  /*c8e0*/  ISETP.LT.OR P3, PT, R8, 0x22, P3 ;  /* 0x000000220800780c */ /* 0x000fe40001f61670 */
[----:B------:R-:W-:Y:S02]  /*c8f0*/  @!P1 PRMT R0, RZ, 0x654, R0 ;  /* 0x00000654ff009816 */ /* 0x000fe40000000000 */
[----:B------:R-:W-:-:S02]  /*c900*/  FSEL R43, R43, -INF , !P3 ;  /* 0xff8000002b2b7808 */ /* 0x000fc40005800000 */
[----:B------:R-:W-:-:S04]  /*c910*/  ISETP.NE.AND P3, PT, R73, RZ, PT ;  /* 0x000000ff4900720c */ /* 0x000fc80003f65270 */
        /* <DEDUP_REMOVED lines=9> */
[----:B------:R-:W-:Y:S02]  /*c9b0*/  ISETP.NE.AND P6, PT, R24, RZ, PT ;  /* 0x000000ff1800720c */ /* 0x000fe40003fc5270 */
[----:B------:R-:W-:Y:S02]  /*c9c0*/  FMNMX.FTZ R24, R60, R9, !PT ;  /* 0x000000093c187209 */ /* 0x000fe40007810000 */
[C---:B------:R-:W-:Y:S02]  /*c9d0*/  ISETP.LT.OR P3, PT, R8.reuse, 0x1, P3 ;  /* 0x000000010800780c */ /* 0x040fe40001f61670 */
[----:B------:R-:W-:Y:S01]  /*c9e0*/  ISETP.LT.OR P4, PT, R8, 0x32, P4 ;  /* 0x000000320800780c */ /* 0x000fe20002781670 */
[----:B------:R-:W0:Y:S01]  /*c9f0*/  SHFL.BFLY PT, R9, R24, 0x2, 0x1f ;  /* 0x0c401f0018097f89 */ /* 0x000e2200000e0000 */
[----:B------:R-:W-:-:S02]  /*ca00*/  FSEL R25, R26, -INF , !P3 ;  /* 0xff8000001a197808 */ /* 0x000fc40005800000 */
[----:B------:R-:W-:Y:S02]  /*ca10*/  ISETP.GT.AND P6, PT, R15, 0x39, !P6 ;  /* 0x000000390f00780c */ /* 0x000fe400077c4270 */
[----:B------:R-:W-:Y:S02]  /*ca20*/  FSEL R51, R51, -INF , !P4 ;  /* 0xff80000033337808 */ /* 0x000fe40006000000 */
[----:B------:R-:W-:-:S04]  /*ca30*/  ISETP.LT.OR P6, PT, R8, 0x3a, P6 ;  /* 0x0000003a0800780c */ /* 0x000fc800037c1670 */
[----:B------:R-:W-:Y:S02]  /*ca40*/  FSEL R55, R55, -INF , !P6 ;  /* 0xff80000037377808 */ /* 0x000fe40007000000 */
[----:B0-----:R-:W-:-:S05]  /*ca50*/  FMNMX.FTZ R26, R24, R9, !PT ;  /* 0x00000009181a7209 */ /* 0x001fca0007810000 */
[----:B------:R-:W0:Y:S02]  /*ca60*/  SHFL.BFLY PT, R9, R26, 0x1, 0x1f ;  /* 0x0c201f001a097f89 */ /* 0x000e2400000e0000 */
[----:B0-----:R-:W-:-:S04]  /*ca70*/  FMNMX.FTZ R9, R26, R9, !PT ;  /* 0x000000091a097209 */ /* 0x001fc80007810000 */
[C---:B------:R-:W-:Y:S01]  /*ca80*/  FSETP.NEU.FTZ.AND P3, PT, R9.reuse, -INF , PT ;  /* 0xff8000000900780b */ /* 0x040fe20003f7d000 */
[----:B------:R-:W-:-:S05]  /*ca90*/  FMUL.FTZ R20, R9, R14 ;  /* 0x0000000e09147220 */ /* 0x000fca0000410000 */
[----:B------:R-:W-:Y:S02]  /*caa0*/  FSEL R59, R20, RZ, P3 ;  /* 0x000000ff143b7208 */ /* 0x000fe40001800000 */
[----:B------:R-:W-:Y:S02]  /*cab0*/  FMNMX.FTZ R20, R25, R27, !PT ;  /* 0x0000001b19147209 */ /* 0x000fe40007810000 */
[----:B------:R-:W-:Y:S01]  /*cac0*/  ISETP.NE.AND P3, PT, R75, RZ, PT ;  /* 0x000000ff4b00720c */ /* 0x000fe20003f65270 */
[--C-:B------:R-:W-:Y:S01]  /*cad0*/  FFMA.FTZ R24, R62, R14, -R59.reuse ;  /* 0x0000000e3e187223 */ /* 0x100fe2000001083b */
[----:B------:R-:W-:Y:S01]  /*cae0*/  FMNMX.FTZ R20, R29, R20, !PT ;  /* 0x000000141d147209 */ /* 0x000fe20007810000 */
[-CC-:B------:R-:W-:Y:S01]  /*caf0*/  FFMA.FTZ R26, R66, R14.reuse, -R59.reuse ;  /* 0x0000000e421a7223 */ /* 0x180fe2000001083b */
[----:B------:R-:W-:Y:S01]  /*cb00*/  ISETP.GT.AND P3, PT, R15, 0x30, !P3 ;  /* 0x000000300f00780c */ /* 0x000fe20005f64270 */
[--C-:B------:R-:W-:Y:S01]  /*cb10*/  FFMA.FTZ R15, R28, R14, -R59.reuse ;  /* 0x0000000e1c0f7223 */ /* 0x100fe2000001083b */
[----:B------:R-:W-:Y:S01]  /*cb20*/  FMNMX.FTZ R20, R31, R20, !PT ;  /* 0x000000141f147209 */ /* 0x000fe20007810000 */
[----:B------:R0:W-:Y:S01]  /*cb30*/  MUFU.EX2 R61, R24 ;  /* 0x00000018003d7308 */ /* 0x0001e20000000800 */
[----:B------:R-:W-:Y:S01]  /*cb40*/  ISETP.LT.OR P3, PT, R8, 0x31, P3 ;  /* 0x000000310800780c */ /* 0x000fe20001f61670 */
[--C-:B------:R-:W-:Y:S01]  /*cb50*/  FFMA.FTZ R8, R64, R14, -R59.reuse ;  /* 0x0000000e40087223 */ /* 0x100fe2000001083b */
[----:B------:R-:W-:Y:S01]  /*cb60*/  FMNMX.FTZ R20, R33, R20, !PT ;  /* 0x0000001421147209 */ /* 0x000fe20007810000 */
[-CC-:B------:R-:W-:Y:S01]  /*cb70*/  FFMA.FTZ R28, R32, R14.reuse, -R59.reuse ;  /* 0x0000000e201c7223 */ /* 0x180fe2000001083b */
[----:B------:R-:W-:Y:S01]  /*cb80*/  FSEL R49, R50, -INF , !P3 ;  /* 0xff80000032317808 */ /* 0x000fe20005800000 */
[--C-:B------:R-:W-:Y:S01]  /*cb90*/  FFMA.FTZ R32, R70, R14, -R59.reuse ;  /* 0x0000000e46207223 */ /* 0x100fe2000001083b */
[----:B------:R-:W-:Y:S01]  /*cba0*/  FMNMX.FTZ R20, R35, R20, !PT ;  /* 0x0000001423147209 */ /* 0x000fe20007810000 */
[----:B------:R1:W-:Y:S01]  /*cbb0*/  MUFU.EX2 R164, R15 ;  /* 0x0000000f00a47308 */ /* 0x0003e20000000800 */
[-CC-:B0-----:R-:W-:Y:S01]  /*cbc0*/  FFMA.FTZ R24, R68, R14.reuse, -R59.reuse ;  /* 0x0000000e44187223 */ /* 0x181fe2000001083b */
[--C-:B------:R-:W-:Y:S01]  /*cbd0*/  FFMA.FTZ R30, R36, R14, -R59.reuse ;  /* 0x0000000e241e7223 */ /* 0x100fe2000001083b */
[----:B------:R-:W-:Y:S01]  /*cbe0*/  FMNMX.FTZ R20, R37, R20, !PT ;  /* 0x0000001425147209 */ /* 0x000fe20007810000 */
[-CC-:B------:R-:W-:Y:S01]  /*cbf0*/  FFMA.FTZ R34, R40, R14.reuse, -R59.reuse ;  /* 0x0000000e28227223 */ /* 0x180fe2000001083b */
[-CC-:B------:R-:W-:Y:S01]  /*cc00*/  FFMA.FTZ R170, R44, R14.reuse, -R59.reuse ;  /* 0x0000000e2caa7223 */ /* 0x180fe2000001083b */
[--C-:B------:R-:W-:Y:S01]  /*cc10*/  FFMA.FTZ R171, R74, R14, -R59.reuse ;  /* 0x0000000e4aab7223 */ /* 0x100fe2000001083b */
[----:B------:R-:W-:Y:S01]  /*cc20*/  FMNMX.FTZ R20, R39, R20, !PT ;  /* 0x0000001427147209 */ /* 0x000fe20007810000 */
[----:B------:R-:W-:Y:S01]  /*cc30*/  MUFU.EX2 R166, R8 ;  /* 0x0000000800a67308 */ /* 0x000fe20000000800 */
[-CC-:B------:R-:W-:Y:S01]  /*cc40*/  FFMA.FTZ R172, R48, R14.reuse, -R59.reuse ;  /* 0x0000000e30ac7223 */ /* 0x180fe2000001083b */
[--C-:B------:R-:W-:Y:S01]  /*cc50*/  FFMA.FTZ R173, R76, R14, -R59.reuse ;  /* 0x0000000e4cad7223 */ /* 0x100fe2000001083b */
[----:B------:R-:W-:Y:S01]  /*cc60*/  FMNMX.FTZ R20, R41, R20, !PT ;  /* 0x0000001429147209 */ /* 0x000fe20007810000 */
[-CC-:B------:R-:W-:Y:S01]  /*cc70*/  FFMA.FTZ R174, R52, R14.reuse, -R59.reuse ;  /* 0x0000000e34ae7223 */ /* 0x180fe2000001083b */
[----:B------:R-:W-:-:S02]  /*cc80*/  FFMA.FTZ R175, R60, R14, -R59 ;  /* 0x0000000e3caf7223 */ /* 0x000fc4000001083b */
[----:B------:R-:W-:Y:S01]  /*cc90*/  FMNMX.FTZ R20, R43, R20, !PT ;  /* 0x000000142b147209 */ /* 0x000fe20007810000 */
[----:B------:R-:W-:Y:S03]  /*cca0*/  MUFU.EX2 R67, R32 ;  /* 0x0000002000437308 */ /* 0x000fe60000000800 */
[----:B------:R-:W-:-:S04]  /*ccb0*/  FMNMX.FTZ R20, R45, R20, !PT ;  /* 0x000000142d147209 */ /* 0x000fc80007810000 */
[----:B------:R-:W-:Y:S01]  /*ccc0*/  FMNMX.FTZ R20, R47, R20, !PT ;  /* 0x000000142f147209 */ /* 0x000fe20007810000 */
[----:B------:R-:W-:Y:S03]  /*ccd0*/  MUFU.EX2 R63, R26 ;  /* 0x0000001a003f7308 */ /* 0x000fe60000000800 */
[----:B------:R-:W-:-:S04]  /*cce0*/  FMNMX.FTZ R20, R49, R20, !PT ;  /* 0x0000001431147209 */ /* 0x000fc80007810000 */
[----:B------:R-:W-:Y:S01]  /*ccf0*/  FMNMX.FTZ R20, R51, R20, !PT ;  /* 0x0000001433147209 */ /* 0x000fe20007810000 */
[----:B------:R-:W-:Y:S03]  /*cd00*/  MUFU.EX2 R160, R28 ;  /* 0x0000001c00a07308 */ /* 0x000fe60000000800 */
[----:B------:R-:W-:-:S04]  /*cd10*/  FMNMX.FTZ R20, R53, R20, !PT ;  /* 0x0000001435147209 */ /* 0x000fc80007810000 */
[----:B------:R-:W-:Y:S01]  /*cd20*/  FMNMX.FTZ R20, R55, R20, !PT ;  /* 0x0000001437147209 */ /* 0x000fe20007810000 */
[----:B------:R0:W-:Y:S04]  /*cd30*/  MUFU.EX2 R65, R24 ;  /* 0x0000001800417308 */ /* 0x0001e80000000800 */
[----:B-1----:R-:W1:Y:S04]  /*cd40*/  SHFL.BFLY PT, R15, R20, 0x2, 0x1f ;  /* 0x0c401f00140f7f89 */ /* 0x002e6800000e0000 */
[----:B------:R-:W2:Y:S01]  /*cd50*/  MUFU.EX2 R30, R30 ;  /* 0x0000001e001e7308 */ /* 0x000ea20000000800 */
[----:B0-----:R-:W-:-:S04]  /*cd60*/  IMAD R24, R19, 0x1000, R193 ;  /* 0x0000100013187824 */ /* 0x001fc800078e02c1 */
[C---:B------:R-:W-:Y:S01]  /*cd70*/  VIADD R26, R24.reuse, 0x80 ;  /* 0x00000080181a7836 */ /* 0x040fe20000000000 */
[C---:B------:R-:W-:Y:S01]  /*cd80*/  R2UR UR6, R24.reuse ;  /* 0x00000000180672ca */ /* 0x040fe200000e0000 */
[C---:B------:R-:W-:Y:S01]  /*cd90*/  VIADD R28, R24.reuse, 0x100 ;  /* 0x00000100181c7836 */ /* 0x040fe20000000000 */
[----:B------:R-:W-:Y:S01]  /*cda0*/  MUFU.EX2 R34, R34 ;  /* 0x0000002200227308 */ /* 0x000fe20000000800 */
[----:B------:R-:W-:Y:S01]  /*cdb0*/  VIADD R24, R24, 0x180 ;  /* 0x0000018018187836 */ /* 0x000fe20000000000 */
[----:B------:R-:W-:Y:S02]  /*cdc0*/  R2UR UR10, R26 ;  /* 0x000000001a0a72ca */ /* 0x000fe400000e0000 */
[----:B------:R-:W-:Y:S02]  /*cdd0*/  R2UR UR14, R28 ;  /* 0x000000001c0e72ca */ /* 0x000fe400000e0000 */
[----:B------:R-:W-:Y:S02]  /*cde0*/  R2UR UR18, R24 ;  /* 0x00000000181272ca */ /* 0x000fe400000e0000 */
[----:B------:R-:W-:Y:S01]  /*cdf0*/  MUFU.EX2 R170, R170 ;  /* 0x000000aa00aa7308 */ /* 0x000fe20000000800 */
[----:B--2---:R-:W-:-:S02]  /*ce00*/  F2FP.F16.F32.PACK_AB R162, R67, R30 ;  /* 0x0000001e43a2723e */ /* 0x004fc400000000ff */
[----:B-1----:R-:W-:Y:S01]  /*ce10*/  FMNMX.FTZ R8, R20, R15, !PT ;  /* 0x0000000f14087209 */ /* 0x002fe20007810000 */
[----:B------:R-:W-:-:S04]  /*ce20*/  FFMA.FTZ R15, R72, R14, -R59 ;  /* 0x0000000e480f7223 */ /* 0x000fc8000001083b */
[----:B------:R-:W0:Y:S01]  /*ce30*/  MUFU.EX2 R171, R171 ;  /* 0x000000ab00ab7308 */ /* 0x000e220000000800 */
[----:B------:R-:W1:Y:S07]  /*ce40*/  SHFL.BFLY PT, R57, R8, 0x1, 0x1f ;  /* 0x0c201f0008397f89 */ /* 0x000e6e00000e0000 */
[----:B------:R-:W2:Y:S08]  /*ce50*/  MUFU.EX2 R15, R15 ;  /* 0x0000000f000f7308 */ /* 0x000eb00000000800 */
[----:B------:R-:W-:Y:S01]  /*ce60*/  MUFU.EX2 R172, R172 ;  /* 0x000000ac00ac7308 */ /* 0x000fe20000000800 */
[----:B0-----:R-:W-:-:S07]  /*ce70*/  F2FP.F16.F32.PACK_AB R158, R171, R170 ;  /* 0x000000aaab9e723e */ /* 0x001fce00000000ff */
[----:B------:R-:W0:Y:S01]  /*ce80*/  MUFU.EX2 R173, R173 ;  /* 0x000000ad00ad7308 */ /* 0x000e220000000800 */
[----:B-1----:R-:W-:Y:S02]  /*ce90*/  FMNMX.FTZ R20, R8, R57, !PT ;  /* 0x0000003908147209 */ /* 0x002fe40007810000 */
[----:B--2---:R-:W-:Y:S02]  /*cea0*/  F2FP.F16.F32.PACK_AB R156, R15, R34 ;  /* 0x000000220f9c723e */ /* 0x004fe400000000ff */
[C---:B------:R-:W-:Y:S01]  /*ceb0*/  FSETP.NEU.FTZ.AND P3, PT, R20.reuse, -INF , PT ;  /* 0xff8000001400780b */ /* 0x040fe20003f7d000 */
[----:B------:R-:W-:Y:S02]  /*cec0*/  FMUL.FTZ R8, R20, R14 ;  /* 0x0000000e14087220 */ /* 0x000fe40000410000 */
[----:B------:R-:W-:Y:S03]  /*ced0*/  MUFU.EX2 R174, R174 ;  /* 0x000000ae00ae7308 */ /* 0x000fe60000000800 */
[----:B------:R-:W-:-:S02]  /*cee0*/  FSEL R8, R8, RZ, P3 ;  /* 0x000000ff08087208 */ /* 0x000fc40001800000 */
[----:B------:R-:W-:-:S03]  /*cef0*/  PLOP3.LUT P3, PT, PT, PT, UP0, 0x40, 0x0 ;  /* 0x000000000000781c */ /* 0x000fc60003f6e808 */
        /* <DEDUP_REMOVED lines=9> */
[-CC-:B------:R-:W-:Y:S01]  /*cf90*/  FFMA.FTZ R177, R41, R14.reuse, -R8.reuse ;  /* 0x0000000e29b17223 */ /* 0x180fe20000010808 */
[-CC-:B------:R-:W-:Y:S01]  /*cfa0*/  FFMA.FTZ R178, R43, R14.reuse, -R8.reuse ;  /* 0x0000000e2bb27223 */ /* 0x180fe20000010808 */
[-CC-:B------:R-:W-:Y:S01]  /*cfb0*/  FFMA.FTZ R179, R45, R14.reuse, -R8.reuse ;  /* 0x0000000e2db37223 */ /* 0x180fe20000010808 */
[----:B------:R2:W3:Y:S01]  /*cfc0*/  MUFU.EX2 R32, R27 ;  /* 0x0000001b00207308 */ /* 0x0004e20000000800 */
[-CC-:B------:R-:W-:Y:S01]  /*cfd0*/  FFMA.FTZ R180, R47, R14.reuse, -R8.reuse ;  /* 0x0000000e2fb47223 */ /* 0x180fe20000010808 */
[-CC-:B------:R-:W-:Y:S01]  /*cfe0*/  FFMA.FTZ R181, R49, R14.reuse, -R8.reuse ;  /* 0x0000000e31b57223 */ /* 0x180fe20000010808 */
[-CC-:B------:R-:W-:Y:S01]  /*cff0*/  FFMA.FTZ R182, R51, R14.reuse, -R8.reuse ;  /* 0x0000000e33b67223 */ /* 0x180fe20000010808 */
[-CC-:B------:R-:W-:Y:S01]  /*d000*/  FFMA.FTZ R183, R53, R14.reuse, -R8.reuse ;  /* 0x0000000e35b77223 */ /* 0x180fe20000010808 */
[----:B------:R-:W-:Y:S01]  /*d010*/  FFMA.FTZ R8, R55, R14, -R8 ;  /* 0x0000000e37087223 */ /* 0x000fe20000010808 */
[----:B-1----:R-:W-:Y:S01]  /*d020*/  IMAD.MOV.U32 R25, RZ, RZ, 0x40000040 ;  /* 0x40000040ff197424 */ /* 0x002fe200078e00ff */
[----:B0-----:R-:W-:Y:S01]  /*d030*/  F2FP.F16.F32.PACK_AB R152, R173, R172 ;  /* 0x000000acad98723e */ /* 0x001fe200000000ff */
[----:B------:R0:W1:Y:S01]  /*d040*/  MUFU.EX2 R167, R29 ;  /* 0x0000001d00a77308 */ /* 0x0000620000000800 */
[----:B--2---:R-:W-:-:S02]  /*d050*/  IMAD.MOV.U32 R27, RZ, RZ, 0x40000040 ;  /* 0x40000040ff1b7424 */ /* 0x004fc400078e00ff */
[C---:B------:R-:W-:Y:S02]  /*d060*/  R2UR UR7, R25.reuse ;  /* 0x00000000190772ca */ /* 0x040fe400000e0000 */
[----:B------:R-:W-:Y:S02]  /*d070*/  R2UR UR19, R25 ;  /* 0x00000000191372ca */ /* 0x000fe400000e0000 */
[----:B------:R-:W-:Y:S01]  /*d080*/  R2UR UR11, R27 ;  /* 0x000000001b0b72ca */ /* 0x000fe200000e0000 */
[----:B------:R-:W2:Y:S01]  /*d090*/  MUFU.EX2 R36, R31 ;  /* 0x0000001f00247308 */ /* 0x000ea20000000800 */
[----:B0-----:R-:W-:Y:S01]  /*d0a0*/  FADD.FTZ R29, R164, R61 ;  /* 0x0000003da41d7221 */ /* 0x001fe20000010000 */
[----:B---3--:R-:W-:Y:S01]  /*d0b0*/  FADD.FTZ R26, R165, R32 ;  /* 0x00000020a51a7221 */ /* 0x008fe20000010000 */
[----:B------:R-:W-:Y:S02]  /*d0c0*/  F2FP.F16.F32.PACK_AB R164, R61, R164 ;  /* 0x000000a43da4723e */ /* 0x000fe400000000ff */
[----:B------:R-:W-:Y:S01]  /*d0d0*/  FADD.FTZ R40, R166, R29 ;  /* 0x0000001da6287221 */ /* 0x000fe20000010000 */
[C---:B------:R-:W-:Y:S01]  /*d0e0*/  F2FP.F16.F32.PACK_AB R166, R63.reuse, R166 ;  /* 0x000000a63fa6723e */ /* 0x040fe200000000ff */
[----:B------:R-:W-:Y:S01]  /*d0f0*/  IMAD.MOV.U32 R29, RZ, RZ, 0x40000040 ;  /* 0x40000040ff1d7424 */ /* 0x000fe200078e00ff */
[----:B------:R-:W0:Y:S01]  /*d100*/  MUFU.EX2 R33, R33 ;  /* 0x0000002100217308 */ /* 0x000e220000000800 */
[----:B------:R-:W-:Y:S01]  /*d110*/  FADD.FTZ R27, R63, R40 ;  /* 0x000000283f1b7221 */ /* 0x000fe20000010000 */
[----:B-1----:R-:W-:Y:S01]  /*d120*/  FADD.FTZ R25, R167, R26 ;  /* 0x0000001aa7197221 */ /* 0x002fe20000010000 */
[----:B------:R-:W-:-:S02]  /*d130*/  F2FP.F16.F32.PACK_AB R165, R32, R165 ;  /* 0x000000a520a5723e */ /* 0x000fc400000000ff */
[----:B------:R-:W-:Y:S01]  /*d140*/  FADD.FTZ R28, R160, R27 ;  /* 0x0000001ba01c7221 */ /* 0x000fe20000010000 */
[C---:B------:R-:W-:Y:S02]  /*d150*/  F2FP.F16.F32.PACK_AB R160, R65.reuse, R160 ;  /* 0x000000a041a0723e */ /* 0x040fe400000000ff */
[----:B------:R-:W1:Y:S01]  /*d160*/  MUFU.EX2 R38, R35 ;  /* 0x0000002300267308 */ /* 0x000e620000000800 */
[----:B------:R-:W-:Y:S01]  /*d170*/  FADD.FTZ R27, R65, R28 ;  /* 0x0000001c411b7221 */ /* 0x000fe20000010000 */
[C---:B--2---:R-:W-:Y:S01]  /*d180*/  FADD.FTZ R24, R36.reuse, R25 ;  /* 0x0000001924187221 */ /* 0x044fe20000010000 */
[----:B------:R-:W-:Y:S02]  /*d190*/  F2FP.F16.F32.PACK_AB R167, R36, R167 ;  /* 0x000000a724a7723e */ /* 0x000fe400000000ff */
[----:B------:R-:W-:Y:S01]  /*d1a0*/  FADD.FTZ R26, R30, R27 ;  /* 0x0000001b1e1a7221 */ /* 0x000fe20000010000 */
[----:B------:R-:W-:Y:S02]  /*d1b0*/  R2UR UR15, R29 ;  /* 0x000000001d0f72ca */ /* 0x000fe400000e0000 */
[----:B------:R-:W2:Y:S01]  /*d1c0*/  MUFU.EX2 R37, R37 ;  /* 0x0000002500257308 */ /* 0x000ea20000000800 */
[----:B0-----:R-:W-:Y:S01]  /*d1d0*/  FADD.FTZ R25, R33, R24 ;  /* 0x0000001821197221 */ /* 0x001fe20000010000 */
[----:B------:R-:W-:Y:S01]  /*d1e0*/  FADD.FTZ R27, R67, R26 ;  /* 0x0000001a431b7221 */ /* 0x000fe20000010000 */
[----:B------:R-:W-:Y:S03]  /*d1f0*/  STSM.16.M88.4 [R198+0x36400], R164 ;  /* 0x036400a4c6007844 */ /* 0x000fe60000000200 */
[----:B------:R-:W-:-:S02]  /*d200*/  FADD.FTZ R200, R34, R27 ;  /* 0x0000001b22c87221 */ /* 0x000fc40000010000 */
[----:B------:R-:W0:Y:S01]  /*d210*/  MUFU.EX2 R176, R176 ;  /* 0x000000b000b07308 */ /* 0x000e220000000800 */
[C---:B-1----:R-:W-:Y:S01]  /*d220*/  F2FP.F16.F32.PACK_AB R161, R38.reuse, R33 ;  /* 0x0000002126a1723e */ /* 0x042fe200000000ff */
[----:B------:R-:W-:Y:S01]  /*d230*/  FADD.FTZ R24, R38, R25 ;  /* 0x0000001926187221 */ /* 0x000fe20000010000 */
[----:B------:R-:W-:-:S04]  /*d240*/  FADD.FTZ R15, R15, R200 ;  /* 0x000000c80f0f7221 */ /* 0x000fc80000010000 */
[----:B------:R-:W-:Y:S01]  /*d250*/  FADD.FTZ R170, R170, R15 ;  /* 0x0000000faaaa7221 */ /* 0x000fe20000010000 */
[----:B------:R-:W-:Y:S01]  /*d260*/  MUFU.EX2 R177, R177 ;  /* 0x000000b100b17308 */ /* 0x000fe20000000800 */
[----:B--2---:R-:W-:Y:S02]  /*d270*/  FADD.FTZ R201, R37, R24 ;  /* 0x0000001825c97221 */ /* 0x004fe40000010000 */
[----:B------:R-:W-:-:S04]  /*d280*/  FADD.FTZ R171, R171, R170 ;  /* 0x000000aaabab7221 */ /* 0x000fc80000010000 */
[----:B------:R-:W-:Y:S01]  /*d290*/  FADD.FTZ R172, R172, R171 ;  /* 0x000000abacac7221 */ /* 0x000fe20000010000 */
[----:B------:R-:W1:Y:S01]  /*d2a0*/  MUFU.EX2 R178, R178 ;  /* 0x000000b200b27308 */ /* 0x000e620000000800 */
[C---:B0-----:R-:W-:Y:S01]  /*d2b0*/  F2FP.F16.F32.PACK_AB R163, R176.reuse, R37 ;  /* 0x00000025b0a3723e */ /* 0x041fe200000000ff */
[----:B------:R-:W-:Y:S01]  /*d2c0*/  FADD.FTZ R176, R176, R201 ;  /* 0x000000c9b0b07221 */ /* 0x000fe20000010000 */
[----:B------:R-:W-:-:S03]  /*d2d0*/  FADD.FTZ R173, R173, R172 ;  /* 0x000000acadad7221 */ /* 0x000fc60000010000 */
[----:B------:R-:W-:Y:S02]  /*d2e0*/  STSM.16.M88.4 [R199], R160 ;  /* 0x000000a0c7007844 */ /* 0x000fe40000000200 */
[----:B------:R-:W-:Y:S08]  /*d2f0*/  MUFU.EX2 R179, R179 ;  /* 0x000000b300b37308 */ /* 0x000ff00000000800 */
[----:B------:R-:W0:Y:S01]  /*d300*/  MUFU.EX2 R180, R180 ;  /* 0x000000b400b47308 */ /* 0x000e220000000800 */
[----:B-1----:R-:W-:Y:S01]  /*d310*/  F2FP.F16.F32.PACK_AB R157, R178, R177 ;  /* 0x000000b1b29d723e */ /* 0x002fe200000000ff */
[----:B------:R-:W-:-:S04]  /*d320*/  FADD.FTZ R177, R177, R176 ;  /* 0x000000b0b1b17221 */ /* 0x000fc80000010000 */
[----:B------:R-:W-:Y:S02]  /*d330*/  FADD.FTZ R178, R178, R177 ;  /* 0x000000b1b2b27221 */ /* 0x000fe40000010000 */
[----:B------:R-:W1:Y:S08]  /*d340*/  MUFU.EX2 R175, R175 ;  /* 0x000000af00af7308 */ /* 0x000e700000000800 */
[----:B------:R-:W-:Y:S01]  /*d350*/  MUFU.EX2 R181, R181 ;  /* 0x000000b500b57308 */ /* 0x000fe20000000800 */
[----:B0-----:R-:W-:Y:S01]  /*d360*/  F2FP.F16.F32.PACK_AB R159, R180, R179 ;  /* 0x000000b3b49f723e */ /* 0x001fe200000000ff */
[----:B------:R-:W-:-:S04]  /*d370*/  FADD.FTZ R179, R179, R178 ;  /* 0x000000b2b3b37221 */ /* 0x000fc80000010000 */
[----:B------:R-:W-:Y:S01]  /*d380*/  STSM.16.M88.4 [R211], R156 ;  /* 0x0000009cd3007844 */ /* 0x000fe20000000200 */
[----:B------:R-:W-:Y:S01]  /*d390*/  FADD.FTZ R180, R180, R179 ;  /* 0x000000b3b4b47221 */ /* 0x000fe20000010000 */
[----:B------:R-:W0:Y:S01]  /*d3a0*/  MUFU.EX2 R182, R182 ;  /* 0x000000b600b67308 */ /* 0x000e220000000800 */
[----:B-1----:R-:W-:-:S07]  /*d3b0*/  F2FP.F16.F32.PACK_AB R154, R175, R174 ;  /* 0x000000aeaf9a723e */ /* 0x002fce00000000ff */
[----:B------:R-:W-:Y:S08]  /*d3c0*/  MUFU.EX2 R183, R183 ;  /* 0x000000b700b77308 */ /* 0x000ff00000000800 */
[----:B------:R-:W1:Y:S01]  /*d3d0*/  MUFU.EX2 R8, R8 ;  /* 0x0000000800087308 */ /* 0x000e620000000800 */
[----:B0-----:R-:W-:Y:S01]  /*d3e0*/  F2FP.F16.F32.PACK_AB R153, R182, R181 ;  /* 0x000000b5b699723e */ /* 0x001fe200000000ff */
[----:B------:R-:W-:-:S04]  /*d3f0*/  FADD.FTZ R181, R181, R180 ;  /* 0x000000b4b5b57221 */ /* 0x000fc80000010000 */
[----:B------:R-:W-:Y:S01]  /*d400*/  FADD.FTZ R182, R182, R181 ;  /* 0x000000b5b6b67221 */ /* 0x000fe20000010000 */
[----:B-1----:R-:W-:-:S03]  /*d410*/  F2FP.F16.F32.PACK_AB R155, R8, R183 ;  /* 0x000000b7089b723e */ /* 0x002fc600000000ff */
[----:B------:R-:W-:Y:S02]  /*d420*/  FADD.FTZ R183, R183, R182 ;  /* 0x000000b6b7b77221 */ /* 0x000fe40000010000 */
[----:B------:R0:W-:Y:S01]  /*d430*/  STSM.16.M88.4 [R210], R152 ;  /* 0x00000098d2007844 */ /* 0x0001e20000000200 */
[----:B------:R-:W-:Y:S01]  /*d440*/  WARPGROUP.ARRIVE ;  /* 0x00000000000079c5 */ /* 0x000fe20000000000 */
[----:B------:R-:W-:-:S05]  /*d450*/  FADD.FTZ R8, R8, R183 ;  /* 0x000000b708087221 */ /* 0x000fca0000010000 */
[----:B------:R-:W-:Y:S03]  /*d460*/  HGMMA.64x256x16.F32 R24, R164, gdesc[UR4].tnspB, RZ, !UPT, gsb0 ;  /* 0x43e00004a4187df0 */ /* 0x000fe6000c0008ff */
[----:B------:R-:W-:Y:S02]  /*d470*/  WARPGROUP.DEPBAR.LE gsb0, 0x0 ;  /* 0x00008000000079c5 */ /* 0x000fe40000010000 */
[----:B------:R-:W-:-:S15]  /*d480*/  WARPGROUP.ARRIVE ;  /* 0x00000000000079c5 */ /* 0x000fde0000000000 */
[----:B------:R-:W-:-:S08]  /*d490*/  NOP ;  /* 0x0000000000007918 */ /* 0x000fd00000000000 */
[----:B------:R-:W-:Y:S03]  /*d4a0*/  HGMMA.64x256x16.F32 R24, R160, gdesc[UR8].tnspB, R24, gsb0 ;  /* 0x43e00008a0187df0 */ /* 0x000fe60008000818 */
        /* <DEDUP_REMOVED lines=9> */
[----:B0-----:R-:W0:Y:S01]  /*d540*/  @P2 LDC R152, c[0x0][0x44c] ;  /* 0x00011300ff982b82 */ /* 0x001e220000000800 */
[----:B------:R1:W-:Y:S06]  /*d550*/  MEMBAR.ALL.CTA ;  /* 0x0000000000007992 */ /* 0x0003ec0000008000 */
[----:B-1----:R-:W1:Y:S01]  /*d560*/  FENCE.VIEW.ASYNC.S ;  /* 0x00000000000073c6 */ /* 0x002e620000000000 */
[----:B------:R-:W2:Y:S01]  /*d570*/  @P2 LDC R154, c[0x0][0x450] ;  /* 0x00011400ff9a2b82 */ /* 0x000ea20000000800 */
[----:B0-----:R-:W-:-:S04]  /*d580*/  @P2 IMAD.HI.U32 R15, R195, R152, RZ ;  /* 0x00000098c30f2227 */ /* 0x001fc800078e00ff */
[----:B------:R-:W-:Y:S01]  /*d590*/  IMAD.MOV.U32 R152, RZ, RZ, R195 ;  /* 0x000000ffff987224 */ /* 0x000fe200078e00c3 */
[----:B--2---:R-:W-:Y:S01]  /*d5a0*/  @P2 SHF.R.U32.HI R152, RZ, R154, R15 ;  /* 0x0000009aff982219 */ /* 0x004fe2000001160f */
[----:B------:R-:W-:-:S04]  /*d5b0*/  VIADD R15, R168, 0xfffffffe ;  /* 0xfffffffea80f7836 */ /* 0x000fc80000000000 */
[----:B------:R-:W-:-:S04]  /*d5c0*/  IMAD.IADD R169, R169, 0x1, R152 ;  /* 0x00000001a9a97824 */ /* 0x000fc800078e0298 */
[----:B------:R-:W-:Y:S01]  /*d5d0*/  VIADD R152, R169, UR4 ;  /* 0x00000004a9987c36 */ /* 0x000fe20008000000 */
[----:B-1----:R-:W-:Y:S01]  /*d5e0*/  NOP ;  /* 0x0000000000007918 */ /* 0x002fe20000000000 */
[----:B------:R-:W-:Y:S06]  /*d5f0*/  BAR.ARV 0xe, 0x100 ;  /* 0x0384000000007b1d */ /* 0x000fec0000002000 */
[----:B------:R0:W-:Y:S02]  /*d600*/  @!P1 SYNCS.ARRIVE.TRANS64.RED.A1T0 RZ, [R0+URZ], RZ ;  /* 0x000000ff00ff99a7 */ /* 0x0001e4000810043f */
[----:B0-----:R-:W-:-:S04]  /*d610*/  FADD.FTZ R0, R174, R173 ;  /* 0x000000adae007221 */ /* 0x001fc80000010000 */
[----:B------:R-:W-:Y:S01]  /*d620*/  FADD.FTZ R0, R175, R0 ;  /* 0x00000000af007221 */ /* 0x000fe20000010000 */
        /* <DEDUP_REMOVED lines=13> */
.L_x_3601:
[----:B------:R-:W-:-:S06]  /*d700*/  UISETP.NE.AND UP0, UPT, UR5, 0x1, UPT ;  /* 0x000000010500788c */ /* 0x000fcc000bf05270 */
[----:B------:R-:W-:-:S05]  /*d710*/  PLOP3.LUT P3, PT, PT, PT, UP0, 0x80, 0x0 ;  /* 0x000000000000781c */ /* 0x000fca0003f6f008 */
[----:B------:R-:W-:-:S08]  /*d720*/  @UP0 ULDC.64 UR6, c[0x0][0xae0] ;  /* 0x0002b80000060ab9 */ /* 0x000fd00000000a00 */
[----:B------:R-:W-:-:S05]  /*d730*/  @P3 IMAD.HI.U32 R154, R153, UR6, RZ ;  /* 0x00000006999a3c27 */ /* 0x000fca000f8e00ff */
[----:B------:R-:W-:-:S07]  /*d740*/  @P3 SHF.R.U32.HI R153, RZ, UR7, R154 ;  /* 0x00000007ff993c19 */ /* 0x000fce000801169a */
.L_x_3602:
[----:B------:R-:W-:Y:S05]  /*d750*/  BSYNC B0 ;  /* 0x0000000000007941 */ /* 0x000fea0003800000 */
.L_x_3600:
[----:B------:R-:W-:-:S04]  /*d760*/  IMAD.U32 R154, RZ, RZ, UR5 ;  /* 0x00000005ff9a7e24 */ /* 0x000fc8000f8e00ff */
[----:B------:R-:W-:-:S05]  /*d770*/  IMAD R153, R153, R154, UR5 ;  /* 0x0000000599997e24 */ /* 0x000fca000f8e029a */
[----:B------:R-:W-:-:S07]  /*d780*/  VIMNMX R152, R152, R153, PT ;  /* 0x0000009998987248 */ /* 0x000fce0003fe0100 */
.L_x_3599:
        /* <DEDUP_REMOVED lines=8> */
[----:B------:R-:W-:Y:S01]  /*d810*/  SHF.R.S32.HI R208, RZ, 0x6, R153 ;  /* 0x00000006ffd07819 */ /* 0x000fe20000011499 */
[----:B------:R-:W-:Y:S01]  /*d820*/  ULDC UR40, c[0x0][0xa80] ;  /* 0x0002a00000287ab9 */ /* 0x000fe20000000800 */
[----:B------:R-:W-:Y:S01]  /*d830*/  ULDC UR46, c[0x0][0xad8] ;  /* 0x0002b600002e7ab9 */ /* 0x000fe20000000800 */
[----:B------:R-:W-:Y:S01]  /*d840*/  ULDC UR44, c[0x0][0xad8] ;  /* 0x0002b600002c7ab9 */ /* 0x000fe20000000800 */
[----:B------:R-:W-:Y:S01]  /*d850*/  VIMNMX R208, R215, R208, !PT ;  /* 0x000000d0d7d07248 */ /* 0x000fe20007fe0100 */
[----:B------:R-:W-:Y:S03]  /*d860*/  BSSY B1, `(.L_x_3603) ;  /* 0x00003d8000017945 */ /* 0x000fe60003800000 */
[----:B------:R-:W-:-:S13]  /*d870*/  ISETP.GE.AND P3, PT, R15, R208, PT ;  /* 0x000000d00f00720c */ /* 0x000fda0003f66270 */
[----:B------:R-:W-:Y:S05]  /*d880*/  @!P3 BRA `(.L_x_3604) ;  /* 0x0000003c0054b947 */ /* 0x000fea0003800000 */
[----:B------:R-:W-:Y:S01]  /*d890*/  BSSY B0, `(.L_x_3605) ;  /* 0x00003d0000007945 */ /* 0x000fe20003800000 */
.L_x_3624:
[----:B------:R-:W-:-:S05]  /*d8a0*/  VIADD R200, R19, 0x1 ;  /* 0x0000000113c87836 */ /* 0x000fca0000000000 */
[----:B------:R-:W-:-:S04]  /*d8b0*/  ISETP.NE.AND P3, PT, R200, 0x2, PT ;  /* 0x00000002c800780c */ /* 0x000fc80003f65270 */
[----:B------:R-:W-:Y:S02]  /*d8c0*/  SEL R21, RZ, 0x1, P3 ;  /* 0x00000001ff157807 */ /* 0x000fe40001800000 */
[----:B------:R-:W-:Y:S02]  /*d8d0*/  SEL R200, R200, RZ, P3 ;  /* 0x000000ffc8c87207 */ /* 0x000fe40001800000 */
[----:B------:R-:W-:Y:S01]  /*d8e0*/  LOP3.LUT R22, R22, R21, RZ, 0x3c, !PT ;  /* 0x0000001516167212 */ /* 0x000fe200078e3cff */
[----:B--2---:R-:W-:Y:S06]  /*d8f0*/  @!P0 BRA `(.L_x_3606) ;  /* 0x0000000000048947 */ /* 0x004fec0003800000 */
[----:B------:R-:W-:Y:S01]  /*d900*/  BPT.TRAP 0x1 ;  /* 0x000000040000795c */ /* 0x000fe20000300000 */
.L_x_3606:
[----:B------:R-:W-:Y:S01]  /*d910*/  IMAD R201, R200, 0x8, R18 ;  /* 0x00000008c8c97824 */ /* 0x000fe200078e0212 */
[----:B------:R-:W-:-:S04]  /*d920*/  SHF.L.U32 R14, R22, 0x1f, RZ ;  /* 0x0000001f160e7819 */ /* 0x000fc800000006ff */
[----:B------:R0:W1:Y:S01]  /*d930*/  SYNCS.PHASECHK.TRANS64.TRYWAIT P3, [R201+URZ+0x38830], R14 ;  /* 0x0388300ec90075a7 */ /* 0x000062000806017f */
[----:B------:R-:W-:Y:S05]  /*d940*/  @!P0 BRA `(.L_x_3607) ;  /* 0x0000000000048947 */ /* 0x000fea0003800000 */
[----:B------:R-:W-:Y:S01]  /*d950*/  BPT.TRAP 0x1 ;  /* 0x000000040000795c */ /* 0x000fe20000300000 */
.L_x_3607:
[----:B------:R-:W-:Y:S01]  /*d960*/  BSSY B2, `(.L_x_3608) ;  /* 0x0000006000027945 */ /* 0x000fe20003800000 */
[----:B------:R-:W-:Y:S02]  /*d970*/  IMAD R156, R200, 0x200, R191 ;  /* 0x00000200c89c7824 */ /* 0x000fe400078e02bf */
[----:B------:R-:W-:Y:S01]  /*d980*/  IMAD.MOV.U32 R157, RZ, RZ, 0x40000040 ;  /* 0x40000040ff9d7424 */ /* 0x000fe200078e00ff */
[----:B-1----:R-:W-:Y:S06]  /*d990*/  @P3 BRA `(.L_x_3609) ;  /* 0x0000000000083947 */ /* 0x002fec0003800000 */
[----:B------:R-:W1:Y:S02]  /*d9a0*/  SYNCS.PHASECHK.TRANS64.TRYWAIT P3, [R201+URZ+0x38830], R14 ;  /* 0x0388300ec90075a7 */ /* 0x000e64000806017f */
[----:B-1----:R-:W-:Y:S05]  /*d9b0*/  @!P3 BRA `(.L_x_3610) ;  /* 0x000001940098b947 */ /* 0x002fea0003800000 */
.L_x_3609:
[----:B------:R-:W-:Y:S05]  /*d9c0*/  BSYNC B2 ;  /* 0x0000000000027941 */ /* 0x000fea0003800000 */
.L_x_3608:
        /* <DEDUP_REMOVED lines=36> */
.L_x_3611:
[----:B------:R2:W3:Y:S01]  /*dc10*/  SYNCS.PHASECHK.TRANS64.TRYWAIT P3, [R201+URZ+0x38850], R14 ;  /* 0x0388500ec90075a7 */ /* 0x0004e2000806017f */
[----:B------:R-:W-:Y:S05]  /*dc20*/  @!P0 BRA `(.L_x_3612) ;  /* 0x0000000000048947 */ /* 0x000fea0003800000 */
[----:B------:R-:W-:Y:S01]  /*dc30*/  BPT.TRAP 0x1 ;  /* 0x000000040000795c */ /* 0x000fe20000300000 */
.L_x_3612:
[----:B------:R-:W-:Y:S04]  /*dc40*/  BSSY B2, `(.L_x_3613) ;  /* 0x0000004000027945 */ /* 0x000fe80003800000 */
[----:B---3--:R-:W-:Y:S05]  /*dc50*/  @P3 BRA `(.L_x_3614) ;  /* 0x0000000000083947 */ /* 0x008fea0003800000 */
[----:B------:R-:W3:Y:S02]  /*dc60*/  SYNCS.PHASECHK.TRANS64.TRYWAIT P3, [R201+URZ+0x38850], R14 ;  /* 0x0388500ec90075a7 */ /* 0x000ee4000806017f */
[----:B---3--:R-:W-:Y:S05]  /*dc70*/  @!P3 BRA `(.L_x_3615) ;  /* 0x0000019000fcb947 */ /* 0x008fea0003800000 */
.L_x_3614:
[----:B------:R-:W-:Y:S05]  /*dc80*/  BSYNC B2 ;  /* 0x0000000000027941 */ /* 0x000fea0003800000 */
.L_x_3613:
[----:B------:R-:W-:Y:S01]  /*dc90*/  IMAD R202, R200, 0x1000, R192 ;  /* 0x00001000c8ca7824 */ /* 0x000fe200078e02c0 */
[----:B------:R-:W-:Y:S01]  /*dca0*/  R2UR UR4, R2 ;  /* 0x00000000020472ca */ /* 0x000fe200000e0000 */
[----:B------:R-:W-:Y:S01]  /*dcb0*/  IMAD.MOV.U32 R203, RZ, RZ, 0x40000040 ;  /* 0x40000040ffcb7424 */ /* 0x000fe200078e00ff */
[----:B------:R-:W-:Y:S01]  /*dcc0*/  R2UR UR5, R3 ;  /* 0x00000000030572ca */ /* 0x000fe200000e0000 */
[----:B------:R-:W-:Y:S01]  /*dcd0*/  WARPGROUP.ARRIVE ;  /* 0x00000000000079c5 */ /* 0x000fe20000000000 */
[----:B------:R-:W-:Y:S01]  /*dce0*/  R2UR UR6, R202 ;  /* 0x00000000ca0672ca */ /* 0x000fe200000e0000 */
[----:B------:R-:W-:Y:S01]  /*dcf0*/  VIADD R204, R2, 0x2 ;  /* 0x0000000202cc7836 */ /* 0x000fe20000000000 */
[----:B------:R-:W-:Y:S01]  /*dd00*/  R2UR UR7, R203 ;  /* 0x00000000cb0772ca */ /* 0x000fe200000e0000 */
[----:B------:R-:W-:Y:S02]  /*dd10*/  IMAD.MOV.U32 R205, RZ, RZ, 0x40000040 ;  /* 0x40000040ffcd7424 */ /* 0x000fe400078e00ff */
[----:B------:R-:W4:Y:S01]  /*dd20*/  S2R R21, SR_TID.X ;  /* 0x0000000000157919 */ /* 0x000f220000002100 */
[----:B------:R-:W-:Y:S01]  /*dd30*/  VIADD R206, R202, 0x800 ;  /* 0x00000800cace7836 */ /* 0x000fe20000000000 */
[----:B------:R-:W-:Y:S01]  /*dd40*/  UISETP.NE.AND UP0, UPT, UR48, URZ, UPT ;  /* 0x0000003f3000728c */ /* 0x000fe2000bf05270 */
[----:B------:R-:W-:-:S07]  /*dd50*/  VIADD R207, R2, 0x800 ;  /* 0x0000080002cf7836 */ /* 0x000fce0000000000 */
        /* <DEDUP_REMOVED lines=9> */
[----:B----4-:R-:W-:-:S05]  /*ddf0*/  SHF.R.U32.HI R21, RZ, 0x7, R21 ;  /* 0x00000007ff157819 */ /* 0x010fca0000011615 */
[----:B0123--:R0:W1:Y:S02]  /*de00*/  SHFL.IDX PT, R14, R21, RZ, 0x1f ;  /* 0x00001fff150e7589 */ /* 0x00f06400000e0000 */
[----:B0-----:R-:W-:Y:S01]  /*de10*/  IMAD.MOV.U32 R21, RZ, RZ, 0x4 ;  /* 0x00000004ff157424 */ /* 0x001fe200078e00ff */
        /* <DEDUP_REMOVED lines=189> */
[----:B------:R-:W-:Y:S02]  /*e9f0*/  IMAD.MOV.U32 R205, RZ, RZ, 0x40000040 ;  /* 0x40000040ffcd7424 */ /* 0x000fe400078e00ff */
[----:B------:R-:W-:Y:S01]  /*ea00*/  IMAD.MOV.U32 R206, RZ, RZ, 0x28 ;  /* 0x00000028ffce7424 */ /* 0x000fe200078e00ff */
        /* <DEDUP_REMOVED lines=17> */
[----:B------:R-:W-:Y:S02]  /*eb20*/  VIADD R207, R202, 0xa00 ;  /* 0x00000a00cacf7836 */ /* 0x000fe40000000000 */
[----:B------:R-:W-:Y:S01]  /*eb30*/  IMAD.IADD R204, R206, 0x1, R14 ;  /* 0x00000001cecc7824 */ /* 0x000fe200078e020e */
[----:B------:R-:W-:-:S02]  /*eb40*/  WARPGROUP.DEPBAR.LE gsb0, 0x0 ;  /* 0x00008000000079c5 */ /* 0x000fc40000010000 */
[----:B------:R-:W-:-:S07]  /*eb50*/  WARPGROUP.ARRIVE ;  /* 0x00000000000079c5 */ /* 0x000fce0000000000 */
        /* <DEDUP_REMOVED lines=108> */
[----:B------:R-:W-:Y:S02]  /*f220*/  IMAD.MOV.U32 R205, RZ, RZ, 0x40000040 ;  /* 0x40000040ffcd7424 */ /* 0x000fe400078e00ff */
[----:B------:R-:W-:Y:S01]  /*f230*/  IMAD.IADD R14, R214, 0x1, R195 ;  /* 0x00000001d60e7824 */ /* 0x000fe200078e02c3 */
[----:B------:R-:W-:Y:S01]  /*f240*/  R2UR UR4, R204 ;  /* 0x00000000cc0472ca */ /* 0x000fe200000e0000 */
[----:B------:R-:W-:Y:S01]  /*f250*/  IMAD.IADD R204, R207, 0x1, R203 ;  /* 0x00000001cfcc7824 */ /* 0x000fe200078e02cb */
[----:B------:R-:W-:Y:S01]  /*f260*/  R2UR UR5, R205 ;  /* 0x00000000cd0572ca */ /* 0x000fe200000e0000 */
[----:B------:R-:W-:Y:S01]  /*f270*/  IMAD.MOV.U32 R205, RZ, RZ, 0x40000040 ;  /* 0x40000040ffcd7424 */ /* 0x000fe200078e00ff */
[----:B------:R-:W-:-:S02]  /*f280*/  WARPGROUP.DEPBAR.LE gsb0, 0x0 ;  /* 0x00008000000079c5 */ /* 0x000fc40000010000 */
[----:B------:R-:W-:-:S09]  /*f290*/  WARPGROUP.ARRIVE ;  /* 0x00000000000079c5 */ /* 0x000fd20000000000 */
[----:B------:R-:W-:Y:S01]  /*f2a0*/  HGMMA.64x64x16.F32 R152, gdesc[UR4], R152, gsb0 ;  /* 0x00e00000049879f0 */ /* 0x000fe20008000898 */
[----:B------:R-:W-:Y:S01]  /*f2b0*/  R2UR UR4, R204 ;  /* 0x00000000cc0472ca */ /* 0x000fe200000e0000 */
[--C-:B------:R-:W-:Y:S01]  /*f2c0*/  IMAD.IADD R204, R203, 0x1, R206.reuse ;  /* 0x00000001cbcc7824 */ /* 0x100fe200078e02ce */
[----:B------:R-:W-:Y:S01]  /*f2d0*/  R2UR UR5, R205 ;  /* 0x00000000cd0572ca */ /* 0x000fe200000e0000 */
[----:B------:R-:W-:Y:S01]  /*f2e0*/  IMAD.MOV.U32 R205, RZ, RZ, 0x40000040 ;  /* 0x40000040ffcd7424 */ /* 0x000fe200078e00ff */
[----:B------:R-:W0:Y:S01]  /*f2f0*/  @P2 LDC R203, c[0x0][0x44c] ;  /* 0x00011300ffcb2b82 */ /* 0x000e220000000800 */
[----:B------:R-:W-:Y:S01]  /*f300*/  IMAD.IADD R206, R21, 0x1, R206 ;  /* 0x0000000115ce7824 */ /* 0x000fe200078e02ce */
[----:B------:R-:W-:Y:S01]  /*f310*/  R2UR UR6, R204 ;  /* 0x00000000cc0672ca */ /* 0x000fe200000e0000 */
[----:B------:R-:W-:Y:S01]  /*f320*/  IMAD.IADD R204, R207, 0x1, R21 ;  /* 0x00000001cfcc7824 */ /* 0x000fe200078e0215 */
[----:B------:R-:W-:Y:S01]  /*f330*/  R2UR UR7, R205 ;  /* 0x00000000cd0772ca */ /* 0x000fe200000e0000 */
[----:B------:R-:W-:-:S02]  /*f340*/  IMAD.MOV.U32 R205, RZ, RZ, 0x40000040 ;  /* 0x40000040ffcd7424 */ /* 0x000fc400078e00ff */
[----:B------:R-:W-:Y:S01]  /*f350*/  IMAD.MOV.U32 R207, RZ, RZ, 0x40000040 ;  /* 0x40000040ffcf7424 */ /* 0x000fe200078e00ff */
[----:B------:R-:W1:Y:S01]  /*f360*/  @P2 LDC R21, c[0x0][0x450] ;  /* 0x00011400ff152b82 */ /* 0x000e620000000800 */
[----:B0-----:R-:W-:-:S05]  /*f370*/  @P2 IMAD.HI.U32 R203, R14, R203, RZ ;  /* 0x000000cb0ecb2227 */ /* 0x001fca00078e00ff */
[----:B-1----:R-:W-:Y:S01]  /*f380*/  @P2 SHF.R.U32.HI R14, RZ, R21, R203 ;  /* 0x00000015ff0e2219 */ /* 0x002fe200000116cb */
[----:B------:R-:W-:Y:S02]  /*f390*/  IMAD.MOV.U32 R203, RZ, RZ, 0x40 ;  /* 0x00000040ffcb7424 */ /* 0x000fe400078e00ff */
[----:B------:R-:W-:Y:S02]  /*f3a0*/  IMAD.MOV.U32 R21, RZ, RZ, 0x1000 ;  /* 0x00001000ff157424 */ /* 0x000fe400078e00ff */
[----:B------:R-:W0:Y:S01]  /*f3b0*/  SHFL.IDX PT, R230, R14, RZ, 0x1c1f ;  /* 0x001c1fff0ee67589 */ /* 0x000e2200000e0000 */
[----:B------:R-:W-:Y:S02]  /*f3c0*/  SEL R203, R203, 0x3e, P3 ;  /* 0x0000003ecbcb7807 */ /* 0x000fe40001800000 */
[----:B------:R-:W-:Y:S02]  /*f3d0*/  SEL R21, R21, 0xf80, P3 ;  /* 0x00000f8015157807 */ /* 0x000fe40001800000 */
[----:B------:R-:W-:-:S02]  /*f3e0*/  LOP3.LUT R203, R203, 0x6, RZ, 0xc0, !PT ;  /* 0x00000006cbcb7812 */ /* 0x000fc400078ec0ff */
[----:B------:R-:W-:Y:S02]  /*f3f0*/  LOP3.LUT R21, R21, 0x1e00, RZ, 0xc0, !PT ;  /* 0x00001e0015157812 */ /* 0x000fe400078ec0ff */
[----:B------:R-:W-:Y:S02]  /*f400*/  PLOP3.LUT P3, PT, PT, PT, UP0, 0x40, 0x0 ;  /* 0x000000000000781c */ /* 0x000fe40003f6e808 */
[----:B------:R-:W-:Y:S01]  /*f410*/  IADD3 R202, R203, R21, R202 ;  /* 0x00000015cbca7210 */ /* 0x000fe20007ffe0ca */
[----:B------:R-:W-:Y:S02]  /*f420*/  WARPGROUP.DEPBAR.LE gsb0, 0x0 ;  /* 0x00008000000079c5 */ /* 0x000fe40000010000 */
[----:B------:R-:W-:-:S06]  /*f430*/  WARPGROUP.ARRIVE ;  /* 0x00000000000079c5 */ /* 0x000fcc0000000000 */
[----:B------:R-:W-:Y:S01]  /*f440*/  HGMMA.64x64x16.F32 R152, gdesc[UR4], R152, gsb0 ;  /* 0x00e00000049879f0 */ /* 0x000fe20008000898 */
[----:B------:R-:W-:Y:S02]  /*f450*/  R2UR UR4, R204 ;  /* 0x00000000cc0472ca */ /* 0x000fe400000e0000 */
[----:B------:R-:W-:Y:S01]  /*f460*/  R2UR UR5, R205 ;  /* 0x00000000cd0572ca */ /* 0x000fe200000e0000 */
[----:B------:R-:W-:Y:S01]  /*f470*/  IMAD.MOV.U32 R205, RZ, RZ, 0x40000040 ;  /* 0x40000040ffcd7424 */ /* 0x000fe200078e00ff */
[----:B------:R-:W-:Y:S02]  /*f480*/  R2UR UR6, R206 ;  /* 0x00000000ce0672ca */ /* 0x000fe400000e0000 */
[----:B------:R-:W-:Y:S02]  /*f490*/  R2UR UR7, R207 ;  /* 0x00000000cf0772ca */ /* 0x000fe400000e0000 */
[----:B------:R-:W-:Y:S01]  /*f4a0*/  IADD3 R204, R203, R21, R2 ;  /* 0x00000015cbcc7210 */ /* 0x000fe20007ffe002 */
[----:B------:R-:W-:-:S02]  /*f4b0*/  IMAD.MOV.U32 R203, RZ, RZ, 0x40000040 ;  /* 0x40000040ffcb7424 */ /* 0x000fc400078e00ff */
[----:B------:R-:W-:-:S05]  /*f4c0*/  @!P1 VIADD R21, R201, 0x38840 ;  /* 0x00038840c9159836 */ /* 0x000fca0000000000 */
[----:B------:R-:W-:Y:S01]  /*f4d0*/  @!P1 PRMT R21, RZ, 0x654, R21 ;  /* 0x00000654ff159816 */ /* 0x000fe20000000015 */
[----:B------:R-:W-:Y:S02]  /*f4e0*/  WARPGROUP.DEPBAR.LE gsb0, 0x0 ;  /* 0x00008000000079c5 */ /* 0x000fe40000010000 */
[----:B------:R-:W-:-:S06]  /*f4f0*/  WARPGROUP.ARRIVE ;  /* 0x00000000000079c5 */ /* 0x000fcc0000000000 */
[----:B------:R-:W-:Y:S01]  /*f500*/  HGMMA.64x64x16.F32 R152, gdesc[UR4], R152, gsb0 ;  /* 0x00e00000049879f0 */ /* 0x000fe20008000898 */
[----:B------:R-:W-:Y:S01]  /*f510*/  R2UR UR4, R204 ;  /* 0x00000000cc0472ca */ /* 0x000fe200000e0000 */
[----:B------:R-:W-:Y:S01]  /*f520*/  IMAD.SHL.U32 R204, R15, 0x40, RZ ;  /* 0x000000400fcc7824 */ /* 0x000fe200078e00ff */
[----:B------:R-:W-:Y:S02]  /*f530*/  R2UR UR5, R205 ;  /* 0x00000000cd0572ca */ /* 0x000fe400000e0000 */
[----:B------:R-:W-:Y:S02]  /*f540*/  R2UR UR6, R202 ;  /* 0x00000000ca0672ca */ /* 0x000fe400000e0000 */
[----:B------:R-:W-:Y:S02]  /*f550*/  R2UR UR7, R203 ;  /* 0x00000000cb0772ca */ /* 0x000fe400000e0000 */
[----:B------:R-:W-:-:S04]  /*f560*/  IADD3 R207, -R185, 0x1, -R204 ;  /* 0x00000001b9cf7810 */ /* 0x000fc80007ffe9cc */
[----:B------:R-:W-:Y:S01]  /*f570*/  IADD3 R207, -R23, R207, R184 ;  /* 0x000000cf17cf7210 */ /* 0x000fe20007ffe1b8 */
[----:B------:R-:W-:Y:S02]  /*f580*/  WARPGROUP.DEPBAR.LE gsb0, 0x0 ;  /* 0x00008000000079c5 */ /* 0x000fe40000010000 */
[----:B------:R-:W-:-:S06]  /*f590*/  WARPGROUP.ARRIVE ;  /* 0x00000000000079c5 */ /* 0x000fcc0000000000 */
[----:B------:R-:W-:Y:S03]  /*f5a0*/  HGMMA.64x64x16.F32 R152, gdesc[UR4], R152, gsb0 ;  /* 0x00e00000049879f0 */ /* 0x000fe60008000898 */
[----:B------:R-:W-:Y:S02]  /*f5b0*/  WARPGROUP.DEPBAR.LE gsb0, 0x0 ;  /* 0x00008000000079c5 */ /* 0x000fe40000010000 */
[----:B------:R1:W-:Y:S02]  /*f5c0*/  @!P1 SYNCS.ARRIVE.TRANS64.RED.A1T0 RZ, [R21+URZ], RZ ;  /* 0x000000ff15ff99a7 */ /* 0x0003e4000810043f */
[----:B-1----:R-:W-:-:S05]  /*f5d0*/  IMAD.U32 R21, RZ, RZ, UR43 ;  /* 0x0000002bff157e24 */ /* 0x002fca000f8e00ff */
[----:B------:R-:W-:-:S05]  /*f5e0*/  LOP3.LUT R209, RZ, R21, RZ, 0x33, !PT ;  /* 0x00000015ffd17212 */ /* 0x000fca00078e33ff */
[----:B------:R-:W-:Y:S02]  /*f5f0*/  IMAD.IADD R209, R209, 0x1, R207 ;  /* 0x00000001d1d17824 */ /* 0x000fe400078e02cf */
[----:B------:R-:W-:Y:S02]  /*f600*/  VIADD R207, R207, UR46 ;  /* 0x0000002ecfcf7c36 */ /* 0x000fe40008000000 */
        /* <DEDUP_REMOVED lines=15> */
.L_x_3618:
[----:B------:R-:W-:-:S05]  /*f700*/  IMAD.U32 R233, RZ, RZ, UR42 ;  /* 0x0000002affe97e24 */ /* 0x000fca000f8e00ff */
[----:B------:R-:W-:-:S13]  /*f710*/  ISETP.NE.AND P3, PT, R233, 0x1, PT ;  /* 0x00000001e900780c */ /* 0x000fda0003f65270 */
[----:B------:R-:W0:Y:S02]  /*f720*/  @P3 LDC.64 R202, c[0x0][0xae0] ;  /* 0x0002b800ffca3b82 */ /* 0x000e240000000a00 */
[----:B0-----:R-:W-:-:S05]  /*f730*/  @P3 IMAD.HI.U32 R202, R230, R202, RZ ;  /* 0x000000cae6ca3227 */ /* 0x001fca00078e00ff */
[----:B------:R-:W-:-:S07]  /*f740*/  @P3 SHF.R.U32.HI R230, RZ, R203, R202 ;  /* 0x000000cbffe63219 */ /* 0x000fce00000116ca */
.L_x_3619:
[----:B------:R-:W-:Y:S05]  /*f750*/  BSYNC B2 ;  /* 0x0000000000027941 */ /* 0x000fea0003800000 */
.L_x_3617:
[----:B------:R-:W-:-:S04]  /*f760*/  IMAD R230, R230, R233, -R204 ;  /* 0x000000e9e6e67224 */ /* 0x000fc800078e0acc */
[----:B------:R-:W-:-:S05]  /*f770*/  IMAD.IADD R230, R230, 0x1, -R185 ;  /* 0x00000001e6e67824 */ /* 0x000fca00078e0ab9 */
[----:B------:R-:W-:Y:S02]  /*f780*/  VIMNMX R205, R205, R230, !PT ;  /* 0x000000e6cdcd7248 */ /* 0x000fe40007fe0100 */
[----:B------:R-:W-:-:S07]  /*f790*/  VIADDMNMX R206, R230, R233, R206, PT ;  /* 0x000000e9e6ce7246 */ /* 0x000fce00038001ce */
.L_x_3616:
[----:B------:R-:W-:Y:S01]  /*f7a0*/  ISETP.GT.AND P3, PT, R15, -0x1, PT ;  /* 0xffffffff0f00780c */ /* 0x000fe20003f64270 */
[----:B------:R-:W0:Y:S01]  /*f7b0*/  SHFL.IDX PT, R14, R14, 0x1, 0x1c1f ;  /* 0x003c1f000e0e7f89 */ /* 0x000e2200000e0000 */
[----:B------:R-:W-:Y:S02]  /*f7c0*/  UISETP.NE.AND UP0, UPT, UR48, URZ, UPT ;  /* 0x0000003f3000728c */ /* 0x000fe4000bf05270 */
[C---:B------:R-:W-:Y:S02]  /*f7d0*/  ISETP.GT.AND P4, PT, R205.reuse, RZ, P3 ;  /* 0x000000ffcd00720c */ /* 0x040fe40001f84270 */
[C---:B------:R-:W-:Y:S02]  /*f7e0*/  ISETP.GT.AND P6, PT, R205.reuse, 0x8, P3 ;  /* 0x00000008cd00780c */ /* 0x040fe40001fc4270 */
[----:B------:R-:W-:Y:S02]  /*f7f0*/  ISETP.LT.OR P5, PT, R206, 0x1, P4 ;  /* 0x00000001ce00780c */ /* 0x000fe400027a1670 */
[----:B------:R-:W-:-:S02]  /*f800*/  ISETP.GT.AND P4, PT, R205, 0x1, P3 ;  /* 0x00000001cd00780c */ /* 0x000fc40001f84270 */
[----:B------:R-:W-:Y:S02]  /*f810*/  FSEL R202, R152, -INF , !P5 ;  /* 0xff80000098ca7808 */ /* 0x000fe40006800000 */
[C---:B------:R-:W-:Y:S02]  /*f820*/  ISETP.LT.OR P4, PT, R206.reuse, 0x2, P4 ;  /* 0x00000002ce00780c */ /* 0x040fe40002781670 */
[----:B------:R-:W-:Y:S02]  /*f830*/  ISETP.GT.AND P5, PT, R205, 0x9, P3 ;  /* 0x00000009cd00780c */ /* 0x000fe40001fa4270 */
[----:B------:R-:W-:Y:S02]  /*f840*/  FSEL R203, R153, -INF , !P4 ;  /* 0xff80000099cb7808 */ /* 0x000fe40006000000 */
[----:B------:R-:W-:Y:S02]  /*f850*/  ISETP.GT.AND P4, PT, R205, 0x10, P3 ;  /* 0x00000010cd00780c */ /* 0x000fe40001f84270 */
[----:B------:R-:W-:-:S02]  /*f860*/  ISETP.LT.OR P6, PT, R206, 0x9, P6 ;  /* 0x00000009ce00780c */ /* 0x000fc400037c1670 */
[C---:B------:R-:W-:Y:S01]  /*f870*/  ISETP.LT.OR P4, PT, R206.reuse, 0x11, P4 ;  /* 0x00000011ce00780c */ /* 0x040fe20002781670 */
[--C-:B0-----:R-:W-:Y:S01]  /*f880*/  IMAD.IADD R207, R207, 0x1, R14.reuse ;  /* 0x00000001cfcf7824 */ /* 0x101fe200078e020e */
[----:B------:R-:W-:Y:S01]  /*f890*/  ISETP.LT.OR P5, PT, R206, 0xa, P5 ;  /* 0x0000000ace00780c */ /* 0x000fe20002fa1670 */
[----:B------:R-:W-:Y:S01]  /*f8a0*/  IMAD.IADD R209, R209, 0x1, R14 ;  /* 0x00000001d1d17824 */ /* 0x000fe200078e020e */
[----:B------:R-:W-:Y:S02]  /*f8b0*/  FSEL R160, R160, -INF , !P4 ;  /* 0xff800000a0a07808 */ /* 0x000fe40006000000 */
[----:B------:R-:W-:Y:S02]  /*f8c0*/  ISETP.GT.AND P4, PT, R205, 0x19, P3 ;  /* 0x00000019cd00780c */ /* 0x000fe40001f84270 */
[----:B------:R-:W-:Y:S02]  /*f8d0*/  FSEL R156, R156, -INF , !P6 ;  /* 0xff8000009c9c7808 */ /* 0x000fe40007000000 */
[----:B------:R-:W-:-:S02]  /*f8e0*/  ISETP.LT.OR P4, PT, R206, 0x1a, P4 ;  /* 0x0000001ace00780c */ /* 0x000fc40002781670 */
[----:B------:R-:W-:Y:S02]  /*f8f0*/  FSEL R157, R157, -INF , !P5 ;  /* 0xff8000009d9d7808 */ /* 0x000fe40006800000 */
[C---:B------:R-:W-:Y:S02]  /*f900*/  ISETP.GT.AND P6, PT, R205.reuse, 0x11, P3 ;  /* 0x00000011cd00780c */ /* 0x040fe40001fc4270 */
[----:B------:R-:W-:Y:S02]  /*f910*/  ISETP.GT.AND P5, PT, R205, 0x18, P3 ;  /* 0x00000018cd00780c */ /* 0x000fe40001fa4270 */
[----:B------:R-:W-:Y:S02]  /*f920*/  FSEL R165, R165, -INF , !P4 ;  /* 0xff800000a5a57808 */ /* 0x000fe40006000000 */
[----:B------:R-:W-:Y:S02]  /*f930*/  ISETP.GT.AND P4, PT, R205, 0x28, P3 ;  /* 0x00000028cd00780c */ /* 0x000fe40001f84270 */
[----:B------:R-:W-:-:S02]  /*f940*/  ISETP.LT.OR P6, PT, R206, 0x12, P6 ;  /* 0x00000012ce00780c */ /* 0x000fc400037c1670 */
[C---:B------:R-:W-:Y:S02]  /*f950*/  ISETP.LT.OR P5, PT, R206.reuse, 0x19, P5 ;  /* 0x00000019ce00780c */ /* 0x040fe40002fa1670 */
[----:B------:R-:W-:Y:S02]  /*f960*/  ISETP.LT.OR P4, PT, R206, 0x29, P4 ;  /* 0x00000029ce00780c */ /* 0x000fe40002781670 */
[----:B------:R-:W-:Y:S02]  /*f970*/  FSEL R161, R161, -INF , !P6 ;  /* 0xff800000a1a17808 */ /* 0x000fe40007000000 */
[----:B------:R-:W-:Y:S02]  /*f980*/  FSEL R164, R164, -INF , !P5 ;  /* 0xff800000a4a47808 */ /* 0x000fe40006800000 */
[C---:B------:R-:W-:Y:S02]  /*f990*/  ISETP.GT.AND P6, PT, R205.reuse, 0x20, P3 ;  /* 0x00000020cd00780c */ /* 0x040fe40001fc4270 */
[----:B------:R-:W-:-:S02]  /*f9a0*/  ISETP.GT.AND P5, PT, R205, 0x21, P3 ;  /* 0x00000021cd00780c */ /* 0x000fc40001fa4270 */
[----:B------:R-:W-:Y:S02]  /*f9b0*/  FSEL R230, R172, -INF , !P4 ;  /* 0xff800000ace67808 */ /* 0x000fe40006000000 */
[----:B------:R-:W-:Y:S02]  /*f9c0*/  ISETP.GT.AND P4, PT, R205, 0x31, P3 ;  /* 0x00000031cd00780c */ /* 0x000fe40001f84270 */
[C---:B------:R-:W-:Y:S02]  /*f9d0*/  ISETP.LT.OR P6, PT, R206.reuse, 0x21, P6 ;  /* 0x00000021ce00780c */ /* 0x040fe400037c1670 */
[C---:B------:R-:W-:Y:S02]  /*f9e0*/  ISETP.LT.OR P5, PT, R206.reuse, 0x22, P5 ;  /* 0x00000022ce00780c */ /* 0x040fe40002fa1670 */
[----:B------:R-:W-:Y:S02]  /*f9f0*/  ISETP.LT.OR P4, PT, R206, 0x32, P4 ;  /* 0x00000032ce00780c */ /* 0x000fe40002781670 */
[----:B------:R-:W-:-:S02]  /*fa00*/  FSEL R168, R168, -INF , !P6 ;  /* 0xff800000a8a87808 */ /* 0x000fc40007000000 */
[----:B------:R-:W-:Y:S02]  /*fa10*/  FSEL R169, R169, -INF , !P5 ;  /* 0xff800000a9a97808 */ /* 0x000fe40006800000 */
[C---:B------:R-:W-:Y:S02]  /*fa20*/  ISETP.GT.AND P6, PT, R205.reuse, 0x29, P3 ;  /* 0x00000029cd00780c */ /* 0x040fe40001fc4270 */
[----:B------:R-:W-:Y:S02]  /*fa30*/  ISETP.GT.AND P5, PT, R205, 0x30, P3 ;  /* 0x00000030cd00780c */ /* 0x000fe40001fa4270 */
[----:B------:R-:W-:Y:S02]  /*fa40*/  FSEL R177, R177, -INF , !P4 ;  /* 0xff800000b1b17808 */ /* 0x000fe40006000000 */
[----:B------:R-:W-:Y:S02]  /*fa50*/  PLOP3.LUT P4, PT, PT, PT, UP0, 0x40, 0x0 ;  /* 0x000000000000781c */ /* 0x000fe40003f8e808 */
[----:B------:R-:W-:-:S02]  /*fa60*/  ISETP.LT.OR P6, PT, R206, 0x2a, P6 ;  /* 0x0000002ace00780c */ /* 0x000fc400037c1670 */
[----:B------:R-:W-:Y:S02]  /*fa70*/  ISETP.LT.OR P5, PT, R206, 0x31, P5 ;  /* 0x00000031ce00780c */ /* 0x000fe40002fa1670 */
[----:B------:R-:W-:Y:S02]  /*fa80*/  FSEL R173, R173, -INF , !P6 ;  /* 0xff800000adad7808 */ /* 0x000fe40007000000 */
[----:B------:R-:W-:Y:S02]  /*fa90*/  FSEL R176, R176, -INF , !P5 ;  /* 0xff800000b0b07808 */ /* 0x000fe40006800000 */
[C---:B------:R-:W-:Y:S02]  /*faa0*/  ISETP.GT.AND P6, PT, R205.reuse, 0x38, P3 ;  /* 0x00000038cd00780c */ /* 0x040fe40001fc4270 */
[----:B------:R-:W-:Y:S02]  /*fab0*/  ISETP.GT.AND P5, PT, R205, 0x39, P3 ;  /* 0x00000039cd00780c */ /* 0x000fe40001fa4270 */
[----:B------:R-:W-:-:S02]  /*fac0*/  ISETP.LT.OR P6, PT, R206, 0x39, P6 ;  /* 0x00000039ce00780c */ /* 0x000fc400037c1670 */
        /* <DEDUP_REMOVED lines=16> */
.L_x_3622:
[----:B------:R-:W-:-:S05]  /*fbd0*/  IMAD.U32 R172, RZ, RZ, UR42 ;  /* 0x0000002affac7e24 */ /* 0x000fca000f8e00ff */
[----:B------:R-:W-:-:S13]  /*fbe0*/  ISETP.NE.AND P4, PT, R172, 0x1, PT ;  /* 0x00000001ac00780c */ /* 0x000fda0003f85270 */
[----:B------:R-:W0:Y:S02]  /*fbf0*/  @P4 LDC.64 R152, c[0x0][0xae0] ;  /* 0x0002b800ff984b82 */ /* 0x000e240000000a00 */
[----:B0-----:R-:W-:-:S05]  /*fc00*/  @P4 IMAD.HI.U32 R152, R14, R152, RZ ;  /* 0x000000980e984227 */ /* 0x001fca00078e00ff */
[----:B------:R-:W-:-:S07]  /*fc10*/  @P4 SHF.R.U32.HI R14, RZ, R153, R152 ;  /* 0x00000099ff0e4219 */ /* 0x000fce0000011698 */
.L_x_3623:
[----:B------:R-:W-:Y:S05]  /*fc20*/  BSYNC B2 ;  /* 0x0000000000027941 */ /* 0x000fea0003800000 */
.L_x_3621:
[----:B------:R-:W-:-:S04]  /*fc30*/  IMAD R14, R14, R172, -R204 ;  /* 0x000000ac0e0e7224 */ /* 0x000fc800078e0acc */
[----:B------:R-:W-:-:S05]  /*fc40*/  IMAD.IADD R14, R14, 0x1, -R185 ;  /* 0x000000010e0e7824 */ /* 0x000fca00078e0ab9 */
[----:B------:R-:W-:Y:S02]  /*fc50*/  VIMNMX R209, R209, R14, !PT ;  /* 0x0000000ed1d17248 */ /* 0x000fe40007fe0100 */
[----:B------:R-:W-:-:S07]  /*fc60*/  VIADDMNMX R207, R14, R172, R207, PT ;  /* 0x000000ac0ecf7246 */ /* 0x000fce00038001cf */
.L_x_3620:
[----:B------:R-:W-:Y:S01]  /*fc70*/  FMNMX.FTZ R14, R202, R9, !PT ;  /* 0x00000009ca0e7209 */ /* 0x000fe20007810000 */
[----:B------:R-:W-:Y:S01]  /*fc80*/  @!P1 VIADD R201, R201, 0x38860 ;  /* 0x00038860c9c99836 */ /* 0x000fe20000000000 */
        /* <DEDUP_REMOVED lines=32> */
[----:B------:R-:W0:Y:S01]  /*fe90*/  SHFL.BFLY PT, R152, R14, 0x2, 0x1f ;  /* 0x0c401f000e987f89 */ /* 0x000e2200000e0000 */
[C---:B------:R-:W-:Y:S02]  /*fea0*/  ISETP.LT.OR P5, PT, R207.reuse, 0x11, P5 ;  /* 0x00000011cf00780c */ /* 0x040fe40002fa1670 */
[----:B------:R-:W-:Y:S02]  /*feb0*/  ISETP.LT.OR P6, PT, R207, 0x39, P6 ;  /* 0x00000039cf00780c */ /* 0x000fe400037c1670 */
[----:B------:R-:W-:-:S02]  /*fec0*/  FSEL R162, R162, -INF , !P5 ;  /* 0xff800000a2a27808 */ /* 0x000fc40006800000 */
[----:B------:R-:W-:Y:S02]  /*fed0*/  ISETP.GT.AND P5, PT, R209, 0x19, P3 ;  /* 0x00000019d100780c */ /* 0x000fe40001fa4270 */
[----:B------:R-:W-:Y:S02]  /*fee0*/  FSEL R182, R182, -INF , !P6 ;  /* 0xff800000b6b67808 */ /* 0x000fe40007000000 */
[----:B------:R-:W-:Y:S02]  /*fef0*/  ISETP.LT.OR P5, PT, R207, 0x1a, P5 ;  /* 0x0000001acf00780c */ /* 0x000fe40002fa1670 */
[----:B------:R-:W-:Y:S02]  /*ff00*/  @!P1 PRMT R201, RZ, 0x654, R201 ;  /* 0x00000654ffc99816 */ /* 0x000fe400000000c9 */
[----:B------:R-:W-:Y:S02]  /*ff10*/  FSEL R167, R167, -INF , !P5 ;  /* 0xff800000a7a77808 */ /* 0x000fe40006800000 */
[----:B------:R-:W-:-:S04]  /*ff20*/  ISETP.GT.AND P5, PT, R209, 0x28, P3 ;  /* 0x00000028d100780c */ /* 0x000fc80001fa4270 */
[----:B------:R-:W-:Y:S02]  /*ff30*/  ISETP.LT.OR P5, PT, R207, 0x29, P5 ;  /* 0x00000029cf00780c */ /* 0x000fe40002fa1670 */
[----:B0-----:R-:W-:Y:S01]  /*ff40*/  FMNMX.FTZ R152, R14, R152, !PT ;  /* 0x000000980e987209 */ /* 0x001fe20007810000 */
[----:B------:R-:W-:Y:S01]  /*ff50*/  IMAD.U32 R14, RZ, RZ, UR41 ;  /* 0x00000029ff0e7e24 */ /* 0x000fe2000f8e00ff */
[----:B------:R-:W-:Y:S02]  /*ff60*/  FSEL R174, R174, -INF , !P5 ;  /* 0xff800000aeae7808 */ /* 0x000fe40006800000 */
[----:B------:R-:W-:Y:S01]  /*ff70*/  ISETP.GT.AND P5, PT, R209, 0x30, P3 ;  /* 0x00000030d100780c */ /* 0x000fe20001fa4270 */
[----:B------:R-:W0:Y:S03]  /*ff80*/  SHFL.BFLY PT, R172, R152, 0x1, 0x1f ;  /* 0x0c201f0098ac7f89 */ /* 0x000e2600000e0000 */
[----:B------:R-:W-:-:S04]  /*ff90*/  ISETP.LT.OR P5, PT, R207, 0x31, P5 ;  /* 0x00000031cf00780c */ /* 0x000fc80002fa1670 */
[----:B------:R-:W-:Y:S02]  /*ffa0*/  FSEL R178, R178, -INF , !P5 ;  /* 0xff800000b2b27808 */ /* 0x000fe40006800000 */
[----:B0-----:R-:W-:-:S04]  /*ffb0*/  FMNMX.FTZ R172, R152, R172, !PT ;  /* 0x000000ac98ac7209 */ /* 0x001fc80007810000 */
        /* <DEDUP_REMOVED lines=35> */
[----:B------:R-:W0:Y:S01]  /*101f0*/  MUFU.EX2 R9, R9 ;  /* 0x0000000900097308 */ /* 0x000e220000000800 */
[----:B------:R-:W-:Y:S02]  /*10200*/  ISETP.LT.OR P4, PT, R207, 0x2a, P4 ;  /* 0x0000002acf00780c */ /* 0x000fe40002781670 */
[----:B------:R-:W-:Y:S02]  /*10210*/  FMNMX.FTZ R170, R158, R170, !PT ;  /* 0x000000aa9eaa7209 */ /* 0x000fe40007810000 */
[----:B------:R-:W-:-:S02]  /*10220*/  FSEL R175, R175, -INF , !P4 ;  /* 0xff800000afaf7808 */ /* 0x000fc40006000000 */
[----:B------:R-:W-:Y:S01]  /*10230*/  FMNMX.FTZ R170, R159, R170, !PT ;  /* 0x000000aa9faa7209 */ /* 0x000fe20007810000 */
[----:B------:R-:W1:Y:S01]  /*10240*/  MUFU.EX2 R152, R203 ;  /* 0x000000cb00987308 */ /* 0x000e620000000800 */
[----:B------:R-:W-:Y:S02]  /*10250*/  ISETP.GT.AND P4, PT, R209, 0x31, P3 ;  /* 0x00000031d100780c */ /* 0x000fe40001f84270 */
[----:B------:R-:W-:Y:S02]  /*10260*/  FMNMX.FTZ R170, R162, R170, !PT ;  /* 0x000000aaa2aa7209 */ /* 0x000fe40007810000 */
[----:B------:R-:W-:Y:S02]  /*10270*/  ISETP.LT.OR P4, PT, R207, 0x32, P4 ;  /* 0x00000032cf00780c */ /* 0x000fe40002781670 */
[----:B------:R-:W-:Y:S01]  /*10280*/  FMNMX.FTZ R170, R163, R170, !PT ;  /* 0x000000aaa3aa7209 */ /* 0x000fe20007810000 */
[----:B------:R-:W2:Y:S01]  /*10290*/  MUFU.EX2 R156, R156 ;  /* 0x0000009c009c7308 */ /* 0x000ea20000000800 */
[----:B------:R-:W-:Y:S01]  /*102a0*/  ISETP.GT.AND P3, PT, R209, 0x39, P3 ;  /* 0x00000039d100780c */ /* 0x000fe20001f64270 */
[----:B0-----:R-:W-:Y:S01]  /*102b0*/  FFMA.FTZ R0, R9, R0, R202 ;  /* 0x0000000009007223 */ /* 0x001fe200000100ca */
[----:B------:R-:W-:Y:S01]  /*102c0*/  FMNMX.FTZ R170, R166, R170, !PT ;  /* 0x000000aaa6aa7209 */ /* 0x000fe20007810000 */
[-C--:B------:R-:W-:Y:S01]  /*102d0*/  FMUL.FTZ R24, R24, R9.reuse ;  /* 0x0000000918187220 */ /* 0x080fe20000410000 */
[----:B------:R-:W-:Y:S01]  /*102e0*/  FSEL R179, R179, -INF , !P4 ;  /* 0xff800000b3b37808 */ /* 0x000fe20006000000 */
[-C--:B------:R-:W-:Y:S01]  /*102f0*/  FMUL.FTZ R25, R25, R9.reuse ;  /* 0x0000000919197220 */ /* 0x080fe20000410000 */
[----:B------:R-:W-:Y:S01]  /*10300*/  FMNMX.FTZ R170, R167, R170, !PT ;  /* 0x000000aaa7aa7209 */ /* 0x000fe20007810000 */
[----:B------:R-:W0:Y:S01]  /*10310*/  MUFU.EX2 R157, R157 ;  /* 0x0000009d009d7308 */ /* 0x000e220000000800 */
[----:B------:R-:W-:Y:S01]  /*10320*/  ISETP.LT.OR P3, PT, R207, 0x3a, P3 ;  /* 0x0000003acf00780c */ /* 0x000fe20001f61670 */
[----:B-1----:R-:W-:Y:S01]  /*10330*/  FADD.FTZ R0, R152, R0 ;  /* 0x0000000098007221 */ /* 0x002fe20000010000 */
[----:B------:R-:W-:Y:S01]  /*10340*/  FMNMX.FTZ R170, R153, R170, !PT ;  /* 0x000000aa99aa7209 */ /* 0x000fe20007810000 */
[-C--:B------:R-:W-:Y:S01]  /*10350*/  FMUL.FTZ R28, R28, R9.reuse ;  /* 0x000000091c1c7220 */ /* 0x080fe20000410000 */
[----:B------:R-:W-:Y:S01]  /*10360*/  FSEL R183, R183, -INF , !P3 ;  /* 0xff800000b7b77808 */ /* 0x000fe20005800000 */
[-C--:B------:R-:W-:Y:S01]  /*10370*/  FMUL.FTZ R29, R29, R9.reuse ;  /* 0x000000091d1d7220 */ /* 0x080fe20000410000 */
[----:B------:R-:W-:Y:S01]  /*10380*/  FMNMX.FTZ R170, R171, R170, !PT ;  /* 0x000000aaabaa7209 */ /* 0x000fe20007810000 */
[----:B------:R-:W1:Y:S01]  /*10390*/  MUFU.EX2 R160, R160 ;  /* 0x000000a000a07308 */ /* 0x000e620000000800 */
[----:B------:R-:W-:Y:S01]  /*103a0*/  F2FP.F16.F32.PACK_AB R152, R152, R202 ;  /* 0x000000ca9898723e */ /* 0x000fe200000000ff */
[----:B--2---:R-:W-:Y:S01]  /*103b0*/  FADD.FTZ R0, R156, R0 ;  /* 0x000000009c007221 */ /* 0x004fe20000010000 */
[----:B------:R-:W-:Y:S01]  /*103c0*/  FMNMX.FTZ R170, R174, R170, !PT ;  /* 0x000000aaaeaa7209 */ /* 0x000fe20007810000 */
[-C--:B------:R-:W-:Y:S01]  /*103d0*/  FMUL.FTZ R32, R32, R9.reuse ;  /* 0x0000000920207220 */ /* 0x080fe20000410000 */
[-C--:B------:R-:W-:Y:S01]  /*103e0*/  FMUL.FTZ R33, R33, R9.reuse ;  /* 0x0000000921217220 */ /* 0x080fe20000410000 */
[-C--:B------:R-:W-:Y:S01]  /*103f0*/  FMUL.FTZ R36, R36, R9.reuse ;  /* 0x0000000924247220 */ /* 0x080fe20000410000 */
[----:B------:R-:W-:Y:S01]  /*10400*/  FMNMX.FTZ R170, R175, R170, !PT ;  /* 0x000000aaafaa7209 */ /* 0x000fe20007810000 */
[----:B------:R-:W2:Y:S01]  /*10410*/  MUFU.EX2 R161, R161 ;  /* 0x000000a100a17308 */ /* 0x000ea20000000800 */
[----:B0-----:R-:W-:Y:S01]  /*10420*/  FADD.FTZ R0, R157, R0 ;  /* 0x000000009d007221 */ /* 0x001fe20000010000 */
[-C--:B------:R-:W-:Y:S01]  /*10430*/  FMUL.FTZ R37, R37, R9.reuse ;  /* 0x0000000925257220 */ /* 0x080fe20000410000 */
[----:B------:R-:W-:Y:S01]  /*10440*/  FMNMX.FTZ R170, R178, R170, !PT ;  /* 0x000000aab2aa7209 */ /* 0x000fe20007810000 */
[-C--:B------:R-:W-:Y:S01]  /*10450*/  FMUL.FTZ R40, R40, R9.reuse ;  /* 0x0000000928287220 */ /* 0x080fe20000410000 */
[-C--:B------:R-:W-:Y:S01]  /*10460*/  FMUL.FTZ R41, R41, R9.reuse ;  /* 0x0000000929297220 */ /* 0x080fe20000410000 */
[-C--:B------:R-:W-:Y:S01]  /*10470*/  FMUL.FTZ R44, R44, R9.reuse ;  /* 0x000000092c2c7220 */ /* 0x080fe20000410000 */
[----:B------:R-:W-:Y:S01]  /*10480*/  FMNMX.FTZ R170, R179, R170, !PT ;  /* 0x000000aab3aa7209 */ /* 0x000fe20007810000 */
[----:B------:R-:W0:Y:S01]  /*10490*/  MUFU.EX2 R164, R164 ;  /* 0x000000a400a47308 */ /* 0x000e220000000800 */
[----:B-1----:R-:W-:Y:S01]  /*104a0*/  FADD.FTZ R0, R160, R0 ;  /* 0x00000000a0007221 */ /* 0x002fe20000010000 */
[-C--:B------:R-:W-:Y:S01]  /*104b0*/  FMUL.FTZ R45, R45, R9.reuse ;  /* 0x000000092d2d7220 */ /* 0x080fe20000410000 */
[----:B------:R-:W-:Y:S01]  /*104c0*/  FMNMX.FTZ R170, R182, R170, !PT ;  /* 0x000000aab6aa7209 */ /* 0x000fe20007810000 */
[-C--:B------:R-:W-:Y:S01]  /*104d0*/  FMUL.FTZ R48, R48, R9.reuse ;  /* 0x0000000930307220 */ /* 0x080fe20000410000 */
[-C--:B------:R-:W-:Y:S01]  /*104e0*/  FMUL.FTZ R49, R49, R9.reuse ;  /* 0x0000000931317220 */ /* 0x080fe20000410000 */
[-C--:B------:R-:W-:Y:S01]  /*104f0*/  FMUL.FTZ R52, R52, R9.reuse ;  /* 0x0000000934347220 */ /* 0x080fe20000410000 */
[----:B------:R-:W-:Y:S01]  /*10500*/  FMNMX.FTZ R170, R183, R170, !PT ;  /* 0x000000aab7aa7209 */ /* 0x000fe20007810000 */
[----:B------:R-:W1:Y:S01]  /*10510*/  MUFU.EX2 R165, R165 ;  /* 0x000000a500a57308 */ /* 0x000e620000000800 */
[----:B--2---:R-:W-:Y:S01]  /*10520*/  FADD.FTZ R0, R161, R0 ;  /* 0x00000000a1007221 */ /* 0x004fe20000010000 */
[-C--:B------:R-:W-:Y:S01]  /*10530*/  FMUL.FTZ R53, R53, R9.reuse ;  /* 0x0000000935357220 */ /* 0x080fe20000410000 */
[-C--:B------:R-:W-:Y:S01]  /*10540*/  FMUL.FTZ R56, R56, R9.reuse ;  /* 0x0000000938387220 */ /* 0x080fe20000410000 */
[----:B------:R-:W2:Y:S01]  /*10550*/  SHFL.BFLY PT, R202, R170, 0x2, 0x1f ;  /* 0x0c401f00aaca7f89 */ /* 0x000ea200000e0000 */
[-C--:B------:R-:W-:Y:S01]  /*10560*/  FMUL.FTZ R57, R57, R9.reuse ;  /* 0x0000000939397220 */ /* 0x080fe20000410000 */
[-C--:B------:R-:W-:Y:S01]  /*10570*/  FMUL.FTZ R60, R60, R9.reuse ;  /* 0x000000093c3c7220 */ /* 0x080fe20000410000 */
[-C--:B------:R-:W-:Y:S01]  /*10580*/  FMUL.FTZ R61, R61, R9.reuse ;  /* 0x000000093d3d7220 */ /* 0x080fe20000410000 */
[----:B------:R3:W-:Y:S01]  /*10590*/  MUFU.EX2 R203, R169 ;  /* 0x000000a900cb7308 */ /* 0x0007e20000000800 */
[----:B0-----:R-:W-:Y:S01]  /*105a0*/  FADD.FTZ R0, R164, R0 ;  /* 0x00000000a4007221 */ /* 0x001fe20000010000 */
[-C--:B------:R-:W-:Y:S01]  /*105b0*/  FMUL.FTZ R64, R64, R9.reuse ;  /* 0x0000000940407220 */ /* 0x080fe20000410000 */
[-C--:B------:R-:W-:Y:S01]  /*105c0*/  FMUL.FTZ R65, R65, R9.reuse ;  /* 0x0000000941417220 */ /* 0x080fe20000410000 */
[-C--:B------:R-:W-:Y:S01]  /*105d0*/  FMUL.FTZ R68, R68, R9.reuse ;  /* 0x0000000944447220 */ /* 0x080fe20000410000 */
[-C--:B------:R-:W-:Y:S01]  /*105e0*/  FMUL.FTZ R69, R69, R9.reuse ;  /* 0x0000000945457220 */ /* 0x080fe20000410000 */
[-C--:B------:R-:W-:Y:S01]  /*105f0*/  FMUL.FTZ R72, R72, R9.reuse ;  /* 0x0000000948487220 */ /* 0x080fe20000410000 */
[----:B------:R-:W-:Y:S01]  /*10600*/  FMUL.FTZ R73, R73, R9 ;  /* 0x0000000949497220 */ /* 0x000fe20000410000 */
[----:B------:R-:W-:Y:S01]  /*10610*/  MUFU.EX2 R230, R230 ;  /* 0x000000e600e67308 */ /* 0x000fe20000000800 */
[----:B-1----:R-:W-:Y:S01]  /*10620*/  FADD.FTZ R0, R165, R0 ;  /* 0x00000000a5007221 */ /* 0x002fe20000010000 */
[----:B---3--:R-:W-:-:S02]  /*10630*/  IMAD.MOV.U32 R169, RZ, RZ, 0x40000040 ;  /* 0x40000040ffa97424 */ /* 0x008fc400078e00ff */
[-C--:B------:R-:W-:Y:S01]  /*10640*/  FMUL.FTZ R76, R76, R9.reuse ;  /* 0x000000094c4c7220 */ /* 0x080fe20000410000 */
[-C--:B------:R-:W-:Y:S01]  /*10650*/  FMUL.FTZ R77, R77, R9.reuse ;  /* 0x000000094d4d7220 */ /* 0x080fe20000410000 */
[-C--:B------:R-:W-:Y:S01]  /*10660*/  FMUL.FTZ R80, R80, R9.reuse ;  /* 0x0000000950507220 */ /* 0x080fe20000410000 */
[-C--:B------:R-:W-:Y:S01]  /*10670*/  FMUL.FTZ R81, R81, R9.reuse ;  /* 0x0000000951517220 */ /* 0x080fe20000410000 */
[----:B------:R-:W-:Y:S01]  /*10680*/  R2UR UR7, R169 ;  /* 0x00000000a90772ca */ /* 0x000fe200000e0000 */
[----:B------:R-:W-:Y:S01]  /*10690*/  MUFU.EX2 R173, R173 ;  /* 0x000000ad00ad7308 */ /* 0x000fe20000000800 */
[-C--:B------:R-:W-:Y:S01]  /*106a0*/  FMUL.FTZ R84, R84, R9.reuse ;  /* 0x0000000954547220 */ /* 0x080fe20000410000 */
[-C--:B------:R-:W-:Y:S01]  /*106b0*/  FMUL.FTZ R85, R85, R9.reuse ;  /* 0x0000000955557220 */ /* 0x080fe20000410000 */
[-C--:B------:R-:W-:Y:S01]  /*106c0*/  FMUL.FTZ R88, R88, R9.reuse ;  /* 0x0000000958587220 */ /* 0x080fe20000410000 */
[----:B--2---:R-:W-:Y:S01]  /*106d0*/  FMNMX.FTZ R170, R170, R202, !PT ;  /* 0x000000caaaaa7209 */ /* 0x004fe20007810000 */
[-C--:B------:R-:W-:Y:S01]  /*106e0*/  FMUL.FTZ R89, R89, R9.reuse ;  /* 0x0000000959597220 */ /* 0x080fe20000410000 */
[-C--:B------:R-:W-:Y:S01]  /*106f0*/  FMUL.FTZ R92, R92, R9.reuse ;  /* 0x000000095c5c7220 */ /* 0x080fe20000410000 */
[-C--:B------:R-:W-:Y:S01]  /*10700*/  FMUL.FTZ R93, R93, R9.reuse ;  /* 0x000000095d5d7220 */ /* 0x080fe20000410000 */
[----:B------:R-:W-:Y:S01]  /*10710*/  MUFU.EX2 R176, R176 ;  /* 0x000000b000b07308 */ /* 0x000fe20000000800 */
[----:B------:R-:W0:Y:S01]  /*10720*/  SHFL.BFLY PT, R202, R170, 0x1, 0x1f ;  /* 0x0c201f00aaca7f89 */ /* 0x000e2200000e0000 */
        /* <DEDUP_REMOVED lines=23> */
[----:B0-----:R-:W-:Y:S01]  /*108a0*/  FMNMX.FTZ R170, R170, R202, !PT ;  /* 0x000000caaaaa7209 */ /* 0x001fe20007810000 */
[----:B------:R-:W-:-:S02]  /*108b0*/  IMAD.MOV R202, RZ, RZ, -R197 ;  /* 0x000000ffffca7224 */ /* 0x000fc400078e0ac5 */
[-C--:B------:R-:W-:Y:S01]  /*108c0*/  FMUL.FTZ R137, R137, R9.reuse ;  /* 0x0000000989897220 */ /* 0x080fe20000410000 */
[-C--:B------:R-:W-:Y:S01]  /*108d0*/  FMUL.FTZ R140, R140, R9.reuse ;  /* 0x000000098c8c7220 */ /* 0x080fe20000410000 */
[----:B------:R-:W-:Y:S01]  /*108e0*/  FSETP.NEU.FTZ.AND P4, PT, R170, -INF , PT ;  /* 0xff800000aa00780b */ /* 0x000fe20003f9d000 */
[-C--:B------:R-:W-:Y:S01]  /*108f0*/  FMUL.FTZ R141, R141, R9.reuse ;  /* 0x000000098d8d7220 */ /* 0x080fe20000410000 */
[----:B------:R-:W-:Y:S01]  /*10900*/  ISETP.NE.AND P3, PT, R185, R202, PT ;  /* 0x000000cab900720c */ /* 0x000fe20003f65270 */
[-C--:B------:R-:W-:Y:S01]  /*10910*/  FMUL.FTZ R144, R144, R9.reuse ;  /* 0x0000000990907220 */ /* 0x080fe20000410000 */
[----:B------:R0:W1:Y:S01]  /*10920*/  MUFU.EX2 R202, R168 ;  /* 0x000000a800ca7308 */ /* 0x0000620000000800 */
[-C--:B------:R-:W-:Y:S01]  /*10930*/  FMUL.FTZ R145, R145, R9.reuse ;  /* 0x0000000991917220 */ /* 0x080fe20000410000 */
[-C--:B------:R-:W-:Y:S01]  /*10940*/  FMUL.FTZ R148, R148, R9.reuse ;  /* 0x0000000994947220 */ /* 0x080fe20000410000 */
[----:B------:R-:W-:Y:S01]  /*10950*/  FMUL.FTZ R149, R149, R9 ;  /* 0x0000000995957220 */ /* 0x000fe20000410000 */
[----:B0-----:R-:W-:-:S07]  /*10960*/  FSEL R168, R170, RZ, P4 ;  /* 0x000000ffaaa87208 */ /* 0x001fce0002000000 */
[----:B------:R-:W-:Y:S02]  /*10970*/  @!P3 IMAD R19, R19, 0x40, R194 ;  /* 0x000000401313b824 */ /* 0x000fe400078e02c2 */
[----:B------:R-:W-:Y:S02]  /*10980*/  FADD.FTZ R168, -R168, R20 ;  /* 0x00000014a8a87221 */ /* 0x000fe40000010100 */
[----:B------:R-:W-:Y:S02]  /*10990*/  @!P3 IMAD R19, R19, 0x4, R18 ;  /* 0x000000041313b824 */ /* 0x000fe400078e0212 */
[----:B-1----:R-:W-:Y:S01]  /*109a0*/  FADD.FTZ R0, R202, R0 ;  /* 0x00000000ca007221 */ /* 0x002fe20000010000 */
[-C--:B------:R-:W-:Y:S01]  /*109b0*/  FMUL.FTZ R20, R168, R14.reuse ;  /* 0x0000000ea8147220 */ /* 0x080fe20000410000 */
[----:B------:R-:W-:Y:S01]  /*109c0*/  FMUL.FTZ R168, R170, R14 ;  /* 0x0000000eaaa87220 */ /* 0x000fe20000410000 */
[----:B------:R-:W-:Y:S01]  /*109d0*/  @!P3 STS [R19+0x38400], R9 ;  /* 0x038400091300b388 */ /* 0x000fe20000000800 */
[----:B------:R-:W-:-:S03]  /*109e0*/  FADD.FTZ R0, R203, R0 ;  /* 0x00000000cb007221 */ /* 0x000fc60000010000 */
[----:B------:R-:W0:Y:S01]  /*109f0*/  MUFU.EX2 R20, R20 ;  /* 0x0000001400147308 */ /* 0x000e220000000800 */
[----:B------:R-:W-:Y:S01]  /*10a00*/  FSEL R168, R168, RZ, P4 ;  /* 0x000000ffa8a87208 */ /* 0x000fe20002000000 */
[----:B------:R-:W-:-:S04]  /*10a10*/  FADD.FTZ R0, R230, R0 ;  /* 0x00000000e6007221 */ /* 0x000fc80000010000 */
[----:B------:R-:W-:Y:S01]  /*10a20*/  FADD.FTZ R0, R173, R0 ;  /* 0x00000000ad007221 */ /* 0x000fe20000010000 */
        /* <DEDUP_REMOVED lines=10> */
[----:B0-----:R0:W-:Y:S01]  /*10ad0*/  @!P3 STS [R19+0x38420], R20 ;  /* 0x038420141300b388 */ /* 0x0011e20000000800 */
[-CC-:B------:R-:W-:Y:S01]  /*10ae0*/  FFMA.FTZ R178, R178, R14.reuse, -R168.reuse ;  /* 0x0000000eb2b27223 */ /* 0x180fe200000108a8 */
[-CC-:B------:R-:W-:Y:S01]  /*10af0*/  FFMA.FTZ R205, R179, R14.reuse, -R168.reuse ;  /* 0x0000000eb3cd7223 */ /* 0x180fe200000108a8 */
[-CC-:B------:R-:W-:Y:S01]  /*10b00*/  FFMA.FTZ R182, R182, R14.reuse, -R168.reuse ;  /* 0x0000000eb6b67223 */ /* 0x180fe200000108a8 */
[-C--:B------:R-:W-:Y:S01]  /*10b10*/  FFMA.FTZ R183, R183, R14.reuse, -R168 ;  /* 0x0000000eb7b77223 */ /* 0x080fe200000108a8 */
[----:B------:R-:W-:Y:S01]  /*10b20*/  FADD.FTZ R0, R176, R0 ;  /* 0x00000000b0007221 */ /* 0x000fe20000010000 */
[----:B------:R-:W-:Y:S01]  /*10b30*/  FFMA.FTZ R153, R153, R14, -R168 ;  /* 0x0000000e99997223 */ /* 0x000fe200000108a8 */
[----:B------:R1:W-:Y:S01]  /*10b40*/  MUFU.EX2 R179, R158 ;  /* 0x0000009e00b37308 */ /* 0x0003e20000000800 */
[----:B------:R-:W-:Y:S01]  /*10b50*/  FMUL.FTZ R26, R26, R20 ;  /* 0x000000141a1a7220 */ /* 0x000fe20000410000 */
[----:B------:R-:W-:Y:S01]  /*10b60*/  FADD.FTZ R0, R177, R0 ;  /* 0x00000000b1007221 */ /* 0x000fe20000010000 */
[----:B0-----:R-:W-:Y:S01]  /*10b70*/  FFMA.FTZ R19, R166, R14, -R168 ;  /* 0x0000000ea6137223 */ /* 0x001fe200000108a8 */
[----:B------:R-:W-:-:S02]  /*10b80*/  IMAD R168, R200, 0x1000, R193 ;  /* 0x00001000c8a87824 */ /* 0x000fc400078e02c1 */
[-C--:B------:R-:W-:Y:S01]  /*10b90*/  FMUL.FTZ R27, R27, R20.reuse ;  /* 0x000000141b1b7220 */ /* 0x080fe20000410000 */
[-C--:B------:R-:W-:Y:S01]  /*10ba0*/  FMUL.FTZ R30, R30, R20.reuse ;  /* 0x000000141e1e7220 */ /* 0x080fe20000410000 */
[----:B------:R-:W-:Y:S01]  /*10bb0*/  FMUL.FTZ R31, R31, R20 ;  /* 0x000000141f1f7220 */ /* 0x000fe20000410000 */
[----:B------:R-:W0:Y:S01]  /*10bc0*/  MUFU.EX2 R166, R180 ;  /* 0x000000b400a67308 */ /* 0x000e220000000800 */
[----:B-1----:R-:W-:Y:S01]  /*10bd0*/  F2FP.F16.F32.PACK_AB R158, R165, R164 ;  /* 0x000000a4a59e723e */ /* 0x002fe200000000ff */
[----:B------:R-:W-:Y:S01]  /*10be0*/  FMUL.FTZ R34, R34, R20 ;  /* 0x0000001422227220 */ /* 0x000fe20000410000 */
[----:B------:R-:W-:Y:S01]  /*10bf0*/  F2FP.F16.F32.PACK_AB R164, R177, R176 ;  /* 0x000000b0b1a4723e */ /* 0x000fe200000000ff */
[-C--:B------:R-:W-:Y:S01]  /*10c00*/  FMUL.FTZ R35, R35, R20.reuse ;  /* 0x0000001423237220 */ /* 0x080fe20000410000 */
[----:B------:R-:W-:Y:S01]  /*10c10*/  R2UR UR6, R168 ;  /* 0x00000000a80672ca */ /* 0x000fe200000e0000 */
        /* <DEDUP_REMOVED lines=10> */
[----:B------:R2:W-:Y:S01]  /*10cc0*/  MUFU.EX2 R206, R154 ;  /* 0x0000009a00ce7308 */ /* 0x0005e20000000800 */
[----:B-1----:R-:W-:Y:S01]  /*10cd0*/  F2FP.F16.F32.PACK_AB R162, R173, R230 ;  /* 0x000000e6ada2723e */ /* 0x002fe200000000ff */
[----:B0-----:R-:W-:Y:S01]  /*10ce0*/  FADD.FTZ R0, R166, R0 ;  /* 0x00000000a6007221 */ /* 0x001fe20000010000 */
[----:B------:R-:W-:Y:S01]  /*10cf0*/  F2FP.F16.F32.PACK_AB R166, R169, R166 ;  /* 0x000000a6a9a6723e */ /* 0x000fe200000000ff */
[-C--:B------:R-:W-:Y:S01]  /*10d00*/  FMUL.FTZ R55, R55, R20.reuse ;  /* 0x0000001437377220 */ /* 0x080fe20000410000 */
[-C--:B------:R-:W-:Y:S01]  /*10d10*/  FMUL.FTZ R58, R58, R20.reuse ;  /* 0x000000143a3a7220 */ /* 0x080fe20000410000 */
[-C--:B------:R-:W-:Y:S01]  /*10d20*/  FMUL.FTZ R59, R59, R20.reuse ;  /* 0x000000143b3b7220 */ /* 0x080fe20000410000 */
[----:B------:R-:W-:Y:S01]  /*10d30*/  FMUL.FTZ R62, R62, R20 ;  /* 0x000000143e3e7220 */ /* 0x000fe20000410000 */
[----:B------:R-:W-:Y:S01]  /*10d40*/  MUFU.EX2 R174, R155 ;  /* 0x0000009b00ae7308 */ /* 0x000fe20000000800 */
[----:B--2---:R-:W-:Y:S01]  /*10d50*/  F2FP.F16.F32.PACK_AB R154, R157, R156 ;  /* 0x0000009c9d9a723e */ /* 0x004fe200000000ff */
[----:B------:R-:W-:Y:S01]  /*10d60*/  FMUL.FTZ R63, R63, R20 ;  /* 0x000000143f3f7220 */ /* 0x000fe20000410000 */
[----:B------:R-:W-:Y:S01]  /*10d70*/  F2FP.F16.F32.PACK_AB R156, R161, R160 ;  /* 0x000000a0a19c723e */ /* 0x000fe200000000ff */
[----:B------:R-:W-:Y:S01]  /*10d80*/  FMUL.FTZ R66, R66, R20 ;  /* 0x0000001442427220 */ /* 0x000fe20000410000 */
[----:B------:R-:W-:Y:S01]  /*10d90*/  F2FP.F16.F32.PACK_AB R160, R203, R202 ;  /* 0x000000cacba0723e */ /* 0x000fe200000000ff */
        /* <DEDUP_REMOVED lines=43> */
[----:B-1----:R-:W-:Y:S01]  /*11050*/  F2FP.F16.F32.PACK_AB R153, R174, R206 ;  /* 0x000000ceae99723e */ /* 0x002fe200000000ff */
[----:B------:R-:W-:Y:S01]  /*11060*/  BAR.SYNC.DEFER_BLOCKING 0xf, 0x100 ;  /* 0x03c4000000007b1d */ /* 0x000fe20000010000 */
        /* <DEDUP_REMOVED lines=9> */
[----:B------:R-:W-:Y:S01]  /*11100*/  FMUL.FTZ R151, R151, R20 ;  /* 0x0000001497977220 */ /* 0x000fe20000410000 */
[----:B------:R-:W-:Y:S01]  /*11110*/  FFMA.FTZ R202, R20, R8, R206 ;  /* 0x0000000814ca7223 */ /* 0x000fe200000100ce */
[----:B------:R-:W-:-:S02]  /*11120*/  VIADD R8, R168, 0x80 ;  /* 0x00000080a8087836 */ /* 0x000fc40000000000 */
[----:B------:R-:W-:Y:S01]  /*11130*/  FADD.FTZ R0, R169, R0 ;  /* 0x00000000a9007221 */ /* 0x000fe20000010000 */
[----:B------:R-:W0:Y:S01]  /*11140*/  MUFU.EX2 R175, R175 ;  /* 0x000000af00af7308 */ /* 0x000e220000000800 */
[----:B--2---:R-:W-:Y:S01]  /*11150*/  F2FP.F16.F32.PACK_AB R161, R171, R177 ;  /* 0x000000b1aba1723e */ /* 0x004fe200000000ff */
[----:B------:R-:W-:Y:S02]  /*11160*/  IMAD.MOV.U32 R9, RZ, RZ, 0x40000040 ;  /* 0x40000040ff097424 */ /* 0x000fe400078e00ff */
[----:B------:R-:W-:Y:S01]  /*11170*/  FADD.FTZ R202, R174, R202 ;  /* 0x000000caaeca7221 */ /* 0x000fe20000010000 */
[----:B------:R-:W-:Y:S01]  /*11180*/  IMAD.MOV.U32 R169, RZ, RZ, 0x40000040 ;  /* 0x40000040ffa97424 */ /* 0x000fe200078e00ff */
[----:B------:R-:W-:Y:S01]  /*11190*/  ISETP.GT.AND P3, PT, R15, R208, PT ;  /* 0x000000d00f00720c */ /* 0x000fe20003f64270 */
[----:B------:R-:W-:Y:S02]  /*111a0*/  IMAD.MOV.U32 R20, RZ, RZ, R170 ;  /* 0x000000ffff147224 */ /* 0x000fe400078e00aa */
[----:B------:R-:W-:Y:S01]  /*111b0*/  FADD.FTZ R179, R179, R202 ;  /* 0x000000cab3b37221 */ /* 0x000fe20000010000 */
[----:B------:R-:W-:Y:S01]  /*111c0*/  MUFU.EX2 R178, R178 ;  /* 0x000000b200b27308 */ /* 0x000fe20000000800 */
[----:B------:R1:W-:Y:S02]  /*111d0*/  STSM.16.M88.4 [R198+0x36400], R152 ;  /* 0x03640098c6007844 */ /* 0x0003e40000000200 */
[----:B------:R-:W-:-:S02]  /*111e0*/  FADD.FTZ R180, R180, R179 ;  /* 0x000000b3b4b47221 */ /* 0x000fc40000010000 */
[----:B------:R2:W-:Y:S02]  /*111f0*/  STSM.16.M88.4 [R199], R156 ;  /* 0x0000009cc7007844 */ /* 0x0005e40000000200 */
[----:B------:R-:W-:Y:S01]  /*11200*/  FADD.FTZ R180, R181, R180 ;  /* 0x000000b4b5b47221 */ /* 0x000fe20000010000 */
[----:B------:R-:W3:Y:S01]  /*11210*/  MUFU.EX2 R205, R205 ;  /* 0x000000cd00cd7308 */ /* 0x000ee20000000800 */
[----:B0-----:R-:W-:Y:S02]  /*11220*/  F2FP.F16.F32.PACK_AB R163, R175, R204 ;  /* 0x000000ccafa3723e */ /* 0x001fe400000000ff */
[----:B------:R-:W-:-:S03]  /*11230*/  FADD.FTZ R180, R173, R180 ;  /* 0x000000b4adb47221 */ /* 0x000fc60000010000 */
[----:B------:R2:W-:Y:S01]  /*11240*/  STSM.16.M88.4 [R211], R160 ;  /* 0x000000a0d3007844 */ /* 0x0005e20000000200 */
[----:B------:R-:W-:Y:S01]  /*11250*/  FADD.FTZ R19, R19, R180 ;  /* 0x000000b413137221 */ /* 0x000fe20000010000 */
[----:B------:R-:W-:Y:S03]  /*11260*/  MUFU.EX2 R182, R182 ;  /* 0x000000b600b67308 */ /* 0x000fe60000000800 */
[----:B------:R-:W-:Y:S01]  /*11270*/  FADD.FTZ R176, R176, R19 ;  /* 0x00000013b0b07221 */ /* 0x000fe20000010000 */
[----:B------:R-:W-:-:S03]  /*11280*/  IMAD.MOV.U32 R19, RZ, RZ, R200 ;  /* 0x000000ffff137224 */ /* 0x000fc600078e00c8 */
[----:B------:R-:W-:Y:S01]  /*11290*/  FADD.FTZ R176, R177, R176 ;  /* 0x000000b0b1b07221 */ /* 0x000fe20000010000 */
[----:B------:R-:W0:Y:S01]  /*112a0*/  MUFU.EX2 R183, R183 ;  /* 0x000000b700b77308 */ /* 0x000e220000000800 */
[----:B---3--:R-:W-:Y:S02]  /*112b0*/  F2FP.F16.F32.PACK_AB R165, R205, R178 ;  /* 0x000000b2cda5723e */ /* 0x008fe400000000ff */
[----:B------:R-:W-:-:S04]  /*112c0*/  FADD.FTZ R171, R171, R176 ;  /* 0x000000b0abab7221 */ /* 0x000fc80000010000 */
[----:B------:R-:W-:-:S04]  /*112d0*/  FADD.FTZ R204, R204, R171 ;  /* 0x000000abcccc7221 */ /* 0x000fc80000010000 */
[----:B------:R-:W-:-:S04]  /*112e0*/  FADD.FTZ R175, R175, R204 ;  /* 0x000000ccafaf7221 */ /* 0x000fc80000010000 */
[----:B------:R-:W-:Y:S01]  /*112f0*/  FADD.FTZ R178, R178, R175 ;  /* 0x000000afb2b27221 */ /* 0x000fe20000010000 */
[----:B0-----:R-:W-:-:S03]  /*11300*/  F2FP.F16.F32.PACK_AB R167, R183, R182 ;  /* 0x000000b6b7a7723e */ /* 0x001fc600000000ff */
[----:B------:R-:W-:Y:S02]  /*11310*/  FADD.FTZ R205, R205, R178 ;  /* 0x000000b2cdcd7221 */ /* 0x000fe40000010000 */
[----:B------:R2:W-:Y:S01]  /*11320*/  STSM.16.M88.4 [R210], R164 ;  /* 0x000000a4d2007844 */ /* 0x0005e20000000200 */
[----:B------:R-:W-:-:S06]  /*11330*/  WARPGROUP.ARRIVE ;  /* 0x00000000000079c5 */ /* 0x000fcc0000000000 */
[----:B------:R-:W-:Y:S01]  /*11340*/  HGMMA.64x256x16.F32 R24, R152, gdesc[UR4].tnspB, R24, gsb0 ;  /* 0x43e0000498187df0 */ /* 0x000fe20008000818 */
[----:B------:R-:W-:Y:S01]  /*11350*/  R2UR UR6, R8 ;  /* 0x00000000080672ca */ /* 0x000fe200000e0000 */
[C---:B------:R-:W-:Y:S01]  /*11360*/  VIADD R8, R168.reuse, 0x100 ;  /* 0x00000100a8087836 */ /* 0x040fe20000000000 */
[----:B------:R-:W-:Y:S01]  /*11370*/  R2UR UR7, R9 ;  /* 0x00000000090772ca */ /* 0x000fe200000e0000 */
[----:B------:R-:W-:Y:S02]  /*11380*/  IMAD.MOV.U32 R9, RZ, RZ, 0x40000040 ;  /* 0x40000040ff097424 */ /* 0x000fe400078e00ff */
[----:B------:R-:W-:Y:S01]  /*11390*/  VIADD R168, R168, 0x180 ;  /* 0x00000180a8a87836 */ /* 0x000fe20000000000 */
[----:B------:R-:W-:Y:S02]  /*113a0*/  WARPGROUP.DEPBAR.LE gsb0, 0x0 ;  /* 0x00008000000079c5 */ /* 0x000fe40000010000 */
[----:B------:R-:W-:Y:S01]  /*113b0*/  WARPGROUP.ARRIVE ;  /* 0x00000000000079c5 */ /* 0x000fe20000000000 */
[----:B-1----:R-:W-:-:S04]  /*113c0*/  VIADD R152, R15, 0xffffffff ;  /* 0xffffffff0f987836 */ /* 0x002fc80000000000 */
[----:B------:R-:W-:-:S14]  /*113d0*/  IMAD.MOV.U32 R15, RZ, RZ, R152 ;  /* 0x000000ffff0f7224 */ /* 0x000fdc00078e0098 */
[----:B------:R-:W-:Y:S01]  /*113e0*/  HGMMA.64x256x16.F32 R24, R156, gdesc[UR4].tnspB, R24, gsb0 ;  /* 0x43e000049c187df0 */ /* 0x000fe20008000818 */
[----:B------:R-:W-:Y:S01]  /*113f0*/  R2UR UR6, R8 ;  /* 0x00000000080672ca */ /* 0x000fe200000e0000 */
[----:B------:R-:W-:Y:S01]  /*11400*/  FADD.FTZ R8, R182, R205 ;  /* 0x000000cdb6087221 */ /* 0x000fe20000010000 */
[----:B------:R-:W-:Y:S01]  /*11410*/  R2UR UR7, R9 ;  /* 0x00000000090772ca */ /* 0x000fe200000e0000 */
[----:B------:R-:W-:Y:S02]  /*11420*/  IMAD.MOV.U32 R9, RZ, RZ, R172 ;  /* 0x000000ffff097224 */ /* 0x000fe400078e00ac */
[----:B------:R-:W-:Y:S01]  /*11430*/  FADD.FTZ R8, R183, R8 ;  /* 0x00000008b7087221 */ /* 0x000fe20000010000 */
[----:B------:R-:W-:Y:S02]  /*11440*/  WARPGROUP.DEPBAR.LE gsb0, 0x0 ;  /* 0x00008000000079c5 */ /* 0x000fe40000010000 */
[----:B------:R-:W-:-:S15]  /*11450*/  WARPGROUP.ARRIVE ;  /* 0x00000000000079c5 */ /* 0x000fde0000000000 */
[----:B------:R-:W-:-:S04]  /*11460*/  NOP ;  /* 0x0000000000007918 */ /* 0x000fc80000000000 */
        /* <DEDUP_REMOVED lines=19> */
.L_x_3605:
[----:B------:R-:W-:Y:S02]  /*115a0*/  IMAD.MOV.U32 R20, RZ, RZ, R170 ;  /* 0x000000ffff147224 */ /* 0x000fe400078e00aa */
[----:B------:R-:W-:Y:S02]  /*115b0*/  IMAD.MOV.U32 R9, RZ, RZ, R172 ;  /* 0x000000ffff097224 */ /* 0x000fe400078e00ac */
[----:B------:R-:W-:Y:S02]  /*115c0*/  IMAD.MOV.U32 R19, RZ, RZ, R200 ;  /* 0x000000ffff137224 */ /* 0x000fe400078e00c8 */
[----:B------:R-:W-:-:S07]  /*115d0*/  IMAD.MOV.U32 R15, RZ, RZ, R152 ;  /* 0x000000ffff0f7224 */ /* 0x000fce00078e0098 */
.L_x_3604:
[----:B------:R-:W-:Y:S05]  /*115e0*/  BSYNC B1 ;  /* 0x0000000000017941 */ /* 0x000fea0003800000 */
.L_x_3603:
[----:B------:R-:W0:Y:S01]  /*115f0*/  LDC R152, c[0x0][0x448] ;  /* 0x00011200ff987b82 */ /* 0x000e220000000800 */
[----:B------:R-:W-:-:S07]  /*11600*/  IADD3 R155, R184, 0x1, -R23 ;  /* 0x00000001b89b7810 */ /* 0x000fce0007ffe817 */
[----:B--2---:R-:W1:Y:S01]  /*11610*/  LDC R156, c[0x0][0xadc] ;  /* 0x0002b700ff9c7b82 */ /* 0x004e620000000800 */
        /* <DEDUP_REMOVED lines=21> */
.L_x_3627:
[----:B------:R-:W-:-:S13]  /*11770*/  ISETP.NE.AND P2, PT, R156, 0x1, PT ;  /* 0x000000019c00780c */ /* 0x000fda0003f45270 */
[----:B------:R-:W0:Y:S02]  /*11780*/  @P2 LDC.64 R152, c[0x0][0xae0] ;  /* 0x0002b800ff982b82 */ /* 0x000e240000000a00 */
[----:B0-----:R-:W-:-:S05]  /*11790*/  @P2 IMAD.HI.U32 R152, R21, R152, RZ ;  /* 0x0000009815982227 */ /* 0x001fca00078e00ff */
[----:B------:R-:W-:-:S07]  /*117a0*/  @P2 SHF.R.U32.HI R21, RZ, R153, R152 ;  /* 0x00000099ff152219 */ /* 0x000fce0000011698 */
.L_x_3628:
[----:B------:R-:W-:Y:S05]  /*117b0*/  BSYNC B0 ;  /* 0x0000000000007941 */ /* 0x000fea0003800000 */
.L_x_3626:
[----:B------:R-:W-:-:S05]  /*117c0*/  IMAD R21, R21, R156, RZ ;  /* 0x0000009c15157224 */ /* 0x000fca00078e02ff */
[----:B------:R-:W-:-:S07]  /*117d0*/  VIMNMX R154, R154, R21, !PT ;  /* 0x000000159a9a7248 */ /* 0x000fce0007fe0100 */
.L_x_3625:
        /* <DEDUP_REMOVED lines=13> */
.L_x_3642:
[----:B------:R-:W-:Y:S01]  /*118b0*/  VIADD R19, R204, 0x1 ;  /* 0x00000001cc137836 */ /* 0x000fe20000000000 */
[C---:B------:R-:W-:Y:S01]  /*118c0*/  ISETP.GT.AND P2, PT, R21.reuse, R205, PT ;  /* 0x000000cd1500720c */ /* 0x040fe20003f44270 */
[----:B------:R-:W-:-:S03]  /*118d0*/  VIADD R21, R21, 0xffffffff ;  /* 0xffffffff15157836 */ /* 0x000fc60000000000 */
[----:B------:R-:W-:-:S04]  /*118e0*/  ISETP.NE.AND P3, PT, R19, 0x2, PT ;  /* 0x000000021300780c */ /* 0x000fc80003f65270 */
[----:B------:R-:W-:Y:S02]  /*118f0*/  SEL R9, RZ, 0x1, P3 ;  /* 0x00000001ff097807 */ /* 0x000fe40001800000 */
[----:B------:R-:W-:Y:S02]  /*11900*/  SEL R19, R19, RZ, P3 ;  /* 0x000000ff13137207 */ /* 0x000fe40001800000 */
[----:B------:R-:W-:Y:S01]  /*11910*/  LOP3.LUT R22, R22, R9, RZ, 0x3c, !PT ;  /* 0x0000000916167212 */ /* 0x000fe200078e3cff */
[----:B0-----:R-:W-:Y:S06]  /*11920*/  @!P0 BRA `(.L_x_3632) ;  /* 0x0000000000048947 */ /* 0x001fec0003800000 */
[----:B------:R-:W-:Y:S01]  /*11930*/  BPT.TRAP 0x1 ;  /* 0x000000040000795c */ /* 0x000fe20000300000 */
.L_x_3632:
[----:B------:R-:W-:Y:S01]  /*11940*/  IMAD R15, R19, 0x8, R18 ;  /* 0x00000008130f7824 */ /* 0x000fe200078e0212 */
[----:B------:R-:W-:-:S04]  /*11950*/  SHF.L.U32 R9, R22, 0x1f, RZ ;  /* 0x0000001f16097819 */ /* 0x000fc800000006ff */
[----:B------:R0:W1:Y:S01]  /*11960*/  SYNCS.PHASECHK.TRANS64.TRYWAIT P3, [R15+URZ+0x38830], R9 ;  /* 0x038830090f0075a7 */ /* 0x000062000806017f */
[----:B------:R-:W-:Y:S05]  /*11970*/  @!P0 BRA `(.L_x_3633) ;  /* 0x0000000000048947 */ /* 0x000fea0003800000 */
[----:B------:R-:W-:Y:S01]  /*11980*/  BPT.TRAP 0x1 ;  /* 0x000000040000795c */ /* 0x000fe20000300000 */
.L_x_3633:
[----:B------:R-:W-:Y:S01]  /*11990*/  BSSY B2, `(.L_x_3634) ;  /* 0x0000006000027945 */ /* 0x000fe20003800000 */
[----:B------:R-:W-:Y:S02]  /*119a0*/  IMAD R156, R19, 0x200, R191 ;  /* 0x00000200139c7824 */ /* 0x000fe400078e02bf */
[----:B------:R-:W-:Y:S01]  /*119b0*/  IMAD.MOV.U32 R157, RZ, RZ, 0x40000040 ;  /* 0x40000040ff9d7424 */ /* 0x000fe200078e00ff */
[----:B-1----:R-:W-:Y:S06]  /*119c0*/  @P3 BRA `(.L_x_3635) ;  /* 0x0000000000083947 */ /* 0x002fec0003800000 */
[----:B------:R-:W1:Y:S02]  /*119d0*/  SYNCS.PHASECHK.TRANS64.TRYWAIT P3, [R15+URZ+0x38830], R9 ;  /* 0x038830090f0075a7 */ /* 0x000e64000806017f */
[----:B-1----:R-:W-:Y:S05]  /*119e0*/  @!P3 BRA `(.L_x_3636) ;  /* 0x0000015400b4b947 */ /* 0x002fea0003800000 */
.L_x_3635:
[----:B------:R-:W-:Y:S05]  /*119f0*/  BSYNC B2 ;  /* 0x0000000000027941 */ /* 0x000fea0003800000 */
.L_x_3634:
        /* <DEDUP_REMOVED lines=36> */
.L_x_3637:
[----:B------:R2:W3:Y:S01]  /*11c40*/  SYNCS.PHASECHK.TRANS64.TRYWAIT P3, [R15+URZ+0x38850], R9 ;  /* 0x038850090f0075a7 */ /* 0x0004e2000806017f */
[----:B------:R-:W-:Y:S05]  /*11c50*/  @!P0 BRA `(.L_x_3638) ;  /* 0x0000000000048947 */ /* 0x000fea0003800000 */
[----:B------:R-:W-:Y:S01]  /*11c60*/  BPT.TRAP 0x1 ;  /* 0x000000040000795c */ /* 0x000fe20000300000 */
.L_x_3638:
[----:B------:R-:W-:Y:S04]  /*11c70*/  BSSY B2, `(.L_x_3639) ;  /* 0x0000004000027945 */ /* 0x000fe80003800000 */
[----:B---3--:R-:W-:Y:S05]  /*11c80*/  @P3 BRA `(.L_x_3640) ;  /* 0x0000000000083947 */ /* 0x008fea0003800000 */
[----:B------:R-:W3:Y:S02]  /*11c90*/  SYNCS.PHASECHK.TRANS64.TRYWAIT P3, [R15+URZ+0x38850], R9 ;  /* 0x038850090f0075a7 */ /* 0x000ee4000806017f */
[----:B---3--:R-:W-:Y:S05]  /*11ca0*/  @!P3 BRA `(.L_x_3641) ;  /* 0x000001540018b947 */ /* 0x008fea0003800000 */
.L_x_3640:
[----:B------:R-:W-:Y:S05]  /*11cb0*/  BSYNC B2 ;  /* 0x0000000000027941 */ /* 0x000fea0003800000 */
.L_x_3639:
        /* <DEDUP_REMOVED lines=10> */
[----:B------:R-:W-:-:S02]  /*11d60*/  VIADD R201, R200, 0x800 ;  /* 0x00000800c8c97836 */ /* 0x000fc40000000000 */
[----:B------:R-:W-:Y:S02]  /*11d70*/  VIADD R208, R2, 0x800 ;  /* 0x0000080002d07836 */ /* 0x000fe40000000000 */
[----:B------:R-:W-:-:S05]  /*11d80*/  IMAD.MOV.U32 R209, RZ, RZ, 0xa00 ;  /* 0x00000a00ffd17424 */ /* 0x000fca00078e00ff */
        /* <DEDUP_REMOVED lines=219> */
[----:B------:R-:W-:Y:S01]  /*12b40*/  VIADD R208, R200, 0xa00 ;  /* 0x00000a00c8d07836 */ /* 0x000fe20000000000 */
[----:B------:R-:W-:Y:S01]  /*12b50*/  R2UR UR7, R209 ;  /* 0x00000000d10772ca */ /* 0x000fe200000e0000 */
        /* <DEDUP_REMOVED lines=120> */
[C---:B------:R-:W-:Y:S01]  /*132e0*/  IMAD.IADD R206, R208.reuse, 0x1, R9 ;  /* 0x00000001d0ce7824 */ /* 0x040fe200078e0209 */
[----:B------:R-:W-:Y:S01]  /*132f0*/  R2UR UR5, R207 ;  /* 0x00000000cf0572ca */ /* 0x000fe200000e0000 */
[----:B------:R-:W-:Y:S02]  /*13300*/  IMAD.MOV.U32 R207, RZ, RZ, 0x40000040 ;  /* 0x40000040ffcf7424 */ /* 0x000fe400078e00ff */
[--C-:B------:R-:W-:Y:S01]  /*13310*/  IMAD.IADD R208, R208, 0x1, R14.reuse ;  /* 0x00000001d0d07824 */ /* 0x100fe200078e020e */
[----:B------:R-:W-:Y:S01]  /*13320*/  R2UR UR6, R206 ;  /* 0x00000000ce0672ca */ /* 0x000fe200000e0000 */
[----:B------:R-:W-:Y:S01]  /*13330*/  IMAD.IADD R206, R201, 0x1, R14 ;  /* 0x00000001c9ce7824 */ /* 0x000fe200078e020e */
[----:B------:R-:W-:Y:S01]  /*13340*/  R2UR UR7, R207 ;  /* 0x00000000cf0772ca */ /* 0x000fe200000e0000 */
[----:B------:R-:W-:-:S02]  /*13350*/  IMAD.MOV.U32 R207, RZ, RZ, 0x40000040 ;  /* 0x40000040ffcf7424 */ /* 0x000fc400078e00ff */
[----:B------:R-:W-:Y:S02]  /*13360*/  IMAD.MOV.U32 R201, RZ, RZ, 0x40 ;  /* 0x00000040ffc97424 */ /* 0x000fe400078e00ff */
[----:B------:R-:W-:-:S03]  /*13370*/  IMAD.MOV.U32 R9, RZ, RZ, 0x1000 ;  /* 0x00001000ff097424 */ /* 0x000fc600078e00ff */
[----:B------:R-:W-:Y:S02]  /*13380*/  SEL R201, R201, 0x3e, P3 ;  /* 0x0000003ec9c97807 */ /* 0x000fe40001800000 */
[----:B------:R-:W-:Y:S02]  /*13390*/  SEL R9, R9, 0xf80, P3 ;  /* 0x00000f8009097807 */ /* 0x000fe40001800000 */
[----:B------:R-:W-:Y:S02]  /*133a0*/  LOP3.LUT R201, R201, 0x6, RZ, 0xc0, !PT ;  /* 0x00000006c9c97812 */ /* 0x000fe400078ec0ff */
[----:B------:R-:W-:-:S04]  /*133b0*/  LOP3.LUT R9, R9, 0x1e00, RZ, 0xc0, !PT ;  /* 0x00001e0009097812 */ /* 0x000fc800078ec0ff */
        /* <DEDUP_REMOVED lines=17> */
[----:B------:R-:W-:Y:S01]  /*134d0*/  IMAD R200, R19, 0x1000, R193 ;  /* 0x0000100013c87824 */ /* 0x000fe200078e02c1 */
[----:B------:R-:W-:Y:S01]  /*134e0*/  R2UR UR7, R201 ;  /* 0x00000000c90772ca */ /* 0x000fe200000e0000 */
[----:B------:R-:W-:Y:S01]  /*134f0*/  IMAD.MOV.U32 R201, RZ, RZ, 0x40000040 ;  /* 0x40000040ffc97424 */ /* 0x000fe200078e00ff */
[----:B------:R-:W-:Y:S02]  /*13500*/  WARPGROUP.DEPBAR.LE gsb0, 0x0 ;  /* 0x00008000000079c5 */ /* 0x000fe40000010000 */
[----:B------:R-:W-:-:S09]  /*13510*/  WARPGROUP.ARRIVE ;  /* 0x00000000000079c5 */ /* 0x000fd20000000000 */
[----:B------:R-:W-:Y:S01]  /*13520*/  HGMMA.64x64x16.F32 R152, gdesc[UR4], R152, gsb0 ;  /* 0x00e00000049879f0 */ /* 0x000fe20008000898 */
[----:B------:R-:W-:Y:S02]  /*13530*/  R2UR UR7, R201 ;  /* 0x00000000c90772ca */ /* 0x000fe400000e0000 */
        /* <DEDUP_REMOVED lines=46> */
[-CC-:B------:R-:W-:Y:S01]  /*13820*/  FFMA.FTZ R152, R152, R14.reuse, -R206.reuse ;  /* 0x0000000e98987223 */ /* 0x180fe200000108ce */
[----:B------:R-:W0:Y:S01]  /*13830*/  SHFL.BFLY PT, R164, R20, 0x1, 0x1f ;  /* 0x0c201f0014a47f89 */ /* 0x000e2200000e0000 */
[-C--:B------:R-:W-:Y:S01]  /*13840*/  FMUL.FTZ R201, R201, R14.reuse ;  /* 0x0000000ec9c97220 */ /* 0x080fe20000410000 */
        /* <DEDUP_REMOVED lines=10> */
[----:B------:R1:W2:Y:S01]  /*138f0*/  MUFU.EX2 R202, R201 ;  /* 0x000000c900ca7308 */ /* 0x0002a20000000800 */
[-CC-:B------:R-:W-:Y:S01]  /*13900*/  FFMA.FTZ R180, R180, R14.reuse, -R206.reuse ;  /* 0x0000000eb4b47223 */ /* 0x180fe200000108ce */
[----:B------:R-:W-:-:S06]  /*13910*/  FFMA.FTZ R181, R181, R14, -R206 ;  /* 0x0000000eb5b57223 */ /* 0x000fcc00000108ce */
[----:B------:R-:W-:Y:S01]  /*13920*/  MUFU.EX2 R152, R152 ;  /* 0x0000009800987308 */ /* 0x000fe20000000800 */
[----:B-1----:R-:W-:Y:S01]  /*13930*/  FFMA.FTZ R201, R165, R14, -R206 ;  /* 0x0000000ea5c97223 */ /* 0x002fe200000108ce */
[----:B0-----:R-:W-:-:S06]  /*13940*/  FMNMX.FTZ R20, R20, R164, !PT ;  /* 0x000000a414147209 */ /* 0x001fcc0007810000 */
[----:B------:R-:W-:Y:S01]  /*13950*/  MUFU.EX2 R153, R153 ;  /* 0x0000009900997308 */ /* 0x000fe20000000800 */
[C---:B------:R-:W-:Y:S01]  /*13960*/  FMUL.FTZ R208, R20.reuse, R14 ;  /* 0x0000000e14d07220 */ /* 0x040fe20000410000 */
[----:B------:R-:W-:Y:S01]  /*13970*/  FADD.FTZ R164, -R20, R203 ;  /* 0x000000cb14a47221 */ /* 0x000fe20000010100 */
[-C--:B--2---:R-:W-:Y:S01]  /*13980*/  FMUL.FTZ R24, R24, R202.reuse ;  /* 0x000000ca18187220 */ /* 0x084fe20000410000 */
[----:B------:R-:W-:Y:S01]  /*13990*/  FMUL.FTZ R25, R25, R202 ;  /* 0x000000ca19197220 */ /* 0x000fe20000410000 */
[-CC-:B------:R-:W-:Y:S01]  /*139a0*/  FFMA.FTZ R209, R155, R14.reuse, -R208.reuse ;  /* 0x0000000e9bd17223 */ /* 0x180fe200000108d0 */
[-CC-:B------:R-:W-:Y:S01]  /*139b0*/  FFMA.FTZ R155, R158, R14.reuse, -R208.reuse ;  /* 0x0000000e9e9b7223 */ /* 0x180fe200000108d0 */
[-CC-:B------:R-:W-:Y:S01]  /*139c0*/  FFMA.FTZ R158, R162, R14.reuse, -R208.reuse ;  /* 0x0000000ea29e7223 */ /* 0x180fe200000108d0 */
[----:B------:R-:W-:Y:S02]  /*139d0*/  IMAD.MOV R162, RZ, RZ, -R197 ;  /* 0x000000ffffa27224 */ /* 0x000fe400078e0ac5 */
[-C--:B------:R-:W-:Y:S01]  /*139e0*/  FMUL.FTZ R164, R164, R14.reuse ;  /* 0x0000000ea4a47220 */ /* 0x080fe20000410000 */
[-CC-:B------:R-:W-:Y:S01]  /*139f0*/  FFMA.FTZ R154, R154, R14.reuse, -R208.reuse ;  /* 0x0000000e9a9a7223 */ /* 0x180fe200000108d0 */
[----:B------:R-:W-:Y:S01]  /*13a00*/  MUFU.EX2 R209, R209 ;  /* 0x000000d100d17308 */ /* 0x000fe20000000800 */
[--C-:B------:R-:W-:Y:S01]  /*13a10*/  FFMA.FTZ R165, R159, R14, -R208.reuse ;  /* 0x0000000e9fa57223 */ /* 0x100fe200000108d0 */
[----:B------:R-:W-:Y:S01]  /*13a20*/  ISETP.NE.AND P3, PT, R185, R162, PT ;  /* 0x000000a2b900720c */ /* 0x000fe20003f65270 */
[----:B------:R-:W-:Y:S01]  /*13a30*/  FFMA.FTZ R159, R163, R14, -R208 ;  /* 0x0000000ea39f7223 */ /* 0x000fe200000108d0 */
[----:B------:R-:W-:-:S02]  /*13a40*/  @!P1 VIADD R162, R15, 0x38840 ;  /* 0x000388400fa29836 */ /* 0x000fc40000000000 */
[-CC-:B------:R-:W-:Y:S01]  /*13a50*/  FFMA.FTZ R203, R166, R14.reuse, -R208.reuse ;  /* 0x0000000ea6cb7223 */ /* 0x180fe200000108d0 */
[-CC-:B------:R-:W-:Y:S01]  /*13a60*/  FFMA.FTZ R206, R167, R14.reuse, -R208.reuse ;  /* 0x0000000ea7ce7223 */ /* 0x180fe200000108d0 */
[-C--:B------:R-:W-:Y:S01]  /*13a70*/  FFMA.FTZ R170, R170, R14.reuse, -R208 ;  /* 0x0000000eaaaa7223 */ /* 0x080fe200000108d0 */
[----:B------:R-:W0:Y:S01]  /*13a80*/  MUFU.EX2 R164, R164 ;  /* 0x000000a400a47308 */ /* 0x000e220000000800 */
[----:B------:R-:W-:Y:S01]  /*13a90*/  @!P1 PRMT R162, RZ, 0x654, R162 ;  /* 0x00000654ffa29816 */ /* 0x000fe200000000a2 */
[-CC-:B------:R-:W-:Y:S01]  /*13aa0*/  FFMA.FTZ R171, R171, R14.reuse, -R208.reuse ;  /* 0x0000000eabab7223 */ /* 0x180fe200000108d0 */
[-CC-:B------:R-:W-:Y:S01]  /*13ab0*/  FFMA.FTZ R174, R174, R14.reuse, -R208.reuse ;  /* 0x0000000eaeae7223 */ /* 0x180fe200000108d0 */
[-CC-:B------:R-:W-:Y:S01]  /*13ac0*/  FFMA.FTZ R175, R175, R14.reuse, -R208.reuse ;  /* 0x0000000eafaf7223 */ /* 0x180fe200000108d0 */
[----:B------:R1:W-:Y:S01]  /*13ad0*/  @!P1 SYNCS.ARRIVE.TRANS64.RED.A1T0 RZ, [R162+URZ], RZ ;  /* 0x000000ffa2ff99a7 */ /* 0x0003e2000810043f */
[----:B------:R-:W-:Y:S01]  /*13ae0*/  FFMA.FTZ R178, R178, R14, -R208 ;  /* 0x0000000eb2b27223 */ /* 0x000fe200000108d0 */
[----:B------:R-:W-:Y:S01]  /*13af0*/  @!P3 IMAD R163, R204, 0x40, R194 ;  /* 0x00000040cca3b824 */ /* 0x000fe200078e02c2 */
[----:B------:R-:W2:Y:S01]  /*13b00*/  MUFU.EX2 R154, R154 ;  /* 0x0000009a009a7308 */ /* 0x000ea20000000800 */
[-C--:B------:R-:W-:Y:S01]  /*13b10*/  FMUL.FTZ R28, R28, R202.reuse ;  /* 0x000000ca1c1c7220 */ /* 0x080fe20000410000 */
[----:B------:R-:W-:Y:S01]  /*13b20*/  FMUL.FTZ R29, R29, R202 ;  /* 0x000000ca1d1d7220 */ /* 0x000fe20000410000 */
[----:B------:R-:W-:-:S02]  /*13b30*/  @!P3 IMAD R163, R163, 0x4, R18 ;  /* 0x00000004a3a3b824 */ /* 0x000fc400078e0212 */
[----:B------:R-:W-:Y:S01]  /*13b40*/  FMUL.FTZ R32, R32, R202 ;  /* 0x000000ca20207220 */ /* 0x000fe20000410000 */
[-CC-:B-1----:R-:W-:Y:S01]  /*13b50*/  FFMA.FTZ R162, R179, R14.reuse, -R208.reuse ;  /* 0x0000000eb3a27223 */ /* 0x182fe200000108d0 */
[-CC-:B------:R-:W-:Y:S01]  /*13b60*/  FFMA.FTZ R179, R182, R14.reuse, -R208.reuse ;  /* 0x0000000eb6b37223 */ /* 0x180fe200000108d0 */
[----:B------:R-:W-:Y:S01]  /*13b70*/  FFMA.FTZ R182, R183, R14, -R208 ;  /* 0x0000000eb7b67223 */ /* 0x000fe200000108d0 */
[----:B------:R-:W1:Y:S01]  /*13b80*/  MUFU.EX2 R155, R155 ;  /* 0x0000009b009b7308 */ /* 0x000e620000000800 */
[----:B------:R-:W-:Y:S01]  /*13b90*/  @!P3 STS [R163+0x38400], R202 ;  /* 0x038400caa300b388 */ /* 0x000fe20000000800 */
[-C--:B0-----:R-:W-:Y:S01]  /*13ba0*/  FMUL.FTZ R26, R26, R164.reuse ;  /* 0x000000a41a1a7220 */ /* 0x081fe20000410000 */
[-C--:B------:R-:W-:Y:S01]  /*13bb0*/  FMUL.FTZ R27, R27, R164.reuse ;  /* 0x000000a41b1b7220 */ /* 0x080fe20000410000 */
[-C--:B------:R-:W-:Y:S01]  /*13bc0*/  FMUL.FTZ R30, R30, R164.reuse ;  /* 0x000000a41e1e7220 */ /* 0x080fe20000410000 */
[----:B------:R0:W-:Y:S01]  /*13bd0*/  @!P3 STS [R163+0x38420], R164 ;  /* 0x038420a4a300b388 */ /* 0x0001e20000000800 */
[-C--:B------:R-:W-:Y:S01]  /*13be0*/  FMUL.FTZ R31, R31, R164.reuse ;  /* 0x000000a41f1f7220 */ /* 0x080fe20000410000 */
[-C--:B------:R-:W-:Y:S01]  /*13bf0*/  FMUL.FTZ R34, R34, R164.reuse ;  /* 0x000000a422227220 */ /* 0x080fe20000410000 */
[----:B------:R-:W3:Y:S01]  /*13c00*/  MUFU.EX2 R157, R157 ;  /* 0x0000009d009d7308 */ /* 0x000ee20000000800 */
[-C--:B------:R-:W-:Y:S01]  /*13c10*/  FMUL.FTZ R35, R35, R164.reuse ;  /* 0x000000a423237220 */ /* 0x080fe20000410000 */
[-C--:B------:R-:W-:Y:S01]  /*13c20*/  FMUL.FTZ R38, R38, R164.reuse ;  /* 0x000000a426267220 */ /* 0x080fe20000410000 */
[-C--:B------:R-:W-:Y:S01]  /*13c30*/  FMUL.FTZ R39, R39, R164.reuse ;  /* 0x000000a427277220 */ /* 0x080fe20000410000 */
[-C--:B------:R-:W-:Y:S01]  /*13c40*/  FMUL.FTZ R42, R42, R164.reuse ;  /* 0x000000a42a2a7220 */ /* 0x080fe20000410000 */
[-C--:B------:R-:W-:Y:S01]  /*13c50*/  FMUL.FTZ R43, R43, R164.reuse ;  /* 0x000000a42b2b7220 */ /* 0x080fe20000410000 */
[----:B------:R-:W-:Y:S01]  /*13c60*/  FMUL.FTZ R46, R46, R164 ;  /* 0x000000a42e2e7220 */ /* 0x000fe20000410000 */
[----:B0-----:R-:W-:Y:S01]  /*13c70*/  FFMA.FTZ R163, R202, R0, R152 ;  /* 0x00000000caa37223 */ /* 0x001fe20000010098 */
[----:B------:R-:W0:Y:S01]  /*13c80*/  MUFU.EX2 R165, R165 ;  /* 0x000000a500a57308 */ /* 0x000e220000000800 */
[----:B--2---:R-:W-:Y:S01]  /*13c90*/  FFMA.FTZ R0, R164, R8, R154 ;  /* 0x00000008a4007223 */ /* 0x004fe2000001009a */
[C---:B------:R-:W-:Y:S01]  /*13ca0*/  F2FP.F16.F32.PACK_AB R152, R153.reuse, R152 ;  /* 0x000000989998723e */ /* 0x040fe200000000ff */
[----:B------:R-:W-:Y:S01]  /*13cb0*/  FADD.FTZ R8, R153, R163 ;  /* 0x000000a399087221 */ /* 0x000fe20000010000 */
[C---:B------:R-:W-:Y:S01]  /*13cc0*/  F2FP.F16.F32.PACK_AB R153, R209.reuse, R154 ;  /* 0x0000009ad199723e */ /* 0x040fe200000000ff */
[----:B------:R-:W-:Y:S01]  /*13cd0*/  FADD.FTZ R163, R209, R0 ;  /* 0x00000000d1a37221 */ /* 0x000fe20000010000 */
[-C--:B------:R-:W-:Y:S01]  /*13ce0*/  FMUL.FTZ R47, R47, R164.reuse ;  /* 0x000000a42f2f7220 */ /* 0x080fe20000410000 */
[----:B------:R-:W-:Y:S01]  /*13cf0*/  FADD.FTZ R154, R207, R8 ;  /* 0x00000008cf9a7221 */ /* 0x000fe20000010000 */
[----:B------:R-:W2:Y:S01]  /*13d00*/  MUFU.EX2 R156, R156 ;  /* 0x0000009c009c7308 */ /* 0x000ea20000000800 */
[----:B-1----:R-:W-:Y:S01]  /*13d10*/  FADD.FTZ R8, R155, R163 ;  /* 0x000000a39b087221 */ /* 0x002fe20000010000 */
[-C--:B------:R-:W-:Y:S01]  /*13d20*/  FMUL.FTZ R50, R50, R164.reuse ;  /* 0x000000a432327220 */ /* 0x080fe20000410000 */
[C---:B---3--:R-:W-:Y:S01]  /*13d30*/  FADD.FTZ R163, R157.reuse, R154 ;  /* 0x0000009a9da37221 */ /* 0x048fe20000010000 */
[----:B------:R-:W-:Y:S01]  /*13d40*/  F2FP.F16.F32.PACK_AB R154, R157, R207 ;  /* 0x000000cf9d9a723e */ /* 0x000fe200000000ff */
[-C--:B------:R-:W-:Y:S01]  /*13d50*/  FMUL.FTZ R51, R51, R164.reuse ;  /* 0x000000a433337220 */ /* 0x080fe20000410000 */
[-C--:B------:R-:W-:Y:S01]  /*13d60*/  FMUL.FTZ R54, R54, R164.reuse ;  /* 0x000000a436367220 */ /* 0x080fe20000410000 */
[-C--:B------:R-:W-:Y:S01]  /*13d70*/  FMUL.FTZ R55, R55, R164.reuse ;  /* 0x000000a437377220 */ /* 0x080fe20000410000 */
[----:B------:R-:W1:Y:S01]  /*13d80*/  MUFU.EX2 R158, R158 ;  /* 0x0000009e009e7308 */ /* 0x000e620000000800 */
        /* <DEDUP_REMOVED lines=132> */
[----:B------:R-:W-:Y:S01]  /*145d0*/  FMUL.FTZ R149, R149, R202 ;  /* 0x000000ca95957220 */ /* 0x000fe20000410000 */
[----:B------:R1:W-:Y:S01]  /*145e0*/  STSM.16.M88.4 [R198+0x36400], R152 ;  /* 0x03640098c6007844 */ /* 0x0003e20000000200 */
[----:B------:R-:W-:Y:S01]  /*145f0*/  FADD.FTZ R183, R201, R183 ;  /* 0x000000b7c9b77221 */ /* 0x000fe20000010000 */
[----:B------:R-:W-:Y:S01]  /*14600*/  @!P1 VIADD R15, R15, 0x38860 ;  /* 0x000388600f0f9836 */ /* 0x000fe20000000000 */
[----:B------:R-:W-:Y:S01]  /*14610*/  MUFU.EX2 R180, R180 ;  /* 0x000000b400b47308 */ /* 0x000fe20000000800 */
[----:B------:R-:W-:-:S02]  /*14620*/  IMAD.MOV.U32 R204, RZ, RZ, R19 ;  /* 0x000000ffffcc7224 */ /* 0x000fc400078e0013 */
[----:B------:R-:W-:Y:S01]  /*14630*/  IMAD.MOV.U32 R202, RZ, RZ, R9 ;  /* 0x000000ffffca7224 */ /* 0x000fe200078e0009 */
[----:B------:R-:W-:-:S04]  /*14640*/  @!P1 PRMT R15, RZ, 0x654, R15 ;  /* 0x00000654ff0f9816 */ /* 0x000fc8000000000f */
[----:B------:R-:W2:Y:S01]  /*14650*/  MUFU.EX2 R181, R181 ;  /* 0x000000b500b57308 */ /* 0x000ea20000000800 */
[----:B0-----:R-:W-:-:S07]  /*14660*/  F2FP.F16.F32.PACK_AB R164, R177, R176 ;  /* 0x000000b0b1a4723e */ /* 0x001fce00000000ff */
[----:B------:R0:W-:Y:S08]  /*14670*/  MUFU.EX2 R0, R178 ;  /* 0x000000b200007308 */ /* 0x0001f00000000800 */
[----:B------:R3:W4:Y:S01]  /*14680*/  MUFU.EX2 R8, R162 ;  /* 0x000000a200087308 */ /* 0x0007220000000800 */
[C---:B0-----:R-:W-:Y:S01]  /*14690*/  FADD.FTZ R178, R159.reuse, R157 ;  /* 0x0000009d9fb27221 */ /* 0x041fe20000010000 */
[----:B------:R-:W-:-:S02]  /*146a0*/  F2FP.F16.F32.PACK_AB R157, R159, R158 ;  /* 0x0000009e9f9d723e */ /* 0x000fc400000000ff */
[----:B------:R-:W-:Y:S02]  /*146b0*/  F2FP.F16.F32.PACK_AB R158, R201, R160 ;  /* 0x000000a0c99e723e */ /* 0x000fe400000000ff */
[----:B------:R-:W-:Y:S01]  /*146c0*/  F2FP.F16.F32.PACK_AB R159, R206, R203 ;  /* 0x000000cbce9f723e */ /* 0x000fe200000000ff */
[----:B------:R-:W-:Y:S01]  /*146d0*/  FADD.FTZ R203, R203, R178 ;  /* 0x000000b2cbcb7221 */ /* 0x000fe20000010000 */
[----:B------:R-:W-:Y:S01]  /*146e0*/  MUFU.EX2 R179, R179 ;  /* 0x000000b300b37308 */ /* 0x000fe20000000800 */
[----:B------:R-:W-:Y:S01]  /*146f0*/  F2FP.F16.F32.PACK_AB R160, R169, R168 ;  /* 0x000000a8a9a0723e */ /* 0x000fe200000000ff */
[----:B------:R-:W-:Y:S01]  /*14700*/  FADD.FTZ R168, R168, R183 ;  /* 0x000000b7a8a87221 */ /* 0x000fe20000010000 */
[----:B---3--:R-:W-:Y:S01]  /*14710*/  F2FP.F16.F32.PACK_AB R162, R173, R172 ;  /* 0x000000acada2723e */ /* 0x008fe200000000ff */
[----:B------:R0:W-:Y:S01]  /*14720*/  STSM.16.M88.4 [R199], R156 ;  /* 0x0000009cc7007844 */ /* 0x0001e20000000200 */
[----:B--2---:R-:W-:Y:S01]  /*14730*/  F2FP.F16.F32.PACK_AB R166, R181, R180 ;  /* 0x000000b4b5a6723e */ /* 0x004fe200000000ff */
[----:B------:R-:W-:Y:S01]  /*14740*/  FADD.FTZ R203, R206, R203 ;  /* 0x000000cbcecb7221 */ /* 0x000fe20000010000 */
[----:B------:R-:W-:Y:S01]  /*14750*/  FADD.FTZ R169, R169, R168 ;  /* 0x000000a8a9a97221 */ /* 0x000fe20000010000 */
[----:B------:R-:W2:Y:S01]  /*14760*/  MUFU.EX2 R182, R182 ;  /* 0x000000b600b67308 */ /* 0x000ea20000000800 */
[----:B----4-:R-:W-:Y:S01]  /*14770*/  F2FP.F16.F32.PACK_AB R165, R8, R0 ;  /* 0x0000000008a5723e */ /* 0x010fe200000000ff */
[----:B------:R0:W-:Y:S01]  /*14780*/  STSM.16.M88.4 [R211], R160 ;  /* 0x000000a0d3007844 */ /* 0x0001e20000000200 */
[----:B------:R-:W-:Y:S01]  /*14790*/  FADD.FTZ R170, R170, R203 ;  /* 0x000000cbaaaa7221 */ /* 0x000fe20000010000 */
[----:B------:R-:W-:Y:S01]  /*147a0*/  FADD.FTZ R172, R172, R169 ;  /* 0x000000a9acac7221 */ /* 0x000fe20000010000 */
[----:B------:R-:W-:-:S02]  /*147b0*/  IMAD.MOV.U32 R203, RZ, RZ, R20 ;  /* 0x000000ffffcb7224 */ /* 0x000fc400078e0014 */
[----:B------:R-:W-:Y:S01]  /*147c0*/  FADD.FTZ R171, R171, R170 ;  /* 0x000000aaabab7221 */ /* 0x000fe20000010000 */
[----:B------:R-:W-:-:S03]  /*147d0*/  FADD.FTZ R173, R173, R172 ;  /* 0x000000acadad7221 */ /* 0x000fc60000010000 */
[----:B------:R-:W-:Y:S01]  /*147e0*/  FADD.FTZ R174, R174, R171 ;  /* 0x000000abaeae7221 */ /* 0x000fe20000010000 */
[----:B------:R-:W-:-:S03]  /*147f0*/  FADD.FTZ R176, R176, R173 ;  /* 0x000000adb0b07221 */ /* 0x000fc60000010000 */
[----:B------:R-:W-:Y:S01]  /*14800*/  FADD.FTZ R175, R175, R174 ;  /* 0x000000aeafaf7221 */ /* 0x000fe20000010000 */
[----:B------:R-:W-:Y:S01]  /*14810*/  FADD.FTZ R177, R177, R176 ;  /* 0x000000b0b1b17221 */ /* 0x000fe20000010000 */
[----:B--2---:R-:W-:Y:S02]  /*14820*/  F2FP.F16.F32.PACK_AB R167, R182, R179 ;  /* 0x000000b3b6a7723e */ /* 0x004fe400000000ff */
[----:B------:R-:W-:Y:S01]  /*14830*/  FADD.FTZ R175, R0, R175 ;  /* 0x000000af00af7221 */ /* 0x000fe20000010000 */
[----:B------:R-:W-:Y:S02]  /*14840*/  FADD.FTZ R0, R180, R177 ;  /* 0x000000b1b4007221 */ /* 0x000fe40000010000 */
[----:B------:R0:W-:Y:S01]  /*14850*/  STSM.16.M88.4 [R210], R164 ;  /* 0x000000a4d2007844 */ /* 0x0001e20000000200 */
[----:B------:R-:W-:Y:S01]  /*14860*/  WARPGROUP.ARRIVE ;  /* 0x00000000000079c5 */ /* 0x000fe20000000000 */
[----:B------:R-:W-:Y:S01]  /*14870*/  FADD.FTZ R8, R8, R175 ;  /* 0x000000af08087221 */ /* 0x000fe20000010000 */
[----:B------:R-:W-:-:S03]  /*14880*/  FADD.FTZ R0, R181, R0 ;  /* 0x00000000b5007221 */ /* 0x000fc60000010000 */
[----:B------:R-:W-:Y:S01]  /*14890*/  FADD.FTZ R179, R179, R8 ;  /* 0x00000008b3b37221 */ /* 0x000fe20000010000 */
[----:B------:R-:W-:Y:S03]  /*148a0*/  HGMMA.64x256x16.F32 R24, R152, gdesc[UR4].tnspB, R24, gsb0 ;  /* 0x43e0000498187df0 */ /* 0x000fe60008000818 */
[----:B------:R-:W-:Y:S01]  /*148b0*/  FADD.FTZ R8, R182, R179 ;  /* 0x000000b3b6087221 */ /* 0x000fe20000010000 */
[----:B------:R-:W-:Y:S02]  /*148c0*/  WARPGROUP.DEPBAR.LE gsb0, 0x0 ;  /* 0x00008000000079c5 */ /* 0x000fe40000010000 */
[----:B-1----:R-:W-:Y:S01]  /*148d0*/  VIADD R152, R200, 0x80 ;  /* 0x00000080c8987836 */ /* 0x002fe20000000000 */
[----:B------:R-:W-:Y:S01]  /*148e0*/  WARPGROUP.ARRIVE ;  /* 0x00000000000079c5 */ /* 0x000fe20000000000 */
[----:B------:R-:W-:-:S03]  /*148f0*/  IMAD.MOV.U32 R153, RZ, RZ, 0x40000040 ;  /* 0x40000040ff997424 */ /* 0x000fc600078e00ff */
[----:B------:R-:W-:Y:S01]  /*14900*/  R2UR UR6, R152 ;  /* 0x00000000980672ca */ /* 0x000fe200000e0000 */
[----:B------:R-:W-:Y:S01]  /*14910*/  VIADD R152, R200, 0x100 ;  /* 0x00000100c8987836 */ /* 0x000fe20000000000 */
[----:B------:R-:W-:Y:S01]  /*14920*/  R2UR UR7, R153 ;  /* 0x00000000990772ca */ /* 0x000fe200000e0000 */
[----:B------:R-:W-:-:S14]  /*14930*/  IMAD.MOV.U32 R153, RZ, RZ, 0x40000040 ;  /* 0x40000040ff997424 */ /* 0x000fdc00078e00ff */
        /* <DEDUP_REMOVED lines=26> */
[----:B------:R-:W-:Y:S05]  /*14ae0*/  BSYNC B1 ;  /* 0x0000000000017941 */ /* 0x000fea0003800000 */
.L_x_3631:
[----:B0-----:R-:W-:-:S07]  /*14af0*/  IMAD.MOV.U32 R15, RZ, RZ, R21 ;  /* 0x000000ffff0f7224 */ /* 0x001fce00078e0015 */
.L_x_3630:
[----:B------:R-:W-:Y:S05]  /*14b00*/  BSYNC B0 ;  /* 0x0000000000007941 */ /* 0x000fea0003800000 */
.L_x_3629:
[----:B------:R-:W-:Y:S01]  /*14b10*/  ISETP.GE.AND P2, PT, R15, R215, PT ;  /* 0x000000d70f00720c */ /* 0x000fe20003f46270 */
[----:B------:R-:W-:-:S12]  /*14b20*/  BSSY B0, `(.L_x_3643) ;  /* 0x00003ce000007945 */ /* 0x000fd80003800000 */
[----:B------:R-:W-:Y:S05]  /*14b30*/  @!P2 BRA `(.L_x_3644) ;  /* 0x0000003c0030a947 */ /* 0x000fea0003800000 */
[----:B------:R-:W-:Y:S02]  /*14b40*/  IMAD.MOV.U32 R200, RZ, RZ, R20 ;  /* 0x000000ffffc87224 */ /* 0x000fe400078e0014 */
[----:B------:R-:W-:Y:S02]  /*14b50*/  IMAD.MOV.U32 R202, RZ, RZ, R9 ;  /* 0x000000ffffca7224 */ /* 0x000fe400078e0009 */
[----:B------:R-:W-:-:S07]  /*14b60*/  IMAD.MOV.U32 R201, RZ, RZ, R19 ;  /* 0x000000ffffc97224 */ /* 0x000fce00078e0013 */
.L_x_3663:
[----:B------:R-:W-:-:S05]  /*14b70*/  VIADD R19, R201, 0x1 ;  /* 0x00000001c9137836 */ /* 0x000fca0000000000 */
[----:B------:R-:W-:-:S04]  /*14b80*/  ISETP.NE.AND P2, PT, R19, 0x2, PT ;  /* 0x000000021300780c */ /* 0x000fc80003f45270 */
[----:B------:R-:W-:Y:S02]  /*14b90*/  SEL R9, RZ, 0x1, P2 ;  /* 0x00000001ff097807 */ /* 0x000fe40001000000 */
[----:B------:R-:W-:Y:S02]  /*14ba0*/  SEL R19, R19, RZ, P2 ;  /* 0x000000ff13137207 */ /* 0x000fe40001000000 */
[----:B------:R-:W-:Y:S01]  /*14bb0*/  LOP3.LUT R22, R22, R9, RZ, 0x3c, !PT ;  /* 0x0000000916167212 */ /* 0x000fe200078e3cff */
[----:B------:R-:W-:Y:S06]  /*14bc0*/  @!P0 BRA `(.L_x_3645) ;  /* 0x0000000000048947 */ /* 0x000fec0003800000 */
[----:B------:R-:W-:Y:S01]  /*14bd0*/  BPT.TRAP 0x1 ;  /* 0x000000040000795c */ /* 0x000fe20000300000 */
.L_x_3645:
[----:B------:R-:W-:Y:S01]  /*14be0*/  IMAD R21, R19, 0x8, R18 ;  /* 0x0000000813157824 */ /* 0x000fe200078e0212 */
[----:B------:R-:W-:-:S04]  /*14bf0*/  SHF.L.U32 R9, R22, 0x1f, RZ ;  /* 0x0000001f16097819 */ /* 0x000fc800000006ff */
[----:B------:R0:W1:Y:S01]  /*14c00*/  SYNCS.PHASECHK.TRANS64.TRYWAIT P2, [R21+URZ+0x38830], R9 ;  /* 0x03883009150075a7 */ /* 0x000062000804017f */
[----:B------:R-:W-:Y:S05]  /*14c10*/  @!P0 BRA `(.L_x_3646) ;  /* 0x0000000000048947 */ /* 0x000fea0003800000 */
[----:B------:R-:W-:Y:S01]  /*14c20*/  BPT.TRAP 0x1 ;  /* 0x000000040000795c */ /* 0x000fe20000300000 */
.L_x_3646:
[----:B------:R-:W-:Y:S01]  /*14c30*/  BSSY B1, `(.L_x_3647) ;  /* 0x0000006000017945 */ /* 0x000fe20003800000 */
[----:B------:R-:W-:Y:S02]  /*14c40*/  IMAD R156, R19, 0x200, R191 ;  /* 0x00000200139c7824 */ /* 0x000fe400078e02bf */
[----:B------:R-:W-:Y:S01]  /*14c50*/  IMAD.MOV.U32 R157, RZ, RZ, 0x40000040 ;  /* 0x40000040ff9d7424 */ /* 0x000fe200078e00ff */
[----:B-1----:R-:W-:Y:S06]  /*14c60*/  @P2 BRA `(.L_x_3648) ;  /* 0x0000000000082947 */ /* 0x002fec0003800000 */
[----:B------:R-:W1:Y:S02]  /*14c70*/  SYNCS.PHASECHK.TRANS64.TRYWAIT P2, [R21+URZ+0x38830], R9 ;  /* 0x03883009150075a7 */ /* 0x000e64000804017f */
[----:B-1----:R-:W-:Y:S05]  /*14c80*/  @!P2 BRA `(.L_x_3649) ;  /* 0x000001240034a947 */ /* 0x002fea0003800000 */
.L_x_3648:
[----:B------:R-:W-:Y:S05]  /*14c90*/  BSYNC B1 ;  /* 0x0000000000017941 */ /* 0x000fea0003800000 */
.L_x_3647:
        /* <DEDUP_REMOVED lines=36> */
.L_x_3650:
[----:B------:R2:W3:Y:S01]  /*14ee0*/  SYNCS.PHASECHK.TRANS64.TRYWAIT P2, [R21+URZ+0x38850], R9 ;  /* 0x03885009150075a7 */ /* 0x0004e2000804017f */
[----:B------:R-:W-:Y:S05]  /*14ef0*/  @!P0 BRA `(.L_x_3651) ;  /* 0x0000000000048947 */ /* 0x000fea0003800000 */
[----:B------:R-:W-:Y:S01]  /*14f00*/  BPT.TRAP 0x1 ;  /* 0x000000040000795c */ /* 0x000fe20000300000 */
.L_x_3651:
[----:B------:R-:W-:Y:S04]  /*14f10*/  BSSY B1, `(.L_x_3652) ;  /* 0x0000004000017945 */ /* 0x000fe80003800000 */
[----:B---3--:R-:W-:Y:S05]  /*14f20*/  @P2 BRA `(.L_x_3653) ;  /* 0x0000000000082947 */ /* 0x008fea0003800000 */
[----:B------:R-:W3:Y:S02]  /*14f30*/  SYNCS.PHASECHK.TRANS64.TRYWAIT P2, [R21+URZ+0x38850], R9 ;  /* 0x03885009150075a7 */ /* 0x000ee4000804017f */
[----:B---3--:R-:W-:Y:S05]  /*14f40*/  @!P2 BRA `(.L_x_3654) ;  /* 0x000001200098a947 */ /* 0x008fea0003800000 */
.L_x_3653:
[----:B------:R-:W-:Y:S05]  /*14f50*/  BSYNC B1 ;  /* 0x0000000000017941 */ /* 0x000fea0003800000 */
.L_x_3652:
        /* <DEDUP_REMOVED lines=12> */
[----:B------:R-:W-:Y:S02]  /*15020*/  IMAD.MOV.U32 R20, RZ, RZ, 0x4 ;  /* 0x00000004ff147424 */ /* 0x000fe400078e00ff */
[----:B------:R-:W-:Y:S02]  /*15030*/  IMAD.MOV.U32 R208, RZ, RZ, 0x28 ;  /* 0x00000028ffd07424 */ /* 0x000fe400078e00ff */
[----:B------:R-:W-:Y:S01]  /*15040*/  IMAD.MOV.U32 R209, RZ, RZ, 0xa00 ;  /* 0x00000a00ffd17424 */ /* 0x000fe200078e00ff */
        /* <DEDUP_REMOVED lines=10> */
[----:B0123--:R-:W0:Y:S02]  /*150f0*/  SHFL.IDX PT, R9, R14, RZ, 0x1f ;  /* 0x00001fff0e097589 */ /* 0x00fe2400000e0000 */
[----:B0-----:R-:W-:-:S04]  /*15100*/  ISETP.GT.AND P2, PT, R9, 0x7f, PT ;  /* 0x0000007f0900780c */ /* 0x001fc80003f44270 */
[----:B------:R-:W-:Y:S02]  /*15110*/  SEL R9, RZ, 0x2, !P2 ;  /* 0x00000002ff097807 */ /* 0x000fe40005000000 */
[C---:B------:R-:W-:Y:S02]  /*15120*/  SEL R14, R20.reuse, 0x2, P2 ;  /* 0x00000002140e7807 */ /* 0x040fe40001000000 */
[----:B------:R-:W-:Y:S02]  /*15130*/  SEL R20, R20, 0x6, !P2 ;  /* 0x0000000614147807 */ /* 0x000fe40005000000 */
[----:B------:R-:W-:Y:S02]  /*15140*/  SEL R208, R208, 0x26, P2 ;  /* 0x00000026d0d07807 */ /* 0x000fe40001000000 */
[----:B------:R-:W-:Y:S02]  /*15150*/  SEL R209, R209, 0x980, P2 ;  /* 0x00000980d1d17807 */ /* 0x000fe40001000000 */
[----:B------:R-:W-:-:S02]  /*15160*/  LOP3.LUT R208, R208, 0x6, RZ, 0xc0, !PT ;  /* 0x00000006d0d07812 */ /* 0x000fc400078ec0ff */
        /* <DEDUP_REMOVED lines=293> */
[----:B------:R-:W-:-:S02]  /*163c0*/  IADD3 R206, R208, R209, R2 ;  /* 0x000000d1d0ce7210 */ /* 0x000fc40007ffe002 */
[----:B------:R-:W-:Y:S01]  /*163d0*/  IADD3 R208, R208, R209, R204 ;  /* 0x000000d1d0d07210 */ /* 0x000fe20007ffe0cc */
[----:B------:R-:W-:Y:S01]  /*163e0*/  IMAD.MOV.U32 R209, RZ, RZ, 0x40000040 ;  /* 0x40000040ffd17424 */ /* 0x000fe200078e00ff */
[----:B------:R-:W-:-:S04]  /*163f0*/  SEL R205, R205, 0x3e, P2 ;  /* 0x0000003ecdcd7807 */ /* 0x000fc80001000000 */
[----:B------:R-:W-:Y:S01]  /*16400*/  LOP3.LUT R205, R205, 0x6, RZ, 0xc0, !PT ;  /* 0x00000006cdcd7812 */ /* 0x000fe200078ec0ff */
        /* <DEDUP_REMOVED lines=27> */
[C---:B------:R-:W-:Y:S01]  /*165c0*/  IMAD.IADD R206, R208.reuse, 0x1, R14 ;  /* 0x00000001d0ce7824 */ /* 0x040fe200078e020e */
[----:B------:R-:W-:Y:S01]  /*165d0*/  R2UR UR5, R207 ;  /* 0x00000000cf0572ca */ /* 0x000fe200000e0000 */
[----:B------:R-:W-:Y:S01]  /*165e0*/  IMAD.MOV.U32 R207, RZ, RZ, 0x40000040 ;  /* 0x40000040ffcf7424 */ /* 0x000fe200078e00ff */
[----:B------:R-:W0:Y:S01]  /*165f0*/  @P5 LDC R14, c[0x0][0x450] ;  /* 0x00011400ff0e5b82 */ /* 0x000e220000000800 */
[--C-:B------:R-:W-:Y:S01]  /*16600*/  IMAD.IADD R208, R208, 0x1, R20.reuse ;  /* 0x00000001d0d07824 */ /* 0x100fe200078e0214 */
[----:B------:R-:W-:Y:S01]  /*16610*/  R2UR UR6, R206 ;  /* 0x00000000ce0672ca */ /* 0x000fe200000e0000 */
[----:B------:R-:W-:Y:S01]  /*16620*/  IMAD.IADD R206, R203, 0x1, R20 ;  /* 0x00000001cbce7824 */ /* 0x000fe200078e0214 */
[----:B------:R-:W-:Y:S01]  /*16630*/  R2UR UR7, R207 ;  /* 0x00000000cf0772ca */ /* 0x000fe200000e0000 */
[----:B------:R-:W-:-:S03]  /*16640*/  IMAD.MOV.U32 R207, RZ, RZ, 0x40000040 ;  /* 0x40000040ffcf7424 */ /* 0x000fc600078e00ff */
[----:B------:R-:W1:Y:S02]  /*16650*/  @P5 LDC R20, c[0x0][0x44c] ;  /* 0x00011300ff145b82 */ /* 0x000e640000000800 */
[----:B-1----:R-:W-:-:S05]  /*16660*/  @P5 IMAD.HI.U32 R20, R9, R20, RZ ;  /* 0x0000001409145227 */ /* 0x002fca00078e00ff */
[----:B0-----:R-:W-:Y:S01]  /*16670*/  @P5 SHF.R.U32.HI R9, RZ, R14, R20 ;  /* 0x0000000eff095219 */ /* 0x001fe20000011614 */
[----:B------:R-:W-:-:S04]  /*16680*/  IMAD.MOV.U32 R14, RZ, RZ, 0x1000 ;  /* 0x00001000ff0e7424 */ /* 0x000fc800078e00ff */
[----:B------:R-:W0:Y:S01]  /*16690*/  SHFL.IDX PT, R20, R9, RZ, 0x1c1f ;  /* 0x001c1fff09147589 */ /* 0x000e2200000e0000 */
[----:B------:R-:W-:-:S04]  /*166a0*/  SEL R14, R14, 0xf80, P2 ;  /* 0x00000f800e0e7807 */ /* 0x000fc80001000000 */
        /* <DEDUP_REMOVED lines=24> */
[----:B------:R-:W-:Y:S02]  /*16830*/  ULOP3.LUT UR4, URZ, UR45, URZ, 0x33, !UPT ;  /* 0x0000002d3f047292 */ /* 0x000fe4000f8e333f */
[----:B------:R-:W-:Y:S02]  /*16840*/  WARPGROUP.DEPBAR.LE gsb0, 0x0 ;  /* 0x00008000000079c5 */ /* 0x000fe40000010000 */
[----:B------:R1:W-:Y:S02]  /*16850*/  @!P1 SYNCS.ARRIVE.TRANS64.RED.A1T0 RZ, [R14+URZ], RZ ;  /* 0x000000ff0eff99a7 */ /* 0x0003e4000810043f */
[----:B-1----:R-:W-:-:S05]  /*16860*/  IMAD.SHL.U32 R14, R15, 0x40, RZ ;  /* 0x000000400f0e7824 */ /* 0x002fca00078e00ff */
[----:B------:R-:W-:-:S04]  /*16870*/  IADD3 R208, -R185, 0x1, -R14 ;  /* 0x00000001b9d07810 */ /* 0x000fc80007ffe90e */
[----:B------:R-:W-:-:S05]  /*16880*/  IADD3 R208, -R23, R208, R184 ;  /* 0x000000d017d07210 */ /* 0x000fca0007ffe1b8 */
[C---:B------:R-:W-:Y:S02]  /*16890*/  VIADD R209, R208.reuse, UR44 ;  /* 0x0000002cd0d17c36 */ /* 0x040fe40008000000 */
[----:B------:R-:W-:Y:S02]  /*168a0*/  VIADD R208, R208, UR4 ;  /* 0x00000004d0d07c36 */ /* 0x000fe40008000000 */
        /* <DEDUP_REMOVED lines=15> */
.L_x_3657:
[----:B------:R-:W-:-:S05]  /*169a0*/  IMAD.U32 R203, RZ, RZ, UR39 ;  /* 0x00000027ffcb7e24 */ /* 0x000fca000f8e00ff */
[----:B------:R-:W-:-:S13]  /*169b0*/  ISETP.NE.AND P2, PT, R203, 0x1, PT ;  /* 0x00000001cb00780c */ /* 0x000fda0003f45270 */
[----:B------:R-:W0:Y:S02]  /*169c0*/  @P2 LDC.64 R204, c[0x0][0xae0] ;  /* 0x0002b800ffcc2b82 */ /* 0x000e240000000a00 */
[----:B0-----:R-:W-:-:S05]  /*169d0*/  @P2 IMAD.HI.U32 R204, R20, R204, RZ ;  /* 0x000000cc14cc2227 */ /* 0x001fca00078e00ff */
[----:B------:R-:W-:-:S07]  /*169e0*/  @P2 SHF.R.U32.HI R20, RZ, R205, R204 ;  /* 0x000000cdff142219 */ /* 0x000fce00000116cc */
.L_x_3658:
[----:B------:R-:W-:Y:S05]  /*169f0*/  BSYNC B1 ;  /* 0x0000000000017941 */ /* 0x000fea0003800000 */
.L_x_3656:
[----:B------:R-:W-:-:S04]  /*16a00*/  IMAD R20, R20, R203, -R14 ;  /* 0x000000cb14147224 */ /* 0x000fc800078e0a0e */
[----:B------:R-:W-:-:S05]  /*16a10*/  IMAD.IADD R20, R20, 0x1, -R185 ;  /* 0x0000000114147824 */ /* 0x000fca00078e0ab9 */
[----:B------:R-:W-:Y:S02]  /*16a20*/  VIMNMX R206, R206, R20, !PT ;  /* 0x00000014cece7248 */ /* 0x000fe40007fe0100 */
[----:B------:R-:W-:-:S07]  /*16a30*/  VIADDMNMX R207, R20, R203, R207, PT ;  /* 0x000000cb14cf7246 */ /* 0x000fce00038001cf */
.L_x_3655:
        /* <DEDUP_REMOVED lines=65> */
.L_x_3661:
[----:B------:R-:W-:-:S05]  /*16e50*/  IMAD.U32 R204, RZ, RZ, UR39 ;  /* 0x00000027ffcc7e24 */ /* 0x000fca000f8e00ff */
[----:B------:R-:W-:-:S13]  /*16e60*/  ISETP.NE.AND P3, PT, R204, 0x1, PT ;  /* 0x00000001cc00780c */ /* 0x000fda0003f65270 */
[----:B------:R-:W0:Y:S02]  /*16e70*/  @P3 LDC.64 R152, c[0x0][0xae0] ;  /* 0x0002b800ff983b82 */ /* 0x000e240000000a00 */
[----:B0-----:R-:W-:-:S05]  /*16e80*/  @P3 IMAD.HI.U32 R152, R9, R152, RZ ;  /* 0x0000009809983227 */ /* 0x001fca00078e00ff */
[----:B------:R-:W-:-:S07]  /*16e90*/  @P3 SHF.R.U32.HI R9, RZ, R153, R152 ;  /* 0x00000099ff093219 */ /* 0x000fce0000011698 */
.L_x_3662:
[----:B------:R-:W-:Y:S05]  /*16ea0*/  BSYNC B1 ;  /* 0x0000000000017941 */ /* 0x000fea0003800000 */
.L_x_3660:
[----:B------:R-:W-:-:S04]  /*16eb0*/  IMAD R9, R9, R204, -R14 ;  /* 0x000000cc09097224 */ /* 0x000fc800078e0a0e */
[----:B------:R-:W-:-:S05]  /*16ec0*/  IMAD.IADD R9, R9, 0x1, -R185 ;  /* 0x0000000109097824 */ /* 0x000fca00078e0ab9 */
[----:B------:R-:W-:Y:S02]  /*16ed0*/  VIMNMX R208, R208, R9, !PT ;  /* 0x00000009d0d07248 */ /* 0x000fe40007fe0100 */
[----:B------:R-:W-:-:S07]  /*16ee0*/  VIADDMNMX R209, R9, R204, R209, PT ;  /* 0x000000cc09d17246 */ /* 0x000fce00038001d1 */
.L_x_3659:
[----:B------:R-:W-:Y:S01]  /*16ef0*/  FMNMX.FTZ R9, R20, R202, !PT ;  /* 0x000000ca14097209 */ /* 0x000fe20007810000 */
[----:B------:R-:W-:-:S03]  /*16f00*/  @!P1 VIADD R21, R21, 0x38860 ;  /* 0x0003886015159836 */ /* 0x000fc60000000000 */
[----:B------:R-:W-:Y:S02]  /*16f10*/  FMNMX.FTZ R9, R203, R9, !PT ;  /* 0x00000009cb097209 */ /* 0x000fe40007810000 */
[----:B------:R-:W-:Y:S02]  /*16f20*/  @!P1 PRMT R21, RZ, 0x654, R21 ;  /* 0x00000654ff159816 */ /* 0x000fe40000000015 */
        /* <DEDUP_REMOVED lines=28> */
[C---:B------:R-:W-:Y:S01]  /*170f0*/  ISETP.GT.AND P3, PT, R208.reuse, 0x8, P2 ;  /* 0x00000008d000780c */ /* 0x040fe20001764270 */
[-CC-:B------:R-:W-:Y:S01]  /*17100*/  FFMA.FTZ R203, R203, R14.reuse, -R152.reuse ;  /* 0x0000000ecbcb7223 */ /* 0x180fe20000010898 */
[----:B------:R-:W-:Y:S01]  /*17110*/  FSEL R155, R155, -INF , !P4 ;  /* 0xff8000009b9b7808 */ /* 0x000fe20006000000 */
[----:B------:R-:W-:Y:S01]  /*17120*/  MUFU.EX2 R20, R20 ;  /* 0x0000001400147308 */ /* 0x000fe20000000800 */
[----:B------:R-:W-:Y:S01]  /*17130*/  ISETP.GT.AND P4, PT, R208, 0x9, P2 ;  /* 0x00000009d000780c */ /* 0x000fe20001784270 */
[-CC-:B------:R-:W-:Y:S01]  /*17140*/  FFMA.FTZ R202, R156, R14.reuse, -R152.reuse ;  /* 0x0000000e9cca7223 */ /* 0x180fe20000010898 */
[----:B------:R-:W-:Y:S01]  /*17150*/  ISETP.LT.OR P3, PT, R209, 0x9, P3 ;  /* 0x00000009d100780c */ /* 0x000fe20001f61670 */
[-CC-:B------:R-:W-:Y:S01]  /*17160*/  FFMA.FTZ R157, R157, R14.reuse, -R152.reuse ;  /* 0x0000000e9d9d7223 */ /* 0x180fe20000010898 */
[----:B------:R-:W-:Y:S01]  /*17170*/  ISETP.LT.OR P4, PT, R209, 0xa, P4 ;  /* 0x0000000ad100780c */ /* 0x000fe20002781670 */
[-CC-:B------:R-:W-:Y:S01]  /*17180*/  FFMA.FTZ R160, R160, R14.reuse, -R152.reuse ;  /* 0x0000000ea0a07223 */ /* 0x180fe20000010898 */
[----:B------:R-:W-:Y:S01]  /*17190*/  FSEL R158, R158, -INF , !P3 ;  /* 0xff8000009e9e7808 */ /* 0x000fe20005800000 */
[----:B------:R-:W0:Y:S01]  /*171a0*/  MUFU.EX2 R153, R153 ;  /* 0x0000009900997308 */ /* 0x000e220000000800 */
[----:B------:R-:W-:Y:S01]  /*171b0*/  FSEL R159, R159, -INF , !P4 ;  /* 0xff8000009f9f7808 */ /* 0x000fe20006000000 */
[-CC-:B------:R-:W-:Y:S01]  /*171c0*/  FFMA.FTZ R161, R161, R14.reuse, -R152.reuse ;  /* 0x0000000ea1a17223 */ /* 0x180fe20000010898 */
[----:B------:R-:W-:Y:S01]  /*171d0*/  ISETP.GT.AND P4, PT, R208, 0x11, P2 ;  /* 0x00000011d000780c */ /* 0x000fe20001784270 */
[-CC-:B------:R-:W-:Y:S01]  /*171e0*/  FFMA.FTZ R164, R164, R14.reuse, -R152.reuse ;  /* 0x0000000ea4a47223 */ /* 0x180fe20000010898 */
[----:B------:R-:W-:Y:S01]  /*171f0*/  ISETP.GT.AND P3, PT, R208, 0x10, P2 ;  /* 0x00000010d000780c */ /* 0x000fe20001764270 */
        /* <DEDUP_REMOVED lines=20> */
[-C--:B------:R-:W-:Y:S01]  /*17340*/  FMUL.FTZ R25, R25, R153.reuse ;  /* 0x0000009919197220 */ /* 0x080fe20000410000 */
[----:B------:R-:W-:Y:S01]  /*17350*/  ISETP.LT.OR P4, PT, R209, 0x22, P4 ;  /* 0x00000022d100780c */ /* 0x000fe20002781670 */
[-C--:B------:R-:W-:Y:S01]  /*17360*/  FMUL.FTZ R28, R28, R153.reuse ;  /* 0x000000991c1c7220 */ /* 0x080fe20000410000 */
[C---:B------:R-:W-:Y:S01]  /*17370*/  ISETP.GT.AND P3, PT, R208.reuse, 0x18, P2 ;  /* 0x00000018d000780c */ /* 0x040fe20001764270 */
[----:B------:R-:W-:Y:S01]  /*17380*/  MUFU.EX2 R203, R160 ;  /* 0x000000a000cb7308 */ /* 0x000fe20000000800 */
[----:B------:R-:W-:Y:S01]  /*17390*/  FSEL R171, R171, -INF , !P4 ;  /* 0xff800000abab7808 */ /* 0x000fe20006000000 */
[-C--:B------:R-:W-:Y:S01]  /*173a0*/  FMUL.FTZ R29, R29, R153.reuse ;  /* 0x000000991d1d7220 */ /* 0x080fe20000410000 */
[----:B------:R-:W-:Y:S01]  /*173b0*/  ISETP.GT.AND P4, PT, R208, 0x29, P2 ;  /* 0x00000029d000780c */ /* 0x000fe20001784270 */
[-C--:B------:R-:W-:Y:S01]  /*173c0*/  FMUL.FTZ R32, R32, R153.reuse ;  /* 0x0000009920207220 */ /* 0x080fe20000410000 */
[----:B------:R-:W-:Y:S01]  /*173d0*/  ISETP.LT.OR P3, PT, R209, 0x19, P3 ;  /* 0x00000019d100780c */ /* 0x000fe20001f61670 */
[-C--:B------:R-:W-:Y:S01]  /*173e0*/  FMUL.FTZ R33, R33, R153.reuse ;  /* 0x0000009921217220 */ /* 0x080fe20000410000 */
[----:B------:R-:W-:Y:S01]  /*173f0*/  ISETP.LT.OR P4, PT, R209, 0x2a, P4 ;  /* 0x0000002ad100780c */ /* 0x000fe20002781670 */
[----:B------:R1:W-:Y:S01]  /*17400*/  MUFU.EX2 R160, R168 ;  /* 0x000000a800a07308 */ /* 0x0003e20000000800 */
[----:B------:R-:W-:Y:S01]  /*17410*/  FSEL R166, R166, -INF , !P3 ;  /* 0xff800000a6a67808 */ /* 0x000fe20005800000 */
[----:B0-----:R-:W-:Y:S01]  /*17420*/  FADD.FTZ R181, R156, R181 ;  /* 0x000000b59cb57221 */ /* 0x001fe20000010000 */
[----:B------:R-:W-:Y:S01]  /*17430*/  FSEL R175, R175, -INF , !P4 ;  /* 0xff800000afaf7808 */ /* 0x000fe20006000000 */
[-C--:B------:R-:W-:Y:S01]  /*17440*/  FMUL.FTZ R36, R36, R153.reuse ;  /* 0x0000009924247220 */ /* 0x080fe20000410000 */
[C---:B------:R-:W-:Y:S01]  /*17450*/  ISETP.GT.AND P4, PT, R208.reuse, RZ, P2 ;  /* 0x000000ffd000720c */ /* 0x040fe20001784270 */
[-C--:B------:R-:W-:Y:S01]  /*17460*/  FMUL.FTZ R37, R37, R153.reuse ;  /* 0x0000009925257220 */ /* 0x080fe20000410000 */
[----:B------:R-:W-:Y:S01]  /*17470*/  ISETP.GT.AND P3, PT, R208, 0x20, P2 ;  /* 0x00000020d000780c */ /* 0x000fe20001764270 */
[----:B------:R-:W0:Y:S01]  /*17480*/  MUFU.EX2 R202, R202 ;  /* 0x000000ca00ca7308 */ /* 0x000e220000000800 */
[C---:B------:R-:W-:Y:S01]  /*17490*/  ISETP.LT.OR P4, PT, R209.reuse, 0x1, P4 ;  /* 0x00000001d100780c */ /* 0x040fe20002781670 */
[----:B-1----:R-:W-:Y:S01]  /*174a0*/  IMAD.MOV R168, RZ, RZ, -R197 ;  /* 0x000000ffffa87224 */ /* 0x002fe200078e0ac5 */
[----:B------:R-:W-:Y:S01]  /*174b0*/  ISETP.LT.OR P3, PT, R209, 0x21, P3 ;  /* 0x00000021d100780c */ /* 0x000fe20001f61670 */
[-C--:B------:R-:W-:Y:S01]  /*174c0*/  FMUL.FTZ R40, R40, R153.reuse ;  /* 0x0000009928287220 */ /* 0x080fe20000410000 */
[----:B------:R-:W-:Y:S01]  /*174d0*/  FSEL R154, R154, -INF , !P4 ;  /* 0xff8000009a9a7808 */ /* 0x000fe20006000000 */
[-C--:B------:R-:W-:Y:S01]  /*174e0*/  FMUL.FTZ R41, R41, R153.reuse ;  /* 0x0000009929297220 */ /* 0x080fe20000410000 */
[----:B------:R-:W-:Y:S01]  /*174f0*/  FSEL R170, R170, -INF , !P3 ;  /* 0xff800000aaaa7808 */ /* 0x000fe20005800000 */
[----:B------:R-:W1:Y:S01]  /*17500*/  MUFU.EX2 R157, R157 ;  /* 0x0000009d009d7308 */ /* 0x000e620000000800 */
[----:B------:R-:W-:Y:S01]  /*17510*/  FMNMX.FTZ R0, R154, R200, !PT ;  /* 0x000000c89a007209 */ /* 0x000fe20007810000 */
[-C--:B------:R-:W-:Y:S01]  /*17520*/  FMUL.FTZ R44, R44, R153.reuse ;  /* 0x000000992c2c7220 */ /* 0x080fe20000410000 */
[----:B------:R-:W-:Y:S01]  /*17530*/  ISETP.GT.AND P3, PT, R208, 0x28, P2 ;  /* 0x00000028d000780c */ /* 0x000fe20001764270 */
[-C--:B------:R-:W-:Y:S01]  /*17540*/  FMUL.FTZ R45, R45, R153.reuse ;  /* 0x000000992d2d7220 */ /* 0x080fe20000410000 */
[----:B------:R-:W-:Y:S01]  /*17550*/  FMNMX.FTZ R0, R155, R0, !PT ;  /* 0x000000009b007209 */ /* 0x000fe20007810000 */
[-C--:B------:R-:W-:Y:S01]  /*17560*/  FMUL.FTZ R48, R48, R153.reuse ;  /* 0x0000009930307220 */ /* 0x080fe20000410000 */
[----:B------:R-:W-:Y:S01]  /*17570*/  ISETP.LT.OR P3, PT, R209, 0x29, P3 ;  /* 0x00000029d100780c */ /* 0x000fe20001f61670 */
[----:B------:R-:W2:Y:S01]  /*17580*/  MUFU.EX2 R161, R161 ;  /* 0x000000a100a17308 */ /* 0x000ea20000000800 */
[----:B------:R-:W-:Y:S01]  /*17590*/  FMNMX.FTZ R0, R158, R0, !PT ;  /* 0x000000009e007209 */ /* 0x000fe20007810000 */
[----:B0-----:R-:W-:Y:S01]  /*175a0*/  FADD.FTZ R181, R202, R181 ;  /* 0x000000b5cab57221 */ /* 0x001fe20000010000 */
[----:B------:R-:W-:Y:S01]  /*175b0*/  FSEL R174, R174, -INF , !P3 ;  /* 0xff800000aeae7808 */ /* 0x000fe20005800000 */
[-C--:B------:R-:W-:Y:S01]  /*175c0*/  FMUL.FTZ R49, R49, R153.reuse ;  /* 0x0000009931317220 */ /* 0x080fe20000410000 */
[----:B------:R-:W-:Y:S01]  /*175d0*/  FMNMX.FTZ R0, R159, R0, !PT ;  /* 0x000000009f007209 */ /* 0x000fe20007810000 */
[-C--:B------:R-:W-:Y:S01]  /*175e0*/  FMUL.FTZ R52, R52, R153.reuse ;  /* 0x0000009934347220 */ /* 0x080fe20000410000 */
[----:B------:R-:W-:Y:S01]  /*175f0*/  ISETP.GT.AND P3, PT, R208, 0x30, P2 ;  /* 0x00000030d000780c */ /* 0x000fe20001764270 */
[----:B------:R-:W0:Y:S01]  /*17600*/  MUFU.EX2 R164, R164 ;  /* 0x000000a400a47308 */ /* 0x000e220000000800 */
[----:B------:R-:W-:Y:S01]  /*17610*/  FMNMX.FTZ R0, R162, R0, !PT ;  /* 0x00000000a2007209 */ /* 0x000fe20007810000 */
[----:B-1----:R-:W-:Y:S01]  /*17620*/  FADD.FTZ R181, R157, R181 ;  /* 0x000000b59db57221 */ /* 0x002fe20000010000 */
[----:B------:R-:W-:Y:S01]  /*17630*/  ISETP.LT.OR P3, PT, R209, 0x31, P3 ;  /* 0x00000031d100780c */ /* 0x000fe20001f61670 */
[-C--:B------:R-:W-:Y:S01]  /*17640*/  FMUL.FTZ R53, R53, R153.reuse ;  /* 0x0000009935357220 */ /* 0x080fe20000410000 */
[----:B------:R-:W-:Y:S01]  /*17650*/  FMNMX.FTZ R0, R163, R0, !PT ;  /* 0x00000000a3007209 */ /* 0x000fe20007810000 */
[----:B------:R-:W-:Y:S01]  /*17660*/  FADD.FTZ R181, R203, R181 ;  /* 0x000000b5cbb57221 */ /* 0x000fe20000010000 */
[----:B------:R-:W-:Y:S01]  /*17670*/  FSEL R178, R178, -INF , !P3 ;  /* 0xff800000b2b27808 */ /* 0x000fe20005800000 */
[----:B------:R-:W-:Y:S01]  /*17680*/  MUFU.EX2 R165, R165 ;  /* 0x000000a500a57308 */ /* 0x000fe20000000800 */
[----:B------:R-:W-:Y:S01]  /*17690*/  FMNMX.FTZ R0, R166, R0, !PT ;  /* 0x00000000a6007209 */ /* 0x000fe20007810000 */
[----:B--2---:R-:W-:Y:S01]  /*176a0*/  FADD.FTZ R181, R161, R181 ;  /* 0x000000b5a1b57221 */ /* 0x004fe20000010000 */
[----:B------:R-:W-:Y:S01]  /*176b0*/  ISETP.GT.AND P3, PT, R208, 0x31, P2 ;  /* 0x00000031d000780c */ /* 0x000fe20001764270 */
[-C--:B------:R-:W-:Y:S01]  /*176c0*/  FMUL.FTZ R56, R56, R153.reuse ;  /* 0x0000009938387220 */ /* 0x080fe20000410000 */
[----:B------:R-:W-:Y:S01]  /*176d0*/  FMNMX.FTZ R0, R167, R0, !PT ;  /* 0x00000000a7007209 */ /* 0x000fe20007810000 */
[-C--:B------:R-:W-:Y:S01]  /*176e0*/  FMUL.FTZ R57, R57, R153.reuse ;  /* 0x0000009939397220 */ /* 0x080fe20000410000 */
[----:B------:R-:W-:Y:S01]  /*176f0*/  ISETP.GT.AND P4, PT, R208, 0x38, P2 ;  /* 0x00000038d000780c */ /* 0x000fe20001784270 */
[-C--:B------:R-:W-:Y:S01]  /*17700*/  FMUL.FTZ R60, R60, R153.reuse ;  /* 0x000000993c3c7220 */ /* 0x080fe20000410000 */
[----:B------:R-:W-:Y:S01]  /*17710*/  FMNMX.FTZ R0, R170, R0, !PT ;  /* 0x00000000aa007209 */ /* 0x000fe20007810000 */
[----:B0-----:R-:W-:Y:S01]  /*17720*/  FADD.FTZ R181, R164, R181 ;  /* 0x000000b5a4b57221 */ /* 0x001fe20000010000 */
[----:B------:R-:W-:Y:S01]  /*17730*/  ISETP.LT.OR P3, PT, R209, 0x32, P3 ;  /* 0x00000032d100780c */ /* 0x000fe20001f61670 */
[-C--:B------:R-:W-:Y:S01]  /*17740*/  FMUL.FTZ R61, R61, R153.reuse ;  /* 0x000000993d3d7220 */ /* 0x080fe20000410000 */
[----:B------:R-:W-:Y:S01]  /*17750*/  FMNMX.FTZ R0, R171, R0, !PT ;  /* 0x00000000ab007209 */ /* 0x000fe20007810000 */
[-C--:B------:R-:W-:Y:S01]  /*17760*/  FMUL.FTZ R64, R64, R153.reuse ;  /* 0x0000009940407220 */ /* 0x080fe20000410000 */
[----:B------:R-:W-:Y:S01]  /*17770*/  ISETP.GT.AND P2, PT, R208, 0x39, P2 ;  /* 0x00000039d000780c */ /* 0x000fe20001744270 */
[-C--:B------:R-:W-:Y:S01]  /*17780*/  FMUL.FTZ R65, R65, R153.reuse ;  /* 0x0000009941417220 */ /* 0x080fe20000410000 */
[----:B------:R-:W-:Y:S01]  /*17790*/  FMNMX.FTZ R0, R174, R0, !PT ;  /* 0x00000000ae007209 */ /* 0x000fe20007810000 */
[-C--:B------:R-:W-:Y:S01]  /*177a0*/  FMUL.FTZ R68, R68, R153.reuse ;  /* 0x0000009944447220 */ /* 0x080fe20000410000 */
[----:B------:R-:W-:Y:S01]  /*177b0*/  ISETP.LT.OR P4, PT, R209, 0x39, P4 ;  /* 0x00000039d100780c */ /* 0x000fe20002781670 */
[-C--:B------:R-:W-:Y:S01]  /*177c0*/  FMUL.FTZ R69, R69, R153.reuse ;  /* 0x0000009945457220 */ /* 0x080fe20000410000 */
[----:B------:R-:W-:Y:S01]  /*177d0*/  FMNMX.FTZ R0, R175, R0, !PT ;  /* 0x00000000af007209 */ /* 0x000fe20007810000 */
[-C--:B------:R-:W-:Y:S01]  /*177e0*/  FMUL.FTZ R72, R72, R153.reuse ;  /* 0x0000009948487220 */ /* 0x080fe20000410000 */
[----:B------:R-:W-:Y:S01]  /*177f0*/  FSEL R179, R179, -INF , !P3 ;  /* 0xff800000b3b37808 */ /* 0x000fe20005800000 */
[-C--:B------:R-:W-:Y:S01]  /*17800*/  FMUL.FTZ R73, R73, R153.reuse ;  /* 0x0000009949497220 */ /* 0x080fe20000410000 */
        /* <DEDUP_REMOVED lines=9> */
[-C--:B------:R-:W-:Y:S01]  /*178a0*/  FMUL.FTZ R84, R84, R153.reuse ;  /* 0x0000009954547220 */ /* 0x080fe20000410000 */
[----:B------:R-:W-:Y:S01]  /*178b0*/  FMNMX.FTZ R0, R182, R0, !PT ;  /* 0x00000000b6007209 */ /* 0x000fe20007810000 */
[-C--:B------:R-:W-:Y:S01]  /*178c0*/  FMUL.FTZ R85, R85, R153.reuse ;  /* 0x0000009955557220 */ /* 0x080fe20000410000 */
[----:B------:R-:W-:Y:S01]  /*178d0*/  F2FP.F16.F32.PACK_AB R156, R156, R20 ;  /* 0x000000149c9c723e */ /* 0x000fe200000000ff */
[-C--:B------:R-:W-:Y:S01]  /*178e0*/  FMUL.FTZ R88, R88, R153.reuse ;  /* 0x0000009958587220 */ /* 0x080fe20000410000 */
[----:B------:R-:W-:Y:S01]  /*178f0*/  FMNMX.FTZ R20, R183, R0, !PT ;  /* 0x00000000b7147209 */ /* 0x000fe20007810000 */
[-C--:B------:R-:W-:Y:S01]  /*17900*/  FMUL.FTZ R89, R89, R153.reuse ;  /* 0x0000009959597220 */ /* 0x080fe20000410000 */
[----:B------:R-:W-:Y:S01]  /*17910*/  ISETP.NE.AND P3, PT, R185, R168, PT ;  /* 0x000000a8b900720c */ /* 0x000fe20003f65270 */
[-C--:B------:R-:W-:Y:S01]  /*17920*/  FMUL.FTZ R92, R92, R153.reuse ;  /* 0x000000995c5c7220 */ /* 0x080fe20000410000 */
[-C--:B------:R-:W-:Y:S01]  /*17930*/  FMUL.FTZ R93, R93, R153.reuse ;  /* 0x000000995d5d7220 */ /* 0x080fe20000410000 */
[----:B------:R-:W0:Y:S01]  /*17940*/  SHFL.BFLY PT, R0, R20, 0x2, 0x1f ;  /* 0x0c401f0014007f89 */ /* 0x000e2200000e0000 */
        /* <DEDUP_REMOVED lines=23> */
[----:B0-----:R-:W-:Y:S01]  /*17ac0*/  FMNMX.FTZ R20, R20, R0, !PT ;  /* 0x0000000014147209 */ /* 0x001fe20007810000 */
[-C--:B------:R-:W-:Y:S01]  /*17ad0*/  FMUL.FTZ R141, R141, R153.reuse ;  /* 0x000000998d8d7220 */ /* 0x080fe20000410000 */
[----:B------:R0:W-:Y:S01]  /*17ae0*/  MUFU.EX2 R0, R169 ;  /* 0x000000a900007308 */ /* 0x0001e20000000800 */
[-C--:B------:R-:W-:Y:S01]  /*17af0*/  FMUL.FTZ R144, R144, R153.reuse ;  /* 0x0000009990907220 */ /* 0x080fe20000410000 */
[-C--:B------:R-:W-:Y:S01]  /*17b00*/  FMUL.FTZ R145, R145, R153.reuse ;  /* 0x0000009991917220 */ /* 0x080fe20000410000 */
[----:B------:R-:W1:Y:S01]  /*17b10*/  SHFL.BFLY PT, R204, R20, 0x1, 0x1f ;  /* 0x0c201f0014cc7f89 */ /* 0x000e6200000e0000 */
[-C--:B------:R-:W-:Y:S01]  /*17b20*/  FMUL.FTZ R148, R148, R153.reuse ;  /* 0x0000009994947220 */ /* 0x080fe20000410000 */
[----:B------:R-:W-:-:S03]  /*17b30*/  FMUL.FTZ R149, R149, R153 ;  /* 0x0000009995957220 */ /* 0x000fc60000410000 */
[----:B------:R-:W-:Y:S08]  /*17b40*/  MUFU.EX2 R172, R172 ;  /* 0x000000ac00ac7308 */ /* 0x000ff00000000800 */
[----:B------:R-:W-:Y:S08]  /*17b50*/  MUFU.EX2 R173, R173 ;  /* 0x000000ad00ad7308 */ /* 0x000ff00000000800 */
[----:B------:R-:W-:Y:S01]  /*17b60*/  MUFU.EX2 R176, R176 ;  /* 0x000000b000b07308 */ /* 0x000fe20000000800 */
[----:B-1----:R-:W-:-:S04]  /*17b70*/  FMNMX.FTZ R20, R20, R204, !PT ;  /* 0x000000cc14147209 */ /* 0x002fc80007810000 */
[C---:B------:R-:W-:Y:S01]  /*17b80*/  FSETP.NEU.FTZ.AND P2, PT, R20.reuse, -INF , PT ;  /* 0xff8000001400780b */ /* 0x040fe20003f5d000 */
[CC--:B0-----:R-:W-:Y:S02]  /*17b90*/  FMUL.FTZ R169, R20.reuse, R14.reuse ;  /* 0x0000000e14a97220 */ /* 0x0c1fe40000410000 */
[----:B------:R-:W-:Y:S01]  /*17ba0*/  MUFU.EX2 R177, R177 ;  /* 0x000000b100b17308 */ /* 0x000fe20000000800 */
[----:B------:R-:W-:Y:S02]  /*17bb0*/  FSEL R168, R20, RZ, P2 ;  /* 0x000000ff14a87208 */ /* 0x000fe40001000000 */
[----:B------:R-:W-:Y:S02]  /*17bc0*/  FSEL R169, R169, RZ, P2 ;  /* 0x000000ffa9a97208 */ /* 0x000fe40001000000 */
[----:B------:R-:W-:Y:S01]  /*17bd0*/  ISETP.GT.AND P2, PT, R15, R215, PT ;  /* 0x000000d70f00720c */ /* 0x000fe20003f44270 */
[----:B------:R-:W-:Y:S02]  /*17be0*/  FADD.FTZ R168, -R168, R200 ;  /* 0x000000c8a8a87221 */ /* 0x000fe40000010100 */
        /* <DEDUP_REMOVED lines=17> */
[----:B------:R-:W-:-:S02]  /*17d00*/  IMAD.MOV.U32 R169, RZ, RZ, 0x40000040 ;  /* 0x40000040ffa97424 */ /* 0x000fc400078e00ff */
[----:B------:R-:W-:Y:S01]  /*17d10*/  FMUL.FTZ R168, R168, R14 ;  /* 0x0000000ea8a87220 */ /* 0x000fe20000410000 */
[----:B------:R-:W-:Y:S01]  /*17d20*/  MUFU.EX2 R155, R155 ;  /* 0x0000009b009b7308 */ /* 0x000fe20000000800 */
[----:B------:R-:W-:Y:S01]  /*17d30*/  F2FP.F16.F32.PACK_AB R158, R157, R202 ;  /* 0x000000ca9d9e723e */ /* 0x000fe200000000ff */
[----:B------:R-:W-:Y:S01]  /*17d40*/  IMAD.MOV.U32 R202, RZ, RZ, R9 ;  /* 0x000000ffffca7224 */ /* 0x000fe200078e0009 */
[----:B------:R-:W-:-:S05]  /*17d50*/  R2UR UR7, R169 ;  /* 0x00000000a90772ca */ /* 0x000fca00000e0000 */
[----:B------:R0:W1:Y:S08]  /*17d60*/  MUFU.EX2 R183, R168 ;  /* 0x000000a800b77308 */ /* 0x0000700000000800 */
[----:B------:R-:W2:Y:S01]  /*17d70*/  MUFU.EX2 R169, R154 ;  /* 0x0000009a00a97308 */ /* 0x000ea20000000800 */
[----:B0-----:R-:W-:-:S05]  /*17d80*/  IMAD R168, R19, 0x1000, R193 ;  /* 0x0000100013a87824 */ /* 0x001fca00078e02c1 */
[----:B------:R-:W-:Y:S02]  /*17d90*/  R2UR UR6, R168 ;  /* 0x00000000a80672ca */ /* 0x000fe400000e0000 */
[----:B------:R-:W0:Y:S01]  /*17da0*/  MUFU.EX2 R200, R200 ;  /* 0x000000c800c87308 */ /* 0x000e220000000800 */
[-C--:B-1----:R-:W-:Y:S01]  /*17db0*/  FMUL.FTZ R26, R26, R183.reuse ;  /* 0x000000b71a1a7220 */ /* 0x082fe20000410000 */
[-C--:B------:R-:W-:Y:S01]  /*17dc0*/  FMUL.FTZ R27, R27, R183.reuse ;  /* 0x000000b71b1b7220 */ /* 0x080fe20000410000 */
[-C--:B------:R-:W-:Y:S01]  /*17dd0*/  FMUL.FTZ R30, R30, R183.reuse ;  /* 0x000000b71e1e7220 */ /* 0x080fe20000410000 */
[-C--:B------:R-:W-:Y:S01]  /*17de0*/  FMUL.FTZ R31, R31, R183.reuse ;  /* 0x000000b71f1f7220 */ /* 0x080fe20000410000 */
[-C--:B------:R-:W-:Y:S01]  /*17df0*/  FMUL.FTZ R34, R34, R183.reuse ;  /* 0x000000b722227220 */ /* 0x080fe20000410000 */
[-C--:B------:R-:W-:Y:S01]  /*17e00*/  FMUL.FTZ R35, R35, R183.reuse ;  /* 0x000000b723237220 */ /* 0x080fe20000410000 */
[----:B------:R-:W-:Y:S01]  /*17e10*/  FMUL.FTZ R38, R38, R183 ;  /* 0x000000b726267220 */ /* 0x000fe20000410000 */
[----:B------:R1:W-:Y:S01]  /*17e20*/  MUFU.EX2 R170, R152 ;  /* 0x0000009800aa7308 */ /* 0x0003e20000000800 */
[----:B--2---:R-:W-:Y:S01]  /*17e30*/  FFMA.FTZ R8, R183, R8, R169 ;  /* 0x00000008b7087223 */ /* 0x004fe200000100a9 */
[----:B------:R-:W-:Y:S01]  /*17e40*/  F2FP.F16.F32.PACK_AB R157, R155, R169 ;  /* 0x000000a99b9d723e */ /* 0x000fe200000000ff */
[-C--:B------:R-:W-:Y:S01]  /*17e50*/  FMUL.FTZ R39, R39, R183.reuse ;  /* 0x000000b727277220 */ /* 0x080fe20000410000 */
[-C--:B------:R-:W-:Y:S01]  /*17e60*/  FMUL.FTZ R42, R42, R183.reuse ;  /* 0x000000b72a2a7220 */ /* 0x080fe20000410000 */
[-C--:B------:R-:W-:Y:S01]  /*17e70*/  FMUL.FTZ R43, R43, R183.reuse ;  /* 0x000000b72b2b7220 */ /* 0x080fe20000410000 */
[-C--:B------:R-:W-:Y:S01]  /*17e80*/  FMUL.FTZ R46, R46, R183.reuse ;  /* 0x000000b72e2e7220 */ /* 0x080fe20000410000 */
[----:B------:R-:W-:Y:S01]  /*17e90*/  FMUL.FTZ R47, R47, R183 ;  /* 0x000000b72f2f7220 */ /* 0x000fe20000410000 */
[----:B------:R-:W2:Y:S01]  /*17ea0*/  MUFU.EX2 R159, R159 ;  /* 0x0000009f009f7308 */ /* 0x000ea20000000800 */
[----:B-1----:R-:W-:-:S02]  /*17eb0*/  @!P3 IMAD R152, R201, 0x40, R194 ;  /* 0x00000040c998b824 */ /* 0x002fc400078e02c2 */
[-C--:B------:R-:W-:Y:S01]  /*17ec0*/  FMUL.FTZ R50, R50, R183.reuse ;  /* 0x000000b732327220 */ /* 0x080fe20000410000 */
[-C--:B------:R-:W-:Y:S01]  /*17ed0*/  FMUL.FTZ R51, R51, R183.reuse ;  /* 0x000000b733337220 */ /* 0x080fe20000410000 */
[-C--:B------:R-:W-:Y:S01]  /*17ee0*/  FMUL.FTZ R54, R54, R183.reuse ;  /* 0x000000b736367220 */ /* 0x080fe20000410000 */
[----:B------:R-:W-:Y:S02]  /*17ef0*/  @!P3 IMAD R152, R152, 0x4, R18 ;  /* 0x000000049898b824 */ /* 0x000fe400078e0212 */
[-C--:B------:R-:W-:Y:S01]  /*17f00*/  FMUL.FTZ R55, R55, R183.reuse ;  /* 0x000000b737377220 */ /* 0x080fe20000410000 */
[-C--:B------:R-:W-:Y:S01]  /*17f10*/  FMUL.FTZ R58, R58, R183.reuse ;  /* 0x000000b73a3a7220 */ /* 0x080fe20000410000 */
[----:B------:R-:W1:Y:S01]  /*17f20*/  MUFU.EX2 R162, R162 ;  /* 0x000000a200a27308 */ /* 0x000e620000000800 */
[-C--:B------:R-:W-:Y:S01]  /*17f30*/  FMUL.FTZ R59, R59, R183.reuse ;  /* 0x000000b73b3b7220 */ /* 0x080fe20000410000 */
[----:B------:R3:W-:Y:S01]  /*17f40*/  @!P3 STS [R152+0x38400], R153 ;  /* 0x038400999800b388 */ /* 0x0007e20000000800 */
[-C--:B------:R-:W-:Y:S01]  /*17f50*/  FMUL.FTZ R62, R62, R183.reuse ;  /* 0x000000b73e3e7220 */ /* 0x080fe20000410000 */
[-C--:B------:R-:W-:Y:S01]  /*17f60*/  FMUL.FTZ R63, R63, R183.reuse ;  /* 0x000000b73f3f7220 */ /* 0x080fe20000410000 */
[-C--:B------:R-:W-:Y:S01]  /*17f70*/  FMUL.FTZ R66, R66, R183.reuse ;  /* 0x000000b742427220 */ /* 0x080fe20000410000 */
[----:B------:R4:W-:Y:S01]  /*17f80*/  @!P3 STS [R152+0x38420], R183 ;  /* 0x038420b79800b388 */ /* 0x0009e20000000800 */
[-C--:B------:R-:W-:Y:S01]  /*17f90*/  FMUL.FTZ R67, R67, R183.reuse ;  /* 0x000000b743437220 */ /* 0x080fe20000410000 */
[----:B------:R-:W5:Y:S01]  /*17fa0*/  MUFU.EX2 R163, R163 ;  /* 0x000000a300a37308 */ /* 0x000f620000000800 */
[-C--:B------:R-:W-:Y:S01]  /*17fb0*/  FMUL.FTZ R70, R70, R183.reuse ;  /* 0x000000b746467220 */ /* 0x080fe20000410000 */
[-C--:B------:R-:W-:Y:S01]  /*17fc0*/  FMUL.FTZ R71, R71, R183.reuse ;  /* 0x000000b747477220 */ /* 0x080fe20000410000 */
[-C--:B------:R-:W-:Y:S01]  /*17fd0*/  FMUL.FTZ R74, R74, R183.reuse ;  /* 0x000000b74a4a7220 */ /* 0x080fe20000410000 */
[----:B---3--:R-:W-:Y:S01]  /*17fe0*/  FADD.FTZ R153, R155, R8 ;  /* 0x000000089b997221 */ /* 0x008fe20000010000 */
[-C--:B------:R-:W-:Y:S01]  /*17ff0*/  FMUL.FTZ R75, R75, R183.reuse ;  /* 0x000000b74b4b7220 */ /* 0x080fe20000410000 */
[-C--:B------:R-:W-:Y:S01]  /*18000*/  FMUL.FTZ R78, R78, R183.reuse ;  /* 0x000000b74e4e7220 */ /* 0x080fe20000410000 */
[----:B------:R-:W-:Y:S01]  /*18010*/  FMUL.FTZ R79, R79, R183 ;  /* 0x000000b74f4f7220 */ /* 0x000fe20000410000 */
[----:B----4-:R-:W-:Y:S01]  /*18020*/  F2FP.F16.F32.PACK_AB R152, R161, R203 ;  /* 0x000000cba198723e */ /* 0x010fe200000000ff */
[----:B------:R-:W-:Y:S01]  /*18030*/  FADD.FTZ R161, R165, R181 ;  /* 0x000000b5a5a17221 */ /* 0x000fe20000010000 */
[----:B------:R-:W3:Y:S01]  /*18040*/  MUFU.EX2 R166, R166 ;  /* 0x000000a600a67308 */ /* 0x000ee20000000800 */
[----:B0-----:R-:W-:Y:S01]  /*18050*/  FADD.FTZ R8, R200, R153 ;  /* 0x00000099c8087221 */ /* 0x001fe20000010000 */
[-C--:B------:R-:W-:Y:S01]  /*18060*/  FMUL.FTZ R82, R82, R183.reuse ;  /* 0x000000b752527220 */ /* 0x080fe20000410000 */
[-C--:B------:R-:W-:Y:S01]  /*18070*/  FMUL.FTZ R83, R83, R183.reuse ;  /* 0x000000b753537220 */ /* 0x080fe20000410000 */
[-C--:B------:R-:W-:Y:S01]  /*18080*/  FMUL.FTZ R86, R86, R183.reuse ;  /* 0x000000b756567220 */ /* 0x080fe20000410000 */
[----:B--2---:R-:W-:Y:S01]  /*18090*/  FADD.FTZ R153, R159, R8 ;  /* 0x000000089f997221 */ /* 0x004fe20000010000 */
[-C--:B------:R-:W-:Y:S01]  /*180a0*/  FMUL.FTZ R87, R87, R183.reuse ;  /* 0x000000b757577220 */ /* 0x080fe20000410000 */
[-C--:B------:R-:W-:Y:S01]  /*180b0*/  FMUL.FTZ R90, R90, R183.reuse ;  /* 0x000000b75a5a7220 */ /* 0x080fe20000410000 */
[----:B------:R-:W0:Y:S01]  /*180c0*/  MUFU.EX2 R181, R167 ;  /* 0x000000a700b57308 */ /* 0x000e220000000800 */
[----:B-1----:R-:W-:Y:S01]  /*180d0*/  FADD.FTZ R8, R162, R153 ;  /* 0x00000099a2087221 */ /* 0x002fe20000010000 */
[-C--:B------:R-:W-:Y:S01]  /*180e0*/  FMUL.FTZ R91, R91, R183.reuse ;  /* 0x000000b75b5b7220 */ /* 0x080fe20000410000 */
[-C--:B------:R-:W-:Y:S01]  /*180f0*/  FMUL.FTZ R94, R94, R183.reuse ;  /* 0x000000b75e5e7220 */ /* 0x080fe20000410000 */
[-C--:B------:R-:W-:Y:S01]  /*18100*/  FMUL.FTZ R95, R95, R183.reuse ;  /* 0x000000b75f5f7220 */ /* 0x080fe20000410000 */
[----:B-----5:R-:W-:Y:S01]  /*18110*/  FADD.FTZ R155, R163, R8 ;  /* 0x00000008a39b7221 */ /* 0x020fe20000010000 */
        /* <DEDUP_REMOVED lines=31> */
[----:B------:R-:W-:Y:S01]  /*18310*/  FMUL.FTZ R151, R151, R183 ;  /* 0x000000b797977220 */ /* 0x000fe20000410000 */
[----:B------:R-:W-:Y:S01]  /*18320*/  F2FP.F16.F32.PACK_AB R159, R159, R200 ;  /* 0x000000c89f9f723e */ /* 0x000fe200000000ff */
[----:B------:R-:W-:Y:S01]  /*18330*/  BAR.SYNC.DEFER_BLOCKING 0xf, 0x100 ;  /* 0x03c4000000007b1d */ /* 0x000fe20000010000 */
[----:B---3--:R-:W-:Y:S01]  /*18340*/  FADD.FTZ R183, R166, R155 ;  /* 0x0000009ba6b77221 */ /* 0x008fe20000010000 */
[----:B------:R-:W-:Y:S01]  /*18350*/  F2FP.F16.F32.PACK_AB R154, R165, R164 ;  /* 0x000000a4a59a723e */ /* 0x000fe200000000ff */
[----:B------:R-:W-:Y:S01]  /*18360*/  FADD.FTZ R8, R160, R161 ;  /* 0x000000a1a0087221 */ /* 0x000fe20000010000 */
[----:B------:R-:W-:Y:S01]  /*18370*/  F2FP.F16.F32.PACK_AB R153, R163, R162 ;  /* 0x000000a2a399723e */ /* 0x000fe200000000ff */
[----:B------:R-:W-:Y:S01]  /*18380*/  IMAD.MOV.U32 R169, RZ, RZ, 0x40000040 ;  /* 0x40000040ffa97424 */ /* 0x000fe200078e00ff */
[----:B------:R-:W-:Y:S01]  /*18390*/  MUFU.EX2 R178, R178 ;  /* 0x000000b200b27308 */ /* 0x000fe20000000800 */
[C---:B0-----:R-:W-:Y:S01]  /*183a0*/  F2FP.F16.F32.PACK_AB R155, R181.reuse, R166 ;  /* 0x000000a6b59b723e */ /* 0x041fe200000000ff */
[----:B------:R-:W-:Y:S01]  /*183b0*/  FADD.FTZ R183, R181, R183 ;  /* 0x000000b7b5b77221 */ /* 0x000fe20000010000 */
[----:B------:R-:W-:Y:S01]  /*183c0*/  F2FP.F16.F32.PACK_AB R160, R0, R160 ;  /* 0x000000a000a0723e */ /* 0x000fe200000000ff */
[----:B------:R-:W-:Y:S01]  /*183d0*/  IMAD.MOV.U32 R201, RZ, RZ, R19 ;  /* 0x000000ffffc97224 */ /* 0x000fe200078e0013 */
[----:B------:R-:W-:Y:S01]  /*183e0*/  F2FP.F16.F32.PACK_AB R162, R173, R172 ;  /* 0x000000acada2723e */ /* 0x000fe200000000ff */
[----:B------:R-:W-:Y:S01]  /*183f0*/  IMAD.MOV.U32 R200, RZ, RZ, R20 ;  /* 0x000000ffffc87224 */ /* 0x000fe200078e0014 */
[----:B-1----:R-:W-:Y:S01]  /*18400*/  F2FP.F16.F32.PACK_AB R161, R171, R204 ;  /* 0x000000ccaba1723e */ /* 0x002fe200000000ff */
[----:B------:R-:W0:Y:S01]  /*18410*/  MUFU.EX2 R179, R179 ;  /* 0x000000b300b37308 */ /* 0x000e220000000800 */
[----:B--2---:R-:W-:Y:S01]  /*18420*/  F2FP.F16.F32.PACK_AB R163, R175, R174 ;  /* 0x000000aeafa3723e */ /* 0x004fe200000000ff */
[----:B------:R-:W-:Y:S01]  /*18430*/  FADD.FTZ R204, R204, R183 ;  /* 0x000000b7cccc7221 */ /* 0x000fe20000010000 */
[----:B------:R-:W-:-:S02]  /*18440*/  F2FP.F16.F32.PACK_AB R164, R177, R176 ;  /* 0x000000b0b1a4723e */ /* 0x000fc400000000ff */
[----:B------:R-:W-:Y:S01]  /*18450*/  F2FP.F16.F32.PACK_AB R166, R170, R180 ;  /* 0x000000b4aaa6723e */ /* 0x000fe200000000ff */
[----:B------:R-:W-:Y:S02]  /*18460*/  FADD.FTZ R171, R171, R204 ;  /* 0x000000ccabab7221 */ /* 0x000fe40000010000 */
[----:B------:R-:W-:Y:S01]  /*18470*/  MUFU.EX2 R182, R182 ;  /* 0x000000b600b67308 */ /* 0x000fe20000000800 */
[----:B------:R1:W-:Y:S01]  /*18480*/  STSM.16.M88.4 [R198+0x36400], R156 ;  /* 0x0364009cc6007844 */ /* 0x0003e20000000200 */
[----:B------:R-:W-:-:S03]  /*18490*/  FADD.FTZ R174, R174, R171 ;  /* 0x000000abaeae7221 */ /* 0x000fc60000010000 */
[----:B------:R2:W-:Y:S01]  /*184a0*/  STSM.16.M88.4 [R199], R152 ;  /* 0x00000098c7007844 */ /* 0x0005e20000000200 */
[----:B------:R-:W-:Y:S02]  /*184b0*/  FADD.FTZ R175, R175, R174 ;  /* 0x000000aeafaf7221 */ /* 0x000fe40000010000 */
[----:B------:R-:W3:Y:S01]  /*184c0*/  MUFU.EX2 R205, R205 ;  /* 0x000000cd00cd7308 */ /* 0x000ee20000000800 */
[----:B0-----:R-:W-:Y:S01]  /*184d0*/  F2FP.F16.F32.PACK_AB R165, R179, R178 ;  /* 0x000000b2b3a5723e */ /* 0x001fe200000000ff */
[----:B------:R0:W-:Y:S01]  /*184e0*/  STSM.16.M88.4 [R211], R160 ;  /* 0x000000a0d3007844 */ /* 0x0001e20000000200 */
[----:B------:R-:W-:-:S04]  /*184f0*/  FADD.FTZ R178, R178, R175 ;  /* 0x000000afb2b27221 */ /* 0x000fc80000010000 */
[----:B------:R-:W-:Y:S01]  /*18500*/  FADD.FTZ R179, R179, R178 ;  /* 0x000000b2b3b37221 */ /* 0x000fe20000010000 */
[----:B---3--:R-:W-:-:S05]  /*18510*/  F2FP.F16.F32.PACK_AB R167, R205, R182 ;  /* 0x000000b6cda7723e */ /* 0x008fca00000000ff */
[----:B------:R0:W-:Y:S01]  /*18520*/  STSM.16.M88.4 [R210], R164 ;  /* 0x000000a4d2007844 */ /* 0x0001e20000000200 */
[----:B------:R-:W-:-:S06]  /*18530*/  WARPGROUP.ARRIVE ;  /* 0x00000000000079c5 */ /* 0x000fcc0000000000 */
[----:B------:R-:W-:Y:S03]  /*18540*/  HGMMA.64x256x16.F32 R24, R156, gdesc[UR4].tnspB, R24, gsb0 ;  /* 0x43e000049c187df0 */ /* 0x000fe60008000818 */
[----:B------:R-:W-:Y:S02]  /*18550*/  WARPGROUP.DEPBAR.LE gsb0, 0x0 ;  /* 0x00008000000079c5 */ /* 0x000fe40000010000 */
[----:B-1----:R-:W-:Y:S01]  /*18560*/  VIADD R156, R168, 0x80 ;  /* 0x00000080a89c7836 */ /* 0x002fe20000000000 */
[----:B------:R-:W-:Y:S01]  /*18570*/  WARPGROUP.ARRIVE ;  /* 0x00000000000079c5 */ /* 0x000fe20000000000 */
[----:B------:R-:W-:-:S03]  /*18580*/  IMAD.MOV.U32 R157, RZ, RZ, 0x40000040 ;  /* 0x40000040ff9d7424 */ /* 0x000fc600078e00ff */
[----:B------:R-:W-:Y:S02]  /*18590*/  R2UR UR6, R156 ;  /* 0x000000009c0672ca */ /* 0x000fe400000e0000 */
[----:B------:R-:W-:-:S15]  /*185a0*/  R2UR UR7, R157 ;  /* 0x000000009d0772ca */ /* 0x000fde00000e0000 */
[----:B------:R-:W-:-:S01]  /*185b0*/  NOP ;  /* 0x0000000000007918 */ /* 0x000fc20000000000 */
[----:B------:R-:W-:Y:S03]  /*185c0*/  HGMMA.64x256x16.F32 R24, R152, gdesc[UR4].tnspB, R24, gsb0 ;  /* 0x43e0000498187df0 */ /* 0x000fe60008000818 */
[----:B------:R-:W-:Y:S02]  /*185d0*/  WARPGROUP.DEPBAR.LE gsb0, 0x0 ;  /* 0x00008000000079c5 */ /* 0x000fe40000010000 */
[C---:B--2---:R-:W-:Y:S01]  /*185e0*/  VIADD R152, R168.reuse, 0x100 ;  /* 0x00000100a8987836 */ /* 0x044fe20000000000 */
[----:B------:R-:W-:Y:S01]  /*185f0*/  WARPGROUP.ARRIVE ;  /* 0x00000000000079c5 */ /* 0x000fe20000000000 */
[----:B------:R-:W-:Y:S02]  /*18600*/  IMAD.MOV.U32 R153, RZ, RZ, 0x40000040 ;  /* 0x40000040ff997424 */ /* 0x000fe400078e00ff */
[----:B------:R-:W-:Y:S01]  /*18610*/  VIADD R168, R168, 0x180 ;  /* 0x00000180a8a87836 */ /* 0x000fe20000000000 */
[----:B------:R-:W-:-:S02]  /*18620*/  R2UR UR6, R152 ;  /* 0x00000000980672ca */ /* 0x000fc400000e0000 */
[----:B------:R-:W-:Y:S01]  /*18630*/  R2UR UR7, R153 ;  /* 0x00000000990772ca */ /* 0x000fe200000e0000 */
[----:B------:R-:W-:Y:S01]  /*18640*/  FADD.FTZ R153, R0, R8 ;  /* 0x0000000800997221 */ /* 0x000fe20000010000 */
[----:B------:R-:W-:-:S03]  /*18650*/  FADD.FTZ R8, R182, R179 ;  /* 0x000000b3b6087221 */ /* 0x000fc60000010000 */
[----:B------:R-:W-:Y:S01]  /*18660*/  FADD.FTZ R172, R172, R153 ;  /* 0x00000099acac7221 */ /* 0x000fe20000010000 */
[----:B------:R-:W-:-:S03]  /*18670*/  FADD.FTZ R8, R205, R8 ;  /* 0x00000008cd087221 */ /* 0x000fc60000010000 */
[----:B------:R-:W-:-:S07]  /*18680*/  FADD.FTZ R173, R173, R172 ;  /* 0x000000acadad7221 */ /* 0x000fce0000010000 */
[----:B------:R-:W-:Y:S01]  /*18690*/  HGMMA.64x256x16.F32 R24, R160, gdesc[UR4].tnspB, R24, gsb0 ;  /* 0x43e00004a0187df0 */ /* 0x000fe20008000818 */
[----:B------:R-:W-:Y:S01]  /*186a0*/  R2UR UR6, R168 ;  /* 0x00000000a80672ca */ /* 0x000fe200000e0000 */
[----:B------:R-:W-:Y:S01]  /*186b0*/  FADD.FTZ R176, R176, R173 ;  /* 0x000000adb0b07221 */ /* 0x000fe20000010000 */
[----:B------:R-:W-:-:S03]  /*186c0*/  R2UR UR7, R169 ;  /* 0x00000000a90772ca */ /* 0x000fc600000e0000 */
[----:B------:R-:W-:-:S04]  /*186d0*/  FADD.FTZ R177, R177, R176 ;  /* 0x000000b0b1b17221 */ /* 0x000fc80000010000 */
[----:B------:R-:W-:-:S04]  /*186e0*/  FADD.FTZ R177, R180, R177 ;  /* 0x000000b1b4b17221 */ /* 0x000fc80000010000 */
[----:B------:R-:W-:Y:S01]  /*186f0*/  FADD.FTZ R0, R170, R177 ;  /* 0x000000b1aa007221 */ /* 0x000fe20000010000 */
[----:B------:R-:W-:Y:S02]  /*18700*/  WARPGROUP.DEPBAR.LE gsb0, 0x0 ;  /* 0x00008000000079c5 */ /* 0x000fe40000010000 */
[----:B------:R-:W-:-:S11]  /*18710*/  WARPGROUP.ARRIVE ;  /* 0x00000000000079c5 */ /* 0x000fd60000000000 */
        /* <DEDUP_REMOVED lines=11> */
[----:B-1----:R-:W-:-:S04]  /*187d0*/  VIADD R21, R15, 0xffffffff ;  /* 0xffffffff0f157836 */ /* 0x002fc80000000000 */
[----:B------:R-:W-:Y:S01]  /*187e0*/  IMAD.MOV.U32 R15, RZ, RZ, R21 ;  /* 0x000000ffff0f7224 */ /* 0x000fe200078e0015 */
[----:B0-----:R-:W-:Y:S06]  /*187f0*/  @P2 BRA `(.L_x_3663) ;  /* 0xffffffc000dc2947 */ /* 0x001fec000383ffff */
.L_x_3644:
[----:B------:R-:W-:Y:S05]  /*18800*/  BSYNC B0 ;  /* 0x0000000000007941 */ /* 0x000fea0003800000 */
.L_x_3643:
[----:B------:R-:W0:Y:S01]  /*18810*/  SHFL.BFLY PT, R3, R0, 0x2, 0x1f ;  /* 0x0c401f0000037f89 */ /* 0x000e2200000e0000 */
[----:B------:R-:W-:-:S03]  /*18820*/  VIADD R224, R224, 0x1 ;  /* 0x00000001e0e07836 */ /* 0x000fc60000000000 */
[----:B------:R-:W1:Y:S01]  /*18830*/  SHFL.BFLY PT, R5, R8, 0x2, 0x1f ;  /* 0x0c401f0008057f89 */ /* 0x000e6200000e0000 */
[----:B------:R-:W-:Y:S08]  /*18840*/  BAR.ARV 0x8, 0x100 ;  /* 0x0204000000007b1d */ /* 0x000ff00000002000 */
[----:B------:R-:W-:Y:S01]  /*18850*/  BAR.SYNC.DEFER_BLOCKING 0xf, 0x100 ;  /* 0x03c4000000007b1d */ /* 0x000fe20000010000 */
[----:B0-----:R-:W-:Y:S01]  /*18860*/  FADD.FTZ R3, R3, R0 ;  /* 0x0000000003037221 */ /* 0x001fe20000010000 */
[----:B-1----:R-:W-:-:S04]  /*18870*/  FADD.FTZ R5, R5, R8 ;  /* 0x0000000805057221 */ /* 0x002fc80000010000 */
[----:B------:R-:W0:Y:S01]  /*18880*/  SHFL.BFLY PT, R2, R3, 0x1, 0x1f ;  /* 0x0c201f0003027f89 */ /* 0x000e2200000e0000 */
[----:B------:R-:W-:-:S03]  /*18890*/  VIADD R8, R19, 0x1 ;  /* 0x0000000113087836 */ /* 0x000fc60000000000 */
[----:B------:R-:W1:Y:S02]  /*188a0*/  SHFL.BFLY PT, R4, R5, 0x1, 0x1f ;  /* 0x0c201f0005047f89 */ /* 0x000e6400000e0000 */
[----:B------:R-:W-:Y:S01]  /*188b0*/  ISETP.NE.AND P1, PT, R8, 0x2, PT ;  /* 0x000000020800780c */ /* 0x000fe20003f25270 */
[----:B0-----:R-:W-:Y:S01]  /*188c0*/  FADD.FTZ R7, R3, R2 ;  /* 0x0000000203077221 */ /* 0x001fe20000010000 */
[----:B------:R-:W-:Y:S02]  /*188d0*/  IMAD.MOV R2, RZ, RZ, -R197 ;  /* 0x000000ffff027224 */ /* 0x000fe400078e0ac5 */
[----:B------:R-:W-:Y:S01]  /*188e0*/  SEL R3, RZ, 0x1, P1 ;  /* 0x00000001ff037807 */ /* 0x000fe20000800000 */
[----:B-1----:R-:W-:Y:S01]  /*188f0*/  FADD.FTZ R0, R5, R4 ;  /* 0x0000000405007221 */ /* 0x002fe20000010000 */
[----:B------:R-:W-:Y:S01]  /*18900*/  FSETP.NE.FTZ.AND P2, PT, R7, RZ, PT ;  /* 0x000000ff0700720b */ /* 0x000fe20003f55000 */
[----:B------:R-:W-:Y:S01]  /*18910*/  IMAD.MOV.U32 R4, RZ, RZ, RZ ;  /* 0x000000ffff047224 */ /* 0x000fe200078e00ff */
[----:B------:R-:W-:Y:S01]  /*18920*/  ISETP.NE.AND P0, PT, R185, R2, PT ;  /* 0x00000002b900720c */ /* 0x000fe20003f05270 */
[----:B------:R-:W-:Y:S01]  /*18930*/  IMAD.MOV.U32 R2, RZ, RZ, RZ ;  /* 0x000000ffff027224 */ /* 0x000fe200078e00ff */
[----:B------:R-:W-:-:S02]  /*18940*/  FSETP.NE.FTZ.AND P3, PT, R0, RZ, PT ;  /* 0x000000ff0000720b */ /* 0x000fc40003f75000 */
[----:B------:R-:W-:Y:S01]  /*18950*/  LOP3.LUT R22, R22, R3, RZ, 0x3c, !PT ;  /* 0x0000000316167212 */ /* 0x000fe200078e3cff */
[----:B------:R-:W-:-:S06]  /*18960*/  IMAD.MOV.U32 R3, RZ, RZ, -0x800000 ;  /* 0xff800000ff037424 */ /* 0x000fcc00078e00ff */
[----:B------:R-:W0:Y:S02]  /*18970*/  @P2 MUFU.RCP R2, R7 ;  /* 0x0000000700022308 */ /* 0x000e240000001000 */
[----:B------:R-:W-:-:S04]  /*18980*/  @!P0 IMAD R19, R19, 0x40, R194 ;  /* 0x0000004013138824 */ /* 0x000fc800078e02c2 */
[----:B------:R-:W-:Y:S02]  /*18990*/  @!P0 IMAD R19, R19, 0x4, R18 ;  /* 0x0000000413138824 */ /* 0x000fe400078e0212 */
[----:B------:R-:W1:Y:S08]  /*189a0*/  @P3 MUFU.RCP R4, R0 ;  /* 0x0000000000043308 */ /* 0x000e700000001000 */
[----:B------:R-:W2:Y:S01]  /*189b0*/  @P2 MUFU.LG2 R18, R7 ;  /* 0x0000000700122308 */ /* 0x000ea20000000c00 */
[----:B0-----:R-:W-:Y:S01]  /*189c0*/  @!P0 STS [R19+0x38400], R2 ;  /* 0x0384000213008388 */ /* 0x001fe20000000800 */
[-C--:B------:R-:W-:Y:S01]  /*189d0*/  FMUL.FTZ R178, R28, R2.reuse ;  /* 0x000000021cb27220 */ /* 0x080fe20000410000 */
[-C--:B------:R-:W-:Y:S01]  /*189e0*/  FMUL.FTZ R176, R32, R2.reuse ;  /* 0x0000000220b07220 */ /* 0x080fe20000410000 */
[-C--:B------:R-:W-:Y:S01]  /*189f0*/  FMUL.FTZ R179, R24, R2.reuse ;  /* 0x0000000218b37220 */ /* 0x080fe20000410000 */
[-C--:B------:R-:W-:Y:S01]  /*18a00*/  FMUL.FTZ R177, R25, R2.reuse ;  /* 0x0000000219b17220 */ /* 0x080fe20000410000 */
[-C--:B------:R-:W-:Y:S01]  /*18a10*/  FMUL.FTZ R6, R29, R2.reuse ;  /* 0x000000021d067220 */ /* 0x080fe20000410000 */
[-C--:B------:R-:W-:Y:S01]  /*18a20*/  FMUL.FTZ R174, R33, R2.reuse ;  /* 0x0000000221ae7220 */ /* 0x080fe20000410000 */
[----:B------:R-:W0:Y:S01]  /*18a30*/  @P3 MUFU.LG2 R21, R0 ;  /* 0x0000000000153308 */ /* 0x000e220000000c00 */
        /* <DEDUP_REMOVED lines=10> */
[C---:B-1----:R-:W-:Y:S01]  /*18ae0*/  @P2 FMUL.FTZ R19, R14.reuse, 0.69314718246459960938 ;  /* 0x3f3172180e132820 */ /* 0x042fe20000410000 */
[----:B------:R-:W-:Y:S01]  /*18af0*/  @P3 FMUL.FTZ R14, R14, 0.69314718246459960938 ;  /* 0x3f3172180e0e3820 */ /* 0x000fe20000410000 */
        /* <DEDUP_REMOVED lines=56> */
[-C--:B------:R-:W-:Y:S01]  /*18e80*/  FMUL.FTZ R29, R66, R4.reuse ;  /* 0x00000004421d7220 */ /* 0x080fe20000410000 */
[----:B------:R-:W-:Y:S01]  /*18e90*/  @P2 FFMA.FTZ R3, R19, R9, R18 ;  /* 0x0000000913032223 */ /* 0x000fe20000010012 */
        /* <DEDUP_REMOVED lines=63> */
.L_x_3533:
[----:B------:R-:W-:Y:S05]  /*19290*/  BSYNC B7 ;  /* 0x0000000000077941 */ /* 0x000fea0003800000 */
.L_x_3523:
[----:B------:R-:W0:Y:S08]  /*192a0*/  S2UR UR5, SR_CgaCtaId ;  /* 0x00000000000579c3 */ /* 0x000e300000008800 */
[----:B------:R-:W-:Y:S06]  /*192b0*/  BAR.SYNC.DEFER_BLOCKING 0x5, 0x180 ;  /* 0x0146000000007b1d */ /* 0x000fec0000010000 */
[----:B------:R-:W-:Y:S01]  /*192c0*/  UMOV UR4, 0x400 ;  /* 0x0000040000047882 */ /* 0x000fe20000000000 */
[----:B------:R-:W-:Y:S01]  /*192d0*/  BSSY B0, `(.L_x_3664) ;  /* 0x00002e7000007945 */ /* 0x000fe20003800000 */
[----:B0-----:R-:W-:-:S06]  /*192e0*/  ULEA UR4, UR5, UR4, 0x18 ;  /* 0x0000000405047291 */ /* 0x001fcc000f8ec03f */
[----:B------:R-:W-:-:S05]  /*192f0*/  IMAD.U32 R18, RZ, RZ, UR4 ;  /* 0x00000004ff127e24 */ /* 0x000fca000f8e00ff */
[----:B----4-:R0:W1:Y:S01]  /*19300*/  LDS.128 R24, [R18+0x388d0] ;  /* 0x0388d00012187984 */ /* 0x0100620000000c00 */
        /* <DEDUP_REMOVED lines=43> */
[C---:B------:R-:W-:Y:S02]  /*195c0*/  IADD3 R57, P5, R118.reuse, 0x2040, RZ ;  /* 0x0000204076397810 */ /* 0x040fe40007fbe0ff */
[C---:B------:R-:W-:Y:S02]  /*195d0*/  IADD3 R61, P2, R118.reuse, 0x2060, RZ ;  /* 0x00002060763d7810 */ /* 0x040fe40007f5e0ff */
[----:B------:R-:W-:Y:S02]  /*195e0*/  IADD3 R65, P1, R118, 0x4000, RZ ;  /* 0x0000400076417810 */ /* 0x000fe40007f3e0ff */
[----:B------:R-:W-:Y:S02]  /*195f0*/  SHF.R.U64 R52, R52, 0x3, RZ ;  /* 0x0000000334347819 */ /* 0x000fe400000012ff */
        /* <DEDUP_REMOVED lines=8> */
[----:B------:R-:W-:Y:S02]  /*19680*/  LOP3.LUT R64, R65, 0x380, RZ, 0xc0, !PT ;  /* 0x0000038041407812 */ /* 0x000fe400078ec0ff */
[----:B------:R-:W-:Y:S01]  /*19690*/  LOP3.LUT R52, R52, R53, RZ, 0x3c, !PT ;  /* 0x0000003534347212 */ /* 0x000fe200078e3cff */
[----:B------:R-:W-:Y:S01]  /*196a0*/  IMAD.X R53, RZ, RZ, R119, P6 ;  /* 0x000000ffff357224 */ /* 0x000fe200030e0677 */
[C---:B------:R-:W-:Y:S02]  /*196b0*/  IADD3 R69, P0, R118.reuse, 0x4020, RZ ;  /* 0x0000402076457810 */ /* 0x040fe40007f1e0ff */
[C---:B------:R-:W-:Y:S02]  /*196c0*/  IADD3 R99, P4, R118.reuse, 0x4040, RZ ;  /* 0x0000404076637810 */ /* 0x040fe40007f9e0ff */
[----:B------:R-:W-:-:S02]  /*196d0*/  IADD3 R103, P3, R118, 0x4060, RZ ;  /* 0x0000406076677810 */ /* 0x000fc40007f7e0ff */
[----:B------:R-:W-:Y:S02]  /*196e0*/  IADD3 R107, P6, R118, 0x6000, RZ ;  /* 0x00006000766b7810 */ /* 0x000fe40007fde0ff */
[----:B------:R-:W-:Y:S02]  /*196f0*/  SHF.R.U64 R56, R56, 0x3, RZ ;  /* 0x0000000338387819 */ /* 0x000fe400000012ff */
[----:B------:R-:W-:Y:S02]  /*19700*/  SHF.R.U64 R60, R60, 0x3, RZ ;  /* 0x000000033c3c7819 */ /* 0x000fe400000012ff */
[----:B------:R-:W-:Y:S02]  /*19710*/  SHF.R.U64 R64, R64, 0x3, RZ ;  /* 0x0000000340407819 */ /* 0x000fe400000012ff */
[----:B-----5:R-:W-:Y:S02]  /*19720*/  LOP3.LUT R37, R118, 0x380, RZ, 0xc0, !PT ;  /* 0x0000038076257812 */ /* 0x020fe400078ec0ff */
[----:B------:R-:W-:-:S02]  /*19730*/  LOP3.LUT R68, R69, 0x380, RZ, 0xc0, !PT ;  /* 0x0000038045447812 */ /* 0x000fc400078ec0ff */
[----:B------:R-:W-:Y:S02]  /*19740*/  LOP3.LUT R98, R99, 0x380, RZ, 0xc0, !PT ;  /* 0x0000038063627812 */ /* 0x000fe400078ec0ff */
[----:B------:R-:W-:Y:S02]  /*19750*/  LOP3.LUT R102, R103, 0x380, RZ, 0xc0, !PT ;  /* 0x0000038067667812 */ /* 0x000fe400078ec0ff */
[----:B------:R-:W-:Y:S02]  /*19760*/  LOP3.LUT R106, R107, 0x380, RZ, 0xc0, !PT ;  /* 0x000003806b6a7812 */ /* 0x000fe400078ec0ff */
[----:B------:R-:W-:Y:S01]  /*19770*/  LOP3.LUT R56, R56, R57, RZ, 0x3c, !PT ;  /* 0x0000003938387212 */ /* 0x000fe200078e3cff */
[--C-:B------:R-:W-:Y:S01]  /*19780*/  IMAD.X R57, RZ, RZ, R119.reuse, P5 ;  /* 0x000000ffff397224 */ /* 0x100fe200028e0677 */
[----:B------:R-:W-:Y:S01]  /*19790*/  LOP3.LUT R60, R60, R61, RZ, 0x3c, !PT ;  /* 0x0000003d3c3c7212 */ /* 0x000fe200078e3cff */
[--C-:B------:R-:W-:Y:S01]  /*197a0*/  IMAD.X R61, RZ, RZ, R119.reuse, P2 ;  /* 0x000000ffff3d7224 */ /* 0x100fe200010e0677 */
[----:B------:R-:W-:Y:S01]  /*197b0*/  LOP3.LUT R64, R64, R65, RZ, 0x3c, !PT ;  /* 0x0000004140407212 */ /* 0x000fe200078e3cff */
[----:B------:R-:W-:Y:S01]  /*197c0*/  IMAD.X R65, RZ, RZ, R119, P1 ;  /* 0x000000ffff417224 */ /* 0x000fe200008e0677 */
[----:B------:R-:W-:-:S02]  /*197d0*/  SHF.R.U64 R37, R37, 0x3, RZ ;  /* 0x0000000325257819 */ /* 0x000fc400000012ff */
[----:B------:R-:W-:Y:S02]  /*197e0*/  SHF.R.U64 R68, R68, 0x3, RZ ;  /* 0x0000000344447819 */ /* 0x000fe400000012ff */
[----:B------:R-:W-:Y:S02]  /*197f0*/  SHF.R.U64 R98, R98, 0x3, RZ ;  /* 0x0000000362627819 */ /* 0x000fe400000012ff */
[----:B------:R-:W-:Y:S02]  /*19800*/  SHF.R.U64 R102, R102, 0x3, RZ ;  /* 0x0000000366667819 */ /* 0x000fe400000012ff */
[----:B------:R-:W-:Y:S02]  /*19810*/  SHF.R.U64 R106, R106, 0x3, RZ ;  /* 0x000000036a6a7819 */ /* 0x000fe400000012ff */
[C---:B------:R-:W-:Y:S02]  /*19820*/  IADD3 R14, P5, R118.reuse, 0x6020, RZ ;  /* 0x00006020760e7810 */ /* 0x040fe40007fbe0ff */
[----:B-1----:R-:W-:-:S02]  /*19830*/  IADD3 R24, P2, R118, 0x6040, RZ ;  /* 0x0000604076187810 */ /* 0x002fc40007f5e0ff */
[----:B------:R-:W-:Y:S01]  /*19840*/  IADD3 R23, P1, R118, 0x6060, RZ ;  /* 0x0000606076177810 */ /* 0x000fe20007f3e0ff */
        /* <DEDUP_REMOVED lines=11> */
[----:B------:R-:W-:Y:S01]  /*19900*/  LOP3.LUT R169, R14, 0x380, RZ, 0xc0, !PT ;  /* 0x000003800ea97812 */ /* 0x000fe200078ec0ff */
[----:B------:R-:W-:Y:S01]  /*19910*/  IMAD.X R37, RZ, RZ, R119, P1 ;  /* 0x000000ffff257224 */ /* 0x000fe200008e0677 */
[----:B------:R-:W-:Y:S01]  /*19920*/  MOV R119, R118 ;  /* 0x0000007600777202 */ /* 0x000fe20000000f00 */
[----:B------:R-:W-:Y:S01]  /*19930*/  BAR.SYNC.DEFER_BLOCKING 0x1, 0x100 ;  /* 0x0044000000007b1d */ /* 0x000fe20000010000 */
[----:B------:R-:W-:-:S02]  /*19940*/  SHF.R.U64 R169, R169, 0x3, RZ ;  /* 0x00000003a9a97819 */ /* 0x000fc400000012ff */
[----:B------:R-:W-:Y:S02]  /*19950*/  MOV R118, R8 ;  /* 0x0000000800767202 */ /* 0x000fe40000000f00 */
[----:B------:R-:W-:Y:S02]  /*19960*/  LOP3.LUT R110, R169, R14, RZ, 0x3c, !PT ;  /* 0x0000000ea96e7212 */ /* 0x000fe400078e3cff */
[----:B------:R-:W-:Y:S02]  /*19970*/  MOV R40, R40 ;  /* 0x0000002800287202 */ /* 0x000fe40000000f00 */
[----:B------:R-:W-:Y:S02]  /*19980*/  F2FP.F16.F32.PACK_AB R8, R170, R173 ;  /* 0x000000adaa08723e */ /* 0x000fe400000000ff */
[----:B------:R-:W-:Y:S02]  /*19990*/  F2FP.F16.F32.PACK_AB R9, R43, R42 ;  /* 0x0000002a2b09723e */ /* 0x000fe400000000ff */
[----:B------:R-:W-:-:S02]  /*199a0*/  MOV R44, R44 ;  /* 0x0000002c002c7202 */ /* 0x000fc40000000f00 */
[----:B------:R-:W-:Y:S02]  /*199b0*/  F2FP.F16.F32.PACK_AB R14, R164, R166 ;  /* 0x000000a6a40e723e */ /* 0x000fe400000000ff */
[----:B------:R-:W-:Y:S02]  /*199c0*/  MOV R48, R48 ;  /* 0x0000003000307202 */ /* 0x000fe40000000f00 */
[----:B------:R-:W-:Y:S02]  /*199d0*/  MOV R52, R52 ;  /* 0x0000003400347202 */ /* 0x000fe40000000f00 */
[----:B------:R-:W-:Y:S02]  /*199e0*/  MOV R56, R56 ;  /* 0x0000003800387202 */ /* 0x000fe40000000f00 */
[----:B------:R-:W-:Y:S01]  /*199f0*/  ISETP.NE.U32.AND P0, PT, RZ, UR4, PT ;  /* 0x00000004ff007c0c */ /* 0x000fe2000bf05070 */
[----:B------:R1:W-:Y:S01]  /*19a00*/  STSM.16.M88.4 [R119], R4 ;  /* 0x0000000477007844 */ /* 0x0003e20000000200 */
[----:B------:R-:W-:-:S02]  /*19a10*/  LOP3.LUT R177, R24, 0x380, RZ, 0xc0, !PT ;  /* 0x0000038018b17812 */ /* 0x000fc400078ec0ff */
[----:B------:R-:W-:Y:S01]  /*19a20*/  ISETP.NE.AND.EX P0, PT, RZ, UR5, PT, P0 ;  /* 0x00000005ff007c0c */ /* 0x000fe2000bf05300 */
[----:B------:R-:W-:Y:S01]  /*19a30*/  ULDC.64 UR4, c[0x0][0xd08] ;  /* 0x0003420000047ab9 */ /* 0x000fe20000000a00 */
[----:B------:R-:W-:Y:S02]  /*19a40*/  LOP3.LUT R0, R23, 0x380, RZ, 0xc0, !PT ;  /* 0x0000038017007812 */ /* 0x000fe400078ec0ff */
[----:B------:R-:W-:Y:S02]  /*19a50*/  MOV R60, R60 ;  /* 0x0000003c003c7202 */ /* 0x000fe40000000f00 */
[----:B------:R-:W-:Y:S02]  /*19a60*/  F2FP.F16.F32.PACK_AB R89, R91, R90 ;  /* 0x0000005a5b59723e */ /* 0x000fe400000000ff */
[----:B------:R-:W-:Y:S02]  /*19a70*/  MOV R64, R64 ;  /* 0x0000004000407202 */ /* 0x000fe40000000f00 */
[----:B------:R-:W-:-:S02]  /*19a80*/  F2FP.F16.F32.PACK_AB R96, R97, R96 ;  /* 0x000000606160723e */ /* 0x000fc400000000ff */
[----:B------:R-:W-:Y:S02]  /*19a90*/  MOV R68, R68 ;  /* 0x0000004400447202 */ /* 0x000fe40000000f00 */
[----:B-1----:R-:W-:Y:S02]  /*19aa0*/  F2FP.F16.F32.PACK_AB R4, R174, R176 ;  /* 0x000000b0ae04723e */ /* 0x002fe400000000ff */
[----:B------:R-:W-:Y:S02]  /*19ab0*/  F2FP.F16.F32.PACK_AB R5, R35, R34 ;  /* 0x000000222305723e */ /* 0x000fe400000000ff */
[----:B------:R-:W-:Y:S02]  /*19ac0*/  F2FP.F16.F32.PACK_AB R6, R172, R175 ;  /* 0x000000afac06723e */ /* 0x000fe400000000ff */
[----:B------:R-:W-:Y:S02]  /*19ad0*/  F2FP.F16.F32.PACK_AB R7, R39, R38 ;  /* 0x000000262707723e */ /* 0x000fe400000000ff */
[----:B------:R-:W-:-:S02]  /*19ae0*/  F2FP.F16.F32.PACK_AB R34, R161, R163 ;  /* 0x000000a3a122723e */ /* 0x000fc400000000ff */
[----:B------:R-:W-:Y:S01]  /*19af0*/  F2FP.F16.F32.PACK_AB R35, R63, R62 ;  /* 0x0000003e3f23723e */ /* 0x000fe200000000ff */
[----:B------:R1:W-:Y:S01]  /*19b00*/  STSM.16.M88.4 [R118], R4 ;  /* 0x0000000476007844 */ /* 0x0003e20000000200 */
[----:B------:R-:W-:Y:S02]  /*19b10*/  ISETP.NE.U32.AND P6, PT, RZ, UR4, PT ;  /* 0x00000004ff007c0c */ /* 0x000fe4000bfc5070 */
[----:B------:R-:W-:Y:S01]  /*19b20*/  SHF.R.U64 R177, R177, 0x3, RZ ;  /* 0x00000003b1b17819 */ /* 0x000fe200000012ff */
[----:B------:R-:W-:Y:S01]  /*19b30*/  STSM.16.M88.4 [R40], R8 ;  /* 0x0000000828007844 */ /* 0x000fe20000000200 */
[----:B------:R-:W-:Y:S02]  /*19b40*/  SHF.R.U64 R0, R0, 0x3, RZ ;  /* 0x0000000300007819 */ /* 0x000fe400000012ff */
[----:B------:R-:W-:Y:S01]  /*19b50*/  F2FP.F16.F32.PACK_AB R90, R93, R92 ;  /* 0x0000005c5d5a723e */ /* 0x000fe200000000ff */
[----:B------:R-:W-:Y:S01]  /*19b60*/  STSM.16.M88.4 [R44], R12 ;  /* 0x0000000c2c007844 */ /* 0x000fe20000000200 */
[----:B------:R-:W-:-:S02]  /*19b70*/  F2FP.F16.F32.PACK_AB R91, R95, R94 ;  /* 0x0000005e5f5b723e */ /* 0x000fc400000000ff */
[----:B------:R-:W-:Y:S01]  /*19b80*/  F2FP.F16.F32.PACK_AB R97, R50, R46 ;  /* 0x0000002e3261723e */ /* 0x000fe200000000ff */
[----:B------:R-:W-:Y:S01]  /*19b90*/  STSM.16.M88.4 [R48], R32 ;  /* 0x0000002030007844 */ /* 0x000fe20000000200 */
[----:B------:R-:W-:Y:S02]  /*19ba0*/  F2FP.F16.F32.PACK_AB R104, R105, R104 ;  /* 0x000000686968723e */ /* 0x000fe400000000ff */
[----:B------:R-:W-:Y:S01]  /*19bb0*/  F2FP.F16.F32.PACK_AB R112, R113, R112 ;  /* 0x000000707170723e */ /* 0x000fe200000000ff */
[----:B------:R-:W-:Y:S01]  /*19bc0*/  STSM.16.M88.4 [R52], R28 ;  /* 0x0000001c34007844 */ /* 0x000fe20000000200 */
[----:B-1----:R-:W-:Y:S02]  /*19bd0*/  F2FP.F16.F32.PACK_AB R4, R73, R159 ;  /* 0x0000009f4904723e */ /* 0x002fe400000000ff */
[----:B------:R-:W-:Y:S02]  /*19be0*/  F2FP.F16.F32.PACK_AB R5, R75, R74 ;  /* 0x0000004a4b05723e */ /* 0x000fe400000000ff */
[----:B------:R-:W-:-:S02]  /*19bf0*/  F2FP.F16.F32.PACK_AB R6, R77, R76 ;  /* 0x0000004c4d06723e */ /* 0x000fc400000000ff */
[----:B------:R-:W-:Y:S02]  /*19c00*/  F2FP.F16.F32.PACK_AB R7, R79, R78 ;  /* 0x0000004e4f07723e */ /* 0x000fe400000000ff */
[----:B------:R-:W-:Y:S02]  /*19c10*/  ISETP.NE.AND.EX P6, PT, RZ, UR5, PT, P6 ;  /* 0x00000005ff007c0c */ /* 0x000fe4000bfc5360 */
[----:B------:R-:W-:Y:S01]  /*19c20*/  LOP3.LUT R114, R177, R24, RZ, 0x3c, !PT ;  /* 0x00000018b1727212 */ /* 0x000fe200078e3cff */
[----:B------:R1:W-:Y:S01]  /*19c30*/  STSM.16.M88.4 [R56], R4 ;  /* 0x0000000438007844 */ /* 0x0003e20000000200 */
[----:B------:R-:W-:Y:S02]  /*19c40*/  LOP3.LUT R36, R0, R23, RZ, 0x3c, !PT ;  /* 0x0000001700247212 */ /* 0x000fe400078e3cff */
[----:B------:R-:W-:Y:S01]  /*19c50*/  MOV R23, R98 ;  /* 0x0000006200177202 */ /* 0x000fe20000000f00 */
[----:B------:R-:W-:Y:S01]  /*19c60*/  STSM.16.M88.4 [R60], R80 ;  /* 0x000000503c007844 */ /* 0x000fe20000000200 */
[----:B------:R-:W-:-:S02]  /*19c70*/  MOV R24, R106 ;  /* 0x0000006a00187202 */ /* 0x000fc40000000f00 */
[----:B------:R-:W-:Y:S01]  /*19c80*/  F2FP.F16.F32.PACK_AB R98, R101, R100 ;  /* 0x000000646562723e */ /* 0x000fe200000000ff */
[----:B------:R-:W-:Y:S01]  /*19c90*/  STSM.16.M88.4 [R64], R88 ;  /* 0x0000005840007844 */ /* 0x000fe20000000200 */
[----:B------:R-:W-:Y:S02]  /*19ca0*/  F2FP.F16.F32.PACK_AB R99, R58, R54 ;  /* 0x000000363a63723e */ /* 0x000fe400000000ff */
[----:B------:R-:W-:Y:S02]  /*19cb0*/  MOV R0, R114 ;  /* 0x0000007200007202 */ /* 0x000fe40000000f00 */
[----:B------:R-:W-:Y:S01]  /*19cc0*/  F2FP.F16.F32.PACK_AB R105, R72, R66 ;  /* 0x000000424869723e */ /* 0x000fe200000000ff */
[----:B------:R-:W-:Y:S01]  /*19cd0*/  STSM.16.M88.4 [R68], R96 ;  /* 0x0000006044007844 */ /* 0x000fe20000000200 */
[----:B------:R-:W-:Y:S01]  /*19ce0*/  F2FP.F16.F32.PACK_AB R106, R109, R108 ;  /* 0x0000006c6d6a723e */ /* 0x000fe200000000ff */
[----:B-1----:R-:W1:Y:S01]  /*19cf0*/  LDC.64 R4, c[0x0][0xd00] ;  /* 0x00034000ff047b82 */ /* 0x002e620000000a00 */
        /* <DEDUP_REMOVED lines=14> */
[----:B-1----:R-:W-:Y:S01]  /*19de0*/  IMAD.WIDE R6, R218, 0x4, R4 ;  /* 0x00000004da067825 */ /* 0x002fe200078e0204 */
[----:B------:R-:W-:Y:S01]  /*19df0*/  MOV R110, R110 ;  /* 0x0000006e006e7202 */ /* 0x000fe20000000f00 */
[----:B------:R1:W-:Y:S01]  /*19e00*/  STSM.16.M88.4 [R24], R120 ;  /* 0x0000007818007844 */ /* 0x0003e20000000200 */
[----:B------:R-:W-:Y:S01]  /*19e10*/  F2FP.F16.F32.PACK_AB R130, R133, R132 ;  /* 0x000000848582723e */ /* 0x000fe200000000ff */
[----:B------:R-:W-:Y:S01]  /*19e20*/  IMAD R5, R226, 0x40, R213 ;  /* 0x00000040e2057824 */ /* 0x000fe200078e02d5 */
[----:B------:R-:W-:-:S02]  /*19e30*/  F2FP.F16.F32.PACK_AB R131, R135, R134 ;  /* 0x000000868783723e */ /* 0x000fc400000000ff */
[----:B------:R-:W-:Y:S02]  /*19e40*/  F2FP.F16.F32.PACK_AB R137, R139, R138 ;  /* 0x0000008a8b89723e */ /* 0x000fe400000000ff */
[----:B------:R-:W-:Y:S01]  /*19e50*/  F2FP.F16.F32.PACK_AB R144, R145, R144 ;  /* 0x000000909190723e */ /* 0x000fe200000000ff */
[----:B------:R-:W-:Y:S01]  /*19e60*/  IMAD.WIDE R20, R5, 0x2, R20 ;  /* 0x0000000205147825 */ /* 0x000fe200078e0214 */
[----:B------:R-:W-:Y:S01]  /*19e70*/  F2FP.F16.F32.PACK_AB R138, R141, R140 ;  /* 0x0000008c8d8a723e */ /* 0x000fe200000000ff */
[----:B------:R-:W2:Y:S01]  /*19e80*/  @P6 LDC.64 R4, c[0x0][0xd08] ;  /* 0x00034200ff046b82 */ /* 0x000ea20000000a00 */
[----:B------:R-:W-:Y:S01]  /*19e90*/  F2FP.F16.F32.PACK_AB R139, R143, R142 ;  /* 0x0000008e8f8b723e */ /* 0x000fe200000000ff */
[----:B------:R-:W-:Y:S01]  /*19ea0*/  STSM.16.M88.4 [R110], R128 ;  /* 0x000000806e007844 */ /* 0x000fe20000000200 */
[----:B------:R-:W-:Y:S02]  /*19eb0*/  F2FP.F16.F32.PACK_AB R145, R147, R146 ;  /* 0x000000929391723e */ /* 0x000fe400000000ff */
[----:B------:R-:W-:Y:S01]  /*19ec0*/  MOV R36, R36 ;  /* 0x0000002400247202 */ /* 0x000fe20000000f00 */
[----:B------:R3:W-:Y:S01]  /*19ed0*/  STSM.16.M88.4 [R0], R136 ;  /* 0x0000008800007844 */ /* 0x0007e20000000200 */
[----:B------:R-:W-:Y:S01]  /*19ee0*/  F2FP.F16.F32.PACK_AB R146, R149, R148 ;  /* 0x000000949592723e */ /* 0x000fe200000000ff */
[----:B------:R-:W-:Y:S01]  /*19ef0*/  ULDC UR4, c[0x0][0xb88] ;  /* 0x0002e20000047ab9 */ /* 0x000fe20000000800 */
[----:B------:R-:W-:Y:S01]  /*19f00*/  F2FP.F16.F32.PACK_AB R147, R151, R150 ;  /* 0x000000969793723e */ /* 0x000fe200000000ff */
[----:B-1----:R-:W-:-:S04]  /*19f10*/  IMAD.MOV.U32 R24, RZ, RZ, RZ ;  /* 0x000000ffff187224 */ /* 0x002fc800078e00ff */
[----:B------:R1:W-:Y:S01]  /*19f20*/  STSM.16.M88.4 [R36], R144 ;  /* 0x0000009024007844 */ /* 0x0003e20000000200 */
[----:B------:R-:W-:Y:S01]  /*19f30*/  BAR.SYNC.DEFER_BLOCKING 0x1, 0x100 ;  /* 0x0044000000007b1d */ /* 0x000fe20000010000 */
[----:B---3--:R-:W-:Y:S02]  /*19f40*/  IMAD.U32 R0, RZ, RZ, UR4 ;  /* 0x00000004ff007e24 */ /* 0x008fe4000f8e00ff */
[----:B--2---:R-:W-:-:S03]  /*19f50*/  @P6 IMAD.WIDE R4, R218, 0x4, R4 ;  /* 0x00000004da046825 */ /* 0x004fc600078e0204 */
[----:B------:R2:W5:Y:S01]  /*19f60*/  @P0 LDG.E R24, desc[UR50][R6.64] ;  /* 0x0000003206180981 */ /* 0x000562000c1e1900 */
[C---:B------:R-:W-:Y:S02]  /*19f70*/  IADD3 R9, P1, R20.reuse, 0x1000, RZ ;  /* 0x0000100014097810 */ /* 0x040fe40007f3e0ff */
[C---:B------:R-:W-:Y:S01]  /*19f80*/  IADD3 R13, P2, R20.reuse, 0x2000, RZ ;  /* 0x00002000140d7810 */ /* 0x040fe20007f5e0ff */
[----:B------:R2:W5:Y:S01]  /*19f90*/  @P6 LDG.E R0, desc[UR50][R4.64] ;  /* 0x0000003204006981 */ /* 0x000562000c1e1900 */
        /* <DEDUP_REMOVED lines=24> */
[----:B-1----:R-:W-:Y:S02]  /*1a120*/  LOP3.LUT R36, R37, 0x380, RZ, 0xc0, !PT ;  /* 0x0000038025247812 */ /* 0x002fe400078ec0ff */
        /* <DEDUP_REMOVED lines=22> */
.L_x_3666:
[----:B------:R-:W1:Y:S01]  /*1a290*/  SHFL.IDX PT, R4, R227, RZ, 0x1f ;  /* 0x00001fffe3047589 */ /* 0x000e6200000e0000 */
        /* <DEDUP_REMOVED lines=18> */
[----:B------:R-:W-:Y:S02]  /*1a3c0*/  LOP3.LUT R7, R20, 0x380, RZ, 0xc0, !PT ;  /* 0x0000038014077812 */ /* 0x000fe400078ec0ff */
[----:B-1----:R-:W-:-:S02]  /*1a3d0*/  ISETP.NE.AND P4, PT, R4, RZ, PT ;  /* 0x000000ff0400720c */ /* 0x002fc40003f85270 */
[----:B------:R-:W-:Y:S02]  /*1a3e0*/  LOP3.LUT R5, R6, 0x380, RZ, 0xc0, !PT ;  /* 0x0000038006057812 */ /* 0x000fe400078ec0ff */
[----:B------:R-:W-:Y:S02]  /*1a3f0*/  SHF.R.U64 R60, R60, 0x3, RZ ;  /* 0x000000033c3c7819 */ /* 0x000fe400000012ff */
[----:B------:R-:W-:Y:S02]  /*1a400*/  SHF.R.U64 R64, R64, 0x3, RZ ;  /* 0x0000000340407819 */ /* 0x000fe400000012ff */
[----:B------:R-:W-:Y:S02]  /*1a410*/  SHF.R.U64 R68, R68, 0x3, RZ ;  /* 0x0000000344447819 */ /* 0x000fe400000012ff */
[----:B------:R-:W-:Y:S02]  /*1a420*/  SHF.R.U64 R72, R72, 0x3, RZ ;  /* 0x0000000348487819 */ /* 0x000fe400000012ff */
[----:B------:R-:W-:-:S02]  /*1a430*/  SHF.R.U64 R7, R7, 0x3, RZ ;  /* 0x0000000307077819 */ /* 0x000fc400000012ff */
        /* <DEDUP_REMOVED lines=11> */
[----:B------:R-:W-:Y:S02]  /*1a4f0*/  LOP3.LUT R76, R5, R6, RZ, 0x3c, !PT ;  /* 0x00000006054c7212 */ /* 0x000fe400078e3cff */
[----:B------:R-:W-:Y:S02]  /*1a500*/  SHF.R.S32.HI R82, RZ, 0x1f, R217 ;  /* 0x0000001fff527819 */ /* 0x000fe400000114d9 */
[----:B------:R-:W-:Y:S02]  /*1a510*/  SEL R83, R218, RZ, !P0 ;  /* 0x000000ffda537207 */ /* 0x000fe40004000000 */
[----:B------:R-:W-:Y:S02]  /*1a520*/  SEL R80, R4, RZ, !P0 ;  /* 0x000000ff04507207 */ /* 0x000fe40004000000 */
[----:B-----5:R-:W-:Y:S01]  /*1a530*/  SHF.R.S32.HI R81, RZ, 0x1f, R24 ;  /* 0x0000001fff517819 */ /* 0x020fe20000011418 */
[----:B------:R-:W-:Y:S06]  /*1a540*/  @P4 BRA `(.L_x_3667) ;  /* 0x0000000000b84947 */ /* 0x000fec0003800000 */
[----:B------:R-:W1:Y:S01]  /*1a550*/  LDC R23, c[0x0][0xce8] ;  /* 0x00033a00ff177b82 */ /* 0x000e620000000800 */
[----:B------:R-:W-:Y:S01]  /*1a560*/  ULDC.64 UR4, c[0x0][0xc90] ;  /* 0x0003240000047ab9 */ /* 0x000fe20000000a00 */
[----:B------:R-:W-:Y:S02]  /*1a570*/  IMAD.IADD R14, R214, 0x1, R195 ;  /* 0x00000001d60e7824 */ /* 0x000fe400078e02c3 */
[----:B------:R-:W-:Y:S02]  /*1a580*/  IMAD R6, R82, UR4, RZ ;  /* 0x0000000452067c24 */ /* 0x000fe4000f8e02ff */
[----:B------:R-:W-:Y:S02]  /*1a590*/  IMAD.MOV.U32 R4, RZ, RZ, R24 ;  /* 0x000000ffff047224 */ /* 0x000fe400078e0018 */
[----:B------:R-:W-:Y:S02]  /*1a5a0*/  IMAD R11, R217, UR5, R6 ;  /* 0x00000005d90b7c24 */ /* 0x000fe4000f8e0206 */
[----:B------:R-:W-:-:S02]  /*1a5b0*/  IMAD.MOV.U32 R5, RZ, RZ, R81 ;  /* 0x000000ffff057224 */ /* 0x000fc400078e0051 */
[----:B------:R-:W-:Y:S02]  /*1a5c0*/  IMAD.IADD R30, R194, 0x1, R195 ;  /* 0x00000001c21e7824 */ /* 0x000fe400078e02c3 */
[----:B------:R-:W-:Y:S01]  /*1a5d0*/  IMAD.WIDE.U32 R4, R217, UR4, R4 ;  /* 0x00000004d9047c25 */ /* 0x000fe2000f8e0004 */
[----:B------:R-:W-:-:S03]  /*1a5e0*/  ULDC.64 UR4, c[0x0][0xc98] ;  /* 0x0003260000047ab9 */ /* 0x000fc60000000a00 */
[----:B------:R-:W-:Y:S02]  /*1a5f0*/  IMAD.IADD R5, R5, 0x1, R11 ;  /* 0x0000000105057824 */ /* 0x000fe400078e020b */
        /* <DEDUP_REMOVED lines=21> */
[----:B------:R-:W-:-:S03]  /*1a750*/  ULDC.64 UR4, c[0x0][0xc50] ;  /* 0x0003140000047ab9 */ /* 0x000fc60000000a00 */
[----:B------:R-:W-:Y:S01]  /*1a760*/  IMAD.IADD R5, R5, 0x1, R11 ;  /* 0x0000000105057824 */ /* 0x000fe200078e020b */
[----:B------:R-:W-:-:S04]  /*1a770*/  LEA R11, P0, R4, UR4, 0x2 ;  /* 0x00000004040b7c11 */ /* 0x000fc8000f8010ff */
[----:B------:R-:W-:Y:S01]  /*1a780*/  LEA.HI.X R14, R4, UR5, R5, 0x2, P0 ;  /* 0x00000005040e7c11 */ /* 0x000fe200080f1405 */
[----:B------:R-:W-:Y:S01]  /*1a790*/  SHFL.IDX PT, R6, R11, 0x1, 0x1c1f ;  /* 0x003c1f000b067f89 */ /* 0x000fe200000e0000 */
[----:B------:R-:W-:Y:S01]  /*1a7a0*/  ISETP.NE.AND P0, PT, R185, R10, PT ;  /* 0x0000000ab900720c */ /* 0x000fe20003f05270 */
[C---:B------:R-:W-:Y:S02]  /*1a7b0*/  VIADD R10, R30.reuse, 0x8 ;  /* 0x000000081e0a7836 */ /* 0x040fe40000000000 */
[----:B------:R-:W-:Y:S01]  /*1a7c0*/  SHFL.IDX PT, R4, R11, RZ, 0x1c1f ;  /* 0x001c1fff0b047589 */ /* 0x000fe200000e0000 */
[-C--:B------:R-:W-:Y:S02]  /*1a7d0*/  ISETP.GE.OR P1, PT, R30, R23.reuse, P0 ;  /* 0x000000171e00720c */ /* 0x080fe40000726670 */
[----:B------:R-:W-:Y:S01]  /*1a7e0*/  ISETP.GE.OR P0, PT, R10, R23, P0 ;  /* 0x000000170a00720c */ /* 0x000fe20000706670 */
[----:B------:R-:W1:Y:S04]  /*1a7f0*/  SHFL.IDX PT, R5, R14, RZ, 0x1c1f ;  /* 0x001c1fff0e057589 */ /* 0x000e6800000e0000 */
[----:B------:R-:W2:Y:S06]  /*1a800*/  SHFL.IDX PT, R7, R14, 0x1, 0x1c1f ;  /* 0x003c1f000e077f89 */ /* 0x000eac00000e0000 */
[----:B-1----:R1:W-:Y:S04]  /*1a810*/  @!P1 ST.E desc[UR50][R4.64], R3 ;  /* 0x0000000304009985 */ /* 0x0023e8000c101932 */
[----:B--2---:R1:W-:Y:S02]  /*1a820*/  @!P0 ST.E desc[UR50][R6.64], R2 ;  /* 0x0000000206008985 */ /* 0x0043e4000c101932 */
.L_x_3667:
[----:B------:R-:W2:Y:S01]  /*1a830*/  LDC R85, c[0x0][0xce8] ;  /* 0x00033a00ff557b82 */ /* 0x000ea20000000800 */
[----:B------:R-:W-:Y:S01]  /*1a840*/  ULDC.64 UR4, c[0x0][0xba0] ;  /* 0x0002e80000047ab9 */ /* 0x000fe20000000a00 */
[----:B-1----:R1:W5:Y:S01]  /*1a850*/  LD.E.128 R4, desc[UR50][R20.64] ;  /* 0x0000003214047980 */ /* 0x002362000c101d00 */
[----:B------:R-:W-:-:S03]  /*1a860*/  IMAD R3, R81, UR4, RZ ;  /* 0x0000000451037c24 */ /* 0x000fc6000f8e02ff */
[----:B------:R-:W5:Y:S02]  /*1a870*/  LD.E.128 R8, desc[UR50][R8.64] ;  /* 0x0000003208087980 */ /* 0x000f64000c101d00 */
[----:B------:R-:W3:Y:S02]  /*1a880*/  LDC R86, c[0x0][0xbc8] ;  /* 0x0002f200ff567b82 */ /* 0x000ee40000000800 */
[----:B------:R-:W5:Y:S01]  /*1a890*/  LD.E.128 R12, desc[UR50][R12.64] ;  /* 0x000000320c0c7980 */ /* 0x000f62000c101d00 */
[----:B-1----:R-:W-:-:S03]  /*1a8a0*/  IMAD R21, R24, UR5, R3 ;  /* 0x0000000518157c24 */ /* 0x002fc6000f8e0203 */
[----:B------:R-:W5:Y:S04]  /*1a8b0*/  LD.E.128 R28, desc[UR50][R28.64] ;  /* 0x000000321c1c7980 */ /* 0x000f68000c101d00 */
[----:B------:R-:W5:Y:S04]  /*1a8c0*/  LD.E.128 R32, desc[UR50][R32.64] ;  /* 0x0000003220207980 */ /* 0x000f68000c101d00 */
[----:B------:R-:W5:Y:S01]  /*1a8d0*/  LD.E.128 R36, desc[UR50][R36.64] ;  /* 0x0000003224247980 */ /* 0x000f62000c101d00 */
[----:B--2---:R-:W-:Y:S01]  /*1a8e0*/  ISETP.NE.AND P1, PT, R85, 0x1, PT ;  /* 0x000000015500780c */ /* 0x004fe20003f25270 */
[----:B------:R-:W-:Y:S01]  /*1a8f0*/  IMAD.WIDE.U32 R2, R24, UR4, RZ ;  /* 0x0000000418027c25 */ /* 0x000fe2000f8e00ff */
[----:B------:R-:W-:Y:S01]  /*1a900*/  ULDC.64 UR4, c[0x0][0xbe8] ;  /* 0x0002fa0000047ab9 */ /* 0x000fe20000000a00 */
[----:B------:R-:W5:Y:S04]  /*1a910*/  LD.E.128 R40, desc[UR50][R40.64] ;  /* 0x0000003228287980 */ /* 0x000f68000c101d00 */
[----:B------:R-:W5:Y:S04]  /*1a920*/  LD.E.128 R44, desc[UR50][R44.64] ;  /* 0x000000322c2c7980 */ /* 0x000f68000c101d00 */
[----:B------:R-:W5:Y:S02]  /*1a930*/  LD.E.128 R48, desc[UR50][R48.64] ;  /* 0x0000003230307980 */ /* 0x000f64000c101d00 */
[----:B------:R-:W1:Y:S01]  /*1a940*/  @P1 LDC R24, c[0x0][0xcec] ;  /* 0x00033b00ff181b82 */ /* 0x000e620000000800 */
[----:B------:R-:W-:Y:S01]  /*1a950*/  IMAD.IADD R3, R3, 0x1, R21 ;  /* 0x0000000103037824 */ /* 0x000fe200078e0215 */
[----:B------:R-:W5:Y:S01]  /*1a960*/  LD.E.128 R52, desc[UR50][R52.64] ;  /* 0x0000003234347980 */ /* 0x000f62000c101d00 */
[----:B------:R-:W-:-:S03]  /*1a970*/  IMAD R20, R82, UR4, RZ ;  /* 0x0000000452147c24 */ /* 0x000fc6000f8e02ff */
[----:B------:R-:W5:Y:S02]  /*1a980*/  LD.E.128 R56, desc[UR50][R56.64] ;  /* 0x0000003238387980 */ /* 0x000f64000c101d00 */
[----:B------:R-:W2:Y:S01]  /*1a990*/  @P1 LDC R23, c[0x0][0xcf0] ;  /* 0x00033c00ff171b82 */ /* 0x000ea20000000800 */
        /* <DEDUP_REMOVED lines=9> */
[----:B------:R-:W-:Y:S01]  /*1aa30*/  IMAD.IADD R81, R195, 0x1, R20 ;  /* 0x00000001c3517824 */ /* 0x000fe200078e0214 */
[----:B------:R-:W5:Y:S01]  /*1aa40*/  LD.E.128 R72, desc[UR50][R72.64] ;  /* 0x0000003248487980 */ /* 0x000f62000c101d00 */
[C---:B------:R-:W-:Y:S02]  /*1aa50*/  IMAD R21, R83.reuse, UR5, R21 ;  /* 0x0000000553157c24 */ /* 0x040fe4000f8e0215 */
[----:B------:R-:W-:Y:S01]  /*1aa60*/  IMAD.WIDE.U32 R2, R83, UR4, R2 ;  /* 0x0000000453027c25 */ /* 0x000fe2000f8e0002 */
[----:B---3--:R-:W-:Y:S01]  /*1aa70*/  ISETP.GE.AND P0, PT, R223, R86, PT ;  /* 0x00000056df00720c */ /* 0x008fe20003f06270 */
[----:B------:R-:W-:Y:S01]  /*1aa80*/  ULDC.64 UR4, c[0x0][0xbe0] ;  /* 0x0002f80000047ab9 */ /* 0x000fe20000000a00 */
[----:B------:R-:W5:Y:S01]  /*1aa90*/  LD.E.128 R76, desc[UR50][R76.64] ;  /* 0x000000324c4c7980 */ /* 0x000f62000c101d00 */
[----:B-1----:R-:W-:Y:S01]  /*1aaa0*/  @P1 IMAD.HI.U32 R20, R81, R24, RZ ;  /* 0x0000001851141227 */ /* 0x002fe200078e00ff */
[----:B------:R-:W-:Y:S01]  /*1aab0*/  BSSY B1, `(.L_x_3668) ;  /* 0x0000064000017945 */ /* 0x000fe20003800000 */
[----:B------:R-:W-:Y:S01]  /*1aac0*/  SHF.R.S32.HI R89, RZ, 0x1f, R228 ;  /* 0x0000001fff597819 */ /* 0x000fe200000114e4 */
[----:B------:R-:W-:Y:S01]  /*1aad0*/  @!PT LDS RZ, [RZ] ;  /* 0x00000000fffff984 */ /* 0x000fe20000000800 */
[----:B------:R-:W-:Y:S01]  /*1aae0*/  @!PT LDS RZ, [RZ] ;  /* 0x00000000fffff984 */ /* 0x000fe20000000800 */
[----:B------:R-:W-:Y:S01]  /*1aaf0*/  @!PT LDS RZ, [RZ] ;  /* 0x00000000fffff984 */ /* 0x000fe20000000800 */
[----:B------:R-:W-:Y:S01]  /*1ab00*/  @!PT LDS RZ, [RZ] ;  /* 0x00000000fffff984 */ /* 0x000fe20000000800 */
[----:B------:R1:W-:Y:S06]  /*1ab10*/  MEMBAR.ALL.CTA ;  /* 0x0000000000007992 */ /* 0x0003ec0000008000 */
[----:B-1----:R-:W1:Y:S01]  /*1ab20*/  FENCE.VIEW.ASYNC.S ;  /* 0x00000000000073c6 */ /* 0x002e620000000000 */
[----:B------:R-:W-:Y:S01]  /*1ab30*/  IMAD.IADD R3, R3, 0x1, R21 ;  /* 0x0000000103037824 */ /* 0x000fe200078e0215 */
[----:B------:R-:W-:Y:S01]  /*1ab40*/  SHF.R.S32.HI R90, RZ, 0x1f, R229 ;  /* 0x0000001fff5a7819 */ /* 0x000fe200000114e5 */
[----:B------:R-:W-:Y:S01]  /*1ab50*/  IMAD.MOV.U32 R21, RZ, RZ, R81 ;  /* 0x000000ffff157224 */ /* 0x000fe200078e0051 */
[----:B--2---:R-:W-:Y:S01]  /*1ab60*/  @P1 SHF.R.U32.HI R21, RZ, R23, R20 ;  /* 0x00000017ff151219 */ /* 0x004fe20000011614 */
[----:B------:R-:W-:Y:S01]  /*1ab70*/  IMAD R88, R0, R85, RZ ;  /* 0x0000005500587224 */ /* 0x000fe200078e02ff */
[----:B------:R-:W-:Y:S01]  /*1ab80*/  SEL R23, RZ, 0xffffffff, P0 ;  /* 0xffffffffff177807 */ /* 0x000fe20000000000 */
[----:B------:R-:W-:Y:S01]  /*1ab90*/  IMAD.IADD R195, R226, 0x1, R195 ;  /* 0x00000001e2c37824 */ /* 0x000fe200078e02c3 */
[-C--:B------:R-:W-:Y:S01]  /*1aba0*/  ISETP.GE.AND P0, PT, R222, R86.reuse, PT ;  /* 0x00000056de00720c */ /* 0x080fe20003f06270 */
[----:B------:R-:W-:Y:S01]  /*1abb0*/  IMAD.MOV R80, RZ, RZ, -R21 ;  /* 0x000000ffff507224 */ /* 0x000fe200078e0a15 */
[----:B------:R-:W-:Y:S01]  /*1abc0*/  ISETP.GE.AND P1, PT, R213, R86, PT ;  /* 0x00000056d500720c */ /* 0x000fe20003f26270 */
[----:B------:R-:W-:Y:S01]  /*1abd0*/  IMAD.SHL.U32 R83, R23, 0x2, RZ ;  /* 0x0000000217537824 */ /* 0x000fe200078e00ff */
[----:B------:R-:W-:Y:S01]  /*1abe0*/  SEL R24, RZ, 0xffffffff, P0 ;  /* 0xffffffffff187807 */ /* 0x000fe20000000000 */
[----:B------:R-:W-:Y:S01]  /*1abf0*/  IMAD R23, R85, R80, R81 ;  /* 0x0000005055177224 */ /* 0x000fe200078e0251 */
[----:B------:R-:W-:Y:S01]  /*1ac00*/  SEL R20, RZ, 0x1, P1 ;  /* 0x00000001ff147807 */ /* 0x000fe20000800000 */
[----:B------:R-:W-:Y:S01]  /*1ac10*/  IMAD.WIDE.U32 R2, R21, UR4, R2 ;  /* 0x0000000415027c25 */ /* 0x000fe2000f8e0002 */
[----:B------:R-:W-:-:S02]  /*1ac20*/  ISETP.GE.AND P0, PT, R221, R86, PT ;  /* 0x00000056dd00720c */ /* 0x000fc40003f06270 */
[----:B------:R-:W-:Y:S01]  /*1ac30*/  LOP3.LUT R20, R83, 0x2, R20, 0xe2, !PT ;  /* 0x0000000253147812 */ /* 0x000fe200078ee214 */
[----:B------:R-:W-:Y:S01]  /*1ac40*/  IMAD.SHL.U32 R81, R24, 0x4, RZ ;  /* 0x0000000418517824 */ /* 0x000fe200078e00ff */
[----:B------:R-:W-:Y:S01]  /*1ac50*/  SEL R24, RZ, 0xffffffff, P0 ;  /* 0xffffffffff187807 */ /* 0x000fe20000000000 */
[----:B------:R-:W-:Y:S01]  /*1ac60*/  VIADD R0, R18, 0x38820 ;  /* 0x0003882012007836 */ /* 0x000fe20000000000 */
[-C--:B------:R-:W-:Y:S02]  /*1ac70*/  ISETP.GE.AND P0, PT, R220, R86.reuse, PT ;  /* 0x00000056dc00720c */ /* 0x080fe40003f06270 */
[----:B------:R-:W-:Y:S02]  /*1ac80*/  SHF.R.S32.HI R80, RZ, 0x1f, R21 ;  /* 0x0000001fff507819 */ /* 0x000fe40000011415 */
        /* <DEDUP_REMOVED lines=9> */
[----:B------:R-:W-:Y:S01]  /*1ad20*/  SEL R21, RZ, 0xffffffff, P0 ;  /* 0xffffffffff157807 */ /* 0x000fe20000000000 */
[----:B------:R-:W-:Y:S01]  /*1ad30*/  ULDC.64 UR4, c[0x0][0xbd8] ;  /* 0x0002f60000047ab9 */ /* 0x000fe20000000a00 */
[----:B------:R-:W-:Y:S01]  /*1ad40*/  LOP3.LUT R20, R83, 0x10, R20, 0xe2, !PT ;  /* 0x0000001053147812 */ /* 0x000fe200078ee214 */
[----:B------:R-:W-:Y:S01]  /*1ad50*/  IMAD.IADD R3, R3, 0x1, R81 ;  /* 0x0000000103037824 */ /* 0x000fe200078e0251 */
[----:B------:R-:W-:Y:S01]  /*1ad60*/  ISETP.GE.AND P0, PT, R229, R86, PT ;  /* 0x00000056e500720c */ /* 0x000fe20003f06270 */
[----:B------:R-:W-:Y:S01]  /*1ad70*/  IMAD R24, R24, UR4, RZ ;  /* 0x0000000418187c24 */ /* 0x000fe2000f8e02ff */
[----:B------:R-:W-:Y:S01]  /*1ad80*/  ISETP.GE.AND P1, PT, R195, R88, PT ;  /* 0x00000058c300720c */ /* 0x000fe20003f26270 */
[----:B------:R-:W-:Y:S01]  /*1ad90*/  IMAD.SHL.U32 R21, R21, 0x20, RZ ;  /* 0x0000002015157824 */ /* 0x000fe200078e00ff */
[----:B------:R-:W-:Y:S01]  /*1ada0*/  PRMT R0, RZ, 0x654, R0 ;  /* 0x00000654ff007816 */ /* 0x000fe20000000000 */
[C---:B------:R-:W-:Y:S01]  /*1adb0*/  IMAD R81, R23.reuse, UR5, R24 ;  /* 0x0000000517517c24 */ /* 0x040fe2000f8e0218 */
[----:B------:R-:W-:Y:S01]  /*1adc0*/  SHF.R.S32.HI R91, RZ, 0x1f, R219 ;  /* 0x0000001fff5b7819 */ /* 0x000fe200000114db */
[----:B------:R-:W-:Y:S01]  /*1add0*/  IMAD.WIDE.U32 R2, R23, UR4, R2 ;  /* 0x0000000417027c25 */ /* 0x000fe2000f8e0002 */
[----:B------:R-:W-:Y:S01]  /*1ade0*/  LOP3.LUT R20, R21, 0x20, R20, 0xe2, !PT ;  /* 0x0000002015147812 */ /* 0x000fe200078ee214 */
[----:B------:R-:W-:Y:S01]  /*1adf0*/  ULDC.64 UR4, c[0x0][0xb80] ;  /* 0x0002e00000047ab9 */ /* 0x000fe20000000a00 */
[----:B------:R-:W-:Y:S01]  /*1ae00*/  SEL R21, RZ, 0x40, P0 ;  /* 0x00000040ff157807 */ /* 0x000fe20000000000 */
[----:B------:R-:W-:Y:S01]  /*1ae10*/  IMAD.IADD R3, R3, 0x1, R81 ;  /* 0x0000000103037824 */ /* 0x000fe200078e0251 */
[----:B------:R-:W-:Y:S01]  /*1ae20*/  ISETP.GE.AND P0, PT, R228, R86, PT ;  /* 0x00000056e400720c */ /* 0x000fe20003f06270 */
[----:B-1----:R1:W-:Y:S01]  /*1ae30*/  SYNCS.ARRIVE.TRANS64.RED.A1T0 RZ, [R0+URZ], RZ ;  /* 0x000000ff00ff79a7 */ /* 0x0023e2000810043f */
[----:B------:R-:W-:-:S02]  /*1ae40*/  LEA R24, P2, R2, UR4, 0x1 ;  /* 0x0000000402187c11 */ /* 0x000fc4000f8408ff */
[----:B------:R-:W-:Y:S02]  /*1ae50*/  LOP3.LUT R23, R20, R21, RZ, 0xfc, !PT ;  /* 0x0000001514177212 */ /* 0x000fe400078efcff */
[----:B------:R-:W-:Y:S02]  /*1ae60*/  SEL R20, RZ, 0x80, P0 ;  /* 0x00000080ff147807 */ /* 0x000fe40000000000 */
[----:B------:R-:W-:Y:S02]  /*1ae70*/  LEA.HI.X R87, R2, UR5, R3, 0x1, P2 ;  /* 0x0000000502577c11 */ /* 0x000fe400090f0c03 */
[----:B-1----:R-:W-:Y:S02]  /*1ae80*/  LOP3.LUT R0, R23, R20, RZ, 0xfc, !PT ;  /* 0x0000001417007212 */ /* 0x002fe400078efcff */
[----:B------:R1:W2:Y:S01]  /*1ae90*/  SHFL.IDX PT, R20, R24, RZ, 0x181f ;  /* 0x00181fff18147589 */ /* 0x0002a200000e0000 */
[----:B------:R-:W-:Y:S02]  /*1aea0*/  SHF.R.S32.HI R92, RZ, 0x1f, R220 ;  /* 0x0000001fff5c7819 */ /* 0x000fe400000114dc */
[----:B------:R-:W-:Y:S01]  /*1aeb0*/  SHF.R.S32.HI R93, RZ, 0x1f, R221 ;  /* 0x0000001fff5d7819 */ /* 0x000fe200000114dd */
[----:B------:R1:W3:Y:S01]  /*1aec0*/  SHFL.IDX PT, R21, R87, RZ, 0x181f ;  /* 0x00181fff57157589 */ /* 0x0002e200000e0000 */
[----:B------:R-:W-:-:S02]  /*1aed0*/  SHF.R.S32.HI R94, RZ, 0x1f, R222 ;  /* 0x0000001fff5e7819 */ /* 0x000fc400000114de */
[----:B------:R-:W-:Y:S01]  /*1aee0*/  SHF.R.S32.HI R95, RZ, 0x1f, R223 ;  /* 0x0000001fff5f7819 */ /* 0x000fe200000114df */
        /* <DEDUP_REMOVED lines=22> */
[-C--:B------:R-:W-:Y:S02]  /*1b050*/  @P0 LEA R6, P3, R229, R20.reuse, 0x1 ;  /* 0x00000014e5060211 */ /* 0x080fe400078608ff */
[-C--:B------:R-:W-:Y:S02]  /*1b060*/  @!P2 LEA.HI.X R3, R220, R21.reuse, R92, 0x1, P5 ;  /* 0x00000015dc03a211 */ /* 0x080fe400028f0c5c */
[----:B---3--:R-:W-:Y:S02]  /*1b070*/  @P4 LEA R12, P5, R228, R20, 0x1 ;  /* 0x00000014e40c4211 */ /* 0x008fe400078a08ff */
[-C--:B------:R-:W-:Y:S01]  /*1b080*/  @!P1 LEA.HI.X R5, R219, R21.reuse, R91, 0x1, P6 ;  /* 0x00000015db059211 */ /* 0x080fe200030f0c5b */
[----:B------:R4:W-:Y:S01]  /*1b090*/  @!P2 ST.E.128 desc[UR50][R2.64], R48 ;  /* 0x000000300200a985 */ /* 0x0009e2000c101d32 */
[----:B------:R-:W-:-:S02]  /*1b0a0*/  @P0 LEA.HI.X R7, R229, R21, R90, 0x1, P3 ;  /* 0x00000015e5070211 */ /* 0x000fc400018f0c5a */
[----:B------:R-:W-:Y:S01]  /*1b0b0*/  @P4 LEA.HI.X R13, R228, R21, R89, 0x1, P5 ;  /* 0x00000015e40d4211 */ /* 0x000fe200028f0c59 */
[----:B------:R4:W-:Y:S04]  /*1b0c0*/  @!P1 ST.E.128 desc[UR50][R4.64], R56 ;  /* 0x0000003804009985 */ /* 0x0009e8000c101d32 */
[----:B------:R4:W-:Y:S04]  /*1b0d0*/  @P0 ST.E.128 desc[UR50][R6.64], R64 ;  /* 0x0000004006000985 */ /* 0x0009e8000c101d32 */
[----:B------:R4:W-:Y:S02]  /*1b0e0*/  @P4 ST.E.128 desc[UR50][R12.64], R72 ;  /* 0x000000480c004985 */ /* 0x0009e4000c101d32 */
.L_x_3669:
[----:B------:R-:W-:Y:S05]  /*1b0f0*/  BSYNC B1 ;  /* 0x0000000000017941 */ /* 0x000fea0003800000 */
.L_x_3668:
[----:B----4-:R-:W-:Y:S01]  /*1b100*/  VIADD R2, R195, 0x20 ;  /* 0x00000020c3027836 */ /* 0x010fe20000000000 */
[----:B-----5:R4:W0:Y:S04]  /*1b110*/  SHFL.IDX PT, R5, R87, 0x1, 0x181f ;  /* 0x00381f0057057f89 */ /* 0x02082800000e0000 */
[----:B------:R-:W-:Y:S01]  /*1b120*/  ISETP.GE.AND P0, PT, R2, R88, PT ;  /* 0x000000580200720c */ /* 0x000fe20003f06270 */
[----:B------:R4:W0:-:S12]  /*1b130*/  SHFL.IDX PT, R4, R24, 0x1, 0x181f ;  /* 0x00381f0018047f89 */ /* 0x00081800000e0000 */
[----:B----4-:R-:W-:Y:S05]  /*1b140*/  @P0 BRA `(.L_x_3670) ;  /* 0x0000000c00fc0947 */ /* 0x010fea0003800000 */
[-C--:B------:R-:W-:Y:S02]  /*1b150*/  ISETP.GE.AND P5, PT, R223, R86.reuse, PT ;  /* 0x00000056df00720c */ /* 0x080fe40003fa6270 */
[-C--:B------:R-:W-:Y:S02]  /*1b160*/  ISETP.GE.AND P6, PT, R213, R86.reuse, PT ;  /* 0x00000056d500720c */ /* 0x080fe40003fc6270 */
[-C--:B------:R-:W-:Y:S02]  /*1b170*/  ISETP.GE.AND P3, PT, R222, R86.reuse, PT ;  /* 0x00000056de00720c */ /* 0x080fe40003f66270 */
[-C--:B------:R-:W-:Y:S02]  /*1b180*/  ISETP.GE.AND P2, PT, R221, R86.reuse, PT ;  /* 0x00000056dd00720c */ /* 0x080fe40003f46270 */
[-C--:B------:R-:W-:Y:S02]  /*1b190*/  ISETP.GE.AND P1, PT, R220, R86.reuse, PT ;  /* 0x00000056dc00720c */ /* 0x080fe40003f26270 */
[----:B------:R-:W-:-:S03]  /*1b1a0*/  ISETP.GE.AND P0, PT, R219, R86, PT ;  /* 0x00000056db00720c */ /* 0x000fc60003f06270 */
[-C--:B0-----:R-:W-:Y:S02]  /*1b1b0*/  @!P5 LEA R6, P4, R223, R4.reuse, 0x1 ;  /* 0x00000004df06d211 */ /* 0x081fe400078808ff */
[----:B------:R-:W-:Y:S02]  /*1b1c0*/  @!P6 IMAD.WIDE R2, R213, 0x2, R4 ;  /* 0x00000002d502e825 */ /* 0x000fe400078e0204 */
[----:B------:R-:W-:Y:S02]  /*1b1d0*/  @!P5 LEA.HI.X R7, R223, R5, R95, 0x1, P4 ;  /* 0x00000005df07d211 */ /* 0x000fe400020f0c5f */
[----:B------:R-:W-:Y:S01]  /*1b1e0*/  LOP3.LUT P4, RZ, R23, 0x40, RZ, 0xc0, !PT ;  /* 0x0000004017ff7812 */ /* 0x000fe2000788c0ff */
[----:B------:R0:W-:Y:S01]  /*1b1f0*/  @!P6 ST.E.128 desc[UR50][R2.64], R8 ;  /* 0x000000080200e985 */ /* 0x0001e2000c101d32 */
[----:B------:R-:W-:-:S03]  /*1b200*/  @!P3 LEA R12, P6, R222, R4, 0x1 ;  /* 0x00000004de0cb211 */ /* 0x000fc600078c08ff */
[----:B------:R4:W-:Y:S01]  /*1b210*/  @!P5 ST.E.128 desc[UR50][R6.64], R28 ;  /* 0x0000001c0600d985 */ /* 0x0009e2000c101d32 */
[-C--:B------:R-:W-:Y:S02]  /*1b220*/  @!P3 LEA.HI.X R13, R222, R5.reuse, R94, 0x1, P6 ;  /* 0x00000005de0db211 */ /* 0x080fe400030f0c5e */
[-C--:B------:R-:W-:Y:S02]  /*1b230*/  @!P2 LEA R14, P5, R221, R4.reuse, 0x1 ;  /* 0x00000004dd0ea211 */ /* 0x080fe400078a08ff */
[CC--:B--2---:R-:W-:Y:S01]  /*1b240*/  @!P1 LEA R20, P6, R220.reuse, R4.reuse, 0x1 ;  /* 0x00000004dc149211 */ /* 0x0c4fe200078c08ff */
[----:B------:R4:W-:Y:S01]  /*1b250*/  @!P3 ST.E.128 desc[UR50][R12.64], R36 ;  /* 0x000000240c00b985 */ /* 0x0009e2000c101d32 */
[----:B------:R-:W-:Y:S02]  /*1b260*/  @!P0 LEA R32, P3, R219, R4, 0x1 ;  /* 0x00000004db208211 */ /* 0x000fe400078608ff */
[-C--:B------:R-:W-:Y:S02]  /*1b270*/  @!P2 LEA.HI.X R15, R221, R5.reuse, R93, 0x1, P5 ;  /* 0x00000005dd0fa211 */ /* 0x080fe400028f0c5d */
[----:B---3--:R-:W-:-:S02]  /*1b280*/  @!P1 LEA.HI.X R21, R220, R5, R92, 0x1, P6 ;  /* 0x00000005dc159211 */ /* 0x008fc400030f0c5c */
        /* <DEDUP_REMOVED lines=13> */
.L_x_3665:
[----:B------:R-:W-:Y:S01]  /*1b360*/  ULDC.64 UR4, c[0x0][0xd00] ;  /* 0x0003400000047ab9 */ /* 0x000fe20000000a00 */
[----:B------:R-:W2:Y:S01]  /*1b370*/  LDC.64 R2, c[0x0][0xd00] ;  /* 0x00034000ff027b82 */ /* 0x000ea20000000a00 */
[----:B------:R-:W-:Y:S01]  /*1b380*/  ISETP.NE.U32.AND P0, PT, RZ, UR4, PT ;  /* 0x00000004ff007c0c */ /* 0x000fe2000bf05070 */
[----:B------:R-:W-:-:S03]  /*1b390*/  IMAD.MOV.U32 R6, RZ, RZ, RZ ;  /* 0x000000ffff067224 */ /* 0x000fc600078e00ff */
[----:B------:R-:W-:Y:S01]  /*1b3a0*/  ISETP.NE.AND.EX P0, PT, RZ, UR5, PT, P0 ;  /* 0x00000005ff007c0c */ /* 0x000fe2000bf05300 */
[----:B------:R-:W-:Y:S02]  /*1b3b0*/  ULDC.64 UR4, c[0x0][0xd08] ;  /* 0x0003420000047ab9 */ /* 0x000fe40000000a00 */
[----:B------:R-:W-:Y:S01]  /*1b3c0*/  ISETP.NE.U32.AND P1, PT, RZ, UR4, PT ;  /* 0x00000004ff007c0c */ /* 0x000fe2000bf25070 */
[----:B------:R-:W3:Y:S01]  /*1b3d0*/  S2R R7, SR_TID.X ;  /* 0x0000000000077919 */ /* 0x000ee20000002100 */
[----:B------:R-:W4:Y:S02]  /*1b3e0*/  LDC R21, c[0x0][0xce8] ;  /* 0x00033a00ff157b82 */ /* 0x000f240000000800 */
[----:B------:R-:W-:Y:S01]  /*1b3f0*/  ISETP.NE.AND.EX P1, PT, RZ, UR5, PT, P1 ;  /* 0x00000005ff007c0c */ /* 0x000fe2000bf25310 */
[----:B--2---:R-:W-:-:S12]  /*1b400*/  IMAD.WIDE R2, R218, 0x4, R2 ;  /* 0x00000004da027825 */ /* 0x004fd800078e0202 */
[----:B------:R-:W2:Y:S01]  /*1b410*/  @P1 LDC.64 R4, c[0x0][0xd08] ;  /* 0x00034200ff041b82 */ /* 0x000ea20000000a00 */
[----:B------:R-:W-:Y:S02]  /*1b420*/  ULDC UR4, c[0x0][0xb88] ;  /* 0x0002e20000047ab9 */ /* 0x000fe40000000800 */
[----:B------:R-:W-:Y:S01]  /*1b430*/  IMAD.U32 R0, RZ, RZ, UR4 ;  /* 0x00000004ff007e24 */ /* 0x000fe2000f8e00ff */
[----:B------:R0:W5:Y:S01]  /*1b440*/  @P0 LDG.E R6, desc[UR50][R2.64] ;  /* 0x0000003202060981 */ /* 0x000162000c1e1900 */
[----:B---3--:R-:W-:Y:S02]  /*1b450*/  VIADD R7, R7, 0xffffff80 ;  /* 0xffffff8007077836 */ /* 0x008fe40000000000 */
[----:B--2---:R-:W-:-:S05]  /*1b460*/  @P1 IMAD.WIDE R4, R218, 0x4, R4 ;  /* 0x00000004da041825 */ /* 0x004fca00078e0204 */
[----:B------:R0:W5:Y:S01]  /*1b470*/  @P1 LDG.E R0, desc[UR50][R4.64] ;  /* 0x0000003204001981 */ /* 0x000162000c1e1900 */
[----:B------:R-:W-:Y:S02]  /*1b480*/  ISETP.GE.AND P2, PT, R7, 0x40, PT ;  /* 0x000000400700780c */ /* 0x000fe40003f46270 */
[----:B------:R-:W-:Y:S01]  /*1b490*/  SHF.R.S32.HI R7, RZ, 0x1f, R218 ;  /* 0x0000001fff077819 */ /* 0x000fe200000114da */
[----:B----4-:R-:W-:Y:S10]  /*1b4a0*/  @P1 BRA `(.L_x_3671) ;  /* 0x0000000000101947 */ /* 0x010ff40003800000 */
[----:B------:R-:W-:Y:S05]  /*1b4b0*/  @!P0 BRA `(.L_x_3671) ;  /* 0x00000000000c8947 */ /* 0x000fea0003800000 */
[----:B0-----:R-:W2:Y:S04]  /*1b4c0*/  LDG.E R5, desc[UR50][R2.64] ;  /* 0x0000003202057981 */ /* 0x001ea8000c1e1900 */
[----:B-----5:R-:W2:Y:S02]  /*1b4d0*/  LDG.E R0, desc[UR50][R2.64+0x4] ;  /* 0x0000043202007981 */ /* 0x020ea4000c1e1900 */
[----:B--2---:R-:W-:-:S07]  /*1b4e0*/  IMAD.IADD R0, R0, 0x1, -R5 ;  /* 0x0000000100007824 */ /* 0x004fce00078e0a05 */
.L_x_3671:
[----:B------:R-:W-:Y:S01]  /*1b4f0*/  BSSY B1, `(.L_x_3672) ;  /* 0x000002d000017945 */ /* 0x000fe20003800000 */
[----:B------:R-:W-:Y:S02]  /*1b500*/  SHF.R.S32.HI R10, RZ, 0x1f, R217 ;  /* 0x0000001fff0a7819 */ /* 0x000fe400000114d9 */
[----:B------:R-:W-:Y:S02]  /*1b510*/  SEL R13, R218, RZ, !P0 ;  /* 0x000000ffda0d7207 */ /* 0x000fe40004000000 */
[----:B------:R-:W-:Y:S02]  /*1b520*/  SEL R12, R7, RZ, !P0 ;  /* 0x000000ff070c7207 */ /* 0x000fe40004000000 */
[----:B-----5:R-:W-:Y:S01]  /*1b530*/  SHF.R.S32.HI R11, RZ, 0x1f, R6 ;  /* 0x0000001fff0b7819 */ /* 0x020fe20000011406 */
[----:B------:R-:W-:Y:S06]  /*1b540*/  @P2 BRA `(.L_x_3673) ;  /* 0x00000000009c2947 */ /* 0x000fec0003800000 */
[----:B0-----:R-:W0:Y:S01]  /*1b550*/  S2R R4, SR_TID.X ;  /* 0x0000000000047919 */ /* 0x001e220000002100 */
[----:B------:R-:W2:Y:S02]  /*1b560*/  LDC R14, c[0x0][0xce8] ;  /* 0x00033a00ff0e7b82 */ /* 0x000ea40000000800 */
[----:B--2---:R-:W-:Y:S01]  /*1b570*/  IMAD R2, R0, R14, RZ ;  /* 0x0000000e00027224 */ /* 0x004fe200078e02ff */
        /* <DEDUP_REMOVED lines=14> */
[----:B------:R-:W2:Y:S01]  /*1b660*/  @P0 LDC R15, c[0x0][0xcf0] ;  /* 0x00033c00ff0f0b82 */ /* 0x000ea20000000800 */
[----:B------:R-:W-:-:S04]  /*1b670*/  IMAD.WIDE.U32 R2, R13, UR4, R2 ;  /* 0x000000040d027c25 */ /* 0x000fc8000f8e0002 */
[----:B0-----:R-:W-:-:S05]  /*1b680*/  @P0 IMAD.HI.U32 R4, R9, R4, RZ ;  /* 0x0000000409040227 */ /* 0x001fca00078e00ff */
[----:B--2---:R-:W-:Y:S01]  /*1b690*/  @P0 SHF.R.U32.HI R5, RZ, R15, R4 ;  /* 0x0000000fff050219 */ /* 0x004fe20000011604 */
        /* <DEDUP_REMOVED lines=18> */
.L_x_3673:
[----:B------:R-:W-:Y:S05]  /*1b7c0*/  BSYNC B1 ;  /* 0x0000000000017941 */ /* 0x000fea0003800000 */
.L_x_3672:
[----:B------:R-:W-:Y:S01]  /*1b7d0*/  ISETP.NE.AND P0, PT, R21, 0x1, PT ;  /* 0x000000011500780c */ /* 0x000fe20003f05270 */
[----:B------:R-:W-:Y:S01]  /*1b7e0*/  ULDC.64 UR4, c[0x0][0xba0] ;  /* 0x0002e80000047ab9 */ /* 0x000fe20000000a00 */
[----:B------:R-:W3:Y:S01]  /*1b7f0*/  LDC R20, c[0x0][0xbc8] ;  /* 0x0002f200ff147b82 */ /* 0x000ee20000000800 */
[----:B0-2---:R-:W-:Y:S01]  /*1b800*/  IMAD R5, R11, UR4, RZ ;  /* 0x000000040b057c24 */ /* 0x005fe2000f8e02ff */
[----:B------:R-:W-:Y:S01]  /*1b810*/  BSSY B1, `(.L_x_3674) ;  /* 0x000006e000017945 */ /* 0x000fe20003800000 */
[C---:B------:R-:W-:Y:S01]  /*1b820*/  IMAD.WIDE.U32 R2, R6.reuse, UR4, RZ ;  /* 0x0000000406027c25 */ /* 0x040fe2000f8e00ff */
[----:B------:R-:W-:Y:S02]  /*1b830*/  SHF.R.S32.HI R28, RZ, 0x1f, R228 ;  /* 0x0000001fff1c7819 */ /* 0x000fe400000114e4 */
[----:B------:R-:W-:Y:S01]  /*1b840*/  SHF.R.S32.HI R30, RZ, 0x1f, R229 ;  /* 0x0000001fff1e7819 */ /* 0x000fe200000114e5 */
[----:B------:R-:W-:Y:S01]  /*1b850*/  IMAD R5, R6, UR5, R5 ;  /* 0x0000000506057c24 */ /* 0x000fe2000f8e0205 */
[----:B------:R-:W-:Y:S01]  /*1b860*/  ULDC.64 UR4, c[0x0][0xbe8] ;  /* 0x0002fa0000047ab9 */ /* 0x000fe20000000a00 */
[----:B------:R-:W-:Y:S01]  /*1b870*/  IMAD R29, R0, R21, RZ ;  /* 0x00000015001d7224 */ /* 0x000fe200078e02ff */
[----:B------:R-:W-:Y:S01]  /*1b880*/  SHF.R.S32.HI R31, RZ, 0x1f, R219 ;  /* 0x0000001fff1f7819 */ /* 0x000fe200000114db */
[----:B------:R-:W0:Y:S01]  /*1b890*/  @P0 LDC R7, c[0x0][0xcec] ;  /* 0x00033b00ff070b82 */ /* 0x000e220000000800 */
[----:B------:R-:W-:Y:S01]  /*1b8a0*/  IMAD.IADD R3, R3, 0x1, R5 ;  /* 0x0000000103037824 */ /* 0x000fe200078e0205 */
[----:B------:R-:W-:Y:S01]  /*1b8b0*/  SHF.R.S32.HI R32, RZ, 0x1f, R220 ;  /* 0x0000001fff207819 */ /* 0x000fe200000114dc */
[----:B------:R-:W-:Y:S01]  /*1b8c0*/  IMAD R4, R10, UR4, RZ ;  /* 0x000000040a047c24 */ /* 0x000fe2000f8e02ff */
[----:B------:R-:W-:Y:S01]  /*1b8d0*/  SHF.R.S32.HI R33, RZ, 0x1f, R221 ;  /* 0x0000001fff217819 */ /* 0x000fe200000114dd */
[----:B------:R-:W-:Y:S01]  /*1b8e0*/  IMAD.WIDE.U32 R2, R217, UR4, R2 ;  /* 0x00000004d9027c25 */ /* 0x000fe2000f8e0002 */
[----:B------:R-:W-:-:S02]  /*1b8f0*/  SHF.R.S32.HI R34, RZ, 0x1f, R222 ;  /* 0x0000001fff227819 */ /* 0x000fc400000114de */
[----:B------:R-:W2:Y:S01]  /*1b900*/  @P0 LDC R9, c[0x0][0xcf0] ;  /* 0x00033c00ff090b82 */ /* 0x000ea20000000800 */
[----:B------:R-:W-:Y:S01]  /*1b910*/  IMAD R5, R217, UR5, R4 ;  /* 0x00000005d9057c24 */ /* 0x000fe2000f8e0204 */
[----:B------:R-:W-:Y:S01]  /*1b920*/  ULDC.64 UR4, c[0x0][0xbf0] ;  /* 0x0002fc0000047ab9 */ /* 0x000fe20000000a00 */
[----:B-1----:R-:W-:Y:S01]  /*1b930*/  IMAD.IADD R24, R226, 0x1, R195 ;  /* 0x00000001e2187824 */ /* 0x002fe200078e02c3 */
[----:B------:R-:W-:Y:S01]  /*1b940*/  SHF.R.S32.HI R35, RZ, 0x1f, R223 ;  /* 0x0000001fff237819 */ /* 0x000fe200000114df */
[----:B------:R-:W-:Y:S01]  /*1b950*/  IMAD R4, R12, UR4, RZ ;  /* 0x000000040c047c24 */ /* 0x000fe2000f8e02ff */
[-C--:B---3--:R-:W-:Y:S01]  /*1b960*/  ISETP.GE.AND P1, PT, R223, R20.reuse, PT ;  /* 0x00000014df00720c */ /* 0x088fe20003f26270 */
[----:B------:R-:W-:Y:S01]  /*1b970*/  IMAD.IADD R3, R3, 0x1, R5 ;  /* 0x0000000103037824 */ /* 0x000fe200078e0205 */
[-C--:B------:R-:W-:Y:S01]  /*1b980*/  ISETP.GE.AND P2, PT, R213, R20.reuse, PT ;  /* 0x00000014d500720c */ /* 0x080fe20003f46270 */
[----:B------:R-:W-:Y:S01]  /*1b990*/  IMAD R5, R13, UR5, R4 ;  /* 0x000000050d057c24 */ /* 0x000fe2000f8e0204 */
[----:B------:R-:W-:Y:S01]  /*1b9a0*/  SEL R8, RZ, 0xffffffff, P1 ;  /* 0xffffffffff087807 */ /* 0x000fe20000800000 */
[----:B------:R-:W-:Y:S01]  /*1b9b0*/  IMAD R4, R225, 0x20, R226 ;  /* 0x00000020e1047824 */ /* 0x000fe200078e02e2 */
[----:B------:R-:W-:Y:S01]  /*1b9c0*/  ISETP.GE.AND P1, PT, R221, R20, PT ;  /* 0x00000014dd00720c */ /* 0x000fe20003f26270 */
[----:B------:R-:W-:Y:S01]  /*1b9d0*/  IMAD.WIDE.U32 R2, R13, UR4, R2 ;  /* 0x000000040d027c25 */ /* 0x000fe2000f8e0002 */
[----:B------:R-:W-:-:S02]  /*1b9e0*/  ULDC.64 UR4, c[0x0][0xbe0] ;  /* 0x0002f80000047ab9 */ /* 0x000fc40000000a00 */
[----:B------:R-:W-:Y:S01]  /*1b9f0*/  SEL R10, RZ, 0xffffffff, P1 ;  /* 0xffffffffff0a7807 */ /* 0x000fe20000800000 */
[----:B------:R-:W-:Y:S02]  /*1ba00*/  IMAD.IADD R6, R195, 0x1, R4 ;  /* 0x00000001c3067824 */ /* 0x000fe400078e0204 */
[----:B------:R-:W-:Y:S02]  /*1ba10*/  IMAD.IADD R3, R3, 0x1, R5 ;  /* 0x0000000103037824 */ /* 0x000fe400078e0205 */
[----:B0-----:R-:W-:Y:S01]  /*1ba20*/  @P0 IMAD.HI.U32 R4, R6, R7, RZ ;  /* 0x0000000706040227 */ /* 0x001fe200078e00ff */
[----:B------:R-:W-:Y:S02]  /*1ba30*/  SEL R7, RZ, 0x1, P2 ;  /* 0x00000001ff077807 */ /* 0x000fe40001000000 */
[----:B------:R-:W-:Y:S01]  /*1ba40*/  ISETP.GE.AND P2, PT, R222, R20, PT ;  /* 0x00000014de00720c */ /* 0x000fe20003f46270 */
[----:B------:R-:W-:Y:S01]  /*1ba50*/  IMAD.MOV.U32 R5, RZ, RZ, R6 ;  /* 0x000000ffff057224 */ /* 0x000fe200078e0006 */
[----:B--2---:R-:W-:Y:S01]  /*1ba60*/  @P0 SHF.R.U32.HI R5, RZ, R9, R4 ;  /* 0x00000009ff050219 */ /* 0x004fe20000011604 */
[----:B------:R-:W-:Y:S01]  /*1ba70*/  IMAD.SHL.U32 R8, R8, 0x2, RZ ;  /* 0x0000000208087824 */ /* 0x000fe200078e00ff */
[----:B------:R-:W-:Y:S01]  /*1ba80*/  SEL R9, RZ, 0xffffffff, P2 ;  /* 0xffffffffff097807 */ /* 0x000fe20001000000 */
[----:B------:R-:W-:Y:S01]  /*1ba90*/  IMAD.SHL.U32 R11, R10, 0x8, RZ ;  /* 0x000000080a0b7824 */ /* 0x000fe200078e00ff */
[----:B------:R-:W-:Y:S01]  /*1baa0*/  SHF.R.S32.HI R4, RZ, 0x1f, R5 ;  /* 0x0000001fff047819 */ /* 0x000fe20000011405 */
[----:B------:R-:W-:Y:S01]  /*1bab0*/  IMAD.WIDE.U32 R2, R5, UR4, R2 ;  /* 0x0000000405027c25 */ /* 0x000fe2000f8e0002 */
[----:B------:R-:W-:-:S02]  /*1bac0*/  LOP3.LUT R8, R8, 0x2, R7, 0xe2, !PT ;  /* 0x0000000208087812 */ /* 0x000fc400078ee207 */
[-C--:B------:R-:W-:Y:S01]  /*1bad0*/  ISETP.GE.AND P0, PT, R220, R20.reuse, PT ;  /* 0x00000014dc00720c */ /* 0x080fe20003f06270 */
[----:B------:R-:W-:Y:S01]  /*1bae0*/  IMAD.MOV R7, RZ, RZ, -R5 ;  /* 0x000000ffff077224 */ /* 0x000fe200078e0a05 */
[-C--:B------:R-:W-:Y:S01]  /*1baf0*/  ISETP.GE.AND P2, PT, R228, R20.reuse, PT ;  /* 0x00000014e400720c */ /* 0x080fe20003f46270 */
[----:B------:R-:W-:Y:S02]  /*1bb00*/  IMAD.SHL.U32 R9, R9, 0x4, RZ ;  /* 0x0000000409097824 */ /* 0x000fe400078e00ff */
[----:B------:R-:W-:Y:S02]  /*1bb10*/  IMAD R4, R4, UR4, RZ ;  /* 0x0000000404047c24 */ /* 0x000fe4000f8e02ff */
[----:B------:R-:W-:Y:S01]  /*1bb20*/  IMAD R7, R21, R7, R6 ;  /* 0x0000000715077224 */ /* 0x000fe200078e0206 */
[----:B------:R-:W-:Y:S01]  /*1bb30*/  LOP3.LUT R8, R9, 0x4, R8, 0xe2, !PT ;  /* 0x0000000409087812 */ /* 0x000fe200078ee208 */
[----:B------:R-:W-:Y:S01]  /*1bb40*/  IMAD R9, R5, UR5, R4 ;  /* 0x0000000505097c24 */ /* 0x000fe2000f8e0204 */
[----:B------:R-:W-:Y:S01]  /*1bb50*/  SEL R4, RZ, 0xffffffff, P0 ;  /* 0xffffffffff047807 */ /* 0x000fe20000000000 */
[----:B------:R-:W-:Y:S01]  /*1bb60*/  ULDC.64 UR4, c[0x0][0xbd8] ;  /* 0x0002f60000047ab9 */ /* 0x000fe20000000a00 */
[----:B------:R-:W-:Y:S01]  /*1bb70*/  SHF.R.S32.HI R0, RZ, 0x1f, R7 ;  /* 0x0000001fff007819 */ /* 0x000fe20000011407 */
[----:B------:R-:W-:Y:S01]  /*1bb80*/  IMAD.IADD R3, R3, 0x1, R9 ;  /* 0x0000000103037824 */ /* 0x000fe200078e0209 */
[-C--:B------:R-:W-:Y:S01]  /*1bb90*/  ISETP.GE.AND P0, PT, R219, R20.reuse, PT ;  /* 0x00000014db00720c */ /* 0x080fe20003f06270 */
[----:B------:R-:W-:Y:S01]  /*1bba0*/  IMAD.SHL.U32 R5, R4, 0x10, RZ ;  /* 0x0000001004057824 */ /* 0x000fe200078e00ff */
[----:B------:R-:W-:Y:S01]  /*1bbb0*/  LOP3.LUT R8, R11, 0x8, R8, 0xe2, !PT ;  /* 0x000000080b087812 */ /* 0x000fe200078ee208 */
[----:B------:R-:W-:Y:S01]  /*1bbc0*/  IMAD R0, R0, UR4, RZ ;  /* 0x0000000400007c24 */ /* 0x000fe2000f8e02ff */
[----:B------:R-:W-:Y:S01]  /*1bbd0*/  SEL R4, RZ, 0xffffffff, P0 ;  /* 0xffffffffff047807 */ /* 0x000fe20000000000 */
[----:B------:R-:W-:Y:S01]  /*1bbe0*/  IMAD.WIDE.U32 R2, R7, UR4, R2 ;  /* 0x0000000407027c25 */ /* 0x000fe2000f8e0002 */
[----:B------:R-:W-:-:S02]  /*1bbf0*/  ISETP.GE.AND P0, PT, R229, R20, PT ;  /* 0x00000014e500720c */ /* 0x000fc40003f06270 */
[----:B------:R-:W-:Y:S01]  /*1bc00*/  LOP3.LUT R8, R5, 0x10, R8, 0xe2, !PT ;  /* 0x0000001005087812 */ /* 0x000fe200078ee208 */
[----:B------:R-:W-:Y:S01]  /*1bc10*/  IMAD R5, R7, UR5, R0 ;  /* 0x0000000507057c24 */ /* 0x000fe2000f8e0200 */
[----:B------:R-:W-:Y:S01]  /*1bc20*/  SEL R7, RZ, 0x40, P0 ;  /* 0x00000040ff077807 */ /* 0x000fe20000000000 */
[----:B------:R-:W-:Y:S01]  /*1bc30*/  ULDC.64 UR4, c[0x0][0xb80] ;  /* 0x0002e00000047ab9 */ /* 0x000fe20000000a00 */
[----:B------:R-:W-:Y:S01]  /*1bc40*/  ISETP.GE.AND P0, PT, R24, R29, PT ;  /* 0x0000001d1800720c */ /* 0x000fe20003f06270 */
[----:B------:R-:W-:Y:S01]  /*1bc50*/  IMAD.SHL.U32 R9, R4, 0x20, RZ ;  /* 0x0000002004097824 */ /* 0x000fe200078e00ff */
[C---:B------:R-:W-:Y:S01]  /*1bc60*/  LEA R14, P1, R2.reuse, UR4, 0x1 ;  /* 0x00000004020e7c11 */ /* 0x040fe2000f8208ff */
[----:B------:R-:W-:Y:S01]  /*1bc70*/  IMAD.IADD R3, R3, 0x1, R5 ;  /* 0x0000000103037824 */ /* 0x000fe200078e0205 */
[----:B------:R-:W-:Y:S02]  /*1bc80*/  SEL R0, RZ, 0x80, P2 ;  /* 0x00000080ff007807 */ /* 0x000fe40001000000 */
[----:B------:R-:W-:Y:S01]  /*1bc90*/  LOP3.LUT R8, R9, 0x20, R8, 0xe2, !PT ;  /* 0x0000002009087812 */ /* 0x000fe200078ee208 */
[----:B------:R0:W1:Y:S01]  /*1bca0*/  SHFL.IDX PT, R4, R14, RZ, 0x181f ;  /* 0x00181fff0e047589 */ /* 0x00006200000e0000 */
[----:B------:R-:W-:-:S02]  /*1bcb0*/  LEA.HI.X R15, R2, UR5, R3, 0x1, P1 ;  /* 0x00000005020f7c11 */ /* 0x000fc400088f0c03 */
[----:B------:R-:W-:-:S03]  /*1bcc0*/  LOP3.LUT R21, R8, R7, RZ, 0xfc, !PT ;  /* 0x0000000708157212 */ /* 0x000fc600078efcff */
[----:B------:R0:W2:Y:S01]  /*1bcd0*/  SHFL.IDX PT, R5, R15, RZ, 0x181f ;  /* 0x00181fff0f057589 */ /* 0x0000a200000e0000 */
[----:B------:R-:W-:Y:S01]  /*1bce0*/  LOP3.LUT R23, R21, R0, RZ, 0xfc, !PT ;  /* 0x0000000015177212 */ /* 0x000fe200078efcff */
[----:B------:R-:W-:Y:S06]  /*1bcf0*/  @P0 BRA `(.L_x_3675) ;  /* 0x00000000007c0947 */ /* 0x000fec0003800000 */
[-C--:B------:R-:W-:Y:S02]  /*1bd00*/  ISETP.GE.AND P2, PT, R223, R20.reuse, PT ;  /* 0x00000014df00720c */ /* 0x080fe40003f46270 */
[-C--:B------:R-:W-:Y:S02]  /*1bd10*/  ISETP.GE.AND P1, PT, R213, R20.reuse, PT ;  /* 0x00000014d500720c */ /* 0x080fe40003f26270 */
[-C--:B------:R-:W-:Y:S02]  /*1bd20*/  ISETP.GE.AND P5, PT, R222, R20.reuse, PT ;  /* 0x00000014de00720c */ /* 0x080fe40003fa6270 */
[----:B------:R-:W-:-:S07]  /*1bd30*/  ISETP.GE.AND P3, PT, R221, R20, PT ;  /* 0x00000014dd00720c */ /* 0x000fce0003f66270 */
[-C--:B-1----:R-:W-:Y:S02]  /*1bd40*/  @!P2 LEA R6, P0, R223, R4.reuse, 0x1 ;  /* 0x00000004df06a211 */ /* 0x082fe400078008ff */
[----:B--2---:R-:W-:Y:S02]  /*1bd50*/  @!P1 IMAD.WIDE R2, R213, 0x2, R4 ;  /* 0x00000002d5029825 */ /* 0x004fe400078e0204 */
        /* <DEDUP_REMOVED lines=25> */
.L_x_3675:
[----:B------:R-:W-:Y:S05]  /*1bef0*/  BSYNC B1 ;  /* 0x0000000000017941 */ /* 0x000fea0003800000 */
.L_x_3674:
[----:B------:R-:W-:Y:S01]  /*1bf00*/  VIADD R0, R24, 0x20 ;  /* 0x0000002018007836 */ /* 0x000fe20000000000 */
[----:B--23--:R2:W3:Y:S04]  /*1bf10*/  SHFL.IDX PT, R5, R15, 0x1, 0x181f ;  /* 0x00381f000f057f89 */ /* 0x00c4e800000e0000 */
[----:B------:R-:W-:Y:S01]  /*1bf20*/  ISETP.GE.AND P0, PT, R0, R29, PT ;  /* 0x0000001d0000720c */ /* 0x000fe20003f06270 */
[----:B-1----:R2:W1:-:S12]  /*1bf30*/  SHFL.IDX PT, R4, R14, 0x1, 0x181f ;  /* 0x00381f000e047f89 */ /* 0x00245800000e0000 */
[----:B--2---:R-:W-:Y:S05]  /*1bf40*/  @P0 BRA `(.L_x_3670) ;  /* 0x00000000007c0947 */ /* 0x004fea0003800000 */
[-C--:B------:R-:W-:Y:S02]  /*1bf50*/  ISETP.GE.AND P6, PT, R213, R20.reuse, PT ;  /* 0x00000014d500720c */ /* 0x080fe40003fc6270 */
[-C--:B------:R-:W-:Y:S02]  /*1bf60*/  ISETP.GE.AND P5, PT, R223, R20.reuse, PT ;  /* 0x00000014df00720c */ /* 0x080fe40003fa6270 */
[-C--:B------:R-:W-:Y:S02]  /*1bf70*/  ISETP.GE.AND P4, PT, R222, R20.reuse, PT ;  /* 0x00000014de00720c */ /* 0x080fe40003f86270 */
[-C--:B------:R-:W-:Y:S02]  /*1bf80*/  ISETP.GE.AND P3, PT, R221, R20.reuse, PT ;  /* 0x00000014dd00720c */ /* 0x080fe40003f66270 */
[-C--:B------:R-:W-:Y:S02]  /*1bf90*/  ISETP.GE.AND P2, PT, R220, R20.reuse, PT ;  /* 0x00000014dc00720c */ /* 0x080fe40003f46270 */
[----:B------:R-:W-:-:S03]  /*1bfa0*/  ISETP.GE.AND P1, PT, R219, R20, PT ;  /* 0x00000014db00720c */ /* 0x000fc60003f26270 */
[----:B-1-3--:R-:W-:Y:S02]  /*1bfb0*/  @!P6 IMAD.WIDE R2, R213, 0x2, R4 ;  /* 0x00000002d502e825 */ /* 0x00afe400078e0204 */
        /* <DEDUP_REMOVED lines=12> */
[-C--:B-1----:R-:W-:Y:S02]  /*1c080*/  @!P1 LEA R2, P5, R219, R4.reuse, 0x1 ;  /* 0x00000004db029211 */ /* 0x082fe400078a08ff */
        /* <DEDUP_REMOVED lines=11> */
.L_x_3670:
[----:B------:R-:W-:Y:S05]  /*1c140*/  BSYNC B0 ;  /* 0x0000000000007941 */ /* 0x000fea0003800000 */
.L_x_3664:
[----:B------:R-:W-:Y:S02]  /*1c150*/  ULDC UR4, c[0x0][0xd3c] ;  /* 0x00034f0000047ab9 */ /* 0x000fe40000000800 */
[----:B------:R-:W-:-:S13]  /*1c160*/  ISETP.GE.AND P0, PT, R27, UR4, PT ;  /* 0x000000041b007c0c */ /* 0x000fda000bf06270 */
[----:B------:R-:W-:Y:S05]  /*1c170*/  @!P0 BRA `(.L_x_3676) ;  /* 0xfffffe5000248947 */ /* 0x000fea000383ffff */
[----:B------:R-:W-:Y:S05]  /*1c180*/  BRA `(.L_x_3474) ;  /* 0x000000a400287947 */ /* 0x000fea0003800000 */
.L_x_3472:
        /* <DEDUP_REMOVED lines=18> */
.L_x_3677:
        /* <DEDUP_REMOVED lines=41> */
.L_x_3683:
        /* <DEDUP_REMOVED lines=12> */
.L_x_3682:
[----:B------:R-:W-:Y:S05]  /*1c600*/  BSYNC B0 ;  /* 0x0000000000007941 */ /* 0x000fea0003800000 */
.L_x_3681:
        /* <DEDUP_REMOVED lines=21> */
.L_x_3679:
        /* <DEDUP_REMOVED lines=20> */
.L_x_3684:
        /* <DEDUP_REMOVED lines=57> */
.L_x_3680:
[----:B------:R-:W-:Y:S02]  /*1cc30*/  IMAD.MOV.U32 R17, RZ, RZ, RZ ;  /* 0x000000ffff117224 */ /* 0x000fe400078e00ff */
[----:B------:R-:W-:Y:S02]  /*1cc40*/  IMAD.U32 R16, RZ, RZ, UR6 ;  /* 0x00000006ff107e24 */ /* 0x000fe4000f8e00ff */
[----:B------:R-:W-:-:S07]  /*1cc50*/  IMAD.MOV.U32 R18, RZ, RZ, RZ ;  /* 0x000000ffff127224 */ /* 0x000fce00078e00ff */
.L_x_3685:
[----:B------:R-:W-:-:S13]  /*1cc60*/  ISETP.NE.AND P0, PT, R0, RZ, PT ;  /* 0x000000ff0000720c */ /* 0x000fda0003f05270 */
[----:B------:R-:W1:Y:S01]  /*1cc70*/  @!P0 S2R R3, SR_CgaCtaId ;  /* 0x0000000000038919 */ /* 0x000e620000008800 */
[----:B------:R-:W-:-:S04]  /*1cc80*/  @!P0 MOV R0, 0x400 ;  /* 0x0000040000008802 */ /* 0x000fc80000000f00 */
[----:B-1----:R-:W-:-:S05]  /*1cc90*/  @!P0 LEA R0, R3, R0, 0x18 ;  /* 0x0000000003008211 */ /* 0x002fca00078ec0ff */
[----:B------:R2:W-:Y:S01]  /*1cca0*/  @!P0 STS.128 [R0+0x388d0], R16 ;  /* 0x0388d01000008388 */ /* 0x0005e20000000c00 */
[----:B------:R-:W-:Y:S06]  /*1ccb0*/  BAR.ARV 0x5, 0x180 ;  /* 0x0146000000007b1d */ /* 0x000fec0000002000 */
.L_x_3678:
        /* <DEDUP_REMOVED lines=31> */
[----:B------:R-:W-:Y:S01]  /*1ceb0*/  STL [R1+0x1c], R2 ;  /* 0x00001c0201007387 */ /* 0x000fe20000100800 */
[----:B0-----:R-:W-:-:S03]  /*1cec0*/  LOP3.LUT R3, R0, 0x80, RZ, 0xfc, !PT ;  /* 0x0000008000037812 */ /* 0x001fc600078efcff */
[----:B------:R-:W-:Y:S01]  /*1ced0*/  STL [R1+0xc], RZ ;  /* 0x00000cff01007387 */ /* 0x000fe20000100800 */
[----:B------:R-:W-:-:S03]  /*1cee0*/  LOP3.LUT R3, R0, 0x140, RZ, 0xfc, !PT ;  /* 0x0000014000037812 */ /* 0x000fc600078efcff */
[----:B------:R-:W-:Y:S04]  /*1cef0*/  STL [R1+0x8], RZ ;  /* 0x000008ff01007387 */ /* 0x000fe80000100800 */
[----:B------:R0:W-:Y:S02]  /*1cf00*/  STL [R1+0x18], R2 ;  /* 0x0000180201007387 */ /* 0x0001e40000100800 */
[C---:B0-----:R-:W-:Y:S02]  /*1cf10*/  LOP3.LUT R2, R0.reuse, 0xc0, RZ, 0xfc, !PT ;  /* 0x000000c000027812 */ /* 0x041fe400078efcff */
[C---:B------:R-:W-:Y:S02]  /*1cf20*/  LOP3.LUT R2, R0.reuse, 0x180, RZ, 0xfc, !PT ;  /* 0x0000018000027812 */ /* 0x040fe400078efcff */
[----:B------:R-:W-:-:S07]  /*1cf30*/  LOP3.LUT R0, R0, 0x1c0, RZ, 0xfc, !PT ;  /* 0x000001c000007812 */ /* 0x000fce00078efcff */
.L_x_3872:
[----:B------:R-:W-:Y:S05]  /*1cf40*/  YIELD ;  /* 0x0000000000007946 */ /* 0x000fea0003800000 */
[----:B------:R-:W-:Y:S01]  /*1cf50*/  ULDC.64 UR4, c[0x0][0xb20] ;  /* 0x0002c80000047ab9 */ /* 0x000fe20000000a00 */
[----:B0-----:R-:W-:Y:S02]  /*1cf60*/  CS2R R6, SRZ ;  /* 0x0000000000067805 */ /* 0x001fe4000001ff00 */
[----:B------:R-:W-:Y:S01]  /*1cf70*/  ISETP.NE.U32.AND P0, PT, RZ, UR4, PT ;  /* 0x00000004ff007c0c */ /* 0x000fe2000bf05070 */
[----:B------:R-:W0:Y:S01]  /*1cf80*/  LDC.64 R12, c[0x0][0xaf8] ;  /* 0x0002be00ff0c7b82 */ /* 0x000e220000000a00 */
[----:B------:R-:W-:Y:S01]  /*1cf90*/  ULDC.64 UR6, c[0x0][0xb00] ;  /* 0x0002c00000067ab9 */ /* 0x000fe20000000a00 */
[----:B------:R-:W-:Y:S01]  /*1cfa0*/  ULDC.64 UR8, c[0x0][0xb08] ;  /* 0x0002c20000087ab9 */ /* 0x000fe20000000a00 */
[----:B------:R-:W-:Y:S01]  /*1cfb0*/  ISETP.NE.AND.EX P0, PT, RZ, UR5, PT, P0 ;  /* 0x00000005ff007c0c */ /* 0x000fe2000bf05300 */
[----:B------:R-:W-:-:S04]  /*1cfc0*/  ULDC.64 UR4, c[0x0][0xb10] ;  /* 0x0002c40000047ab9 */ /* 0x000fc80000000a00 */
[----:B-1----:R-:W1:Y:S08]  /*1cfd0*/  LDC.64 R4, c[0x0][0xb00] ;  /* 0x0002c000ff047b82 */ /* 0x002e700000000a00 */
[----:B--2---:R-:W2:Y:S02]  /*1cfe0*/  @P0 LDC.64 R2, c[0x0][0xb20] ;  /* 0x0002c800ff020b82 */ /* 0x004ea40000000a00 */
[----:B--2---:R-:W-:-:S05]  /*1cff0*/  @P0 IMAD.WIDE R2, R19, 0x4, R2 ;  /* 0x0000000413020825 */ /* 0x004fca00078e0202 */
[----:B------:R2:W5:Y:S01]  /*1d000*/  @P0 LDG.E R6, desc[UR50][R2.64] ;  /* 0x0000003202060981 */ /* 0x000562000c1e1900 */
[----:B------:R-:W-:Y:S01]  /*1d010*/  ISETP.NE.U32.AND P0, PT, RZ, UR4, PT ;  /* 0x00000004ff007c0c */ /* 0x000fe2000bf05070 */
[----:B0-----:R-:W-:Y:S01]  /*1d020*/  IMAD.WIDE R12, R19, 0x4, R12 ;  /* 0x00000004130c7825 */ /* 0x001fe200078e020c */
[----:B------:R-:W-:Y:S02]  /*1d030*/  ISETP.NE.U32.AND P2, PT, RZ, UR6, PT ;  /* 0x00000006ff007c0c */ /* 0x000fe4000bf45070 */
[----:B------:R-:W-:Y:S01]  /*1d040*/  ISETP.NE.AND.EX P0, PT, RZ, UR5, PT, P0 ;  /* 0x00000005ff007c0c */ /* 0x000fe2000bf05300 */
[----:B------:R-:W-:Y:S01]  /*1d050*/  ULDC.64 UR4, c[0x0][0xaf8] ;  /* 0x0002be0000047ab9 */ /* 0x000fe20000000a00 */
[----:B------:R-:W-:Y:S01]  /*1d060*/  ISETP.NE.U32.AND P4, PT, RZ, UR8, PT ;  /* 0x00000008ff007c0c */ /* 0x000fe2000bf85070 */
[----:B------:R-:W-:Y:S01]  /*1d070*/  IMAD.MOV.U32 R8, RZ, RZ, RZ ;  /* 0x000000ffff087224 */ /* 0x000fe200078e00ff */
[----:B------:R-:W-:Y:S01]  /*1d080*/  ISETP.NE.U32.AND P1, PT, RZ, UR4, PT ;  /* 0x00000004ff007c0c */ /* 0x000fe2000bf25070 */
[----:B--2---:R-:W0:Y:S01]  /*1d090*/  LDC.64 R2, c[0x0][0xb08] ;  /* 0x0002c200ff027b82 */ /* 0x004e220000000a00 */
[----:B---3--:R-:W-:-:S02]  /*1d0a0*/  IMAD.MOV.U32 R0, RZ, RZ, RZ ;  /* 0x000000ffff007224 */ /* 0x008fc400078e00ff */
[----:B------:R-:W-:Y:S01]  /*1d0b0*/  ISETP.NE.AND.EX P3, PT, RZ, UR5, PT, P1 ;  /* 0x00000005ff007c0c */ /* 0x000fe2000bf65310 */
[----:B-1----:R-:W-:-:S04]  /*1d0c0*/  IMAD.WIDE R4, R19, 0x4, R4 ;  /* 0x0000000413047825 */ /* 0x002fc800078e0204 */
        /* <DEDUP_REMOVED lines=30> */
.L_x_3687:
[----:B-----5:R-:W-:Y:S01]  /*1d2b0*/  IMAD.IADD R8, R8, 0x1, R6 ;  /* 0x0000000108087824 */ /* 0x020fe200078e0206 */
[----:B------:R-:W-:Y:S02]  /*1d2c0*/  ULDC.64 UR4, c[0x0][0xb18] ;  /* 0x0002c60000047ab9 */ /* 0x000fe40000000a00 */
[----:B------:R-:W-:Y:S02]  /*1d2d0*/  ISETP.NE.U32.AND P0, PT, RZ, UR4, PT ;  /* 0x00000004ff007c0c */ /* 0x000fe4000bf05070 */
[----:B------:R1:W-:Y:S02]  /*1d2e0*/  STL [R1+0x24], R8 ;  /* 0x0000240801007387 */ /* 0x0003e40000100800 */
[----:B------:R-:W-:-:S13]  /*1d2f0*/  ISETP.NE.AND.EX P0, PT, RZ, UR5, PT, P0 ;  /* 0x00000005ff007c0c */ /* 0x000fda000bf05300 */
[----:B-1----:R-:W-:Y:S05]  /*1d300*/  @!P0 BRA `(.L_x_3688) ;  /* 0x0000000000108947 */ /* 0x002fea0003800000 */
[----:B------:R-:W1:Y:S02]  /*1d310*/  LDC.64 R4, c[0x0][0xb18] ;  /* 0x0002c600ff047b82 */ /* 0x000e640000000a00 */
[----:B-1----:R-:W-:-:S05]  /*1d320*/  IMAD.WIDE R4, R19, 0x4, R4 ;  /* 0x0000000413047825 */ /* 0x002fca00078e0204 */
[----:B------:R1:W5:Y:S01]  /*1d330*/  LDG.E R7, desc[UR50][R4.64] ;  /* 0x0000003204077981 */ /* 0x000362000c1e1900 */
[----:B------:R-:W-:Y:S05]  /*1d340*/  BRA `(.L_x_3689) ;  /* 0x0000000000107947 */ /* 0x000fea0003800000 */
.L_x_3688:
[----:B------:R-:W-:Y:S05]  /*1d350*/  @!P1 BRA `(.L_x_3689) ;  /* 0x00000000000c9947 */ /* 0x000fea0003800000 */
[----:B------:R-:W2:Y:S04]  /*1d360*/  LDG.E R7, desc[UR50][R4.64] ;  /* 0x0000003204077981 */ /* 0x000ea8000c1e1900 */
[----:B------:R-:W2:Y:S02]  /*1d370*/  LDG.E R4, desc[UR50][R4.64+0x4] ;  /* 0x0000043204047981 */ /* 0x000ea4000c1e1900 */
[----:B--2---:R-:W-:-:S07]  /*1d380*/  IMAD.IADD R7, R4, 0x1, -R7 ;  /* 0x0000000104077824 */ /* 0x004fce00078e0a07 */
.L_x_3689:
[----:B-1----:R-:W2:Y:S04]  /*1d390*/  @P2 LDG.E R4, desc[UR50][R2.64] ;  /* 0x0000003202042981 */ /* 0x002ea8000c1e1900 */
[----:B------:R1:W2:Y:S01]  /*1d3a0*/  @P2 LDG.E R2, desc[UR50][R2.64+0x4] ;  /* 0x0000043202022981 */ /* 0x0002a2000c1e1900 */
[----:B------:R-:W-:Y:S02]  /*1d3b0*/  IMAD.SHL.U32 R12, R17, 0x40, RZ ;  /* 0x00000040110c7824 */ /* 0x000fe400078e00ff */
[----:B-----5:R-:W-:Y:S02]  /*1d3c0*/  IMAD.IADD R9, R7, 0x1, -R6 ;  /* 0x0000000107097824 */ /* 0x020fe400078e0a06 */
[----:B------:R-:W-:Y:S01]  /*1d3d0*/  VIADD R6, R12, 0x3f ;  /* 0x0000003f0c067836 */ /* 0x000fe20000000000 */
[----:B------:R3:W-:Y:S01]  /*1d3e0*/  STL [R1+0x2c], R12 ;  /* 0x00002c0c01007387 */ /* 0x0007e20000100800 */
[----:B-1----:R-:W1:Y:S02]  /*1d3f0*/  LDC R3, c[0x0][0x448] ;  /* 0x00011200ff037b82 */ /* 0x002e640000000800 */
[----:B-1----:R-:W-:-:S13]  /*1d400*/  ISETP.NE.AND P1, PT, R3, 0x1, PT ;  /* 0x000000010300780c */ /* 0x002fda0003f25270 */
[----:B------:R-:W1:Y:S08]  /*1d410*/  @P1 LDC R3, c[0x0][0x44c] ;  /* 0x00011300ff031b82 */ /* 0x000e700000000800 */
[----:B------:R-:W4:Y:S01]  /*1d420*/  @P1 LDC R5, c[0x0][0x450] ;  /* 0x00011400ff051b82 */ /* 0x000f220000000800 */
[----:B--2---:R-:W-:Y:S02]  /*1d430*/  @P2 IMAD.IADD R10, R2, 0x1, -R4 ;  /* 0x00000001020a2824 */ /* 0x004fe400078e0a04 */
[----:B-1----:R-:W-:-:S04]  /*1d440*/  @P1 IMAD.HI.U32 R2, R6, R3, RZ ;  /* 0x0000000306021227 */ /* 0x002fc800078e00ff */
[----:B------:R-:W-:Y:S01]  /*1d450*/  IMAD.IADD R7, R9, 0x1, R10 ;  /* 0x0000000109077824 */ /* 0x000fe200078e020a */
[----:B----4-:R-:W-:-:S03]  /*1d460*/  @P1 SHF.R.U32.HI R6, RZ, R5, R2 ;  /* 0x00000005ff061219 */ /* 0x010fc60000011602 */
[C---:B------:R-:W-:Y:S01]  /*1d470*/  VIADD R2, R7.reuse, 0x3f ;  /* 0x0000003f07027836 */ /* 0x040fe20000000000 */
[----:B------:R-:W-:-:S04]  /*1d480*/  IADD3 R20, R7, 0x1, -R11 ;  /* 0x0000000107147810 */ /* 0x000fc80007ffe80b */
[----:B------:R-:W-:Y:S01]  /*1d490*/  SHF.R.S32.HI R3, RZ, 0x1f, R2 ;  /* 0x0000001fff037819 */ /* 0x000fe20000011402 */
[----:B------:R-:W-:-:S03]  /*1d4a0*/  IMAD.IADD R6, R20, 0x1, R6 ;  /* 0x0000000114067824 */ /* 0x000fc600078e0206 */
[----:B------:R-:W-:Y:S02]  /*1d4b0*/  LEA.HI R21, R3, R2, RZ, 0x6 ;  /* 0x0000000203157211 */ /* 0x000fe400078f30ff */
[----:B------:R-:W1:Y:S02]  /*1d4c0*/  LDC.64 R2, c[0x0][0xad8] ;  /* 0x0002b600ff027b82 */ /* 0x000e640000000a00 */
[----:B------:R-:W-:Y:S02]  /*1d4d0*/  SHF.R.S32.HI R21, RZ, 0x6, R21 ;  /* 0x00000006ff157819 */ /* 0x000fe40000011415 */
[----:B-1----:R-:W-:Y:S01]  /*1d4e0*/  ISETP.GE.AND P3, PT, R3, 0x1, PT ;  /* 0x000000010300780c */ /* 0x002fe20003f66270 */
        /* <DEDUP_REMOVED lines=8> */
[----:B------:R-:W1:Y:S02]  /*1d570*/  @P0 LDC.64 R4, c[0x0][0xae0] ;  /* 0x0002b800ff040b82 */ /* 0x000e640000000a00 */
[----:B-1----:R-:W-:-:S05]  /*1d580*/  @P0 IMAD.HI.U32 R4, R2, R4, RZ ;  /* 0x0000000402040227 */ /* 0x002fca00078e00ff */
[----:B------:R-:W-:-:S04]  /*1d590*/  @P0 SHF.R.U32.HI R2, RZ, R5, R4 ;  /* 0x00000005ff020219 */ /* 0x000fc80000011604 */
[----:B------:R-:W-:Y:S01]  /*1d5a0*/  LOP3.LUT R2, RZ, R2, RZ, 0x33, !PT ;  /* 0x00000002ff027212 */ /* 0x000fe200078e33ff */
[----:B------:R-:W-:Y:S06]  /*1d5b0*/  BRA `(.L_x_3693) ;  /* 0x0000000000107947 */ /* 0x000fec0003800000 */
.L_x_3692:
[----:B------:R-:W-:-:S13]  /*1d5c0*/  ISETP.NE.AND P0, PT, R3, 0x1, PT ;  /* 0x000000010300780c */ /* 0x000fda0003f05270 */
[----:B------:R-:W1:Y:S02]  /*1d5d0*/  @P0 LDC.64 R4, c[0x0][0xae0] ;  /* 0x0002b800ff040b82 */ /* 0x000e640000000a00 */
[----:B-1----:R-:W-:-:S05]  /*1d5e0*/  @P0 IMAD.HI.U32 R4, R2, R4, RZ ;  /* 0x0000000402040227 */ /* 0x002fca00078e00ff */
[----:B------:R-:W-:-:S07]  /*1d5f0*/  @P0 SHF.R.U32.HI R2, RZ, R5, R4 ;  /* 0x00000005ff020219 */ /* 0x000fce0000011604 */
.L_x_3693:
[----:B------:R-:W-:Y:S05]  /*1d600*/  BSYNC B0 ;  /* 0x0000000000007941 */ /* 0x000fea0003800000 */
.L_x_3691:
[----:B------:R-:W-:-:S05]  /*1d610*/  IMAD R2, R2, R3, R3 ;  /* 0x0000000302027224 */ /* 0x000fca00078e0203 */
[----:B------:R-:W-:-:S07]  /*1d620*/  VIMNMX R8, R8, R2, PT ;  /* 0x0000000208087248 */ /* 0x000fce0003fe0100 */
.L_x_3690:
[----:B------:R-:W1:Y:S01]  /*1d630*/  @P1 LDC R4, c[0x0][0x44c] ;  /* 0x00011300ff041b82 */ /* 0x000e620000000800 */
[----:B------:R-:W-:Y:S01]  /*1d640*/  IMAD.MOV.U32 R2, RZ, RZ, R12 ;  /* 0x000000ffff027224 */ /* 0x000fe200078e000c */
[----:B------:R-:W-:Y:S01]  /*1d650*/  ULDC UR4, c[0x0][0xad4] ;  /* 0x0002b50000047ab9 */ /* 0x000fe20000000800 */
[----:B------:R-:W-:-:S05]  /*1d660*/  IMAD.IADD R17, R7, 0x1, -R11 ;  /* 0x0000000107117824 */ /* 0x000fca00078e0a0b */
[----:B------:R-:W2:Y:S01]  /*1d670*/  @P1 LDC R5, c[0x0][0x450] ;  /* 0x00011400ff051b82 */ /* 0x000ea20000000800 */
[----:B-1----:R-:W-:-:S05]  /*1d680*/  @P1 IMAD.HI.U32 R4, R12, R4, RZ ;  /* 0x000000040c041227 */ /* 0x002fca00078e00ff */
[----:B--2---:R-:W-:-:S05]  /*1d690*/  @P1 SHF.R.U32.HI R2, RZ, R5, R4 ;  /* 0x00000005ff021219 */ /* 0x004fca0000011604 */
        /* <DEDUP_REMOVED lines=13> */
.L_x_3696:
[----:B------:R-:W-:-:S13]  /*1d770*/  ISETP.NE.AND P0, PT, R3, 0x1, PT ;  /* 0x000000010300780c */ /* 0x000fda0003f05270 */
[----:B------:R-:W1:Y:S02]  /*1d780*/  @P0 LDC.64 R4, c[0x0][0xae0] ;  /* 0x0002b800ff040b82 */ /* 0x000e640000000a00 */
[----:B-1----:R-:W-:-:S05]  /*1d790*/  @P0 IMAD.HI.U32 R4, R2, R4, RZ ;  /* 0x0000000402040227 */ /* 0x002fca00078e00ff */
[----:B------:R-:W-:-:S07]  /*1d7a0*/  @P0 SHF.R.U32.HI R2, RZ, R5, R4 ;  /* 0x00000005ff020219 */ /* 0x000fce0000011604 */
.L_x_3697:
[----:B------:R-:W-:Y:S05]  /*1d7b0*/  BSYNC B0 ;  /* 0x0000000000007941 */ /* 0x000fea0003800000 */
.L_x_3695:
[----:B------:R-:W-:-:S05]  /*1d7c0*/  IMAD R2, R2, R3, RZ ;  /* 0x0000000302027224 */ /* 0x000fca00078e02ff */
[----:B------:R-:W-:-:S07]  /*1d7d0*/  VIMNMX R6, R6, R2, !PT ;  /* 0x0000000206067248 */ /* 0x000fce0007fe0100 */
.L_x_3694:
        /* <DEDUP_REMOVED lines=15> */
[----:B------:R-:W-:-:S05]  /*1d8d0*/  SHF.R.U32.HI R3, RZ, 0x6, R3 ;  /* 0x00000006ff037819 */ /* 0x000fca0000011603 */
[----:B------:R-:W-:-:S06]  /*1d8e0*/  IMAD.MOV.U32 R8, RZ, RZ, R3 ;  /* 0x000000ffff087224 */ /* 0x000fcc00078e0003 */
[----:B------:R-:W-:-:S05]  /*1d8f0*/  @P0 VIADD R2, R2, 0x3f ;  /* 0x0000003f02020836 */ /* 0x000fca0000000000 */
[----:B------:R-:W-:-:S04]  /*1d900*/  @P0 SHF.R.S32.HI R4, RZ, 0x1f, R2 ;  /* 0x0000001fff040819 */ /* 0x000fc80000011402 */
[----:B------:R-:W-:-:S04]  /*1d910*/  @P0 LEA.HI R2, R4, R2, RZ, 0x6 ;  /* 0x0000000204020211 */ /* 0x000fc800078f30ff */
[----:B------:R-:W-:Y:S02]  /*1d920*/  @P0 SHF.R.S32.HI R8, RZ, 0x6, R2 ;  /* 0x00000006ff080819 */ /* 0x000fe40000011402 */
[----:B------:R-:W-:Y:S02]  /*1d930*/  PLOP3.LUT P0, PT, PT, PT, PT, 0x80, 0x0 ;  /* 0x000000000000781c */ /* 0x000fe40003f0f070 */
[----:B------:R-:W-:-:S13]  /*1d940*/  ISETP.GT.AND P1, PT, R8, R3, PT ;  /* 0x000000030800720c */ /* 0x000fda0003f24270 */
[----:B------:R-:W-:Y:S05]  /*1d950*/  @!P1 BRA `(.L_x_3699) ;  /* 0x0000001800bc9947 */ /* 0x000fea0003800000 */
[----:B------:R-:W-:Y:S01]  /*1d960*/  UMOV UR4, 0xffffffff ;  /* 0xffffffff00047882 */ /* 0x000fe20000000000 */
[----:B------:R-:W-:Y:S02]  /*1d970*/  SEL R2, R19, RZ, !P2 ;  /* 0x000000ff13027207 */ /* 0x000fe40005000000 */
[----:B------:R-:W-:Y:S05]  /*1d980*/  BRA.DIV UR4, `(.L_x_3700) ;  /* 0x0000009a041c7947 */ /* 0x000fea000b800000 */
[----:B------:R-:W1:Y:S02]  /*1d990*/  S2R R4, SR_TID.X ;  /* 0x0000000000047919 */ /* 0x000e640000002100 */
[----:B-1----:R-:W-:-:S04]  /*1d9a0*/  SHF.R.U32.HI R4, RZ, 0x5, R4 ;  /* 0x00000005ff047819 */ /* 0x002fc80000011604 */
[----:B------:R-:W-:-:S05]  /*1d9b0*/  LOP3.LUT R4, R4, 0x3, RZ, 0xc0, !PT ;  /* 0x0000000304047812 */ /* 0x000fca00078ec0ff */
[----:B------:R1:W2:Y:S02]  /*1d9c0*/  SHFL.IDX PT, R14, R4, RZ, 0x1f ;  /* 0x00001fff040e7589 */ /* 0x0002a400000e0000 */
.L_x_3916:
[----:B--2---:R-:W-:Y:S02]  /*1d9d0*/  ISETP.NE.AND P0, PT, R14, RZ, PT ;  /* 0x000000ff0e00720c */ /* 0x004fe40003f05270 */
[----:B------:R-:W-:-:S11]  /*1d9e0*/  PLOP3.LUT P6, PT, PT, PT, PT, 0x8, 0x0 ;  /* 0x000000000000781c */ /* 0x000fd60003fce170 */
[----:B------:R-:W-:Y:S05]  /*1d9f0*/  @P0 BRA `(.L_x_3701) ;  /* 0x00000000000c0947 */ /* 0x000fea0003800000 */
[----:B------:R-:W-:-:S03]  /*1da00*/  UMOV UR4, 0xffffffff ;  /* 0xffffffff00047882 */ /* 0x000fc60000000000 */
[----:B------:R-:W-:Y:S05]  /*1da10*/  BRA.DIV UR4, `(.L_x_3702) ;  /* 0x0000009a042c7947 */ /* 0x000fea000b800000 */
[----:B------:R-:W-:-:S13]  /*1da20*/  ELECT P6, URZ, PT ;  /* 0x00000000003f782f */ /* 0x000fda00038c0000 */
.L_x_3701:
[----:B-1----:R-:W2:Y:S04]  /*1da30*/  LDL R4, [R1+0x68] ;  /* 0x0000680001047983 */ /* 0x002ea80000100800 */
[----:B------:R-:W3:Y:S01]  /*1da40*/  LDL R6, [R1] ;  /* 0x0000000001067983 */ /* 0x000ee20000100800 */
        /* <DEDUP_REMOVED lines=8> */
.L_x_3919:
[----:B------:R-:W-:Y:S05]  /*1dad0*/  BSYNC B1 ;  /* 0x0000000000017941 */ /* 0x000fea0003800000 */
.L_x_3703:
[----:B------:R-:W-:Y:S04]  /*1dae0*/  BSSY B1, `(.L_x_3705) ;  /* 0x00000be000017945 */ /* 0x000fe80003800000 */
[----:B------:R-:W-:Y:S05]  /*1daf0*/  @!P6 BRA `(.L_x_3706) ;  /* 0x0000000800f0e947 */ /* 0x000fea0003800000 */
[----:B------:R-:W2:Y:S04]  /*1db00*/  LDL R9, [R1] ;  /* 0x0000000001097983 */ /* 0x000ea80000100800 */
[----:B-1----:R-:W2:Y:S04]  /*1db10*/  LDL R5, [R1+0xc] ;  /* 0x00000c0001057983 */ /* 0x002ea80000100800 */
        /* <DEDUP_REMOVED lines=9> */
.L_x_3920:
[----:B------:R-:W-:Y:S05]  /*1dbb0*/  BSYNC B2 ;  /* 0x0000000000027941 */ /* 0x000fea0003800000 */
.L_x_3707:
        /* <DEDUP_REMOVED lines=9> */
.L_x_3710:
[----:B------:R-:W-:Y:S05]  /*1dc50*/  BSYNC B2 ;  /* 0x0000000000027941 */ /* 0x000fea0003800000 */
.L_x_3709:
        /* <DEDUP_REMOVED lines=14> */
.L_x_3711:
        /* <DEDUP_REMOVED lines=13> */
.L_x_3921:
[----:B------:R-:W-:Y:S05]  /*1de10*/  BSYNC B2 ;  /* 0x0000000000027941 */ /* 0x000fea0003800000 */
.L_x_3712:
[----:B------:R-:W-:Y:S01]  /*1de20*/  BSSY B2, `(.L_x_3714) ;  /* 0x000000b000027945 */ /* 0x000fe20003800000 */
[----:B------:R-:W-:Y:S02]  /*1de30*/  IMAD.MOV.U32 R10, RZ, RZ, 0x0 ;  /* 0x00000000ff0a7424 */ /* 0x000fe400078e00ff */
[----:B0-----:R-:W-:Y:S01]  /*1de40*/  IMAD.MOV.U32 R11, RZ, RZ, 0x12f00000 ;  /* 0x12f00000ff0b7424 */ /* 0x001fe200078e00ff */
        /* <DEDUP_REMOVED lines=8> */
.L_x_3715:
[----:B------:R-:W-:Y:S05]  /*1ded0*/  BSYNC B2 ;  /* 0x0000000000027941 */ /* 0x000fea0003800000 */
.L_x_3714:
[----:B------:R-:W3:Y:S04]  /*1dee0*/  LDL R7, [R1] ;  /* 0x0000000001077983 */ /* 0x000ee80000100800 */
        /* <DEDUP_REMOVED lines=10> */
.L_x_3716:
        /* <DEDUP_REMOVED lines=15> */
.L_x_3717:
        /* <DEDUP_REMOVED lines=15> */
.L_x_3718:
        /* <DEDUP_REMOVED lines=15> */
.L_x_3719:
        /* <DEDUP_REMOVED lines=15> */
.L_x_3720:
        /* <DEDUP_REMOVED lines=15> */
.L_x_3721:
        /* <DEDUP_REMOVED lines=15> */
.L_x_3722:
        /* <DEDUP_REMOVED lines=15> */
.L_x_3723:
        /* <DEDUP_REMOVED lines=10> */
.L_x_3706:
[----:B------:R-:W-:Y:S05]  /*1e6c0*/  BSYNC B1 ;  /* 0x0000000000017941 */ /* 0x000fea0003800000 */
.L_x_3705:
        /* <DEDUP_REMOVED lines=13> */
.L_x_3743:
[----:B------:R-:W-:Y:S05]  /*1e7a0*/  YIELD ;  /* 0x0000000000007946 */ /* 0x000fea0003800000 */
[----:B------:R-:W-:Y:S04]  /*1e7b0*/  BSSY B1, `(.L_x_3724) ;  /* 0x00000bd000017945 */ /* 0x000fe80003800000 */
[----:B--2---:R-:W-:Y:S05]  /*1e7c0*/  @!P6 BRA `(.L_x_3725) ;  /* 0x0000000800ece947 */ /* 0x004fea0003800000 */
        /* <DEDUP_REMOVED lines=11> */
.L_x_3922:
[----:B------:R-:W-:Y:S05]  /*1e880*/  BSYNC B2 ;  /* 0x0000000000027941 */ /* 0x000fea0003800000 */
.L_x_3726:
        /* <DEDUP_REMOVED lines=9> */
.L_x_3729:
[----:B------:R-:W-:Y:S05]  /*1e920*/  BSYNC B2 ;  /* 0x0000000000027941 */ /* 0x000fea0003800000 */
.L_x_3728:
        /* <DEDUP_REMOVED lines=13> */
.L_x_3730:
        /* <DEDUP_REMOVED lines=13> */
.L_x_3923:
[----:B------:R-:W-:Y:S05]  /*1ead0*/  BSYNC B2 ;  /* 0x0000000000027941 */ /* 0x000fea0003800000 */
.L_x_3731:
        /* <DEDUP_REMOVED lines=11> */
.L_x_3734:
[----:B------:R-:W-:Y:S05]  /*1eb90*/  BSYNC B2 ;  /* 0x0000000000027941 */ /* 0x000fea0003800000 */
.L_x_3733:
[----:B------:R-:W3:Y:S04]  /*1eba0*/  LDL R7, [R1] ;  /* 0x0000000001077983 */ /* 0x000ee80000100800 */
        /* <DEDUP_REMOVED lines=10> */
.L_x_3735:
        /* <DEDUP_REMOVED lines=15> */
.L_x_3736:
        /* <DEDUP_REMOVED lines=15> */
.L_x_3737:
        /* <DEDUP_REMOVED lines=15> */
.L_x_3738:
        /* <DEDUP_REMOVED lines=15> */
.L_x_3739:
        /* <DEDUP_REMOVED lines=15> */
.L_x_3740:
        /* <DEDUP_REMOVED lines=15> */
.L_x_3741:
        /* <DEDUP_REMOVED lines=15> */
.L_x_3742:
        /* <DEDUP_REMOVED lines=10> */
.L_x_3725:
[----:B------:R-:W-:Y:S05]  /*1f380*/  BSYNC B1 ;  /* 0x0000000000017941 */ /* 0x000fea0003800000 */
.L_x_3724:
        /* <DEDUP_REMOVED lines=12> */
.L_x_3699:
[----:B------:R-:W-:Y:S05]  /*1f450*/  BSYNC B0 ;  /* 0x0000000000007941 */ /* 0x000fea0003800000 */
.L_x_3698:
[----:B-12---:R-:W2:Y:S01]  /*1f460*/  LDL R7, [R1+0x2c] ;  /* 0x00002c0001077983 */ /* 0x006ea20000100800 */
        /* <DEDUP_REMOVED lines=25> */
.L_x_3746:
[----:B------:R-:W-:-:S13]  /*1f600*/  ISETP.NE.AND P0, PT, R3, 0x1, PT ;  /* 0x000000010300780c */ /* 0x000fda0003f05270 */
[----:B------:R-:W1:Y:S02]  /*1f610*/  @P0 LDC.64 R4, c[0x0][0xae0] ;  /* 0x0002b800ff040b82 */ /* 0x000e640000000a00 */
[----:B-1----:R-:W-:-:S05]  /*1f620*/  @P0 IMAD.HI.U32 R4, R6, R4, RZ ;  /* 0x0000000406040227 */ /* 0x002fca00078e00ff */
[----:B------:R-:W-:-:S07]  /*1f630*/  @P0 SHF.R.U32.HI R6, RZ, R5, R4 ;  /* 0x00000005ff060219 */ /* 0x000fce0000011604 */
.L_x_3747:
[----:B------:R-:W-:Y:S05]  /*1f640*/  BSYNC B0 ;  /* 0x0000000000007941 */ /* 0x000fea0003800000 */
.L_x_3745:
[----:B------:R-:W-:-:S05]  /*1f650*/  IMAD R6, R6, R3, R3 ;  /* 0x0000000306067224 */ /* 0x000fca00078e0203 */
[----:B------:R-:W-:-:S07]  /*1f660*/  VIMNMX R2, R2, R6, PT ;  /* 0x0000000602027248 */ /* 0x000fce0003fe0100 */
.L_x_3744:
        /* <DEDUP_REMOVED lines=25> */
.L_x_3750:
[----:B------:R-:W-:-:S13]  /*1f800*/  ISETP.NE.AND P0, PT, R3, 0x1, PT ;  /* 0x000000010300780c */ /* 0x000fda0003f05270 */
[----:B------:R-:W1:Y:S02]  /*1f810*/  @P0 LDC.64 R4, c[0x0][0xae0] ;  /* 0x0002b800ff040b82 */ /* 0x000e640000000a00 */
[----:B-1----:R-:W-:-:S05]  /*1f820*/  @P0 IMAD.HI.U32 R4, R0, R4, RZ ;  /* 0x0000000400040227 */ /* 0x002fca00078e00ff */
[----:B------:R-:W-:-:S07]  /*1f830*/  @P0 SHF.R.U32.HI R0, RZ, R5, R4 ;  /* 0x00000005ff000219 */ /* 0x000fce0000011604 */
.L_x_3751:
[----:B------:R-:W-:Y:S05]  /*1f840*/  BSYNC B0 ;  /* 0x0000000000007941 */ /* 0x000fea0003800000 */
.L_x_3749:
[----:B------:R-:W-:-:S05]  /*1f850*/  IMAD R0, R0, R3, RZ ;  /* 0x0000000300007224 */ /* 0x000fca00078e02ff */
[----:B------:R-:W-:-:S07]  /*1f860*/  VIMNMX R2, R2, R0, !PT ;  /* 0x0000000002027248 */ /* 0x000fce0007fe0100 */
.L_x_3748:
        /* <DEDUP_REMOVED lines=12> */
[----:B------:R-:W1:Y:S01]  /*1f930*/  S2R R2, SR_LANEID ;  /* 0x0000000000027919 */ /* 0x000e620000000000 */
[----:B------:R-:W-:Y:S01]  /*1f940*/  VOTEU.ANY UR4, UPT, PT ;  /* 0x0000000000047886 */ /* 0x000fe200038e0100 */
[----:B------:R-:W2:Y:S01]  /*1f950*/  LDC.64 R4, c[0x0][0xd60] ;  /* 0x00035800ff047b82 */ /* 0x000ea20000000a00 */
[----:B------:R-:W1:Y:S02]  /*1f960*/  FLO.U32 R0, UR4 ;  /* 0x0000000400007d00 */ /* 0x000e6400080e0000 */
[----:B-1----:R-:W-:-:S06]  /*1f970*/  ISETP.EQ.U32.AND P0, PT, R0, R2, PT ;  /* 0x000000020000720c */ /* 0x002fcc0003f02070 */
[----:B------:R-:W2:Y:S07]  /*1f980*/  POPC R2, UR4 ;  /* 0x0000000400027d09 */ /* 0x000eae0008000000 */
[----:B--2---:R-:W2:Y:S04]  /*1f990*/  @P0 ATOMG.E.ADD.STRONG.GPU PT, R2, desc[UR50][R4.64], R2 ;  /* 0x00000002040209a8 */ /* 0x004ea800081ee1f2 */
[----:B--2---:R1:W2:Y:S02]  /*1f9a0*/  SHFL.IDX PT, R2, R2, R0, 0x1f ;  /* 0x00001f0002027589 */ /* 0x0042a400000e0000 */
[----:B-1----:R-:W1:Y:S02]  /*1f9b0*/  S2R R0, SR_LTMASK ;  /* 0x0000000000007919 */ /* 0x002e640000003900 */
[----:B-1----:R-:W-:-:S06]  /*1f9c0*/  LOP3.LUT R0, R0, UR4, RZ, 0xc0, !PT ;  /* 0x0000000400007c12 */ /* 0x002fcc000f8ec0ff */
[----:B------:R-:W2:Y:S02]  /*1f9d0*/  POPC R0, R0 ;  /* 0x0000000000007309 */ /* 0x000ea40000000000 */
[----:B--2---:R-:W-:Y:S01]  /*1f9e0*/  IADD3 R16, R2, UR38, R0 ;  /* 0x0000002602107c10 */ /* 0x004fe2000fffe000 */
[----:B------:R-:W-:Y:S06]  /*1f9f0*/  BRA `(.L_x_3754) ;  /* 0x0000005c00047947 */ /* 0x000fec0003800000 */
.L_x_3753:
        /* <DEDUP_REMOVED lines=21> */
.L_x_3756:
[----:B------:R-:W-:Y:S05]  /*1fb50*/  BSYNC B6 ;  /* 0x0000000000067941 */ /* 0x000fea0003800000 */
.L_x_3755:
        /* <DEDUP_REMOVED lines=20> */
.L_x_3759:
        /* <DEDUP_REMOVED lines=15> */
.L_x_3758:
[----:B------:R-:W-:Y:S05]  /*1fd90*/  BSYNC B6 ;  /* 0x0000000000067941 */ /* 0x000fea0003800000 */
.L_x_3757:
        /* <DEDUP_REMOVED lines=8> */
[----:B------:R1:W3:Y:S02]  /*1fe20*/  @P0 LDG.E R7, desc[UR50][R2.64] ;  /* 0x0000003202070981 */ /* 0x0002e4000c1e1900 */
[----:B-1----:R-:W1:Y:S02]  /*1fe30*/  LDC.64 R2, c[0x0][0x418] ;  /* 0x00010600ff027b82 */ /* 0x002e640000000a00 */
[----:B-1----:R-:W-:Y:S01]  /*1fe40*/  LOP3.LUT P0, RZ, R2, UR4, RZ, 0xfc, !PT ;  /* 0x0000000402ff7c12 */ /* 0x002fe2000f80fcff */
[----:B------:R-:W-:-:S03]  /*1fe50*/  UMOV UR4, 0xffffffff ;  /* 0xffffffff00047882 */ /* 0x000fc60000000000 */
[----:B------:R-:W-:Y:S01]  /*1fe60*/  LOP3.LUT P0, RZ, R3, UR5, RZ, 0xfc, P0 ;  /* 0x0000000503ff7c12 */ /* 0x000fe2000800fcff */
[----:B--2---:R-:W-:Y:S01]  /*1fe70*/  VIADD R0, R17, 0xffffffff ;  /* 0xffffffff11007836 */ /* 0x004fe20000000000 */
[----:B---3--:R-:W-:Y:S01]  /*1fe80*/  SHF.R.S32.HI R8, RZ, 0x1f, R7 ;  /* 0x0000001fff087819 */ /* 0x008fe20000011407 */
[----:B------:R1:W-:Y:S01]  /*1fe90*/  STL [R1+0x10], R7 ;  /* 0x0000100701007387 */ /* 0x0003e20000100800 */
[----:B------:R-:W-:-:S03]  /*1fea0*/  SEL R17, R7, RZ, !P0 ;  /* 0x000000ff07117207 */ /* 0x000fc60004000000 */
[----:B------:R1:W-:Y:S01]  /*1feb0*/  STL [R1+0x20], R8 ;  /* 0x0000200801007387 */ /* 0x0003e20000100800 */
[----:B------:R-:W-:Y:S05]  /*1fec0*/  BRA.DIV UR4, `(.L_x_3760) ;  /* 0x0000007604887947 */ /* 0x000fea000b800000 */
[----:B------:R-:W2:Y:S02]  /*1fed0*/  S2R R4, SR_TID.X ;  /* 0x0000000000047919 */ /* 0x000ea40000002100 */
[----:B--2---:R-:W-:-:S04]  /*1fee0*/  SHF.R.U32.HI R4, RZ, 0x5, R4 ;  /* 0x00000005ff047819 */ /* 0x004fc80000011604 */
[----:B------:R-:W-:-:S05]  /*1fef0*/  LOP3.LUT R4, R4, 0x3, RZ, 0xc0, !PT ;  /* 0x0000000304047812 */ /* 0x000fca00078ec0ff */
[----:B------:R2:W3:Y:S02]  /*1ff00*/  SHFL.IDX PT, R14, R4, RZ, 0x1f ;  /* 0x00001fff040e7589 */ /* 0x0004e400000e0000 */
.L_x_3926:
[----:B--2---:R-:W2:Y:S01]  /*1ff10*/  LDL.LU R4, [R1+0x4] ;  /* 0x0000040001047983 */ /* 0x004ea20000300800 */
[----:B------:R-:W-:Y:S02]  /*1ff20*/  PLOP3.LUT P1, PT, PT, PT, PT, 0x8, 0x0 ;  /* 0x000000000000781c */ /* 0x000fe40003f2e170 */
[----:B---3--:R-:W-:Y:S01]  /*1ff30*/  ISETP.NE.AND P0, PT, R14, RZ, PT ;  /* 0x000000ff0e00720c */ /* 0x008fe20003f05270 */
[----:B------:R3:W-:Y:S01]  /*1ff40*/  STL [R1+0x38], R0 ;  /* 0x0000380001007387 */ /* 0x0007e20000100800 */
[----:B--2---:R-:W-:-:S09]  /*1ff50*/  LOP3.LUT R4, R4, 0xfffffffe, RZ, 0xc0, !PT ;  /* 0xfffffffe04047812 */ /* 0x004fd200078ec0ff */
[----:B------:R-:W-:-:S05]  /*1ff60*/  @P1 LOP3.LUT R4, R4, 0x1, RZ, 0xfc, !PT ;  /* 0x0000000104041812 */ /* 0x000fca00078efcff */
[----:B------:R3:W-:Y:S01]  /*1ff70*/  STL [R1+0x4], R4 ;  /* 0x0000040401007387 */ /* 0x0007e20000100800 */
[----:B------:R-:W-:Y:S05]  /*1ff80*/  @P0 BRA `(.L_x_3761) ;  /* 0x00000004001c0947 */ /* 0x000fea0003800000 */
[----:B------:R-:W-:-:S03]  /*1ff90*/  UMOV UR4, 0xffffffff ;  /* 0xffffffff00047882 */ /* 0x000fc60000000000 */
[----:B------:R-:W-:Y:S05]  /*1ffa0*/  BRA.DIV UR4, `(.L_x_3762) ;  /* 0x0000007604847947 */ /* 0x000fea000b800000 */
[----:B------:R-:W-:-:S13]  /*1ffb0*/  ELECT P6, URZ, PT ;  /* 0x00000000003f782f */ /* 0x000fda00038c0000 */
.L_x_3929:
[----:B------:R-:W-:Y:S05]  /*1ffc0*/  @!P6 BRA `(.L_x_3761) ;  /* 0x00000004000ce947 */ /* 0x000fea0003800000 */
[----:B------:R-:W-:-:S04]  /*1ffd0*/  ISETP.NE.U32.AND P0, PT, R2, RZ, PT ;  /* 0x000000ff0200720c */ /* 0x000fc80003f05070 */
[----:B------:R-:W-:-:S13]  /*1ffe0*/  ISETP.NE.AND.EX P0, PT, R3, RZ, PT, P0 ;  /* 0x000000ff0300720c */ /* 0x000fda0003f05300 */
[----:B------:R-:W-:Y:S05]  /*1fff0*/  @!P0 BRA `(.L_x_3763) ;  /* 0x0000000000508947 */ /* 0x000fea0003800000 */
[----:B------:R-:W2:Y:S01]  /*20000*/  LDC R6, c[0x0][0x43c] ;  /* 0x00010f00ff067b82 */ /* 0x000ea20000000800 */
[----:B------:R-:W-:Y:S01]  /*20010*/  IMAD.MOV.U32 R9, RZ, RZ, R0 ;  /* 0x000000ffff097224 */ /* 0x000fe200078e0000 */
[----:B------:R-:W-:-:S03]  /*20020*/  ULDC.64 UR4, c[0x0][0x428] ;  /* 0x00010a0000047ab9 */ /* 0x000fc60000000a00 */
[----:B---3--:R-:W-:Y:S01]  /*20030*/  IMAD.MOV.U32 R0, RZ, RZ, R9 ;  /* 0x000000ffff007224 */ /* 0x008fe200078e0009 */
[----:B--2---:R-:W-:-:S13]  /*20040*/  ISETP.NE.AND P0, PT, R6, 0x1, PT ;  /* 0x000000010600780c */ /* 0x004fda0003f05270 */
[----:B------:R-:W2:Y:S02]  /*20050*/  @P0 LDC.64 R4, c[0x0][0x440] ;  /* 0x00011000ff040b82 */ /* 0x000ea40000000a00 */
[----:B--2---:R-:W-:-:S05]  /*20060*/  @P0 IMAD.HI.U32 R4, R9, R4, RZ ;  /* 0x0000000409040227 */ /* 0x004fca00078e00ff */
        /* <DEDUP_REMOVED lines=13> */
.L_x_3763:
[----:B-1----:R-:W4:Y:S04]  /*20140*/  LDL R7, [R1] ;  /* 0x0000000001077983 */ /* 0x002f280000100800 */
[----:B---3--:R-:W4:Y:S04]  /*20150*/  LDL R0, [R1+0x8] ;  /* 0x0000080001007983 */ /* 0x008f280000100800 */
[----:B--2---:R-:W2:Y:S01]  /*20160*/  LDL R2, [R1+0x18] ;  /* 0x0000180001027983 */ /* 0x004ea20000100800 */
[----:B----4-:R-:W-:Y:S01]  /*20170*/  IMAD R0, R0, 0x8, R7 ;  /* 0x0000000800007824 */ /* 0x010fe200078e0207 */
[----:B--2---:R-:W-:-:S04]  /*20180*/  SHF.L.U32 R2, R2, 0x1f, RZ ;  /* 0x0000001f02027819 */ /* 0x004fc800000006ff */
[----:B------:R-:W1:Y:S02]  /*20190*/  SYNCS.PHASECHK.TRANS64.TRYWAIT P0, [R0+URZ+0x38840], R2 ;  /* 0x03884002000075a7 */ /* 0x000e64000800017f */
[----:B-1----:R-:W-:Y:S05]  /*201a0*/  @!P0 BRA `(.L_x_3764) ;  /* 0x0000007400248947 */ /* 0x002fea0003800000 */
.L_x_3930:
        /* <DEDUP_REMOVED lines=11> */
.L_x_3765:
[----:B------:R-:W2:Y:S04]  /*20260*/  LDL R5, [R1] ;  /* 0x0000000001057983 */ /* 0x000ea80000100800 */
[----:B------:R-:W2:Y:S04]  /*20270*/  LDL R4, [R1+0x8] ;  /* 0x0000080001047983 */ /* 0x000ea80000100800 */
[----:B------:R-:W3:Y:S04]  /*20280*/  LDL R6, [R1+0x38] ;  /* 0x0000380001067983 */ /* 0x000ee80000100800 */
[----:B------:R-:W4:Y:S04]  /*20290*/  LDL R3, [R1+0x24] ;  /* 0x0000240001037983 */ /* 0x000f280000100800 */
[----:B-1----:R-:W4:Y:S01]  /*202a0*/  LDL.LU R2, [R1+0x4] ;  /* 0x0000040001027983 */ /* 0x002f220000300800 */
        /* <DEDUP_REMOVED lines=21> */
.L_x_3761:
[----:B---3--:R-:W3:Y:S04]  /*20400*/  LDL R0, [R1] ;  /* 0x0000000001007983 */ /* 0x008ee80000100800 */
[----:B--2---:R-:W2:Y:S01]  /*20410*/  LDL R2, [R1+0x3c] ;  /* 0x00003c0001027983 */ /* 0x004ea20000100800 */
[----:B------:R-:W-:Y:S05]  /*20420*/  WARPSYNC.ALL ;  /* 0x0000000000007948 */ /* 0x000fea0003800000 */
[----:B------:R-:W-:Y:S01]  /*20430*/  ULDC.64 UR4, c[0x0][0xaf8] ;  /* 0x0002be0000047ab9 */ /* 0x000fe20000000a00 */
[----:B------:R-:W-:Y:S01]  /*20440*/  BSSY B6, `(.L_x_3766) ;  /* 0x0000020000067945 */ /* 0x000fe20003800000 */
[----:B------:R-:W-:Y:S01]  /*20450*/  BAR.SYNC.DEFER_BLOCKING 0x8, 0x100 ;  /* 0x0204000000007b1d */ /* 0x000fe20000010000 */
[----:B------:R-:W-:-:S04]  /*20460*/  ISETP.NE.U32.AND P0, PT, RZ, UR4, PT ;  /* 0x00000004ff007c0c */ /* 0x000fc8000bf05070 */
[----:B------:R-:W-:Y:S01]  /*20470*/  ISETP.NE.AND.EX P0, PT, RZ, UR5, PT, P0 ;  /* 0x00000005ff007c0c */ /* 0x000fe2000bf05300 */
[----:B---3--:R-:W-:Y:S01]  /*20480*/  VIADD R0, R0, 0x20400 ;  /* 0x0002040000007836 */ /* 0x008fe20000000000 */
[----:B--2---:R-:W-:-:S04]  /*20490*/  SHF.R.S32.HI R3, RZ, 0x1f, R2 ;  /* 0x0000001fff037819 */ /* 0x004fc80000011402 */
[----:B------:R-:W-:Y:S02]  /*204a0*/  LOP3.LUT P1, RZ, R0, 0x3ff, RZ, 0xc0, !PT ;  /* 0x000003ff00ff7812 */ /* 0x000fe4000782c0ff */
[----:B------:R-:W-:Y:S02]  /*204b0*/  SHF.R.S32.HI R0, RZ, 0x1f, R19 ;  /* 0x0000001fff007819 */ /* 0x000fe40000011413 */
[----:B------:R-:W-:Y:S02]  /*204c0*/  SHF.R.S32.HI R2, RZ, 0x1f, R18 ;  /* 0x0000001fff027819 */ /* 0x000fe40000011412 */
[----:B------:R-:W-:-:S05]  /*204d0*/  SEL R0, R0, RZ, !P0 ;  /* 0x000000ff00007207 */ /* 0x000fca0004000000 */
[----:B------:R2:W-:Y:S04]  /*204e0*/  STL [R1+0x5c], R0 ;  /* 0x00005c0001007387 */ /* 0x0005e80000100800 */
[----:B------:R3:W-:Y:S01]  /*204f0*/  STL [R1+0x50], R3 ;  /* 0x0000500301007387 */ /* 0x0007e20000100800 */
[----:B--2---:R-:W-:-:S05]  /*20500*/  SEL R0, R19, RZ, !P0 ;  /* 0x000000ff13007207 */ /* 0x004fca0004000000 */
[----:B------:R3:W-:Y:S04]  /*20510*/  STL [R1+0x44], R0 ;  /* 0x0000440001007387 */ /* 0x0007e80000100800 */
[----:B------:R3:W-:Y:S01]  /*20520*/  STL [R1+0x58], R2 ;  /* 0x0000580201007387 */ /* 0x0007e20000100800 */
[----:B------:R-:W-:Y:S05]  /*20530*/  @!P1 BRA `(.L_x_3767) ;  /* 0x0000000000409947 */ /* 0x000fea0003800000 */
[----:B---3--:R-:W-:Y:S01]  /*20540*/  MOV R2, 0x0 ;  /* 0x0000000000027802 */ /* 0x008fe20000000f00 */
        /* <DEDUP_REMOVED lines=9> */
[----:B0-----:R-:W-:Y:S02]  /*205e0*/  IMAD.U32 R11, RZ, RZ, UR9 ;  /* 0x00000009ff0b7e24 */ /* 0x001fe4000f8e00ff */
[----:B------:R-:W-:Y:S02]  /*205f0*/  IMAD.MOV.U32 R8, RZ, RZ, 0x70 ;  /* 0x00000070ff087424 */ /* 0x000fe400078e00ff */
[----:B------:R-:W-:Y:S02]  /*20600*/  IMAD.MOV.U32 R12, RZ, RZ, 0x1 ;  /* 0x00000001ff0c7424 */ /* 0x000fe400078e00ff */
[----:B------:R-:W-:-:S07]  /*20610*/  IMAD.MOV.U32 R13, RZ, RZ, RZ ;  /* 0x000000ffff0d7224 */ /* 0x000fce00078e00ff */
[----:B------:R-:W-:-:S07]  /*20620*/  LEPC R20, `(.L_x_3767) ;  /* 0x000000001014794e */ /* 0x000fce0000000000 */
[----:B--2---:R-:W-:Y:S05]  /*20630*/  CALL.ABS.NOINC R2 ;  /* 0x0000000002007343 */ /* 0x004fea0003c00000 */
.L_x_3767:
[----:B------:R-:W-:Y:S05]  /*20640*/  BSYNC B6 ;  /* 0x0000000000067941 */ /* 0x000fea0003800000 */
.L_x_3766:
[----:B0-----:R-:W2:Y:S01]  /*20650*/  LDL R11, [R1+0x2c] ;  /* 0x00002c00010b7983 */ /* 0x001ea20000100800 */
[----:B-1----:R-:W0:Y:S01]  /*20660*/  LDC R7, c[0x0][0x448] ;  /* 0x00011200ff077b82 */ /* 0x002e220000000800 */
[----:B------:R-:W-:Y:S01]  /*20670*/  ULDC.64 UR4, c[0x0][0x298] ;  /* 0x0000a60000047ab9 */ /* 0x000fe20000000a00 */
[----:B------:R-:W-:Y:S01]  /*20680*/  ULDC.64 UR6, c[0x0][0x280] ;  /* 0x0000a00000067ab9 */ /* 0x000fe20000000a00 */
[----:B------:R-:W4:Y:S04]  /*20690*/  LDL R4, [R1+0x50] ;  /* 0x0000500001047983 */ /* 0x000f280000100800 */
[----:B------:R-:W4:Y:S04]  /*206a0*/  LDL R10, [R1+0x3c] ;  /* 0x00003c00010a7983 */ /* 0x000f280000100800 */
[----:B------:R-:W4:Y:S01]  /*206b0*/  LDL R9, [R1+0x58] ;  /* 0x0000580001097983 */ /* 0x000f220000100800 */
[----:B---3--:R-:W1:Y:S01]  /*206c0*/  S2R R2, SR_TID.X ;  /* 0x0000000000027919 */ /* 0x008e620000002100 */
[----:B------:R-:W3:Y:S02]  /*206d0*/  S2R R0, SR_TID.X ;  /* 0x0000000000007919 */ /* 0x000ee40000002100 */
[----:B------:R-:W4:Y:S01]  /*206e0*/  LDL R8, [R1+0x5c] ;  /* 0x00005c0001087983 */ /* 0x000f220000100800 */
[----:B0-----:R-:W-:-:S03]  /*206f0*/  ISETP.NE.AND P0, PT, R7, 0x1, PT ;  /* 0x000000010700780c */ /* 0x001fc60003f05270 */
[----:B------:R-:W4:Y:S10]  /*20700*/  LDL R6, [R1+0x44] ;  /* 0x0000440001067983 */ /* 0x000f340000100800 */
[----:B------:R-:W0:Y:S01]  /*20710*/  @P0 LDC R3, c[0x0][0x450] ;  /* 0x00011400ff030b82 */ /* 0x000e220000000800 */
[----:B-1----:R-:W-:-:S04]  /*20720*/  LOP3.LUT R2, R2, 0x7f, RZ, 0xc0, !PT ;  /* 0x0000007f02027812 */ /* 0x002fc800078ec0ff */
[----:B------:R-:W-:Y:S01]  /*20730*/  SHF.R.U32.HI R2, RZ, 0x3, R2 ;  /* 0x00000003ff027819 */ /* 0x000fe20000011602 */
[----:B---3--:R-:W-:-:S05]  /*20740*/  IMAD.SHL.U32 R0, R0, 0x10, RZ ;  /* 0x0000001000007824 */ /* 0x008fca00078e00ff */
[----:B------:R-:W-:Y:S02]  /*20750*/  LOP3.LUT R0, R2, 0x70, R0, 0xf8, !PT ;  /* 0x0000007002007812 */ /* 0x000fe400078ef800 */
[----:B------:R-:W1:Y:S03]  /*20760*/  @P0 LDC R2, c[0x0][0x44c] ;  /* 0x00011300ff020b82 */ /* 0x000e660000000800 */
[----:B--2---:R-:W-:-:S04]  /*20770*/  IMAD.IADD R5, R0, 0x1, R11 ;  /* 0x0000000100057824 */ /* 0x004fc800078e020b */
[----:B-1----:R-:W-:-:S04]  /*20780*/  @P0 IMAD.HI.U32 R2, R5, R2, RZ ;  /* 0x0000000205020227 */ /* 0x002fc800078e00ff */
[----:B------:R-:W-:Y:S01]  /*20790*/  IMAD.MOV.U32 R0, RZ, RZ, R5 ;  /* 0x000000ffff007224 */ /* 0x000fe200078e0005 */
[----:B0-----:R-:W-:Y:S01]  /*207a0*/  @P0 SHF.R.U32.HI R0, RZ, R3, R2 ;  /* 0x00000003ff000219 */ /* 0x001fe20000011602 */
[----:B----4-:R-:W-:-:S04]  /*207b0*/  IMAD R2, R4, UR4, RZ ;  /* 0x0000000404027c24 */ /* 0x010fc8000f8e02ff */
        /* <DEDUP_REMOVED lines=11> */
[----:B------:R-:W-:Y:S01]  /*20870*/  IMAD R4, R8, UR4, RZ ;  /* 0x0000000408047c24 */ /* 0x000fe2000f8e02ff */
[----:B------:R-:W2:Y:S01]  /*20880*/  S2R R10, SR_TID.X ;  /* 0x00000000000a7919 */ /* 0x000ea20000002100 */
[----:B------:R-:W-:-:S04]  /*20890*/  IMAD.WIDE.U32 R2, R6, UR4, R2 ;  /* 0x0000000406027c25 */ /* 0x000fc8000f8e0002 */
[----:B------:R-:W-:Y:S01]  /*208a0*/  IMAD R4, R6, UR5, R4 ;  /* 0x0000000506047c24 */ /* 0x000fe2000f8e0204 */
[----:B------:R-:W-:-:S03]  /*208b0*/  ULDC.64 UR4, c[0x0][0x2d0] ;  /* 0x0000b40000047ab9 */ /* 0x000fc60000000a00 */
[----:B------:R-:W-:Y:S01]  /*208c0*/  IMAD.IADD R3, R3, 0x1, R4 ;  /* 0x0000000103037824 */ /* 0x000fe200078e0204 */
[----:B------:R-:W-:Y:S01]  /*208d0*/  SHF.R.S32.HI R4, RZ, 0x1f, R0 ;  /* 0x0000001fff047819 */ /* 0x000fe20000011400 */
[----:B------:R-:W3:Y:S04]  /*208e0*/  S2R R8, SR_TID.X ;  /* 0x0000000000087919 */ /* 0x000ee80000002100 */
        /* <DEDUP_REMOVED lines=8> */
[----:B--2---:R-:W-:Y:S02]  /*20970*/  IMAD.SHL.U32 R10, R10, 0x8, RZ ;  /* 0x000000080a0a7824 */ /* 0x004fe400078e00ff */
        /* <DEDUP_REMOVED lines=9> */
[----:B---3--:R-:W-:Y:S02]  /*20a10*/  LOP3.LUT R8, R8, 0x7f, RZ, 0xc0, !PT ;  /* 0x0000007f08087812 */ /* 0x008fe400078ec0ff */
        /* <DEDUP_REMOVED lines=41> */
.L_x_3939:
        /* <DEDUP_REMOVED lines=13> */
.L_x_3769:
        /* <DEDUP_REMOVED lines=38> */
.L_x_3771:
[----:B------:R-:W-:Y:S05]  /*20fe0*/  BSYNC B6 ;  /* 0x0000000000067941 */ /* 0x000fea0003800000 */
.L_x_3770:
        /* <DEDUP_REMOVED lines=190> */
.L_x_3949:
        /* <DEDUP_REMOVED lines=31> */
.L_x_3774:
[----:B------:R-:W-:Y:S05]  /*21dc0*/  BSYNC B0 ;  /* 0x0000000000007941 */ /* 0x000fea0003800000 */
.L_x_3773:
[----:B--2---:R2:W5:Y:S01]  /*21dd0*/  LDL R0, [R1] ;  /* 0x0000000001007983 */ /* 0x0045620000100800 */
[----:B------:R-:W-:Y:S01]  /*21de0*/  PLOP3.LUT P0, PT, PT, PT, PT, 0x80, 0x0 ;  /* 0x000000000000781c */ /* 0x000fe20003f0f070 */
[----:B------:R-:W-:-:S12]  /*21df0*/  NOP ;  /* 0x0000000000007918 */ /* 0x000fd80000000000 */
.L_x_3775:
        /* <DEDUP_REMOVED lines=19> */
.L_x_3950:
[----:B------:R-:W-:Y:S05]  /*21f30*/  BSYNC B0 ;  /* 0x0000000000007941 */ /* 0x000fea0003800000 */
.L_x_3776:
        /* <DEDUP_REMOVED lines=15> */
.L_x_3951:
[----:B------:R-:W-:Y:S05]  /*22030*/  BSYNC B1 ;  /* 0x0000000000017941 */ /* 0x000fea0003800000 */
.L_x_3780:
        /* <DEDUP_REMOVED lines=9> */
.L_x_3783:
[----:B------:R-:W-:Y:S05]  /*220d0*/  BSYNC B1 ;  /* 0x0000000000017941 */ /* 0x000fea0003800000 */
.L_x_3782:
        /* <DEDUP_REMOVED lines=14> */
.L_x_3784:
        /* <DEDUP_REMOVED lines=15> */
.L_x_3785:
        /* <DEDUP_REMOVED lines=15> */
.L_x_3786:
        /* <DEDUP_REMOVED lines=15> */
.L_x_3787:
        /* <DEDUP_REMOVED lines=15> */
.L_x_3788:
        /* <DEDUP_REMOVED lines=15> */
.L_x_3789:
        /* <DEDUP_REMOVED lines=15> */
.L_x_3790:
        /* <DEDUP_REMOVED lines=15> */
.L_x_3791:
        /* <DEDUP_REMOVED lines=10> */
.L_x_3779:
[----:B------:R-:W-:Y:S05]  /*228f0*/  BSYNC B0 ;  /* 0x0000000000007941 */ /* 0x000fea0003800000 */
.L_x_3778:
        /* <DEDUP_REMOVED lines=50> */
.L_x_3798:
[----:B------:R-:W3:Y:S01]  /*22c20*/  LDL R2, [R1] ;  /* 0x0000000001027983 */ /* 0x000ee20000100800 */
[----:B-1----:R-:W-:Y:S01]  /*22c30*/  SHF.L.U32 R5, R7, 0x1f, RZ ;  /* 0x0000001f07057819 */ /* 0x002fe200000006ff */
[----:B------:R-:W-:Y:S01]  /*22c40*/  BSSY B3, `(.L_x_3799) ;  /* 0x0000007000037945 */ /* 0x000fe20003800000 */
[----:B------:R-:W1:Y:S02]  /*22c50*/  S2R R3, SR_TID.X ;  /* 0x0000000000037919 */ /* 0x000e640000002100 */
[----:B-1----:R-:W-:-:S04]  /*22c60*/  LOP3.LUT R3, R3, 0x7f, RZ, 0xc0, !PT ;  /* 0x0000007f03037812 */ /* 0x002fc800078ec0ff */
[----:B------:R-:W-:Y:S01]  /*22c70*/  ISETP.NE.AND P1, PT, R3, RZ, PT ;  /* 0x000000ff0300720c */ /* 0x000fe20003f25270 */
[----:B---3--:R-:W-:-:S04]  /*22c80*/  IMAD R2, R8, 0x8, R2 ;  /* 0x0000000808027824 */ /* 0x008fc800078e0202 */
[----:B------:R-:W1:Y:S02]  /*22c90*/  SYNCS.PHASECHK.TRANS64.TRYWAIT P0, [R2+URZ+0x38840], R5 ;  /* 0x03884005020075a7 */ /* 0x000e64000800017f */
[----:B-1----:R-:W-:Y:S06]  /*22ca0*/  @!P0 BRA `(.L_x_3800) ;  /* 0x0000005800e08947 */ /* 0x002fec0003800000 */
.L_x_3952:
[----:B------:R-:W-:Y:S05]  /*22cb0*/  BSYNC B3 ;  /* 0x0000000000037941 */ /* 0x000fea0003800000 */
.L_x_3799:
        /* <DEDUP_REMOVED lines=9> */
.L_x_3802:
[----:B------:R-:W-:Y:S05]  /*22d50*/  BSYNC B3 ;  /* 0x0000000000037941 */ /* 0x000fea0003800000 */
.L_x_3801:
        /* <DEDUP_REMOVED lines=14> */
.L_x_3803:
        /* <DEDUP_REMOVED lines=13> */
.L_x_3953:
[----:B------:R-:W-:Y:S05]  /*22f10*/  BSYNC B3 ;  /* 0x0000000000037941 */ /* 0x000fea0003800000 */
.L_x_3804:
[----:B------:R-:W-:Y:S01]  /*22f20*/  BSSY B3, `(.L_x_3806) ;  /* 0x000000b000037945 */ /* 0x000fe20003800000 */
[----:B------:R-:W-:Y:S02]  /*22f30*/  IMAD.MOV.U32 R8, RZ, RZ, 0x0 ;  /* 0x00000000ff087424 */ /* 0x000fe400078e00ff */
[----:B------:R-:W-:Y:S01]  /*22f40*/  IMAD.MOV.U32 R9, RZ, RZ, 0x14f00000 ;  /* 0x14f00000ff097424 */ /* 0x000fe200078e00ff */
[----:B------:R-:W-:Y:S06]  /*22f50*/  @P1 BRA `(.L_x_3807) ;  /* 0x00000000001c1947 */ /* 0x000fec0003800000 */
[----:B------:R-:W3:Y:S01]  /*22f60*/  S2R R4, SR_TID.X ;  /* 0x0000000000047919 */ /* 0x000ee20000002100 */
[----:B------:R-:W-:-:S04]  /*22f70*/  IMAD.MOV.U32 R3, RZ, RZ, 0x10000 ;  /* 0x00010000ff037424 */ /* 0x000fc800078e00ff */
[----:B------:R4:W-:Y:S01]  /*22f80*/  SYNCS.ARRIVE.TRANS64 RZ, [R2+URZ+0x38850], R3 ;  /* 0x0388500302ff79a7 */ /* 0x0009e2000800003f */
[----:B---3--:R-:W-:-:S04]  /*22f90*/  LOP3.LUT R4, R4, 0x1f, RZ, 0xc0, !PT ;  /* 0x0000001f04047812 */ /* 0x008fc800078ec0ff */
[----:B------:R-:W-:-:S13]  /*22fa0*/  ISETP.NE.AND P0, PT, R4, RZ, PT ;  /* 0x000000ff0400720c */ /* 0x000fda0003f05270 */
[----:B----4-:R-:W-:Y:S05]  /*22fb0*/  @!P0 BRA `(.L_x_3807) ;  /* 0x0000000000048947 */ /* 0x010fea0003800000 */
[----:B------:R-:W-:Y:S01]  /*22fc0*/  BPT.TRAP 0x1 ;  /* 0x000000040000795c */ /* 0x000fe20000300000 */
.L_x_3807:
[----:B------:R-:W-:Y:S05]  /*22fd0*/  BSYNC B3 ;  /* 0x0000000000037941 */ /* 0x000fea0003800000 */
.L_x_3806:
[----:B------:R-:W3:Y:S04]  /*22fe0*/  LDL R4, [R1] ;  /* 0x0000000001047983 */ /* 0x000ee80000100800 */
        /* <DEDUP_REMOVED lines=10> */
.L_x_3808:
        /* <DEDUP_REMOVED lines=15> */
.L_x_3809:
        /* <DEDUP_REMOVED lines=15> */
.L_x_3810:
        /* <DEDUP_REMOVED lines=15> */
.L_x_3811:
        /* <DEDUP_REMOVED lines=15> */
.L_x_3812:
        /* <DEDUP_REMOVED lines=15> */
.L_x_3813:
        /* <DEDUP_REMOVED lines=15> */
.L_x_3814:
        /* <DEDUP_REMOVED lines=15> */
.L_x_3815:
        /* <DEDUP_REMOVED lines=10> */
.L_x_3797:
[----:B------:R-:W-:Y:S05]  /*237c0*/  BSYNC B1 ;  /* 0x0000000000017941 */ /* 0x000fea0003800000 */
.L_x_3796:
[----:B------:R-:W3:Y:S02]  /*237d0*/  LDL R4, [R1+0x30] ;  /* 0x0000300001047983 */ /* 0x000ee40000100800 */
[----:B---3--:R-:W-:-:S07]  /*237e0*/  VIADD R0, R4, 0xfffffffd ;  /* 0xfffffffd04007836 */ /* 0x008fce0000000000 */
.L_x_3795:
[----:B------:R-:W-:Y:S05]  /*237f0*/  BSYNC B2 ;  /* 0x0000000000027941 */ /* 0x000fea0003800000 */
.L_x_3794:
[----:B------:R-:W3:Y:S01]  /*23800*/  LDL.LU R2, [R1+0x30] ;  /* 0x0000300001027983 */ /* 0x000ee20000300800 */
[----:B------:R-:W-:Y:S01]  /*23810*/  VIADD R6, R6, 0xfffffffe ;  /* 0xfffffffe06067836 */ /* 0x000fe20000000000 */
[----:B---3--:R-:W-:-:S04]  /*23820*/  LOP3.LUT R2, RZ, R2, RZ, 0x33, !PT ;  /* 0x00000002ff027212 */ /* 0x008fc800078e33ff */
[----:B------:R-:W-:-:S13]  /*23830*/  ISETP.NE.AND P0, PT, R6, R2, PT ;  /* 0x000000020600720c */ /* 0x000fda0003f05270 */
[----:B------:R-:W-:Y:S05]  /*23840*/  @!P0 BRA `(.L_x_3793) ;  /* 0x0000001c00008947 */ /* 0x000fea0003800000 */
.L_x_3856:
        /* <DEDUP_REMOVED lines=36> */
.L_x_3818:
[----:B------:R-:W3:Y:S01]  /*23a90*/  LDL R2, [R1] ;  /* 0x0000000001027983 */ /* 0x000ee20000100800 */
[----:B------:R-:W-:Y:S01]  /*23aa0*/  BSSY B2, `(.L_x_3819) ;  /* 0x0000008000027945 */ /* 0x000fe20003800000 */
[----:B0-----:R-:W0:Y:S02]  /*23ab0*/  S2R R4, SR_TID.X ;  /* 0x0000000000047919 */ /* 0x001e240000002100 */
[----:B0-----:R-:W-:-:S04]  /*23ac0*/  LOP3.LUT R4, R4, 0x7f, RZ, 0xc0, !PT ;  /* 0x0000007f04047812 */ /* 0x001fc800078ec0ff */
[----:B------:R-:W-:Y:S01]  /*23ad0*/  ISETP.NE.AND P1, PT, R4, RZ, PT ;  /* 0x000000ff0400720c */ /* 0x000fe20003f25270 */
[----:B---3--:R-:W-:Y:S01]  /*23ae0*/  IMAD R3, R7, 0x8, R2 ;  /* 0x0000000807037824 */ /* 0x008fe200078e0202 */
[----:B------:R-:W-:-:S04]  /*23af0*/  SHF.L.U32 R2, R6, 0x1f, RZ ;  /* 0x0000001f06027819 */ /* 0x000fc800000006ff */
[----:B------:R-:W0:Y:S02]  /*23b00*/  SYNCS.PHASECHK.TRANS64.TRYWAIT P0, [R3+URZ+0x38840], R2 ;  /* 0x03884002030075a7 */ /* 0x000e24000800017f */
[----:B0-----:R-:W-:Y:S05]  /*23b10*/  @!P0 BRA `(.L_x_3820) ;  /* 0x0000004c006c8947 */ /* 0x001fea0003800000 */
.L_x_3954:
[----:B------:R-:W-:Y:S05]  /*23b20*/  BSYNC B2 ;  /* 0x0000000000027941 */ /* 0x000fea0003800000 */
.L_x_3819:
        /* <DEDUP_REMOVED lines=9> */
.L_x_3822:
[----:B------:R-:W-:Y:S05]  /*23bc0*/  BSYNC B2 ;  /* 0x0000000000027941 */ /* 0x000fea0003800000 */
.L_x_3821:
        /* <DEDUP_REMOVED lines=13> */
.L_x_3823:
        /* <DEDUP_REMOVED lines=13> */
.L_x_3955:
[----:B------:R-:W-:Y:S05]  /*23d70*/  BSYNC B2 ;  /* 0x0000000000027941 */ /* 0x000fea0003800000 */
.L_x_3824:
        /* <DEDUP_REMOVED lines=11> */
.L_x_3827:
[----:B------:R-:W-:Y:S05]  /*23e30*/  BSYNC B2 ;  /* 0x0000000000027941 */ /* 0x000fea0003800000 */
.L_x_3826:
[----:B01----:R-:W3:Y:S01]  /*23e40*/  LDL R2, [R1] ;  /* 0x0000000001027983 */ /* 0x003ee20000100800 */
        /* <DEDUP_REMOVED lines=9> */
.L_x_3828:
        /* <DEDUP_REMOVED lines=15> */
.L_x_3829:
        /* <DEDUP_REMOVED lines=15> */
.L_x_3830:
        /* <DEDUP_REMOVED lines=15> */
.L_x_3831:
        /* <DEDUP_REMOVED lines=15> */
.L_x_3832:
        /* <DEDUP_REMOVED lines=15> */
.L_x_3833:
        /* <DEDUP_REMOVED lines=15> */
.L_x_3834:
        /* <DEDUP_REMOVED lines=15> */
.L_x_3835:
        /* <DEDUP_REMOVED lines=10> */
.L_x_3817:
[----:B------:R-:W-:Y:S05]  /*24610*/  BSYNC B1 ;  /* 0x0000000000017941 */ /* 0x000fea0003800000 */
.L_x_3816:
[----:B------:R-:W3:Y:S01]  /*24620*/  LDL R5, [R1+0x4] ;  /* 0x0000040001057983 */ /* 0x000ee20000100800 */
[----:B------:R-:W-:Y:S01]  /*24630*/  VIADD R7, R7, 0x1 ;  /* 0x0000000107077836 */ /* 0x000fe20000000000 */
[----:B------:R-:W-:Y:S04]  /*24640*/  BSSY B1, `(.L_x_3836) ;  /* 0x00000dc000017945 */ /* 0x000fe80003800000 */
[----:B------:R-:W-:-:S04]  /*24650*/  ISETP.NE.AND P0, PT, R7, 0x2, PT ;  /* 0x000000020700780c */ /* 0x000fc80003f05270 */
[----:B------:R-:W-:Y:S02]  /*24660*/  SEL R2, RZ, 0x1, P0 ;  /* 0x00000001ff027807 */ /* 0x000fe40000000000 */
[----:B------:R-:W-:Y:S02]  /*24670*/  SEL R9, R7, RZ, P0 ;  /* 0x000000ff07097207 */ /* 0x000fe40000000000 */
[----:B------:R-:W-:Y:S01]  /*24680*/  LOP3.LUT R8, R6, R2, RZ, 0x3c, !PT ;  /* 0x0000000206087212 */ /* 0x000fe200078e3cff */
[----:B------:R-:W-:-:S04]  /*24690*/  VIADD R6, R0, 0xffffffff ;  /* 0xffffffff00067836 */ /* 0x000fc80000000000 */
[----:B------:R0:W-:Y:S04]  /*246a0*/  STL [R1+0x18], R8 ;  /* 0x0000180801007387 */ /* 0x0001e80000100800 */
[----:B------:R0:W-:Y:S01]  /*246b0*/  STL [R1+0x8], R9 ;  /* 0x0000080901007387 */ /* 0x0001e20000100800 */
[----:B---3--:R-:W-:-:S13]  /*246c0*/  LOP3.LUT P2, RZ, R5, 0x1, RZ, 0xc0, !PT ;  /* 0x0000000105ff7812 */ /* 0x008fda000784c0ff */
[----:B0-----:R-:W-:Y:S05]  /*246d0*/  @!P2 BRA `(.L_x_3837) ;  /* 0x0000000c0048a947 */ /* 0x001fea0003800000 */
        /* <DEDUP_REMOVED lines=24> */
.L_x_3838:
        /* <DEDUP_REMOVED lines=9> */
.L_x_3956:
[----:B------:R-:W-:Y:S05]  /*248f0*/  BSYNC B2 ;  /* 0x0000000000027941 */ /* 0x000fea0003800000 */
.L_x_3839:
        /* <DEDUP_REMOVED lines=9> */
.L_x_3842:
[----:B------:R-:W-:Y:S05]  /*24990*/  BSYNC B2 ;  /* 0x0000000000027941 */ /* 0x000fea0003800000 */
.L_x_3841:
[----:B------:R-:W3:Y:S04]  /*249a0*/  LDL R8, [R1] ;  /* 0x0000000001087983 */ /* 0x000ee80000100800 */
        /* <DEDUP_REMOVED lines=13> */
.L_x_3843:
        /* <DEDUP_REMOVED lines=13> */
.L_x_3957:
[----:B------:R-:W-:Y:S05]  /*24b50*/  BSYNC B2 ;  /* 0x0000000000027941 */ /* 0x000fea0003800000 */
.L_x_3844:
        /* <DEDUP_REMOVED lines=11> */
.L_x_3847:
[----:B------:R-:W-:Y:S05]  /*24c10*/  BSYNC B2 ;  /* 0x0000000000027941 */ /* 0x000fea0003800000 */
.L_x_3846:
        /* <DEDUP_REMOVED lines=11> */
.L_x_3848:
        /* <DEDUP_REMOVED lines=15> */
.L_x_3849:
        /* <DEDUP_REMOVED lines=15> */
.L_x_3850:
        /* <DEDUP_REMOVED lines=15> */
.L_x_3851:
        /* <DEDUP_REMOVED lines=15> */
.L_x_3852:
        /* <DEDUP_REMOVED lines=15> */
.L_x_3853:
        /* <DEDUP_REMOVED lines=15> */
.L_x_3854:
        /* <DEDUP_REMOVED lines=15> */
.L_x_3855:
        /* <DEDUP_REMOVED lines=10> */
.L_x_3837:
[----:B------:R-:W-:Y:S05]  /*25400*/  BSYNC B1 ;  /* 0x0000000000017941 */ /* 0x000fea0003800000 */
.L_x_3836:
[----:B------:R-:W3:Y:S01]  /*25410*/  LDL R5, [R1+0x28] ;  /* 0x0000280001057983 */ /* 0x000ee20000100800 */
[----:B------:R-:W-:Y:S01]  /*25420*/  VIADD R0, R0, 0xfffffffe ;  /* 0xfffffffe00007836 */ /* 0x000fe20000000000 */
[----:B---3--:R-:W-:-:S13]  /*25430*/  ISETP.GT.AND P0, PT, R6, R5, PT ;  /* 0x000000050600720c */ /* 0x008fda0003f04270 */
[----:B------:R-:W-:Y:S05]  /*25440*/  @P0 BRA `(.L_x_3856) ;  /* 0xffffffe400000947 */ /* 0x000fea000383ffff */
.L_x_3793:
[----:B------:R-:W-:Y:S05]  /*25450*/  BSYNC B0 ;  /* 0x0000000000007941 */ /* 0x000fea0003800000 */
.L_x_3792:
        /* <DEDUP_REMOVED lines=24> */
.L_x_3858:
[----:B------:R-:W-:Y:S05]  /*255e0*/  BSYNC B0 ;  /* 0x0000000000007941 */ /* 0x000fea0003800000 */
.L_x_3857:
[----:B------:R-:W-:-:S05]  /*255f0*/  SEL R0, R0, RZ, P0 ;  /* 0x000000ff00007207 */ /* 0x000fca0000000000 */
[----:B------:R3:W-:Y:S02]  /*25600*/  STL [R1+0x8], R0 ;  /* 0x0000080001007387 */ /* 0x0007e40000100800 */
.L_x_3754:
[----:B------:R-:W-:Y:S05]  /*25610*/  BSYNC B7 ;  /* 0x0000000000077941 */ /* 0x000fea0003800000 */
.L_x_3752:
        /* <DEDUP_REMOVED lines=13> */
.L_x_3859:
        /* <DEDUP_REMOVED lines=36> */
.L_x_3967:
[----:B------:R-:W-:Y:S02]  /*25930*/  ULDC UR4, c[0x0][0xd38] ;  /* 0x00034e0000047ab9 */ /* 0x000fe40000000800 */
[----:B------:R-:W-:-:S04]  /*25940*/  IMAD.U32 R4, RZ, RZ, UR4 ;  /* 0x00000004ff047e24 */ /* 0x000fc8000f8e00ff */
[----:B---3--:R-:W-:-:S04]  /*25950*/  IMAD R16, R16, R4, RZ ;  /* 0x0000000410107224 */ /* 0x008fc800078e02ff */
[----:B------:R-:W-:-:S05]  /*25960*/  IMAD.IADD R5, R5, 0x1, R16 ;  /* 0x0000000105057824 */ /* 0x000fca00078e0210 */
[----:B------:R-:W-:-:S13]  /*25970*/  ISETP.GT.AND P6, PT, R5, R0, PT ;  /* 0x000000000500720c */ /* 0x000fda0003fc4270 */
[----:B------:R-:W-:Y:S05]  /*25980*/  @P6 BRA `(.L_x_3862) ;  /* 0x00000000009c6947 */ /* 0x000fea0003800000 */
.L_x_3867:
[----:B-1----:R-:W1:Y:S01]  /*25990*/  LDC R2, c[0x0][0xd3c] ;  /* 0x00034f00ff027b82 */ /* 0x002e620000000800 */
[----:B------:R-:W-:-:S05]  /*259a0*/  VIADD R19, R19, 0x1f ;  /* 0x0000001f13137836 */ /* 0x000fca0000000000 */
[----:B-1----:R-:W-:-:S13]  /*259b0*/  ISETP.GE.AND P6, PT, R19, R2, PT ;  /* 0x000000021300720c */ /* 0x002fda0003fc6270 */
[----:B------:R-:W-:Y:S05]  /*259c0*/  @P6 BRA `(.L_x_3863) ;  /* 0x0000000400d46947 */ /* 0x000fea0003800000 */
[----:B------:R-:W1:Y:S01]  /*259d0*/  S2R R3, SR_TID.X ;  /* 0x0000000000037919 */ /* 0x000e620000002100 */
[----:B------:R-:W-:Y:S01]  /*259e0*/  BSSY B0, `(.L_x_3864) ;  /* 0x0000009000007945 */ /* 0x000fe20003800000 */
[----:B-1----:R-:W-:-:S05]  /*259f0*/  LOP3.LUT R3, R3, 0x1f, RZ, 0xc0, !PT ;  /* 0x0000001f03037812 */ /* 0x002fca00078ec0ff */
[----:B------:R-:W-:Y:S02]  /*25a00*/  IMAD.IADD R4, R19, 0x1, R3 ;  /* 0x0000000113047824 */ /* 0x000fe400078e0203 */
[----:B------:R-:W-:-:S03]  /*25a10*/  IMAD.MOV.U32 R3, RZ, RZ, RZ ;  /* 0x000000ffff037224 */ /* 0x000fc600078e00ff */
[----:B------:R-:W-:-:S13]  /*25a20*/  ISETP.GE.OR P6, PT, R4, R2, !P0 ;  /* 0x000000020400720c */ /* 0x000fda00047c6670 */
[----:B------:R-:W-:Y:S05]  /*25a30*/  @P6 BRA `(.L_x_3865) ;  /* 0x00000000000c6947 */ /* 0x000fea0003800000 */
[----:B------:R-:W1:Y:S02]  /*25a40*/  LDC.64 R2, c[0x0][0xd80] ;  /* 0x00036000ff027b82 */ /* 0x000e640000000a00 */
[----:B-1----:R-:W-:-:S06]  /*25a50*/  IMAD.WIDE R2, R4, 0x4, R2 ;  /* 0x0000000404027825 */ /* 0x002fcc00078e0202 */
[----:B------:R1:W5:Y:S02]  /*25a60*/  LDG.E R3, desc[UR50][R2.64] ;  /* 0x0000003202037981 */ /* 0x000364000c1e1900 */
.L_x_3865:
[----:B------:R-:W-:Y:S05]  /*25a70*/  BSYNC B0 ;  /* 0x0000000000007941 */ /* 0x000fea0003800000 */
.L_x_3864:
        /* <DEDUP_REMOVED lines=18> */
.L_x_3975:
[----:B------:R-:W-:Y:S02]  /*25ba0*/  ULDC UR4, c[0x0][0xd38] ;  /* 0x00034e0000047ab9 */ /* 0x000fe40000000800 */
[----:B------:R-:W-:-:S04]  /*25bb0*/  IMAD.U32 R4, RZ, RZ, UR4 ;  /* 0x00000004ff047e24 */ /* 0x000fc8000f8e00ff */
[----:B---3--:R-:W-:-:S04]  /*25bc0*/  IMAD R16, R16, R4, RZ ;  /* 0x0000000410107224 */ /* 0x008fc800078e02ff */
[----:B------:R-:W-:-:S05]  /*25bd0*/  IMAD.IADD R5, R16, 0x1, R5 ;  /* 0x0000000110057824 */ /* 0x000fca00078e0205 */
[----:B------:R-:W-:-:S13]  /*25be0*/  ISETP.GT.AND P6, PT, R5, R0, PT ;  /* 0x000000000500720c */ /* 0x000fda0003fc4270 */
[----:B------:R-:W-:Y:S05]  /*25bf0*/  @!P6 BRA `(.L_x_3867) ;  /* 0xfffffffc0064e947 */ /* 0x000fea000383ffff */
.L_x_3862:
        /* <DEDUP_REMOVED lines=8> */
.L_x_3979:
[----:B------:R-:W-:Y:S01]  /*25c80*/  ISETP.NE.AND P0, PT, R5, RZ, PT ;  /* 0x000000ff0500720c */ /* 0x000fe20003f05270 */
[----:B------:R-:W-:-:S12]  /*25c90*/  IMAD.MOV.U32 R5, RZ, RZ, RZ ;  /* 0x000000ffff057224 */ /* 0x000fd800078e00ff */
[----:B------:R-:W-:Y:S05]  /*25ca0*/  @!P0 BRA `(.L_x_3869) ;  /* 0x0000000000148947 */ /* 0x000fea0003800000 */
[----:B------:R-:W-:Y:S01]  /*25cb0*/  UMOV UR4, 0xffffffff ;  /* 0xffffffff00047882 */ /* 0x000fe20000000000 */
[----:B------:R-:W-:Y:S02]  /*25cc0*/  VIADD R12, R6, 0xffffffff ;  /* 0xffffffff060c7836 */ /* 0x000fe40000000000 */
[----:B------:R-:W-:Y:S05]  /*25cd0*/  BRA.DIV UR4, `(.L_x_3870) ;  /* 0x0000003604a87947 */ /* 0x000fea000b800000 */
[----:B-1----:R1:W0:Y:S02]  /*25ce0*/  SHFL.IDX PT, R2, R2, R12, 0x1f ;  /* 0x00001f0c02027589 */ /* 0x00222400000e0000 */
.L_x_3982:
[----:B0-----:R-:W-:-:S07]  /*25cf0*/  IMAD.MOV.U32 R5, RZ, RZ, R2 ;  /* 0x000000ffff057224 */ /* 0x001fce00078e0002 */
.L_x_3869:
[----:B-1-3--:R-:W1:Y:S01]  /*25d00*/  LDC.64 R2, c[0x0][0xd90] ;  /* 0x00036400ff027b82 */ /* 0x00ae620000000a00 */
[----:B------:R-:W-:-:S04]  /*25d10*/  IMAD.IADD R19, R6, 0x1, R19 ;  /* 0x0000000106137824 */ /* 0x000fc800078e0213 */
[----:B-1----:R-:W-:-:S05]  /*25d20*/  IMAD.WIDE R2, R19, 0x4, R2 ;  /* 0x0000000413027825 */ /* 0x002fca00078e0202 */
[----:B0-----:R-:W4:Y:S01]  /*25d30*/  LDG.E R7, desc[UR50][R2.64] ;  /* 0x0000003202077981 */ /* 0x001f22000c1e1900 */
        /* <DEDUP_REMOVED lines=62> */
.L_x_3863:
[----:B------:R-:W-:Y:S01]  /*26120*/  UMOV UR4, URZ ;  /* 0x0000003f00047c82 */ /* 0x000fe20008000000 */
[----:B------:R-:W-:Y:S01]  /*26130*/  UMOV UR5, URZ ;  /* 0x0000003f00057c82 */ /* 0x000fe20008000000 */
[----:B------:R-:W-:Y:S01]  /*26140*/  ULDC UR6, c[0x0][0xd3c] ;  /* 0x00034f0000067ab9 */ /* 0x000fe20000000800 */
[----:B------:R-:W-:Y:S02]  /*26150*/  IMAD.MOV.U32 R16, RZ, RZ, R0 ;  /* 0x000000ffff107224 */ /* 0x000fe400078e0000 */
[----:B------:R-:W-:Y:S02]  /*26160*/  IMAD.U32 R17, RZ, RZ, UR4 ;  /* 0x00000004ff117e24 */ /* 0x000fe4000f8e00ff */
[----:B------:R-:W-:Y:S02]  /*26170*/  IMAD.U32 R18, RZ, RZ, UR5 ;  /* 0x00000005ff127e24 */ /* 0x000fe4000f8e00ff */
[----:B------:R-:W-:-:S07]  /*26180*/  IMAD.U32 R19, RZ, RZ, UR6 ;  /* 0x00000006ff137e24 */ /* 0x000fce000f8e00ff */
.L_x_3871:
[----:B------:R1:W3:Y:S01]  /*26190*/  LDL R3, [R1] ;  /* 0x0000000001037983 */ /* 0x0002e20000100800 */
        /* <DEDUP_REMOVED lines=11> */
.L_x_3860:
[----:B------:R-:W-:Y:S02]  /*26250*/  ULDC UR4, c[0x0][0xd3c] ;  /* 0x00034f0000047ab9 */ /* 0x000fe40000000800 */
[----:B----4-:R-:W-:-:S13]  /*26260*/  ISETP.GE.AND P0, PT, R19, UR4, PT ;  /* 0x0000000413007c0c */ /* 0x010fda000bf06270 */
[----:B------:R-:W-:Y:S05]  /*26270*/  @!P0 BRA `(.L_x_3872) ;  /* 0xffffff6c00308947 */ /* 0x000fea000383ffff */
[----:B------:R-:W-:Y:S05]  /*26280*/  BSYNC B8 ;  /* 0x0000000000087941 */ /* 0x000fea0003800000 */
.L_x_3686:
        /* <DEDUP_REMOVED lines=12> */
.L_x_3983:
[----:B------:R-:W-:Y:S05]  /*26350*/  BSYNC B0 ;  /* 0x0000000000007941 */ /* 0x000fea0003800000 */
.L_x_3873:
[----:B------:R-:W-:-:S03]  /*26360*/  UMOV UR4, 0xffffffff ;  /* 0xffffffff00047882 */ /* 0x000fc60000000000 */
[----:B------:R-:W-:Y:S05]  /*26370*/  BRA.DIV UR4, `(.L_x_3875) ;  /* 0x00000032043c7947 */ /* 0x000fea000b800000 */
[----:B------:R-:W1:Y:S02]  /*26380*/  S2R R2, SR_TID.X ;  /* 0x0000000000027919 */ /* 0x000e640000002100 */
[----:B-1----:R-:W-:-:S04]  /*26390*/  SHF.R.U32.HI R2, RZ, 0x5, R2 ;  /* 0x00000005ff027819 */ /* 0x002fc80000011602 */
[----:B------:R-:W-:-:S05]  /*263a0*/  LOP3.LUT R2, R2, 0x3, RZ, 0xc0, !PT ;  /* 0x0000000302027812 */ /* 0x000fca00078ec0ff */
[----:B------:R1:W3:Y:S02]  /*263b0*/  SHFL.IDX PT, R14, R2, RZ, 0x1f ;  /* 0x00001fff020e7589 */ /* 0x0002e400000e0000 */
.L_x_3986:
[----:B---3--:R-:W-:-:S13]  /*263c0*/  ISETP.NE.AND P0, PT, R14, RZ, PT ;  /* 0x000000ff0e00720c */ /* 0x008fda0003f05270 */
[----:B------:R-:W-:Y:S05]  /*263d0*/  @P0 BRA `(.L_x_3474) ;  /* 0x0000000000940947 */ /* 0x000fea0003800000 */
[----:B------:R-:W-:-:S03]  /*263e0*/  UMOV UR4, 0xffffffff ;  /* 0xffffffff00047882 */ /* 0x000fc60000000000 */
[----:B------:R-:W-:Y:S05]  /*263f0*/  BRA.DIV UR4, `(.L_x_3876) ;  /* 0x0000003204507947 */ /* 0x000fea000b800000 */
[----:B------:R-:W-:-:S13]  /*26400*/  ELECT P6, URZ, PT ;  /* 0x00000000003f782f */ /* 0x000fda00038c0000 */
.L_x_3989:
[----:B------:R-:W-:Y:S05]  /*26410*/  @!P6 BRA `(.L_x_3474) ;  /* 0x000000000084e947 */ /* 0x000fea0003800000 */
[----:B------:R-:W-:-:S06]  /*26420*/  ULOP3.LUT UR4, UR36, 0x2, URZ, 0xfc, !UPT ;  /* 0x0000000224047892 */ /* 0x000fcc000f8efc3f */
[----:B-1----:R-:W-:-:S05]  /*26430*/  IMAD.U32 R2, RZ, RZ, UR4 ;  /* 0x00000004ff027e24 */ /* 0x002fca000f8e00ff */
[----:B------:R-:W-:-:S13]  /*26440*/  ISETP.NE.AND P2, PT, R2, 0x3, PT ;  /* 0x000000030200780c */ /* 0x000fda0003f45270 */
[----:B------:R-:W-:Y:S05]  /*26450*/  @!P2 BRA `(.L_x_3877) ;  /* 0x000000000004a947 */ /* 0x000fea0003800000 */
[----:B------:R-:W-:Y:S01]  /*26460*/  BPT.TRAP 0x1 ;  /* 0x000000040000795c */ /* 0x000fe20000300000 */
.L_x_3877:
        /* <DEDUP_REMOVED lines=14> */
.L_x_3990:
[----:B------:R-:W1:Y:S02]  /*26550*/  SYNCS.PHASECHK.TRANS64.TRYWAIT P0, [R7+URZ], R2 ;  /* 0x00000002070075a7 */ /* 0x000e64000800017f */
[----:B-1----:R-:W-:Y:S05]  /*26560*/  @!P0 BRA `(.L_x_3879) ;  /* 0x0000003000288947 */ /* 0x002fea0003800000 */
.L_x_3991:
[----:B------:R-:W-:Y:S05]  /*26570*/  @!P2 BRA `(.L_x_3880) ;  /* 0x000000000004a947 */ /* 0x000fea0003800000 */
[----:B------:R-:W-:Y:S01]  /*26580*/  BPT.TRAP 0x1 ;  /* 0x000000040000795c */ /* 0x000fe20000300000 */
.L_x_3880:
[----:B------:R-:W3:Y:S01]  /*26590*/  LDL.LU R4, [R1+0x8] ;  /* 0x0000080001047983 */ /* 0x000ee20000300800 */
[----:B------:R-:W-:-:S04]  /*265a0*/  VIADD R0, R0, 0x38860 ;  /* 0x0003886000007836 */ /* 0x000fc80000000000 */
[----:B---3--:R-:W-:-:S04]  /*265b0*/  IMAD R4, R4, 0x8, R0 ;  /* 0x0000000804047824 */ /* 0x008fc800078e0200 */
[----:B------:R-:W3:Y:S02]  /*265c0*/  SYNCS.PHASECHK.TRANS64.TRYWAIT P0, [R4+URZ], R5 ;  /* 0x00000005040075a7 */ /* 0x000ee4000800017f */
[----:B---3--:R-:W-:Y:S05]  /*265d0*/  @!P0 BRA `(.L_x_3881) ;  /* 0x0000003000208947 */ /* 0x008fea0003800000 */
.L_x_3992:
[----:B------:R-:W-:-:S07]  /*265e0*/  IMAD R3, R3, 0x8, R0 ;  /* 0x0000000803037824 */ /* 0x000fce00078e0200 */
.L_x_3882:
[----:B----4-:R4:W0:Y:S02]  /*265f0*/  SYNCS.PHASECHK.TRANS64.TRYWAIT P0, [R3+URZ], R2 ;  /* 0x00000002030075a7 */ /* 0x010824000800017f */
[----:B0-----:R-:W-:Y:S05]  /*26600*/  @!P0 NANOSLEEP.SYNCS 0x989680 ;  /* 0x009896800000895d */ /* 0x001fea0003900000 */
[----:B------:R-:W0:Y:S02]  /*26610*/  @!P0 SYNCS.PHASECHK.TRANS64 P0, [R3+URZ], R2 ;  /* 0x00000002030085a7 */ /* 0x000e24000800007f */
[----:B0-----:R-:W-:Y:S05]  /*26620*/  @!P0 BRA `(.L_x_3882) ;  /* 0xfffffffc00f08947 */ /* 0x001fea000383ffff */
.L_x_3474:
[----:B------:R-:W-:Y:S05]  /*26630*/  BSYNC B9 ;  /* 0x0000000000097941 */ /* 0x000fea0003800000 */
.L_x_3471:
[----:B------:R-:W-:Y:S05]  /*26640*/  EXIT ;  /* 0x000000000000794d */ /* 0x000fea0003800000 */
.L_x_3498:
[----:B0-----:R0:W1:Y:S02]  /*26650*/  SYNCS.PHASECHK.TRANS64.TRYWAIT P5, [R64+URZ+0x38890], R75 ;  /* 0x0388904b400075a7 */ /* 0x00106400080a017f */
[----:B-1----:R-:W-:Y:S05]  /*26660*/  @!P5 NANOSLEEP.SYNCS 0x989680 ;  /* 0x009896800000d95d */ /* 0x002fea0003900000 */
[----:B------:R-:W1:Y:S02]  /*26670*/  @!P5 SYNCS.PHASECHK.TRANS64 P5, [R64+URZ+0x38890], R75 ;  /* 0x0388904b4000d5a7 */ /* 0x000e6400080a007f */
[----:B-1----:R-:W-:Y:S05]  /*26680*/  @!P5 BRA `(.L_x_3498) ;  /* 0xfffffffc00f0d947 */ /* 0x002fea000383ffff */
[----:B------:R-:W-:Y:S05]  /*26690*/  BRA `(.L_x_3883) ;  /* 0xfffffdc000f47947 */ /* 0x000fea000383ffff */
.L_x_3508:
[----:B0-----:R0:W1:Y:S02]  /*266a0*/  SYNCS.PHASECHK.TRANS64.TRYWAIT P5, [R64+URZ+0x38890], R75 ;  /* 0x0388904b400075a7 */ /* 0x00106400080a017f */
[----:B-1----:R-:W-:Y:S05]  /*266b0*/  @!P5 NANOSLEEP.SYNCS 0x989680 ;  /* 0x009896800000d95d */ /* 0x002fea0003900000 */
[----:B------:R-:W1:Y:S02]  /*266c0*/  @!P5 SYNCS.PHASECHK.TRANS64 P5, [R64+URZ+0x38890], R75 ;  /* 0x0388904b4000d5a7 */ /* 0x000e6400080a007f */
[----:B-1----:R-:W-:Y:S05]  /*266d0*/  @!P5 BRA `(.L_x_3508) ;  /* 0xfffffffc00f0d947 */ /* 0x002fea000383ffff */
[----:B------:R-:W-:Y:S05]  /*266e0*/  BRA `(.L_x_3884) ;  /* 0xfffffdcc00407947 */ /* 0x000fea000383ffff */
.L_x_3513:
[----:B0-----:R0:W1:Y:S02]  /*266f0*/  SYNCS.PHASECHK.TRANS64.TRYWAIT P5, [R64+URZ+0x38890], R75 ;  /* 0x0388904b400075a7 */ /* 0x00106400080a017f */
[----:B-1----:R-:W-:Y:S05]  /*26700*/  @!P5 NANOSLEEP.SYNCS 0x989680 ;  /* 0x009896800000d95d */ /* 0x002fea0003900000 */
[----:B------:R-:W1:Y:S02]  /*26710*/  @!P5 SYNCS.PHASECHK.TRANS64 P5, [R64+URZ+0x38890], R75 ;  /* 0x0388904b4000d5a7 */ /* 0x000e6400080a007f */
[----:B-1----:R-:W-:Y:S05]  /*26720*/  @!P5 BRA `(.L_x_3513) ;  /* 0xfffffffc00f0d947 */ /* 0x002fea000383ffff */
[----:B------:R-:W-:Y:S05]  /*26730*/  BRA `(.L_x_3885) ;  /* 0xfffffdd400547947 */ /* 0x000fea000383ffff */
.L_x_3517:
[----:B--2---:R2:W0:Y:S02]  /*26740*/  SYNCS.PHASECHK.TRANS64.TRYWAIT P5, [R64+URZ+0x388b0], R75 ;  /* 0x0388b04b400075a7 */ /* 0x00442400080a017f */
[----:B0-----:R-:W-:Y:S05]  /*26750*/  @!P5 NANOSLEEP.SYNCS 0x989680 ;  /* 0x009896800000d95d */ /* 0x001fea0003900000 */
[----:B------:R-:W0:Y:S02]  /*26760*/  @!P5 SYNCS.PHASECHK.TRANS64 P5, [R64+URZ+0x388b0], R75 ;  /* 0x0388b04b4000d5a7 */ /* 0x000e2400080a007f */
[----:B0-----:R-:W-:Y:S05]  /*26770*/  @!P5 BRA `(.L_x_3517) ;  /* 0xfffffffc00f0d947 */ /* 0x001fea000383ffff */
[----:B------:R-:W-:Y:S05]  /*26780*/  BRA `(.L_x_3886) ;  /* 0xfffffdd400d07947 */ /* 0x000fea000383ffff */
.L_x_3556:
        /* <DEDUP_REMOVED lines=8> */
.L_x_3888:
[----:B------:R-:W-:Y:S05]  /*26810*/  BSYNC B1 ;  /* 0x0000000000017941 */ /* 0x000fea0003800000 */
.L_x_3887:
        /* <DEDUP_REMOVED lines=8> */
.L_x_3889:
[----:B------:R-:W-:Y:S02]  /*268a0*/  IMAD.MOV.U32 R13, RZ, RZ, R7 ;  /* 0x000000ffff0d7224 */ /* 0x000fe400078e0007 */
[----:B------:R-:W-:-:S07]  /*268b0*/  IMAD.MOV.U32 R2, RZ, RZ, R14 ;  /* 0x000000ffff027224 */ /* 0x000fce00078e000e */
[----:B------:R-:W-:Y:S05]  /*268c0*/  WARPSYNC.COLLECTIVE R15, `(.L_x_3890) ;  /* 0x000000000f087348 */ /* 0x000fea0003c00000 */
[----:B------:R0:W1:Y:S02]  /*268d0*/  SHFL.IDX P6, R14, R13, R12, R11 ;  /* 0x0000000c0d0e7389 */ /* 0x00006400000c000b */
[----:B01----:R-:W-:Y:S01]  /*268e0*/  ENDCOLLECTIVE ;  /* 0x000000000000791b */ /* 0x003fe20003800000 */
.L_x_3890:
[----:B------:R-:W-:Y:S02]  /*268f0*/  IMAD.MOV.U32 R13, RZ, RZ, R6 ;  /* 0x000000ffff0d7224 */ /* 0x000fe400078e0006 */
[----:B------:R-:W-:-:S07]  /*26900*/  IMAD.MOV.U32 R5, RZ, RZ, R14 ;  /* 0x000000ffff057224 */ /* 0x000fce00078e000e */
[----:B------:R-:W-:Y:S05]  /*26910*/  WARPSYNC.COLLECTIVE R15, `(.L_x_3891) ;  /* 0x000000000f087348 */ /* 0x000fea0003c00000 */
[----:B------:R0:W1:Y:S02]  /*26920*/  SHFL.IDX P6, R14, R13, R12, R11 ;  /* 0x0000000c0d0e7389 */ /* 0x00006400000c000b */
[----:B01----:R-:W-:Y:S01]  /*26930*/  ENDCOLLECTIVE ;  /* 0x000000000000791b */ /* 0x003fe20003800000 */
.L_x_3891:
[----:B------:R-:W-:Y:S05]  /*26940*/  BRA `(.L_x_3892) ;  /* 0xfffffe0c00607947 */ /* 0x000fea000383ffff */
.L_x_3559:
        /* <DEDUP_REMOVED lines=8> */
.L_x_3894:
[----:B------:R-:W-:Y:S05]  /*269d0*/  BSYNC B1 ;  /* 0x0000000000017941 */ /* 0x000fea0003800000 */
.L_x_3893:
        /* <DEDUP_REMOVED lines=8> */
.L_x_3895:
[----:B------:R-:W-:Y:S02]  /*26a60*/  IMAD.MOV.U32 R13, RZ, RZ, R7 ;  /* 0x000000ffff0d7224 */ /* 0x000fe400078e0007 */
[----:B------:R-:W-:-:S07]  /*26a70*/  IMAD.MOV.U32 R2, RZ, RZ, R14 ;  /* 0x000000ffff027224 */ /* 0x000fce00078e000e */
[----:B------:R-:W-:Y:S05]  /*26a80*/  WARPSYNC.COLLECTIVE R15, `(.L_x_3896) ;  /* 0x000000000f087348 */ /* 0x000fea0003c00000 */
[----:B------:R0:W1:Y:S02]  /*26a90*/  SHFL.IDX P6, R14, R13, R12, R11 ;  /* 0x0000000c0d0e7389 */ /* 0x00006400000c000b */
[----:B01----:R-:W-:Y:S01]  /*26aa0*/  ENDCOLLECTIVE ;  /* 0x000000000000791b */ /* 0x003fe20003800000 */
.L_x_3896:
[----:B------:R-:W-:Y:S02]  /*26ab0*/  IMAD.MOV.U32 R13, RZ, RZ, R6 ;  /* 0x000000ffff0d7224 */ /* 0x000fe400078e0006 */
[----:B------:R-:W-:-:S07]  /*26ac0*/  IMAD.MOV.U32 R5, RZ, RZ, R14 ;  /* 0x000000ffff057224 */ /* 0x000fce00078e000e */
[----:B------:R-:W-:Y:S05]  /*26ad0*/  WARPSYNC.COLLECTIVE R15, `(.L_x_3897) ;  /* 0x000000000f087348 */ /* 0x000fea0003c00000 */
[----:B------:R0:W1:Y:S02]  /*26ae0*/  SHFL.IDX P6, R14, R13, R12, R11 ;  /* 0x0000000c0d0e7389 */ /* 0x00006400000c000b */
[----:B01----:R-:W-:Y:S01]  /*26af0*/  ENDCOLLECTIVE ;  /* 0x000000000000791b */ /* 0x003fe20003800000 */
.L_x_3897:
[----:B------:R-:W-:Y:S05]  /*26b00*/  BRA `(.L_x_3898) ;  /* 0xfffffe0c00b87947 */ /* 0x000fea000383ffff */
.L_x_3563:
[----:B0-----:R0:W1:Y:S02]  /*26b10*/  SYNCS.PHASECHK.TRANS64.TRYWAIT P0, [R18+URZ+0x38800], R21 ;  /* 0x03880015120075a7 */ /* 0x001064000800017f */
[----:B-1----:R-:W-:Y:S05]  /*26b20*/  @!P0 NANOSLEEP.SYNCS 0x989680 ;  /* 0x009896800000895d */ /* 0x002fea0003900000 */
[----:B------:R-:W1:Y:S02]  /*26b30*/  @!P0 SYNCS.PHASECHK.TRANS64 P0, [R18+URZ+0x38800], R21 ;  /* 0x03880015120085a7 */ /* 0x000e64000800007f */
[----:B-1----:R-:W-:Y:S05]  /*26b40*/  @!P0 BRA `(.L_x_3563) ;  /* 0xfffffffc00f08947 */ /* 0x002fea000383ffff */
[----:B------:R-:W-:Y:S05]  /*26b50*/  BRA `(.L_x_3899) ;  /* 0xfffffe1000987947 */ /* 0x000fea000383ffff */
.L_x_3571:
        /* <DEDUP_REMOVED lines=8> */
.L_x_3901:
[----:B------:R-:W-:Y:S05]  /*26be0*/  BSYNC B1 ;  /* 0x0000000000017941 */ /* 0x000fea0003800000 */
.L_x_3900:
        /* <DEDUP_REMOVED lines=8> */
.L_x_3902:
[----:B------:R-:W-:Y:S02]  /*26c70*/  IMAD.MOV.U32 R13, RZ, RZ, R7 ;  /* 0x000000ffff0d7224 */ /* 0x000fe400078e0007 */
[----:B------:R-:W-:-:S07]  /*26c80*/  IMAD.MOV.U32 R2, RZ, RZ, R14 ;  /* 0x000000ffff027224 */ /* 0x000fce00078e000e */
[----:B------:R-:W-:Y:S05]  /*26c90*/  WARPSYNC.COLLECTIVE R15, `(.L_x_3903) ;  /* 0x000000000f087348 */ /* 0x000fea0003c00000 */
[----:B------:R0:W1:Y:S02]  /*26ca0*/  SHFL.IDX P6, R14, R13, R12, R11 ;  /* 0x0000000c0d0e7389 */ /* 0x00006400000c000b */
[----:B01----:R-:W-:Y:S01]  /*26cb0*/  ENDCOLLECTIVE ;  /* 0x000000000000791b */ /* 0x003fe20003800000 */
.L_x_3903:
[----:B------:R-:W-:Y:S02]  /*26cc0*/  IMAD.MOV.U32 R13, RZ, RZ, R8 ;  /* 0x000000ffff0d7224 */ /* 0x000fe400078e0008 */
[----:B------:R-:W-:-:S07]  /*26cd0*/  IMAD.MOV.U32 R5, RZ, RZ, R14 ;  /* 0x000000ffff057224 */ /* 0x000fce00078e000e */
[----:B------:R-:W-:Y:S05]  /*26ce0*/  WARPSYNC.COLLECTIVE R15, `(.L_x_3904) ;  /* 0x000000000f087348 */ /* 0x000fea0003c00000 */
[----:B------:R0:W1:Y:S02]  /*26cf0*/  SHFL.IDX P6, R14, R13, R12, R11 ;  /* 0x0000000c0d0e7389 */ /* 0x00006400000c000b */
[----:B01----:R-:W-:Y:S01]  /*26d00*/  ENDCOLLECTIVE ;  /* 0x000000000000791b */ /* 0x003fe20003800000 */
.L_x_3904:
[----:B------:R-:W-:Y:S05]  /*26d10*/  BRA `(.L_x_3905) ;  /* 0xfffffe1c00b07947 */ /* 0x000fea000383ffff */
.L_x_3574:
        /* <DEDUP_REMOVED lines=8> */
.L_x_3907:
[----:B------:R-:W-:Y:S05]  /*26da0*/  BSYNC B1 ;  /* 0x0000000000017941 */ /* 0x000fea0003800000 */
.L_x_3906:
        /* <DEDUP_REMOVED lines=8> */
.L_x_3908:
[----:B------:R-:W-:Y:S02]  /*26e30*/  IMAD.MOV.U32 R13, RZ, RZ, R7 ;  /* 0x000000ffff0d7224 */ /* 0x000fe400078e0007 */
[----:B------:R-:W-:-:S07]  /*26e40*/  IMAD.MOV.U32 R2, RZ, RZ, R14 ;  /* 0x000000ffff027224 */ /* 0x000fce00078e000e */
[----:B------:R-:W-:Y:S05]  /*26e50*/  WARPSYNC.COLLECTIVE R15, `(.L_x_3909) ;  /* 0x000000000f087348 */ /* 0x000fea0003c00000 */
[----:B------:R0:W1:Y:S02]  /*26e60*/  SHFL.IDX P6, R14, R13, R12, R11 ;  /* 0x0000000c0d0e7389 */ /* 0x00006400000c000b */
[----:B01----:R-:W-:Y:S01]  /*26e70*/  ENDCOLLECTIVE ;  /* 0x000000000000791b */ /* 0x003fe20003800000 */
.L_x_3909:
[----:B------:R-:W-:Y:S02]  /*26e80*/  IMAD.MOV.U32 R13, RZ, RZ, R8 ;  /* 0x000000ffff0d7224 */ /* 0x000fe400078e0008 */
[----:B------:R-:W-:-:S07]  /*26e90*/  IMAD.MOV.U32 R7, RZ, RZ, R14 ;  /* 0x000000ffff077224 */ /* 0x000fce00078e000e */
[----:B------:R-:W-:Y:S05]  /*26ea0*/  WARPSYNC.COLLECTIVE R15, `(.L_x_3910) ;  /* 0x000000000f087348 */ /* 0x000fea0003c00000 */
[----:B------:R0:W1:Y:S02]  /*26eb0*/  SHFL.IDX P6, R14, R13, R12, R11 ;  /* 0x0000000c0d0e7389 */ /* 0x00006400000c000b */
[----:B01----:R-:W-:Y:S01]  /*26ec0*/  ENDCOLLECTIVE ;  /* 0x000000000000791b */ /* 0x003fe20003800000 */
.L_x_3910:
[----:B------:R-:W-:Y:S05]  /*26ed0*/  BRA `(.L_x_3911) ;  /* 0xfffffe1c00d87947 */ /* 0x000fea000383ffff */
.L_x_3578:
[----:B0-----:R0:W1:Y:S02]  /*26ee0*/  SYNCS.PHASECHK.TRANS64.TRYWAIT P1, [R18+URZ+0x38800], R13 ;  /* 0x0388000d120075a7 */ /* 0x001064000802017f */
[----:B-1----:R-:W-:Y:S05]  /*26ef0*/  @!P1 NANOSLEEP.SYNCS 0x989680 ;  /* 0x009896800000995d */ /* 0x002fea0003900000 */
[----:B------:R-:W1:Y:S02]  /*26f00*/  @!P1 SYNCS.PHASECHK.TRANS64 P1, [R18+URZ+0x38800], R13 ;  /* 0x0388000d120095a7 */ /* 0x000e64000802007f */
[----:B-1----:R-:W-:Y:S05]  /*26f10*/  @!P1 BRA `(.L_x_3578) ;  /* 0xfffffffc00f09947 */ /* 0x002fea000383ffff */
[----:B------:R-:W-:Y:S05]  /*26f20*/  BRA `(.L_x_3912) ;  /* 0xfffffe20006c7947 */ /* 0x000fea000383ffff */
.L_x_3584:
[----:B-1----:R1:W2:Y:S02]  /*26f30*/  SYNCS.PHASECHK.TRANS64.TRYWAIT P1, [R0+URZ+0x38830], R9 ;  /* 0x03883009000075a7 */ /* 0x0022a4000802017f */
[----:B--2---:R-:W-:Y:S05]  /*26f40*/  @!P1 NANOSLEEP.SYNCS 0x989680 ;  /* 0x009896800000995d */ /* 0x004fea0003900000 */
[----:B------:R-:W2:Y:S02]  /*26f50*/  @!P1 SYNCS.PHASECHK.TRANS64 P1, [R0+URZ+0x38830], R9 ;  /* 0x03883009000095a7 */ /* 0x000ea4000802007f */
[----:B--2---:R-:W-:Y:S05]  /*26f60*/  @!P1 BRA `(.L_x_3584) ;  /* 0xfffffffc00f09947 */ /* 0x004fea000383ffff */
[----:B------:R-:W-:Y:S05]  /*26f70*/  BRA `(.L_x_3583) ;  /* 0xfffffe2c00c47947 */ /* 0x000fea000383ffff */
.L_x_3586:
[----:B--2---:R2:W3:Y:S02]  /*26f80*/  SYNCS.PHASECHK.TRANS64.TRYWAIT P1, [R18+URZ+0x38810], R3 ;  /* 0x03881003120075a7 */ /* 0x0044e4000802017f */
[----:B---3--:R-:W-:Y:S05]  /*26f90*/  @!P1 NANOSLEEP.SYNCS 0x989680 ;  /* 0x009896800000995d */ /* 0x008fea0003900000 */
[----:B------:R-:W3:Y:S02]  /*26fa0*/  @!P1 SYNCS.PHASECHK.TRANS64 P1, [R18+URZ+0x38810], R3 ;  /* 0x03881003120095a7 */ /* 0x000ee4000802007f */
[----:B---3--:R-:W-:Y:S05]  /*26fb0*/  @!P1 BRA `(.L_x_3586) ;  /* 0xfffffffc00f09947 */ /* 0x008fea000383ffff */
[----:B------:R-:W-:Y:S05]  /*26fc0*/  BRA `(.L_x_3913) ;  /* 0xfffffe3000747947 */ /* 0x000fea000383ffff */
.L_x_3590:
[----:B----4-:R4:W0:Y:S02]  /*26fd0*/  SYNCS.PHASECHK.TRANS64.TRYWAIT P2, [R0+URZ+0x38850], R9 ;  /* 0x03885009000075a7 */ /* 0x010824000804017f */
[----:B0-----:R-:W-:Y:S05]  /*26fe0*/  @!P2 NANOSLEEP.SYNCS 0x989680 ;  /* 0x009896800000a95d */ /* 0x001fea0003900000 */
[----:B------:R-:W0:Y:S02]  /*26ff0*/  @!P2 SYNCS.PHASECHK.TRANS64 P2, [R0+URZ+0x38850], R9 ;  /* 0x038850090000a5a7 */ /* 0x000e24000804007f */
[----:B0-----:R-:W-:Y:S05]  /*27000*/  @!P2 BRA `(.L_x_3590) ;  /* 0xfffffffc00f0a947 */ /* 0x001fea000383ffff */
[----:B------:R-:W-:Y:S05]  /*27010*/  BRA `(.L_x_3589) ;  /* 0xfffffe3000987947 */ /* 0x000fea000383ffff */
.L_x_3610:
[----:B-1----:R1:W2:Y:S02]  /*27020*/  SYNCS.PHASECHK.TRANS64.TRYWAIT P3, [R201+URZ+0x38830], R14 ;  /* 0x0388300ec90075a7 */ /* 0x0022a4000806017f */
[----:B--2---:R-:W-:Y:S05]  /*27030*/  @!P3 NANOSLEEP.SYNCS 0x989680 ;  /* 0x009896800000b95d */ /* 0x004fea0003900000 */
[----:B------:R-:W2:Y:S02]  /*27040*/  @!P3 SYNCS.PHASECHK.TRANS64 P3, [R201+URZ+0x38830], R14 ;  /* 0x0388300ec900b5a7 */ /* 0x000ea4000806007f */
[----:B--2---:R-:W-:Y:S05]  /*27050*/  @!P3 BRA `(.L_x_3610) ;  /* 0xfffffffc00f0b947 */ /* 0x004fea000383ffff */
[----:B------:R-:W-:Y:S05]  /*27060*/  BRA `(.L_x_3609) ;  /* 0xfffffe6800547947 */ /* 0x000fea000383ffff */
.L_x_3615:
[----:B---3--:R3:W4:Y:S02]  /*27070*/  SYNCS.PHASECHK.TRANS64.TRYWAIT P3, [R201+URZ+0x38850], R14 ;  /* 0x0388500ec90075a7 */ /* 0x008724000806017f */
[----:B----4-:R-:W-:Y:S05]  /*27080*/  @!P3 NANOSLEEP.SYNCS 0x989680 ;  /* 0x009896800000b95d */ /* 0x010fea0003900000 */
[----:B------:R-:W4:Y:S02]  /*27090*/  @!P3 SYNCS.PHASECHK.TRANS64 P3, [R201+URZ+0x38850], R14 ;  /* 0x0388500ec900b5a7 */ /* 0x000f24000806007f */
[----:B----4-:R-:W-:Y:S05]  /*270a0*/  @!P3 BRA `(.L_x_3615) ;  /* 0xfffffffc00f0b947 */ /* 0x010fea000383ffff */
[----:B------:R-:W-:Y:S05]  /*270b0*/  BRA `(.L_x_3614) ;  /* 0xfffffe6800f07947 */ /* 0x000fea000383ffff */
.L_x_3636:
[----:B-1----:R1:W2:Y:S02]  /*270c0*/  SYNCS.PHASECHK.TRANS64.TRYWAIT P3, [R15+URZ+0x38830], R9 ;  /* 0x038830090f0075a7 */ /* 0x0022a4000806017f */
[----:B--2---:R-:W-:Y:S05]  /*270d0*/  @!P3 NANOSLEEP.SYNCS 0x989680 ;  /* 0x009896800000b95d */ /* 0x004fea0003900000 */
[----:B------:R-:W2:Y:S02]  /*270e0*/  @!P3 SYNCS.PHASECHK.TRANS64 P3, [R15+URZ+0x38830], R9 ;  /* 0x038830090f00b5a7 */ /* 0x000ea4000806007f */
[----:B--2---:R-:W-:Y:S05]  /*270f0*/  @!P3 BRA `(.L_x_3636) ;  /* 0xfffffffc00f0b947 */ /* 0x004fea000383ffff */
[----:B------:R-:W-:Y:S05]  /*27100*/  BRA `(.L_x_3635) ;  /* 0xfffffea800387947 */ /* 0x000fea000383ffff */
.L_x_3641:
[----:B---3--:R3:W4:Y:S02]  /*27110*/  SYNCS.PHASECHK.TRANS64.TRYWAIT P3, [R15+URZ+0x38850], R9 ;  /* 0x038850090f0075a7 */ /* 0x008724000806017f */
[----:B----4-:R-:W-:Y:S05]  /*27120*/  @!P3 NANOSLEEP.SYNCS 0x989680 ;  /* 0x009896800000b95d */ /* 0x010fea0003900000 */
[----:B------:R-:W4:Y:S02]  /*27130*/  @!P3 SYNCS.PHASECHK.TRANS64 P3, [R15+URZ+0x38850], R9 ;  /* 0x038850090f00b5a7 */ /* 0x000f24000806007f */
[----:B----4-:R-:W-:Y:S05]  /*27140*/  @!P3 BRA `(.L_x_3641) ;  /* 0xfffffffc00f0b947 */ /* 0x010fea000383ffff */
[----:B------:R-:W-:Y:S05]  /*27150*/  BRA `(.L_x_3640) ;  /* 0xfffffea800d47947 */ /* 0x000fea000383ffff */
.L_x_3649:
[----:B-1----:R1:W2:Y:S02]  /*27160*/  SYNCS.PHASECHK.TRANS64.TRYWAIT P2, [R21+URZ+0x38830], R9 ;  /* 0x03883009150075a7 */ /* 0x0022a4000804017f */
[----:B--2---:R-:W-:Y:S05]  /*27170*/  @!P2 NANOSLEEP.SYNCS 0x989680 ;  /* 0x009896800000a95d */ /* 0x004fea0003900000 */
[----:B------:R-:W2:Y:S02]  /*27180*/  @!P2 SYNCS.PHASECHK.TRANS64 P2, [R21+URZ+0x38830], R9 ;  /* 0x038830091500a5a7 */ /* 0x000ea4000804007f */
[----:B--2---:R-:W-:Y:S05]  /*27190*/  @!P2 BRA `(.L_x_3649) ;  /* 0xfffffffc00f0a947 */ /* 0x004fea000383ffff */
[----:B------:R-:W-:Y:S05]  /*271a0*/  BRA `(.L_x_3648) ;  /* 0xfffffed800b87947 */ /* 0x000fea000383ffff */
.L_x_3654:
[----:B---3--:R3:W4:Y:S02]  /*271b0*/  SYNCS.PHASECHK.TRANS64.TRYWAIT P2, [R21+URZ+0x38850], R9 ;  /* 0x03885009150075a7 */ /* 0x008724000804017f */
[----:B----4-:R-:W-:Y:S05]  /*271c0*/  @!P2 NANOSLEEP.SYNCS 0x989680 ;  /* 0x009896800000a95d */ /* 0x010fea0003900000 */
[----:B------:R-:W4:Y:S02]  /*271d0*/  @!P2 SYNCS.PHASECHK.TRANS64 P2, [R21+URZ+0x38850], R9 ;  /* 0x038850091500a5a7 */ /* 0x000f24000804007f */
[----:B----4-:R-:W-:Y:S05]  /*271e0*/  @!P2 BRA `(.L_x_3654) ;  /* 0xfffffffc00f0a947 */ /* 0x010fea000383ffff */
[----:B------:R-:W-:Y:S05]  /*271f0*/  BRA `(.L_x_3653) ;  /* 0xfffffedc00547947 */ /* 0x000fea000383ffff */
.L_x_3700:
        /* <DEDUP_REMOVED lines=11> */
.L_x_3915:
[----:B------:R-:W-:Y:S05]  /*272b0*/  BSYNC B1 ;  /* 0x0000000000017941 */ /* 0x000fea0003800000 */
.L_x_3914:
[----:B------:R-:W-:Y:S05]  /*272c0*/  BRA `(.L_x_3916) ;  /* 0xffffff6400c07947 */ /* 0x000fea000383ffff */
.L_x_3702:
[----:B------:R-:W-:Y:S01]  /*272d0*/  BSSY B1, `(.L_x_3917) ;  /* 0x0000006000017945 */ /* 0x000fe20003800000 */
[----:B------:R-:W-:-:S07]  /*272e0*/  IMAD.MOV.U32 R15, RZ, RZ, -0x1 ;  /* 0xffffffffff0f7424 */ /* 0x000fce00078e00ff */
[----:B01----:R-:W-:Y:S05]  /*272f0*/  WARPSYNC.COLLECTIVE R15, `(.L_x_3918) ;  /* 0x000000000f0c7348 */ /* 0x003fea0003c00000 */
[----:B------:R-:W-:Y:S02]  /*27300*/  ELECT P6, UR62, PT ;  /* 0x00000000003e782f */ /* 0x000fe400038c0000 */
[----:B------:R-:W-:Y:S01]  /*27310*/  MOV R14, UR62 ;  /* 0x0000003e000e7c02 */ /* 0x000fe20008000f00 */
[----:B01----:R-:W-:Y:S10]  /*27320*/  ENDCOLLECTIVE ;  /* 0x000000000000791b */ /* 0x003ff40003800000 */
.L_x_3918:
[----:B------:R-:W-:Y:S05]  /*27330*/  BSYNC B1 ;  /* 0x0000000000017941 */ /* 0x000fea0003800000 */
.L_x_3917:
[----:B------:R-:W-:Y:S05]  /*27340*/  BRA `(.L_x_3701) ;  /* 0xffffff6400b87947 */ /* 0x000fea000383ffff */
.L_x_3704:
[----:B-1----:R-:W2:Y:S02]  /*27350*/  LDL R5, [R1] ;  /* 0x0000000001057983 */ /* 0x002ea40000100800 */
[----:B--2---:R1:W2:Y:S02]  /*27360*/  SYNCS.PHASECHK.TRANS64.TRYWAIT P0, [R5+URZ+0x38820], R4 ;  /* 0x03882004050075a7 */ /* 0x0042a4000800017f */
[----:B--2---:R-:W-:Y:S05]  /*27370*/  @!P0 NANOSLEEP.SYNCS 0x989680 ;  /* 0x009896800000895d */ /* 0x004fea0003900000 */
[----:B------:R-:W2:Y:S02]  /*27380*/  @!P0 SYNCS.PHASECHK.TRANS64 P0, [R5+URZ+0x38820], R4 ;  /* 0x03882004050085a7 */ /* 0x000ea4000800007f */
[----:B--2---:R-:W-:Y:S05]  /*27390*/  @!P0 BRA `(.L_x_3704) ;  /* 0xfffffffc00ec8947 */ /* 0x004fea000383ffff */
[----:B------:R-:W-:Y:S05]  /*273a0*/  BRA `(.L_x_3919) ;  /* 0xffffff6400c87947 */ /* 0x000fea000383ffff */
.L_x_3708:
[----:B-1----:R1:W2:Y:S02]  /*273b0*/  SYNCS.PHASECHK.TRANS64.TRYWAIT P0, [R5+URZ+0x388a0], R9 ;  /* 0x0388a009050075a7 */ /* 0x0022a4000800017f */
[----:B--2---:R-:W-:Y:S05]  /*273c0*/  @!P0 NANOSLEEP.SYNCS 0x989680 ;  /* 0x009896800000895d */ /* 0x004fea0003900000 */
[----:B------:R-:W2:Y:S02]  /*273d0*/  @!P0 SYNCS.PHASECHK.TRANS64 P0, [R5+URZ+0x388a0], R9 ;  /* 0x0388a009050085a7 */ /* 0x000ea4000800007f */
[----:B--2---:R-:W-:Y:S05]  /*273e0*/  @!P0 BRA `(.L_x_3708) ;  /* 0xfffffffc00f08947 */ /* 0x004fea000383ffff */
[----:B------:R-:W-:Y:S05]  /*273f0*/  BRA `(.L_x_3920) ;  /* 0xffffff6400ec7947 */ /* 0x000fea000383ffff */
.L_x_3713:
[----:B--2---:R2:W3:Y:S02]  /*27400*/  SYNCS.PHASECHK.TRANS64.TRYWAIT P0, [R5+URZ+0x388c0], R9 ;  /* 0x0388c009050075a7 */ /* 0x0044e4000800017f */
[----:B---3--:R-:W-:Y:S05]  /*27410*/  @!P0 NANOSLEEP.SYNCS 0x989680 ;  /* 0x009896800000895d */ /* 0x008fea0003900000 */
[----:B------:R-:W3:Y:S02]  /*27420*/  @!P0 SYNCS.PHASECHK.TRANS64 P0, [R5+URZ+0x388c0], R9 ;  /* 0x0388c009050085a7 */ /* 0x000ee4000800007f */
[----:B---3--:R-:W-:Y:S05]  /*27430*/  @!P0 BRA `(.L_x_3713) ;  /* 0xfffffffc00f08947 */ /* 0x008fea000383ffff */
[----:B------:R-:W-:Y:S05]  /*27440*/  BRA `(.L_x_3921) ;  /* 0xffffff6800707947 */ /* 0x000fea000383ffff */
.L_x_3727:
[----:B-1----:R1:W2:Y:S02]  /*27450*/  SYNCS.PHASECHK.TRANS64.TRYWAIT P1, [R5+URZ+0x388a0], R6 ;  /* 0x0388a006050075a7 */ /* 0x0022a4000802017f */
[----:B--2---:R-:W-:Y:S05]  /*27460*/  @!P1 NANOSLEEP.SYNCS 0x989680 ;  /* 0x009896800000995d */ /* 0x004fea0003900000 */
[----:B------:R-:W2:Y:S02]  /*27470*/  @!P1 SYNCS.PHASECHK.TRANS64 P1, [R5+URZ+0x388a0], R6 ;  /* 0x0388a006050095a7 */ /* 0x000ea4000802007f */
[----:B--2---:R-:W-:Y:S05]  /*27480*/  @!P1 BRA `(.L_x_3727) ;  /* 0xfffffffc00f09947 */ /* 0x004fea000383ffff */
[----:B------:R-:W-:Y:S05]  /*27490*/  BRA `(.L_x_3922) ;  /* 0xffffff7000f87947 */ /* 0x000fea000383ffff */
.L_x_3732:
[----:B--2---:R2:W3:Y:S02]  /*274a0*/  SYNCS.PHASECHK.TRANS64.TRYWAIT P1, [R5+URZ+0x388c0], R6 ;  /* 0x0388c006050075a7 */ /* 0x0044e4000802017f */
[----:B---3--:R-:W-:Y:S05]  /*274b0*/  @!P1 NANOSLEEP.SYNCS 0x989680 ;  /* 0x009896800000995d */ /* 0x008fea0003900000 */
[----:B------:R-:W3:Y:S02]  /*274c0*/  @!P1 SYNCS.PHASECHK.TRANS64 P1, [R5+URZ+0x388c0], R6 ;  /* 0x0388c006050095a7 */ /* 0x000ee4000802007f */
[----:B---3--:R-:W-:Y:S05]  /*274d0*/  @!P1 BRA `(.L_x_3732) ;  /* 0xfffffffc00f09947 */ /* 0x008fea000383ffff */
[----:B------:R-:W-:Y:S05]  /*274e0*/  BRA `(.L_x_3923) ;  /* 0xffffff7400787947 */ /* 0x000fea000383ffff */
.L_x_3760:
[----:B------:R-:W2:Y:S01]  /*274f0*/  S2R R4, SR_TID.X ;  /* 0x0000000000047919 */ /* 0x000ea20000002100 */
[----:B------:R-:W-:Y:S01]  /*27500*/  BSSY B0, `(.L_x_3924) ;  /* 0x000000a000007945 */ /* 0x000fe20003800000 */
[----:B------:R-:W-:Y:S02]  /*27510*/  IMAD.MOV.U32 R12, RZ, RZ, RZ ;  /* 0x000000ffff0c7224 */ /* 0x000fe400078e00ff */
[----:B0-----:R-:W-:Y:S02]  /*27520*/  IMAD.MOV.U32 R11, RZ, RZ, 0x1f ;  /* 0x0000001fff0b7424 */ /* 0x001fe400078e00ff */
[----:B------:R-:W-:Y:S01]  /*27530*/  IMAD.MOV.U32 R15, RZ, RZ, -0x1 ;  /* 0xffffffffff0f7424 */ /* 0x000fe200078e00ff */
[----:B--2---:R-:W-:-:S04]  /*27540*/  SHF.R.U32.HI R4, RZ, 0x5, R4 ;  /* 0x00000005ff047819 */ /* 0x004fc80000011604 */
[----:B------:R-:W-:-:S05]  /*27550*/  LOP3.LUT R4, R4, 0x3, RZ, 0xc0, !PT ;  /* 0x0000000304047812 */ /* 0x000fca00078ec0ff */
[----:B------:R-:W-:-:S07]  /*27560*/  IMAD.MOV.U32 R13, RZ, RZ, R4 ;  /* 0x000000ffff0d7224 */ /* 0x000fce00078e0004 */
[----:B-1----:R-:W-:Y:S05]  /*27570*/  WARPSYNC.COLLECTIVE R15, `(.L_x_3925) ;  /* 0x000000000f087348 */ /* 0x002fea0003c00000 */
[----:B------:R0:W2:Y:S02]  /*27580*/  SHFL.IDX P6, R14, R13, R12, R11 ;  /* 0x0000000c0d0e7389 */ /* 0x0000a400000c000b */
[----:B012---:R-:W-:Y:S01]  /*27590*/  ENDCOLLECTIVE ;  /* 0x000000000000791b */ /* 0x007fe20003800000 */
.L_x_3925:
[----:B------:R-:W-:Y:S05]  /*275a0*/  BSYNC B0 ;  /* 0x0000000000007941 */ /* 0x000fea0003800000 */
.L_x_3924:
[----:B------:R-:W-:Y:S05]  /*275b0*/  BRA `(.L_x_3926) ;  /* 0xffffff8800547947 */ /* 0x000fea000383ffff */
.L_x_3762:
[----:B------:R-:W-:Y:S01]  /*275c0*/  BSSY B0, `(.L_x_3927) ;  /* 0x0000006000007945 */ /* 0x000fe20003800000 */
[----:B------:R-:W-:-:S07]  /*275d0*/  IMAD.MOV.U32 R15, RZ, RZ, -0x1 ;  /* 0xffffffffff0f7424 */ /* 0x000fce00078e00ff */
[----:B01-3--:R-:W-:Y:S05]  /*275e0*/  WARPSYNC.COLLECTIVE R15, `(.L_x_3928) ;  /* 0x000000000f0c7348 */ /* 0x00bfea0003c00000 */
[----:B------:R-:W-:Y:S02]  /*275f0*/  ELECT P6, UR62, PT ;  /* 0x00000000003e782f */ /* 0x000fe400038c0000 */
[----:B------:R-:W-:Y:S01]  /*27600*/  MOV R14, UR62 ;  /* 0x0000003e000e7c02 */ /* 0x000fe20008000f00 */
[----:B01-3--:R-:W-:Y:S10]  /*27610*/  ENDCOLLECTIVE ;  /* 0x000000000000791b */ /* 0x00bff40003800000 */
.L_x_3928:
[----:B------:R-:W-:Y:S05]  /*27620*/  BSYNC B0 ;  /* 0x0000000000007941 */ /* 0x000fea0003800000 */
.L_x_3927:
[----:B------:R-:W-:Y:S05]  /*27630*/  BRA `(.L_x_3929) ;  /* 0xffffff8800607947 */ /* 0x000fea000383ffff */
.L_x_3764:
[----:B-1----:R1:W2:Y:S02]  /*27640*/  SYNCS.PHASECHK.TRANS64.TRYWAIT P0, [R0+URZ+0x38840], R2 ;  /* 0x03884002000075a7 */ /* 0x0022a4000800017f */
[----:B--2---:R-:W-:Y:S05]  /*27650*/  @!P0 NANOSLEEP.SYNCS 0x989680 ;  /* 0x009896800000895d */ /* 0x004fea0003900000 */
[----:B------:R-:W2:Y:S02]  /*27660*/  @!P0 SYNCS.PHASECHK.TRANS64 P0, [R0+URZ+0x38840], R2 ;  /* 0x03884002000085a7 */ /* 0x000ea4000800007f */
[----:B--2---:R-:W-:Y:S05]  /*27670*/  @!P0 BRA `(.L_x_3764) ;  /* 0xfffffffc00f08947 */ /* 0x004fea000383ffff */
[----:B------:R-:W-:Y:S05]  /*27680*/  BRA `(.L_x_3930) ;  /* 0xffffff8800c87947 */ /* 0x000fea000383ffff */
.L_x_3768:
        /* <DEDUP_REMOVED lines=10> */
.L_x_3931:
[----:B------:R0:W-:Y:S01]  /*27730*/  STL [R1+0x2c], R8 ;  /* 0x00002c0801007387 */ /* 0x0001e20000100800 */
[----:B------:R-:W-:Y:S02]  /*27740*/  IMAD.MOV.U32 R13, RZ, RZ, R3 ;  /* 0x000000ffff0d7224 */ /* 0x000fe400078e0003 */
[----:B------:R-:W-:-:S07]  /*27750*/  IMAD.MOV.U32 R4, RZ, RZ, R14 ;  /* 0x000000ffff047224 */ /* 0x000fce00078e000e */
[----:B0-----:R-:W-:Y:S05]  /*27760*/  WARPSYNC.COLLECTIVE R15, `(.L_x_3932) ;  /* 0x000000000f087348 */ /* 0x001fea0003c00000 */
[----:B------:R1:W2:Y:S02]  /*27770*/  SHFL.IDX P6, R14, R13, R12, R11 ;  /* 0x0000000c0d0e7389 */ /* 0x0002a400000c000b */
[----:B012---:R-:W-:Y:S01]  /*27780*/  ENDCOLLECTIVE ;  /* 0x000000000000791b */ /* 0x007fe20003800000 */
.L_x_3932:
[----:B------:R-:W-:Y:S02]  /*27790*/  IMAD.MOV.U32 R13, RZ, RZ, R2 ;  /* 0x000000ffff0d7224 */ /* 0x000fe400078e0002 */
[----:B------:R-:W-:Y:S02]  /*277a0*/  IMAD.MOV.U32 R12, RZ, RZ, 0x1 ;  /* 0x00000001ff0c7424 */ /* 0x000fe400078e00ff */
[----:B------:R-:W-:-:S07]  /*277b0*/  IMAD.MOV.U32 R5, RZ, RZ, R14 ;  /* 0x000000ffff057224 */ /* 0x000fce00078e000e */
[----:B------:R-:W-:Y:S05]  /*277c0*/  WARPSYNC.COLLECTIVE R15, `(.L_x_3933) ;  /* 0x000000000f087348 */ /* 0x000fea0003c00000 */
[----:B------:R0:W1:Y:S02]  /*277d0*/  SHFL.IDX P6, R14, R13, R12, R11 ;  /* 0x0000000c0d0e7389 */ /* 0x00006400000c000b */
[----:B01----:R-:W-:Y:S01]  /*277e0*/  ENDCOLLECTIVE ;  /* 0x000000000000791b */ /* 0x003fe20003800000 */
.L_x_3933:
[----:B------:R-:W-:Y:S02]  /*277f0*/  IMAD.MOV.U32 R13, RZ, RZ, R3 ;  /* 0x000000ffff0d7224 */ /* 0x000fe400078e0003 */
[----:B------:R-:W-:-:S07]  /*27800*/  IMAD.MOV.U32 R6, RZ, RZ, R14 ;  /* 0x000000ffff067224 */ /* 0x000fce00078e000e */
[----:B------:R-:W-:Y:S05]  /*27810*/  WARPSYNC.COLLECTIVE R15, `(.L_x_3934) ;  /* 0x000000000f087348 */ /* 0x000fea0003c00000 */
[----:B------:R0:W1:Y:S02]  /*27820*/  SHFL.IDX P6, R14, R13, R12, R11 ;  /* 0x0000000c0d0e7389 */ /* 0x00006400000c000b */
[----:B01----:R-:W-:Y:S01]  /*27830*/  ENDCOLLECTIVE ;  /* 0x000000000000791b */ /* 0x003fe20003800000 */
.L_x_3934:
        /* <DEDUP_REMOVED lines=22> */
.L_x_3935:
        /* <DEDUP_REMOVED lines=10> */
.L_x_3936:
        /* <DEDUP_REMOVED lines=11> */
.L_x_3937:
        /* <DEDUP_REMOVED lines=14> */
.L_x_3938:
[----:B------:R-:W-:Y:S01]  /*27bd0*/  IMAD.MOV.U32 R3, RZ, RZ, R14 ;  /* 0x000000ffff037224 */ /* 0x000fe200078e000e */
[----:B------:R-:W-:Y:S06]  /*27be0*/  BRA `(.L_x_3939) ;  /* 0xffffff9000307947 */ /* 0x000fec000383ffff */
.L_x_3772:
        /* <DEDUP_REMOVED lines=28> */
.L_x_3941:
[----:B------:R-:W-:Y:S05]  /*27db0*/  BSYNC B0 ;  /* 0x0000000000007941 */ /* 0x000fea0003800000 */
.L_x_3940:
        /* <DEDUP_REMOVED lines=12> */
.L_x_3942:
        /* <DEDUP_REMOVED lines=43> */
.L_x_3943:
        /* <DEDUP_REMOVED lines=17> */
.L_x_3944:
        /* <DEDUP_REMOVED lines=29> */
.L_x_3945:
        /* <DEDUP_REMOVED lines=13> */
.L_x_3946:
        /* <DEDUP_REMOVED lines=35> */
.L_x_3947:
[----:B------:R-:W-:Y:S02]  /*28710*/  IMAD.MOV.U32 R13, RZ, RZ, R0 ;  /* 0x000000ffff0d7224 */ /* 0x000fe400078e0000 */
[----:B------:R-:W-:-:S07]  /*28720*/  IMAD.MOV.U32 R4, RZ, RZ, R14 ;  /* 0x000000ffff047224 */ /* 0x000fce00078e000e */
[----:B------:R-:W-:Y:S05]  /*28730*/  WARPSYNC.COLLECTIVE R15, `(.L_x_3948) ;  /* 0x000000000f087348 */ /* 0x000fea0003c00000 */
[----:B------:R0:W1:Y:S02]  /*28740*/  SHFL.IDX P6, R14, R13, R12, R11 ;  /* 0x0000000c0d0e7389 */ /* 0x00006400000c000b */
[----:B01----:R-:W-:Y:S01]  /*28750*/  ENDCOLLECTIVE ;  /* 0x000000000000791b */ /* 0x003fe20003800000 */
.L_x_3948:
[----:B------:R-:W-:Y:S01]  /*28760*/  IMAD.MOV.U32 R0, RZ, RZ, R14 ;  /* 0x000000ffff007224 */ /* 0x000fe200078e000e */
[----:B------:R-:W-:Y:S06]  /*28770*/  BRA `(.L_x_3949) ;  /* 0xffffff9400147947 */ /* 0x000fec000383ffff */
.L_x_3777:
[----:B0-----:R-:W3:Y:S02]  /*28780*/  LDL R2, [R1] ;  /* 0x0000000001027983 */ /* 0x001ee40000100800 */
[----:B---3--:R0:W3:Y:S02]  /*28790*/  SYNCS.PHASECHK.TRANS64.TRYWAIT P0, [R2+URZ+0x38820], R0 ;  /* 0x03882000020075a7 */ /* 0x0080e4000800017f */
[----:B---3--:R-:W-:Y:S05]  /*287a0*/  @!P0 NANOSLEEP.SYNCS 0x989680 ;  /* 0x009896800000895d */ /* 0x008fea0003900000 */
[----:B------:R-:W3:Y:S02]  /*287b0*/  @!P0 SYNCS.PHASECHK.TRANS64 P0, [R2+URZ+0x38820], R0 ;  /* 0x03882000020085a7 */ /* 0x000ee4000800007f */
[----:B---3--:R-:W-:Y:S05]  /*287c0*/  @!P0 BRA `(.L_x_3777) ;  /* 0xfffffffc00ec8947 */ /* 0x008fea000383ffff */
[----:B------:R-:W-:Y:S05]  /*287d0*/  BRA `(.L_x_3950) ;  /* 0xffffff9400d47947 */ /* 0x000fea000383ffff */
.L_x_3781:
[----:B0-----:R0:W1:Y:S02]  /*287e0*/  SYNCS.PHASECHK.TRANS64.TRYWAIT P0, [R0+URZ+0x38860], R2 ;  /* 0x03886002000075a7 */ /* 0x001064000800017f */
[----:B-1----:R-:W-:Y:S05]  /*287f0*/  @!P0 NANOSLEEP.SYNCS 0x989680 ;  /* 0x009896800000895d */ /* 0x002fea0003900000 */
[----:B------:R-:W1:Y:S02]  /*28800*/  @!P0 SYNCS.PHASECHK.TRANS64 P0, [R0+URZ+0x38860], R2 ;  /* 0x03886002000085a7 */ /* 0x000e64000800007f */
[----:B-1----:R-:W-:Y:S05]  /*28810*/  @!P0 BRA `(.L_x_3781) ;  /* 0xfffffffc00f08947 */ /* 0x002fea000383ffff */
[----:B------:R-:W-:Y:S05]  /*28820*/  BRA `(.L_x_3951) ;  /* 0xffffff9800007947 */ /* 0x000fea000383ffff */
.L_x_3800:
[----:B-1----:R1:W3:Y:S02]  /*28830*/  SYNCS.PHASECHK.TRANS64.TRYWAIT P0, [R2+URZ+0x38840], R5 ;  /* 0x03884005020075a7 */ /* 0x0022e4000800017f */
[----:B---3--:R-:W-:Y:S05]  /*28840*/  @!P0 NANOSLEEP.SYNCS 0x989680 ;  /* 0x009896800000895d */ /* 0x008fea0003900000 */
[----:B------:R-:W3:Y:S02]  /*28850*/  @!P0 SYNCS.PHASECHK.TRANS64 P0, [R2+URZ+0x38840], R5 ;  /* 0x03884005020085a7 */ /* 0x000ee4000800007f */
[----:B---3--:R-:W-:Y:S05]  /*28860*/  @!P0 BRA `(.L_x_3800) ;  /* 0xfffffffc00f08947 */ /* 0x008fea000383ffff */
[----:B------:R-:W-:Y:S05]  /*28870*/  BRA `(.L_x_3952) ;  /* 0xffffffa4000c7947 */ /* 0x000fea000383ffff */
.L_x_3805:
[----:B0-----:R0:W3:Y:S02]  /*28880*/  SYNCS.PHASECHK.TRANS64.TRYWAIT P0, [R2+URZ+0x38860], R5 ;  /* 0x03886005020075a7 */ /* 0x0010e4000800017f */
[----:B---3--:R-:W-:Y:S05]  /*28890*/  @!P0 NANOSLEEP.SYNCS 0x989680 ;  /* 0x009896800000895d */ /* 0x008fea0003900000 */
[----:B------:R-:W3:Y:S02]  /*288a0*/  @!P0 SYNCS.PHASECHK.TRANS64 P0, [R2+URZ+0x38860], R5 ;  /* 0x03886005020085a7 */ /* 0x000ee4000800007f */
[----:B---3--:R-:W-:Y:S05]  /*288b0*/  @!P0 BRA `(.L_x_3805) ;  /* 0xfffffffc00f08947 */ /* 0x008fea000383ffff */
[----:B------:R-:W-:Y:S05]  /*288c0*/  BRA `(.L_x_3953) ;  /* 0xffffffa400907947 */ /* 0x000fea000383ffff */
.L_x_3820:
[----:B0-----:R0:W1:Y:S02]  /*288d0*/  SYNCS.PHASECHK.TRANS64.TRYWAIT P0, [R3+URZ+0x38840], R2 ;  /* 0x03884002030075a7 */ /* 0x001064000800017f */
[----:B-1----:R-:W-:Y:S05]  /*288e0*/  @!P0 NANOSLEEP.SYNCS 0x989680 ;  /* 0x009896800000895d */ /* 0x002fea0003900000 */
[----:B------:R-:W1:Y:S02]  /*288f0*/  @!P0 SYNCS.PHASECHK.TRANS64 P0, [R3+URZ+0x38840], R2 ;  /* 0x03884002030085a7 */ /* 0x000e64000800007f */
[----:B-1----:R-:W-:Y:S05]  /*28900*/  @!P0 BRA `(.L_x_3820) ;  /* 0xfffffffc00f08947 */ /* 0x002fea000383ffff */
[----:B------:R-:W-:Y:S05]  /*28910*/  BRA `(.L_x_3954) ;  /* 0xffffffb000807947 */ /* 0x000fea000383ffff */
.L_x_3825:
[----:B-1----:R1:W3:Y:S02]  /*28920*/  SYNCS.PHASECHK.TRANS64.TRYWAIT P0, [R3+URZ+0x38860], R2 ;  /* 0x03886002030075a7 */ /* 0x0022e4000800017f */
[----:B---3--:R-:W-:Y:S05]  /*28930*/  @!P0 NANOSLEEP.SYNCS 0x989680 ;  /* 0x009896800000895d */ /* 0x008fea0003900000 */
[----:B------:R-:W3:Y:S02]  /*28940*/  @!P0 SYNCS.PHASECHK.TRANS64 P0, [R3+URZ+0x38860], R2 ;  /* 0x03886002030085a7 */ /* 0x000ee4000800007f */
[----:B---3--:R-:W-:Y:S05]  /*28950*/  @!P0 BRA `(.L_x_3825) ;  /* 0xfffffffc00f08947 */ /* 0x008fea000383ffff */
[----:B------:R-:W-:Y:S05]  /*28960*/  BRA `(.L_x_3955) ;  /* 0xffffffb400007947 */ /* 0x000fea000383ffff */
.L_x_3840:
[----:B0-----:R0:W1:Y:S02]  /*28970*/  SYNCS.PHASECHK.TRANS64.TRYWAIT P0, [R3+URZ+0x38840], R2 ;  /* 0x03884002030075a7 */ /* 0x001064000800017f */
[----:B-1----:R-:W-:Y:S05]  /*28980*/  @!P0 NANOSLEEP.SYNCS 0x989680 ;  /* 0x009896800000895d */ /* 0x002fea0003900000 */
[----:B------:R-:W1:Y:S02]  /*28990*/  @!P0 SYNCS.PHASECHK.TRANS64 P0, [R3+URZ+0x38840], R2 ;  /* 0x03884002030085a7 */ /* 0x000e64000800007f */
[----:B-1----:R-:W-:Y:S05]  /*289a0*/  @!P0 BRA `(.L_x_3840) ;  /* 0xfffffffc00f08947 */ /* 0x002fea000383ffff */
[----:B------:R-:W-:Y:S05]  /*289b0*/  BRA `(.L_x_3956) ;  /* 0xffffffbc00cc7947 */ /* 0x000fea000383ffff */
.L_x_3845:
[----:B-1----:R1:W3:Y:S02]  /*289c0*/  SYNCS.PHASECHK.TRANS64.TRYWAIT P0, [R3+URZ+0x38860], R2 ;  /* 0x03886002030075a7 */ /* 0x0022e4000800017f */
[----:B---3--:R-:W-:Y:S05]  /*289d0*/  @!P0 NANOSLEEP.SYNCS 0x989680 ;  /* 0x009896800000895d */ /* 0x008fea0003900000 */
[----:B------:R-:W3:Y:S02]  /*289e0*/  @!P0 SYNCS.PHASECHK.TRANS64 P0, [R3+URZ+0x38860], R2 ;  /* 0x03886002030085a7 */ /* 0x000ee4000800007f */
[----:B---3--:R-:W-:Y:S05]  /*289f0*/  @!P0 BRA `(.L_x_3845) ;  /* 0xfffffffc00f08947 */ /* 0x008fea000383ffff */
[----:B------:R-:W-:Y:S05]  /*28a00*/  BRA `(.L_x_3957) ;  /* 0xffffffc000507947 */ /* 0x000fea000383ffff */
.L_x_3861:
[----:B------:R-:W-:Y:S01]  /*28a10*/  BSSY B0, `(.L_x_3958) ;  /* 0x0000008000007945 */ /* 0x000fe20003800000 */
[----:B------:R-:W-:Y:S02]  /*28a20*/  IMAD.MOV.U32 R13, RZ, RZ, R16 ;  /* 0x000000ffff0d7224 */ /* 0x000fe400078e0010 */
[----:B------:R-:W-:Y:S02]  /*28a30*/  IMAD.MOV.U32 R12, RZ, RZ, RZ ;  /* 0x000000ffff0c7224 */ /* 0x000fe400078e00ff */
[----:B0-----:R-:W-:Y:S02]  /*28a40*/  IMAD.MOV.U32 R11, RZ, RZ, 0x1f ;  /* 0x0000001fff0b7424 */ /* 0x001fe400078e00ff */
[----:B------:R-:W-:-:S07]  /*28a50*/  IMAD.MOV.U32 R15, RZ, RZ, -0x1 ;  /* 0xffffffffff0f7424 */ /* 0x000fce00078e00ff */
[----:B-12---:R-:W-:Y:S05]  /*28a60*/  WARPSYNC.COLLECTIVE R15, `(.L_x_3959) ;  /* 0x000000000f087348 */ /* 0x006fea0003c00000 */
[----:B------:R0:W3:Y:S02]  /*28a70*/  SHFL.IDX P6, R14, R13, R12, R11 ;  /* 0x0000000c0d0e7389 */ /* 0x0000e400000c000b */
[----:B0123--:R-:W-:Y:S01]  /*28a80*/  ENDCOLLECTIVE ;  /* 0x000000000000791b */ /* 0x00ffe20003800000 */
.L_x_3959:
[----:B------:R-:W-:Y:S05]  /*28a90*/  BSYNC B0 ;  /* 0x0000000000007941 */ /* 0x000fea0003800000 */
.L_x_3958:
        /* <DEDUP_REMOVED lines=9> */
.L_x_3960:
        /* <DEDUP_REMOVED lines=18> */
.L_x_3961:
        /* <DEDUP_REMOVED lines=8> */
.L_x_3962:
        /* <DEDUP_REMOVED lines=8> */
.L_x_3963:
        /* <DEDUP_REMOVED lines=8> */
.L_x_3964:
        /* <DEDUP_REMOVED lines=8> */
.L_x_3965:
        /* <DEDUP_REMOVED lines=9> */
.L_x_3966:
[----:B------:R-:W-:Y:S01]  /*28ee0*/  IMAD.MOV.U32 R16, RZ, RZ, R14 ;  /* 0x000000ffff107224 */ /* 0x000fe200078e000e */
[----:B------:R-:W-:Y:S06]  /*28ef0*/  BRA `(.L_x_3967) ;  /* 0xffffffc8008c7947 */ /* 0x000fec000383ffff */
.L_x_3866:
[----:B------:R-:W-:Y:S01]  /*28f00*/  BSSY B0, `(.L_x_3968) ;  /* 0x0000008000007945 */ /* 0x000fe20003800000 */
[----:B-----5:R-:W-:Y:S02]  /*28f10*/  IMAD.MOV.U32 R13, RZ, RZ, R3 ;  /* 0x000000ffff0d7224 */ /* 0x020fe400078e0003 */
[----:B------:R-:W-:Y:S02]  /*28f20*/  IMAD.MOV.U32 R12, RZ, RZ, 0x1 ;  /* 0x00000001ff0c7424 */ /* 0x000fe400078e00ff */
[----:B0-----:R-:W-:Y:S02]  /*28f30*/  IMAD.MOV.U32 R11, RZ, RZ, RZ ;  /* 0x000000ffff0b7224 */ /* 0x001fe400078e00ff */
[----:B------:R-:W-:-:S07]  /*28f40*/  IMAD.MOV.U32 R15, RZ, RZ, -0x1 ;  /* 0xffffffffff0f7424 */ /* 0x000fce00078e00ff */
[----:B-12---:R-:W-:Y:S05]  /*28f50*/  WARPSYNC.COLLECTIVE R15, `(.L_x_3969) ;  /* 0x000000000f087348 */ /* 0x006fea0003c00000 */
[----:B------:R0:W3:Y:S02]  /*28f60*/  SHFL.UP P6, R14, R13, R12, R11 ;  /* 0x0400000c0d0e7389 */ /* 0x0000e400000c000b */
[----:B0123--:R-:W-:Y:S01]  /*28f70*/  ENDCOLLECTIVE ;  /* 0x000000000000791b */ /* 0x00ffe20003800000 */
.L_x_3969:
[----:B------:R-:W-:Y:S05]  /*28f80*/  BSYNC B0 ;  /* 0x0000000000007941 */ /* 0x000fea0003800000 */
.L_x_3968:
        /* <DEDUP_REMOVED lines=10> */
.L_x_3970:
        /* <DEDUP_REMOVED lines=8> */
.L_x_3971:
        /* <DEDUP_REMOVED lines=8> */
.L_x_3972:
        /* <DEDUP_REMOVED lines=8> */
.L_x_3973:
        /* <DEDUP_REMOVED lines=9> */
.L_x_3974:
[----:B------:R-:W-:Y:S01]  /*29240*/  IMAD.MOV.U32 R16, RZ, RZ, R14 ;  /* 0x000000ffff107224 */ /* 0x000fe200078e000e */
[----:B------:R-:W-:Y:S06]  /*29250*/  BRA `(.L_x_3975) ;  /* 0xffffffc800507947 */ /* 0x000fec000383ffff */
.L_x_3868:
[----:B------:R-:W-:Y:S01]  /*29260*/  BSSY B0, `(.L_x_3976) ;  /* 0x0000006000007945 */ /* 0x000fe20003800000 */
[----:B------:R-:W-:Y:S01]  /*29270*/  PLOP3.LUT P6, PT, P6, PT, PT, 0x8, 0x0 ;  /* 0x000000000000781c */ /* 0x000fe200037ce170 */
[----:B------:R-:W-:-:S12]  /*29280*/  IMAD.MOV.U32 R15, RZ, RZ, -0x1 ;  /* 0xffffffffff0f7424 */ /* 0x000fd800078e00ff */
[----:B012---:R-:W-:Y:S05]  /*29290*/  WARPSYNC.COLLECTIVE R15, `(.L_x_3977) ;  /* 0x000000000f087348 */ /* 0x007fea0003c00000 */
[----:B------:R-:W-:Y:S01]  /*292a0*/  VOTE.ANY R14, PT, P6 ;  /* 0x00000000000e7806 */ /* 0x000fe200030e0100 */
[----:B012---:R-:W-:Y:S06]  /*292b0*/  ENDCOLLECTIVE ;  /* 0x000000000000791b */ /* 0x007fec0003800000 */
.L_x_3977:
[----:B------:R-:W-:Y:S05]  /*292c0*/  BSYNC B0 ;  /* 0x0000000000007941 */ /* 0x000fea0003800000 */
.L_x_3976:
        /* <DEDUP_REMOVED lines=9> */
.L_x_3978:
[----:B------:R-:W-:Y:S01]  /*29360*/  IMAD.MOV.U32 R17, RZ, RZ, R14 ;  /* 0x000000ffff117224 */ /* 0x000fe200078e000e */
[----:B------:R-:W-:Y:S06]  /*29370*/  BRA `(.L_x_3979) ;  /* 0xffffffc800407947 */ /* 0x000fec000383ffff */
.L_x_3870:
[----:B------:R-:W-:Y:S01]  /*29380*/  BSSY B0, `(.L_x_3980) ;  /* 0x0000007000007945 */ /* 0x000fe20003800000 */
[----:B------:R-:W-:Y:S02]  /*29390*/  IMAD.MOV.U32 R13, RZ, RZ, R2 ;  /* 0x000000ffff0d7224 */ /* 0x000fe400078e0002 */
[----:B0-----:R-:W-:Y:S02]  /*293a0*/  IMAD.MOV.U32 R11, RZ, RZ, 0x1f ;  /* 0x0000001fff0b7424 */ /* 0x001fe400078e00ff */
[----:B------:R-:W-:-:S07]  /*293b0*/  IMAD.MOV.U32 R15, RZ, RZ, -0x1 ;  /* 0xffffffffff0f7424 */ /* 0x000fce00078e00ff */
[----:B-1234-:R-:W-:Y:S05]  /*293c0*/  WARPSYNC.COLLECTIVE R15, `(.L_x_3981) ;  /* 0x000000000f087348 */ /* 0x01efea0003c00000 */
[----:B------:R0:W0:Y:S02]  /*293d0*/  SHFL.IDX P6, R14, R13, R12, R11 ;  /* 0x0000000c0d0e7389 */ /* 0x00002400000c000b */
[----:B01234-:R-:W-:Y:S01]  /*293e0*/  ENDCOLLECTIVE ;  /* 0x000000000000791b */ /* 0x01ffe20003800000 */
.L_x_3981:
[----:B------:R-:W-:Y:S05]  /*293f0*/  BSYNC B0 ;  /* 0x0000000000007941 */ /* 0x000fea0003800000 */
.L_x_3980:
[----:B------:R-:W-:Y:S01]  /*29400*/  IMAD.MOV.U32 R2, RZ, RZ, R14 ;  /* 0x000000ffff027224 */ /* 0x000fe200078e000e */
[----:B------:R-:W-:Y:S06]  /*29410*/  BRA `(.L_x_3982) ;  /* 0xffffffc800347947 */ /* 0x000fec000383ffff */
.L_x_3874:
[----:B0-----:R0:W1:Y:S02]  /*29420*/  SYNCS.PHASECHK.TRANS64.TRYWAIT P0, [R0+URZ+0x38820], R3 ;  /* 0x03882003000075a7 */ /* 0x001064000800017f */
[----:B-1----:R-:W-:Y:S05]  /*29430*/  @!P0 NANOSLEEP.SYNCS 0x989680 ;  /* 0x009896800000895d */ /* 0x002fea0003900000 */
[----:B------:R-:W1:Y:S02]  /*29440*/  @!P0 SYNCS.PHASECHK.TRANS64 P0, [R0+URZ+0x38820], R3 ;  /* 0x03882003000085a7 */ /* 0x000e64000800007f */
[----:B-1----:R-:W-:Y:S05]  /*29450*/  @!P0 BRA `(.L_x_3874) ;  /* 0xfffffffc00f08947 */ /* 0x002fea000383ffff */
[----:B------:R-:W-:Y:S05]  /*29460*/  BRA `(.L_x_3983) ;  /* 0xffffffcc00b87947 */ /* 0x000fea000383ffff */
.L_x_3875:
        /* <DEDUP_REMOVED lines=11> */
.L_x_3985:
[----:B------:R-:W-:Y:S05]  /*29520*/  BSYNC B0 ;  /* 0x0000000000007941 */ /* 0x000fea0003800000 */
.L_x_3984:
[----:B------:R-:W-:Y:S05]  /*29530*/  BRA `(.L_x_3986) ;  /* 0xffffffcc00a07947 */ /* 0x000fea000383ffff */
.L_x_3876:
[----:B------:R-:W-:Y:S01]  /*29540*/  BSSY B0, `(.L_x_3987) ;  /* 0x0000006000007945 */ /* 0x000fe20003800000 */
[----:B------:R-:W-:-:S07]  /*29550*/  IMAD.MOV.U32 R15, RZ, RZ, -0x1 ;  /* 0xffffffffff0f7424 */ /* 0x000fce00078e00ff */
[----:B012---:R-:W-:Y:S05]  /*29560*/  WARPSYNC.COLLECTIVE R15, `(.L_x_3988) ;  /* 0x000000000f0c7348 */ /* 0x007fea0003c00000 */
[----:B------:R-:W-:Y:S02]  /*29570*/  ELECT P6, UR62, PT ;  /* 0x00000000003e782f */ /* 0x000fe400038c0000 */
[----:B------:R-:W-:Y:S01]  /*29580*/  MOV R14, UR62 ;  /* 0x0000003e000e7c02 */ /* 0x000fe20008000f00 */
[----:B012---:R-:W-:Y:S10]  /*29590*/  ENDCOLLECTIVE ;  /* 0x000000000000791b */ /* 0x007ff40003800000 */
.L_x_3988:
[----:B------:R-:W-:Y:S05]  /*295a0*/  BSYNC B0 ;  /* 0x0000000000007941 */ /* 0x000fea0003800000 */
.L_x_3987:
[----:B------:R-:W-:Y:S05]  /*295b0*/  BRA `(.L_x_3989) ;  /* 0xffffffcc00947947 */ /* 0x000fea000383ffff */
.L_x_3878:
[----:B0-----:R0:W1:Y:S02]  /*295c0*/  SYNCS.PHASECHK.TRANS64.TRYWAIT P0, [R6+URZ], R5 ;  /* 0x00000005060075a7 */ /* 0x001064000800017f */
[----:B-1----:R-:W-:Y:S05]  /*295d0*/  @!P0 NANOSLEEP.SYNCS 0x989680 ;  /* 0x009896800000895d */ /* 0x002fea0003900000 */
[----:B------:R-:W1:Y:S02]  /*295e0*/  @!P0 SYNCS.PHASECHK.TRANS64 P0, [R6+URZ], R5 ;  /* 0x00000005060085a7 */ /* 0x000e64000800007f */
[----:B-1----:R-:W-:Y:S05]  /*295f0*/  @!P0 BRA `(.L_x_3878) ;  /* 0xfffffffc00f08947 */ /* 0x002fea000383ffff */
[----:B------:R-:W-:Y:S05]  /*29600*/  BRA `(.L_x_3990) ;  /* 0xffffffcc00d07947 */ /* 0x000fea000383ffff */
.L_x_3879:
[----:B-1----:R1:W3:Y:S02]  /*29610*/  SYNCS.PHASECHK.TRANS64.TRYWAIT P0, [R7+URZ], R2 ;  /* 0x00000002070075a7 */ /* 0x0022e4000800017f */
[----:B---3--:R-:W-:Y:S05]  /*29620*/  @!P0 NANOSLEEP.SYNCS 0x989680 ;  /* 0x009896800000895d */ /* 0x008fea0003900000 */
[----:B------:R-:W3:Y:S02]  /*29630*/  @!P0 SYNCS.PHASECHK.TRANS64 P0, [R7+URZ], R2 ;  /* 0x00000002070085a7 */ /* 0x000ee4000800007f */
[----:B---3--:R-:W-:Y:S05]  /*29640*/  @!P0 BRA `(.L_x_3879) ;  /* 0xfffffffc00f08947 */ /* 0x008fea000383ffff */
[----:B------:R-:W-:Y:S05]  /*29650*/  BRA `(.L_x_3991) ;  /* 0xffffffcc00c47947 */ /* 0x000fea000383ffff */
.L_x_3881:
[----:B---3--:R3:W4:Y:S02]  /*29660*/  SYNCS.PHASECHK.TRANS64.TRYWAIT P0, [R4+URZ], R5 ;  /* 0x00000005040075a7 */ /* 0x008724000800017f */
[----:B----4-:R-:W-:Y:S05]  /*29670*/  @!P0 NANOSLEEP.SYNCS 0x989680 ;  /* 0x009896800000895d */ /* 0x010fea0003900000 */
[----:B------:R-:W4:Y:S02]  /*29680*/  @!P0 SYNCS.PHASECHK.TRANS64 P0, [R4+URZ], R5 ;  /* 0x00000005040085a7 */ /* 0x000f24000800007f */
[----:B----4-:R-:W-:Y:S05]  /*29690*/  @!P0 BRA `(.L_x_3881) ;  /* 0xfffffffc00f08947 */ /* 0x010fea000383ffff */
[----:B------:R-:W-:Y:S05]  /*296a0*/  BRA `(.L_x_3992) ;  /* 0xffffffcc00cc7947 */ /* 0x000fea000383ffff */
.L_x_3993:
        /* <DEDUP_REMOVED lines=13> */
.L_x_5878:


//--------------------- .text._ZN7cutlass13device_kernelIN5flash11enable_sm90INS1_16FlashAttnFwdSm90INS1_25CollectiveMainloopFwdSm90ILi2EN4cute5tupleIJNS5_1CILi1EEES8_S8_EEENS6_IJNS7_ILi64EEESA_SA_EEELi512ENS_6half_tEfNS_4arch4Sm90ELb1ELb0ELb0ELb0ELb0ELb0ELb0ELb0ELb0ELb1ELb0ELb0EEENS1_21CollectiveEpilogueFwdINS6_IJSA_NS7_ILi512EEESA_EEES9_SC_SE_Li256ELb0ELb1ELb0ELb0EEENS1_30DynamicPersistentTileSchedulerILi256ELi128ELb0ELb1ELb1EEEEEEEEEvNT_6ParamsE --------------------------
	.section	.text._ZN7cutlass13device_kernelIN5flash11enable_sm90INS1_16FlashAttnFwdSm90INS1_25CollectiveMainloopFwdSm90ILi2EN4cute5tupleIJNS5_1CILi1EEES8_S8_EEENS6_IJNS7_ILi64EEESA_SA_EEELi512ENS_6half_tEfNS_4arch4Sm90ELb1ELb0ELb0ELb0ELb0ELb0ELb0ELb0ELb0ELb1ELb0ELb0EEENS1_21CollectiveEpilogueFwdINS6_IJSA_NS7_ILi512EEESA_EEES9_SC_SE_Li256ELb0ELb1ELb0ELb0EEENS1_30DynamicPersistentTileSchedulerILi256ELi128ELb0ELb1ELb1EEEEEEEEEvNT_6ParamsE,"ax",@progbits
	.align	128
.text._ZN7cutlass13device_kernelIN5flash11enable_sm90INS1_16FlashAttnFwdSm90INS1_25CollectiveMainloopFwdSm90ILi2EN4cute5tupleIJNS5_1CILi1EEES8_S8_EEENS6_IJNS7_ILi64EEESA_SA_EEELi512ENS_6half_tEfNS_4arch4Sm90ELb1ELb0ELb0ELb0ELb0ELb0ELb0ELb0ELb0ELb1ELb0ELb0EEENS1_21CollectiveEpilogueFwdINS6_IJSA_NS7_ILi512EEESA_EEES9_SC_SE_Li256ELb0ELb1ELb0ELb0EEENS1_30DynamicPersistentTileSchedulerILi256ELi128ELb0ELb1ELb1EEEEEEEEEvNT_6ParamsE:
        .type           _ZN7cutlass13device_kernelIN5flash11enable_sm90INS1_16FlashAttnFwdSm90INS1_25CollectiveMainloopFwdSm90ILi2EN4cute5tupleIJNS5_1CILi1EEES8_S8_EEENS6_IJNS7_ILi64EEESA_SA_EEELi512ENS_6half_tEfNS_4arch4Sm90ELb1ELb0ELb0ELb0ELb0ELb0ELb0ELb0ELb0ELb1ELb0ELb0EEENS1_21CollectiveEpilogueFwdINS6_IJSA_NS7_ILi512EEESA_EEES9_SC_SE_Li256ELb0ELb1ELb0ELb0EEENS1_30DynamicPersistentTileSchedulerILi256ELi128ELb0ELb1ELb1EEEEEEEEEvNT_6ParamsE,@function
        .size           _ZN7cutlass13device_kernelIN5flash11enable_sm90INS1_16FlashAttnFwdSm90INS1_25CollectiveMainloopFwdSm90ILi2EN4cute5tupleIJNS5_1CILi1EEES8_S8_EEENS6_IJNS7_ILi64EEESA_SA_EEELi512ENS_6half_tEfNS_4arch4Sm90ELb1ELb0ELb0ELb0ELb0ELb0ELb0ELb0ELb0ELb1ELb0ELb0EEENS1_21CollectiveEpilogueFwdINS6_IJSA_NS7_ILi512EEESA_EEES9_SC_SE_Li256ELb0ELb1ELb0ELb0EEENS1_30DynamicPersistentTileSchedulerILi256ELi128ELb0ELb1ELb1EEEEEEEEEvNT_6ParamsE,(.L_x_5879 - _ZN7cutlass13device_kernelIN5flash11enable_sm90INS1_16FlashAttnFwdSm90INS1_25CollectiveMainloopFwdSm90ILi2EN4cute5tupleIJNS5_1CILi1EEES8_S8_EEENS6_IJNS7_ILi64EEESA_SA_EEELi512ENS_6half_tEfNS_4arch4Sm90ELb1ELb0ELb0ELb0ELb0ELb0ELb0ELb0ELb0ELb1ELb0ELb0EEENS1_21CollectiveEpilogueFwdINS6_IJSA_NS7_ILi512EEESA_EEES9_SC_SE_Li256ELb0ELb1ELb0ELb0EEENS1_30DynamicPersistentTileSchedulerILi256ELi128ELb0ELb1ELb1EEEEEEEEEvNT_6ParamsE)
        .other          _ZN7cutlass13device_kernelIN5flash11enable_sm90INS1_16FlashAttnFwdSm90INS1_25CollectiveMainloopFwdSm90ILi2EN4cute5tupleIJNS5_1CILi1EEES8_S8_EEENS6_IJNS7_ILi64EEESA_SA_EEELi512ENS_6half_tEfNS_4arch4Sm90ELb1ELb0ELb0ELb0ELb0ELb0ELb0ELb0ELb0ELb1ELb0ELb0EEENS1_21CollectiveEpilogueFwdINS6_IJSA_NS7_ILi512EEESA_EEES9_SC_SE_Li256ELb0ELb1ELb0ELb0EEENS1_30DynamicPersistentTileSchedulerILi256ELi128ELb0ELb1ELb1EEEEEEEEEvNT_6ParamsE,@"STO_CUDA_ENTRY STV_DEFAULT"
_ZN7cutlass13device_kernelIN5flash11enable_sm90INS1_16FlashAttnFwdSm90INS1_25CollectiveMainloopFwdSm90ILi2EN4cute5tupleIJNS5_1CILi1EEES8_S8_EEENS6_IJNS7_ILi64EEESA_SA_EEELi512ENS_6half_tEfNS_4arch4Sm90ELb1ELb0ELb0ELb0ELb0ELb0ELb0ELb0ELb0ELb1ELb0ELb0EEENS1_21CollectiveEpilogueFwdINS6_IJSA_NS7_ILi512EEESA_EEES9_SC_SE_Li256ELb0ELb1ELb0ELb0EEENS1_30DynamicPersistentTileSchedulerILi256ELi128ELb0ELb1ELb1EEEEEEEEEvNT_6ParamsE:
        /* <DEDUP_REMOVED lines=18> */
.L_x_3995:
[----:B------:R-:W-:Y:S05]  /*0120*/  BSYNC B0 ;  /* 0x0000000000007941 */ /* 0x000fea0003800000 */
.L_x_3994:
        /* <DEDUP_REMOVED lines=37> */
.L_x_3996:
        /* <DEDUP_REMOVED lines=22> */
.L_x_3997:
        /* <DEDUP_REMOVED lines=18> */
.L_x_3998:
        /* <DEDUP_REMOVED lines=22> */
.L_x_3999:
        /* <DEDUP_REMOVED lines=22> */
.L_x_4000:
[----:B------:R-:W-:Y:S01]  /*08c0*/  PLOP3.LUT P0, PT, PT, PT, UP0, 0x80, 0x0 ;  /* 0x000000000000781c */ /* 0x000fe20003f0f008 */
[----:B------:R-:W-:Y:S01]  /*08d0*/  UMOV UR40, 0x1 ;  /* 0x0000000100287882 */ /* 0x000fe20000000000 */
[----:B------:R-:W-:Y:S01]  /*08e0*/  NOP ;  /* 0x0000000000007918 */ /* 0x000fe20000000000 */
[----:B------:R-:W-:Y:S01]  /*08f0*/  USEL UR40, UR40, 0x2, !UP0 ;  /* 0x0000000228287887 */ /* 0x000fe2000c000000 */
[----:B------:R-:W-:Y:S01]  /*0900*/  ULDC.64 UR46, c[0x0][0x208] ;  /* 0x00008200002e7ab9 */ /* 0x000fe20000000a00 */
[----:B012-4-:R-:W-:Y:S08]  /*0910*/  BAR.SYNC.DEFER_BLOCKING 0x0 ;  /* 0x0000000000007b1d */ /* 0x017ff00000010000 */
[----:B------:R-:W-:Y:S05]  /*0920*/  @!P0 BRA `(.L_x_4001) ;  /* 0x000000b000cc8947 */ /* 0x000fea0003800000 */
.L_x_4002:
[----:B------:R-:W-:-:S08]  /*0930*/  NOP ;  /* 0x0000000000007918 */ /* 0x000fd00000000000 */
[----:B------:R-:W0:Y:S02]  /*0940*/  USETMAXREG.TRY_ALLOC.CTAPOOL UP0, 0xf0 ;  /* 0x000000f0000079c8 */ /* 0x000e240008000600 */
[----:B0-----:R-:W-:-:S13]  /*0950*/  PLOP3.LUT P0, PT, PT, PT, UP0, 0x80, 0x0 ;  /* 0x000000000000781c */ /* 0x001fda0003f0f008 */
[----:B------:R-:W-:Y:S05]  /*0960*/  @!P0 BRA `(.L_x_4002) ;  /* 0xfffffffc00f08947 */ /* 0x000fea000383ffff */
[----:B------:R-:W0:Y:S01]  /*0970*/  S2R R2, SR_TID.X ;  /* 0x0000000000027919 */ /* 0x000e220000002100 */
[----:B------:R-:W1:Y:S08]  /*0980*/  S2UR UR4, SR_CTAID.X ;  /* 0x00000000000479c3 */ /* 0x000e700000002500 */
[----:B------:R-:W-:Y:S06]  /*0990*/  BAR.ARV 0x4, 0x180 ;  /* 0x0106000000007b1d */ /* 0x000fec0000002000 */
[----:B0-----:R-:W-:-:S04]  /*09a0*/  LOP3.LUT R0, R2, 0xffffff80, RZ, 0xc0, !PT ;  /* 0xffffff8002007812 */ /* 0x001fc800078ec0ff */
[----:B------:R-:W-:Y:S02]  /*09b0*/  ISETP.NE.AND P0, PT, R0, 0x80, PT ;  /* 0x000000800000780c */ /* 0x000fe40003f05270 */
[----:B------:R-:W1:Y:S11]  /*09c0*/  LDC R0, c[0x0][0xc38] ;  /* 0x00030e00ff007b82 */ /* 0x000e760000000800 */
[----:B------:R-:W-:Y:S06]  /*09d0*/  @!P0 BAR.ARV 0x8, 0x100 ;  /* 0x0204000000008b1d */ /* 0x000fec0000002000 */
[----:B------:R-:W-:-:S13]  /*09e0*/  ISETP.GE.U32.AND P0, PT, R2, 0x100, PT ;  /* 0x000001000200780c */ /* 0x000fda0003f06070 */
[----:B------:R-:W-:Y:S06]  /*09f0*/  @P0 BAR.ARV 0xf, 0x100 ;  /* 0x03c4000000000b1d */ /* 0x000fec0000002000 */
[----:B-1----:R-:W-:-:S13]  /*0a00*/  ISETP.LE.AND P0, PT, R0, UR4, PT ;  /* 0x0000000400007c0c */ /* 0x002fda000bf03270 */
        /* <DEDUP_REMOVED lines=13> */
[-C--:B------:R-:W-:Y:S02]  /*0ae0*/  LEA.HI R5, R3, R216.reuse, RZ, 0x7 ;  /* 0x000000d803057211 */ /* 0x080fe400078f38ff */
[C---:B------:R-:W-:Y:S02]  /*0af0*/  LEA.HI R2, R0.reuse, R7, RZ, 0x1 ;  /* 0x0000000700027211 */ /* 0x040fe400078f08ff */
[----:B------:R-:W-:Y:S02]  /*0b00*/  LOP3.LUT R9, R0, 0xfffffff0, RZ, 0xc0, !PT ;  /* 0xfffffff000097812 */ /* 0x000fe400078ec0ff */
[----:B------:R-:W-:Y:S02]  /*0b10*/  LOP3.LUT R2, R2, 0x1ffffffe, RZ, 0xc0, !PT ;  /* 0x1ffffffe02027812 */ /* 0x000fe400078ec0ff */
[--C-:B------:R-:W-:Y:S01]  /*0b20*/  SHF.R.S32.HI R13, RZ, 0x5, R4.reuse ;  /* 0x00000005ff0d7819 */ /* 0x100fe20000011404 */
[----:B------:R-:W-:Y:S01]  /*0b30*/  IMAD.IADD R9, R216, 0x1, -R9 ;  /* 0x00000001d8097824 */ /* 0x000fe200078e0a09 */
[----:B------:R-:W-:Y:S01]  /*0b40*/  SHF.R.S32.HI R4, RZ, 0x1f, R4 ;  /* 0x0000001fff047819 */ /* 0x000fe20000011404 */
[----:B------:R-:W-:Y:S01]  /*0b50*/  IMAD.IADD R8, R7, 0x1, -R2 ;  /* 0x0000000107087824 */ /* 0x000fe200078e0a02 */
[----:B------:R-:W-:Y:S01]  /*0b60*/  LOP3.LUT R7, R5, 0xffffff80, RZ, 0xc0, !PT ;  /* 0xffffff8005077812 */ /* 0x000fe200078ec0ff */
[----:B0-----:R-:W-:Y:S01]  /*0b70*/  ULEA UR43, UR5, UR43, 0x18 ;  /* 0x0000002b052b7291 */ /* 0x001fe2000f8ec03f */
[----:B------:R-:W-:-:S02]  /*0b80*/  LEA.HI R2, R3, R216, RZ, 0x2 ;  /* 0x000000d803027211 */ /* 0x000fc400078f10ff */
[----:B------:R-:W-:Y:S01]  /*0b90*/  LEA.HI R4, R4, R13, RZ, 0x2 ;  /* 0x0000000d04047211 */ /* 0x000fe200078f10ff */
[----:B------:R-:W-:Y:S01]  /*0ba0*/  IMAD.IADD R7, R216, 0x1, -R7 ;  /* 0x00000001d8077824 */ /* 0x000fe200078e0a07 */
[----:B------:R-:W-:Y:S02]  /*0bb0*/  LOP3.LUT R11, R2, 0xfffffffc, RZ, 0xc0, !PT ;  /* 0xfffffffc020b7812 */ /* 0x000fe400078ec0ff */
[----:B------:R-:W-:Y:S02]  /*0bc0*/  SHF.R.S32.HI R212, RZ, 0x7, R5 ;  /* 0x00000007ffd47819 */ /* 0x000fe40000011405 */
[----:B------:R-:W-:Y:S01]  /*0bd0*/  LOP3.LUT R4, R4, 0x3ffffc, RZ, 0xc0, !PT ;  /* 0x003ffffc04047812 */ /* 0x000fe200078ec0ff */
[----:B------:R-:W-:Y:S01]  /*0be0*/  IMAD.IADD R11, R216, 0x1, -R11 ;  /* 0x00000001d80b7824 */ /* 0x000fe200078e0a0b */
[--C-:B------:R-:W-:Y:S01]  /*0bf0*/  SHF.R.S32.HI R2, RZ, 0x1f, R9.reuse ;  /* 0x0000001fff027819 */ /* 0x100fe20000011409 */
[----:B------:R-:W-:Y:S01]  /*0c00*/  IMAD R15, R212, 0x100, R9 ;  /* 0x00000100d40f7824 */ /* 0x000fe200078e0209 */
[----:B------:R-:W-:Y:S01]  /*0c10*/  SHF.R.S32.HI R0, RZ, 0x1f, R7 ;  /* 0x0000001fff007819 */ /* 0x000fe20000011407 */
[----:B------:R-:W-:Y:S01]  /*0c20*/  IMAD.IADD R10, R13, 0x1, -R4 ;  /* 0x000000010d0a7824 */ /* 0x000fe200078e0a04 */
[----:B------:R-:W-:-:S02]  /*0c30*/  LEA.HI R6, R2, R9, RZ, 0x3 ;  /* 0x0000000902067211 */ /* 0x000fc400078f18ff */
[----:B------:R-:W-:Y:S01]  /*0c40*/  LEA.HI R2, R0, R7, RZ, 0x2 ;  /* 0x0000000700027211 */ /* 0x000fe200078f10ff */
[----:B------:R-:W-:Y:S01]  /*0c50*/  IMAD R14, R10, 0x10, R15 ;  /* 0x000000100a0e7824 */ /* 0x000fe200078e020f */
[C---:B------:R-:W-:Y:S01]  /*0c60*/  LOP3.LUT R4, R6.reuse, 0xfffffff8, RZ, 0xc0, !PT ;  /* 0xfffffff806047812 */ /* 0x040fe200078ec0ff */
[----:B------:R-:W-:Y:S01]  /*0c70*/  IMAD.SHL.U32 R6, R6, 0x40, RZ ;  /* 0x0000004006067824 */ /* 0x000fe200078e00ff */
[----:B------:R-:W-:Y:S02]  /*0c80*/  LOP3.LUT R10, R2, 0x7ffffffc, RZ, 0xc0, !PT ;  /* 0x7ffffffc020a7812 */ /* 0x000fe400078ec0ff */
[----:B------:R-:W-:Y:S01]  /*0c90*/  LEA.HI R12, R11, R11, RZ, 0x1 ;  /* 0x0000000b0b0c7211 */ /* 0x000fe200078f08ff */
[----:B------:R-:W-:Y:S01]  /*0ca0*/  IMAD.IADD R9, R9, 0x1, -R4 ;  /* 0x0000000109097824 */ /* 0x000fe200078e0a04 */
[----:B------:R-:W-:Y:S01]  /*0cb0*/  LEA.HI R4, R0, R7, RZ, 0x5 ;  /* 0x0000000700047211 */ /* 0x000fe200078f28ff */
[----:B------:R-:W-:Y:S01]  /*0cc0*/  IMAD.IADD R10, R7, 0x1, -R10 ;  /* 0x00000001070a7824 */ /* 0x000fe200078e0a0a */
[----:B------:R-:W-:-:S02]  /*0cd0*/  LOP3.LUT R12, R12, 0x1ffffffe, RZ, 0xc0, !PT ;  /* 0x1ffffffe0c0c7812 */ /* 0x000fc400078ec0ff */
[--C-:B------:R-:W-:Y:S02]  /*0ce0*/  SHF.R.S32.HI R0, RZ, 0x2, R2.reuse ;  /* 0x00000002ff007819 */ /* 0x100fe40000011402 */
[----:B------:R-:W-:Y:S01]  /*0cf0*/  SHF.R.S32.HI R7, RZ, 0x1f, R2 ;  /* 0x0000001fff077819 */ /* 0x000fe20000011402 */
[----:B------:R-:W-:Y:S01]  /*0d00*/  IMAD.SHL.U32 R2, R9, 0x40, RZ ;  /* 0x0000004009027824 */ /* 0x000fe200078e00ff */
[----:B------:R-:W-:Y:S01]  /*0d10*/  LOP3.LUT R6, R6, 0x7ffffe00, RZ, 0xc0, !PT ;  /* 0x7ffffe0006067812 */ /* 0x000fe200078ec0ff */
[----:B------:R-:W-:Y:S01]  /*0d20*/  IMAD.IADD R185, R11, 0x1, -R12 ;  /* 0x000000010bb97824 */ /* 0x000fe200078e0a0c */
[----:B------:R-:W-:Y:S01]  /*0d30*/  LEA.HI R7, R7, R0, RZ, 0x3 ;  /* 0x0000000007077211 */ /* 0x000fe200078f18ff */
[----:B------:R-:W-:Y:S01]  /*0d40*/  IMAD.SHL.U32 R11, R8, 0x8, RZ ;  /* 0x00000008080b7824 */ /* 0x000fe200078e00ff */
[----:B------:R-:W-:Y:S01]  /*0d50*/  LOP3.LUT R2, R2, 0x1c0, RZ, 0xc0, !PT ;  /* 0x000001c002027812 */ /* 0x000fe200078ec0ff */
[----:B------:R-:W-:Y:S01]  /*0d60*/  IMAD R6, R13, 0x400, R6 ;  /* 0x000004000d067824 */ /* 0x000fe200078e0206 */
[----:B------:R-:W-:Y:S01]  /*0d70*/  LOP3.LUT R7, R7, 0xfffffff8, RZ, 0xc0, !PT ;  /* 0xfffffff807077812 */ /* 0x000fe200078ec0ff */
[--C-:B------:R-:W-:Y:S01]  /*0d80*/  IMAD.U32 R215, R14, 0x40, R11.reuse ;  /* 0x000000400ed77824 */ /* 0x100fe200078e000b */
[----:B------:R-:W-:-:S02]  /*0d90*/  LOP3.LUT R11, R2, 0x8, R11, 0xf8, !PT ;  /* 0x00000008020b7812 */ /* 0x000fc400078ef80b */
[----:B------:R-:W-:Y:S01]  /*0da0*/  SHF.R.U32.HI R2, RZ, 0x3, R2 ;  /* 0x00000003ff027819 */ /* 0x000fe20000011602 */
[----:B------:R-:W-:Y:S01]  /*0db0*/  IMAD.IADD R7, R0, 0x1, -R7 ;  /* 0x0000000100077824 */ /* 0x000fe200078e0a07 */
[----:B------:R-:W-:Y:S02]  /*0dc0*/  SHF.R.S32.HI R4, RZ, 0x5, R4 ;  /* 0x00000005ff047819 */ /* 0x000fe40000011404 */
[----:B------:R-:W-:Y:S01]  /*0dd0*/  LOP3.LUT R11, R11, R2, RZ, 0x3c, !PT ;  /* 0x000000020b0b7212 */ /* 0x000fe200078e3cff */
[----:B------:R-:W-:Y:S01]  /*0de0*/  IMAD.SHL.U32 R2, R10, 0x2, RZ ;  /* 0x000000020a027824 */ /* 0x000fe200078e00ff */
[----:B------:R-:W-:Y:S01]  /*0df0*/  LEA.HI R3, R3, R216, RZ, 0x3 ;  /* 0x000000d803037211 */ /* 0x000fe200078f18ff */
[----:B------:R-:W-:Y:S01]  /*0e00*/  IMAD R16, R4, 0x10, R7 ;  /* 0x0000001004107824 */ /* 0x000fe200078e0207 */
[----:B------:R-:W-:Y:S01]  /*0e10*/  R2P PR, R9, 0x6 ;  /* 0x0000000609007804 */ /* 0x000fe20000000000 */
[----:B------:R-:W-:Y:S01]  /*0e20*/  IMAD.IADD R6, R6, 0x1, R11 ;  /* 0x0000000106067824 */ /* 0x000fe200078e020b */
[----:B------:R-:W-:Y:S01]  /*0e30*/  LOP3.LUT R7, R3, 0xfffffff8, RZ, 0xc0, !PT ;  /* 0xfffffff803077812 */ /* 0x000fe200078ec0ff */
[----:B------:R-:W-:Y:S01]  /*0e40*/  IMAD R185, R185, 0x8, R16 ;  /* 0x00000008b9b97824 */ /* 0x000fe200078e0210 */
[----:B------:R-:W-:-:S02]  /*0e50*/  LEA.HI R5, R5, R212, RZ, 0x1 ;  /* 0x000000d405057211 */ /* 0x000fc400078f08ff */
[----:B------:R-:W-:Y:S01]  /*0e60*/  LEA R19, R6, UR43, 0x1 ;  /* 0x0000002b06137c11 */ /* 0x000fe2000f8e08ff */
[----:B------:R-:W-:Y:S01]  /*0e70*/  IMAD.IADD R210, R216, 0x1, -R7 ;  /* 0x00000001d8d27824 */ /* 0x000fe200078e0a07 */
[----:B------:R-:W-:Y:S02]  /*0e80*/  LOP3.LUT R5, R5, 0xfffffe, RZ, 0xc0, !PT ;  /* 0x00fffffe05057812 */ /* 0x000fe400078ec0ff */
[----:B------:R-:W-:Y:S01]  /*0e90*/  SEL R23, R23, 0xffffffc0, !P2 ;  /* 0xffffffc017177807 */ /* 0x000fe20005000000 */
[----:B------:R-:W-:Y:S01]  /*0ea0*/  IMAD.SHL.U32 R17, R210, 0x8, RZ ;  /* 0x00000008d2117824 */ /* 0x000fe200078e00ff */
[----:B------:R-:W-:Y:S01]  /*0eb0*/  SHF.R.S32.HI R211, RZ, 0x3, R3 ;  /* 0x00000003ffd37819 */ /* 0x000fe20000011403 */
[----:B------:R-:W-:Y:S02]  /*0ec0*/  VIADD R184, R19, 0x26800 ;  /* 0x0002680013b87836 */ /* 0x000fe40000000000 */
[C---:B------:R-:W-:Y:S02]  /*0ed0*/  VIADD R190, R17.reuse, 0x40 ;  /* 0x0000004011be7836 */ /* 0x040fe40000000000 */
[----:B------:R-:W-:-:S02]  /*0ee0*/  VIADD R189, R17, 0x80 ;  /* 0x0000008011bd7836 */ /* 0x000fc40000000000 */
        /* <DEDUP_REMOVED lines=18> */
.L_x_4055:
        /* <DEDUP_REMOVED lines=12> */
[----:B012345:R-:W-:Y:S05]  /*10d0*/  @!P0 BRA `(.L_x_4003) ;  /* 0x0000000000208947 */ /* 0x03ffea0003800000 */
        /* <DEDUP_REMOVED lines=8> */
.L_x_4003:
[----:B------:R-:W-:Y:S01]  /*1160*/  ULDC UR7, c[0x0][0xc54] ;  /* 0x0003150000077ab9 */ /* 0x000fe20000000800 */
[----:B------:R-:W-:Y:S01]  /*1170*/  UMOV UR6, UR9 ;  /* 0x0000000900067c82 */ /* 0x000fe20008000000 */
[----:B------:R-:W-:-:S11]  /*1180*/  UISETP.NE.AND UP0, UPT, UR7, 0x1, UPT ;  /* 0x000000010700788c */ /* 0x000fd6000bf05270 */
[----:B------:R-:W-:Y:S02]  /*1190*/  @UP0 ULDC.64 UR10, c[0x0][0xc58] ;  /* 0x00031600000a0ab9 */ /* 0x000fe40000000a00 */
[----:B------:R-:W-:-:S04]  /*11a0*/  UIMAD.WIDE.U32 UR4, UR9, UR10, URZ ;  /* 0x0000000a090472a5 */ /* 0x000fc8000f8e003f */
[----:B------:R-:W-:-:S04]  /*11b0*/  @UP0 USHF.R.U32.HI UR6, URZ, UR11, UR5 ;  /* 0x0000000b3f060299 */ /* 0x000fc80008011605 */
[----:B------:R-:W-:-:S12]  /*11c0*/  UIMAD UR4, UR6, UR7, URZ ;  /* 0x00000007060472a4 */ /* 0x000fd8000f8e023f */
.L_x_4004:
[----:B------:R-:W-:Y:S01]  /*11d0*/  ULDC UR39, c[0x0][0xc48] ;  /* 0x0003120000277ab9 */ /* 0x000fe20000000800 */
[----:B------:R-:W-:Y:S01]  /*11e0*/  ULDC.64 UR10, c[0x0][0x418] ;  /* 0x00010600000a7ab9 */ /* 0x000fe20000000a00 */
[----:B------:R-:W-:Y:S02]  /*11f0*/  UISETP.NE.AND UP1, UPT, UR39, 0x1, UPT ;  /* 0x000000012700788c */ /* 0x000fe4000bf25270 */
[----:B------:R-:W-:Y:S02]  /*1200*/  UISETP.NE.U32.AND UP0, UPT, UR10, URZ, UPT ;  /* 0x0000003f0a00728c */ /* 0x000fe4000bf05070 */
[----:B------:R-:W-:Y:S02]  /*1210*/  UIADD3 UR4, UR9, -UR4, URZ ;  /* 0x8000000409047290 */ /* 0x000fe4000fffe03f */
[----:B------:R-:W-:Y:S02]  /*1220*/  ULOP3.LUT UR6, URZ, UR6, URZ, 0x33, !UPT ;  /* 0x000000063f067292 */ /* 0x000fe4000f8e333f */
[----:B------:R-:W-:Y:S01]  /*1230*/  UISETP.NE.AND.EX UP0, UPT, UR11, URZ, UPT, UP0 ;  /* 0x0000003f0b00728c */ /* 0x000fe2000bf05300 */
[----:B------:R-:W-:Y:S01]  /*1240*/  ULDC UR5, c[0x0][0xc3c] ;  /* 0x00030f0000057ab9 */ /* 0x000fe20000000800 */
[----:B------:R-:W-:Y:S01]  /*1250*/  ULDC UR9, c[0x0][0xc54] ;  /* 0x0003150000097ab9 */ /* 0x000fe20000000800 */
[----:B------:R-:W-:Y:S01]  /*1260*/  ULDC UR49, c[0x0][0x424] ;  /* 0x0001090000317ab9 */ /* 0x000fe20000000800 */
[----:B------:R-:W-:-:S02]  /*1270*/  UISETP.NE.AND UP2, UPT, UR45, 0x1, UPT ;  /* 0x000000012d00788c */ /* 0x000fc4000bf45270 */
[----:B------:R-:W-:Y:S02]  /*1280*/  UIADD3 UR6, UR6, UR5, URZ ;  /* 0x0000000506067290 */ /* 0x000fe4000fffe03f */
[----:B------:R-:W-:Y:S02]  /*1290*/  UIMAD UR8, UR8, UR9, UR4 ;  /* 0x00000009080872a4 */ /* 0x000fe4000f8e0204 */
[----:B------:R-:W-:Y:S01]  /*12a0*/  USEL UR49, UR49, 0x1, UP0 ;  /* 0x0000000131317887 */ /* 0x000fe20008000000 */
[----:B------:R-:W-:Y:S01]  /*12b0*/  PLOP3.LUT P0, PT, PT, PT, UP2, 0x80, 0x0 ;  /* 0x000000000000781c */ /* 0x000fe20003f0f028 */
[----:B------:R-:W-:Y:S01]  /*12c0*/  ULDC UR7, c[0x0][0x2f0] ;  /* 0x0000bc0000077ab9 */ /* 0x000fe20000000800 */
[----:B------:R-:W-:Y:S01]  /*12d0*/  @UP1 ULDC UR4, c[0x0][0xc4c] ;  /* 0x0003130000041ab9 */ /* 0x000fe20000000800 */
[----:B------:R-:W-:Y:S02]  /*12e0*/  USHF.L.U32 UR41, UR6, 0x6, URZ ;  /* 0x0000000606297899 */ /* 0x000fe4000800063f */
        /* <DEDUP_REMOVED lines=8> */
[----:B------:R-:W-:-:S02]  /*1370*/  UIMAD UR39, UR39, UR5, UR8 ;  /* 0x00000005272772a4 */ /* 0x000fc4000f8e0208 */
[----:B------:R-:W-:Y:S01]  /*1380*/  USHF.R.S32.HI UR50, URZ, 0x6, UR4 ;  /* 0x000000063f327899 */ /* 0x000fe20008011404 */
[----:B------:R-:W-:Y:S11]  /*1390*/  @!P0 BRA `(.L_x_4005) ;  /* 0x0000001c006c8947 */ /* 0x000ff60003800000 */
[----:B------:R-:W0:Y:S01]  /*13a0*/  LDC R0, c[0x0][0x448] ;  /* 0x00011200ff007b82 */ /* 0x000e220000000800 */
[----:B------:R-:W-:Y:S01]  /*13b0*/  UIADD3 UR5, UR41, 0x3f, URZ ;  /* 0x0000003f29057890 */ /* 0x000fe2000fffe03f */
[----:B------:R-:W-:Y:S01]  /*13c0*/  CS2R R150, SRZ ;  /* 0x0000000000967805 */ /* 0x000fe2000001ff00 */
[----:B------:R-:W-:Y:S01]  /*13d0*/  ULDC UR4, c[0x0][0x288] ;  /* 0x0000a20000047ab9 */ /* 0x000fe20000000800 */
[----:B------:R-:W-:Y:S01]  /*13e0*/  CS2R R148, SRZ ;  /* 0x0000000000947805 */ /* 0x000fe2000001ff00 */
[----:B------:R-:W-:Y:S01]  /*13f0*/  UIADD3 UR4, -UR4, 0x40, URZ ;  /* 0x0000004004047890 */ /* 0x000fe2000fffe13f */
[----:B------:R-:W-:Y:S02]  /*1400*/  CS2R R146, SRZ ;  /* 0x0000000000927805 */ /* 0x000fe4000001ff00 */
[----:B------:R-:W-:Y:S02]  /*1410*/  CS2R R144, SRZ ;  /* 0x0000000000907805 */ /* 0x000fe4000001ff00 */
[----:B------:R-:W-:Y:S01]  /*1420*/  CS2R R168, SRZ ;  /* 0x0000000000a87805 */ /* 0x000fe2000001ff00 */
[----:B------:R-:W-:Y:S01]  /*1430*/  UIMAD UR4, UR49, UR7, UR4 ;  /* 0x00000007310472a4 */ /* 0x000fe2000f8e0204 */
        /* <DEDUP_REMOVED lines=14> */
[----:B0-----:R-:W-:Y:S01]  /*1520*/  ISETP.NE.AND P0, PT, R0, 0x1, PT ;  /* 0x000000010000780c */ /* 0x001fe20003f05270 */
[----:B------:R-:W-:Y:S01]  /*1530*/  IMAD.U32 R0, RZ, RZ, UR5 ;  /* 0x00000005ff007e24 */ /* 0x000fe2000f8e00ff */
        /* <DEDUP_REMOVED lines=11> */
[----:B------:R-:W0:Y:S01]  /*15f0*/  @P0 LDC R3, c[0x0][0x44c] ;  /* 0x00011300ff030b82 */ /* 0x000e220000000800 */
[----:B------:R-:W-:Y:S02]  /*1600*/  CS2R R170, SRZ ;  /* 0x0000000000aa7805 */ /* 0x000fe4000001ff00 */
[----:B------:R-:W-:Y:S02]  /*1610*/  CS2R R90, SRZ ;  /* 0x00000000005a7805 */ /* 0x000fe4000001ff00 */
[----:B------:R-:W-:Y:S02]  /*1620*/  CS2R R172, SRZ ;  /* 0x0000000000ac7805 */ /* 0x000fe4000001ff00 */
[----:B------:R-:W-:Y:S02]  /*1630*/  CS2R R86, SRZ ;  /* 0x0000000000567805 */ /* 0x000fe4000001ff00 */
[----:B------:R-:W-:-:S02]  /*1640*/  CS2R R174, SRZ ;  /* 0x0000000000ae7805 */ /* 0x000fc4000001ff00 */
[----:B------:R-:W-:Y:S02]  /*1650*/  CS2R R82, SRZ ;  /* 0x0000000000527805 */ /* 0x000fe4000001ff00 */
[----:B------:R-:W-:Y:S01]  /*1660*/  CS2R R176, SRZ ;  /* 0x0000000000b07805 */ /* 0x000fe2000001ff00 */
[----:B------:R-:W1:Y:S01]  /*1670*/  @P0 LDC R4, c[0x0][0x450] ;  /* 0x00011400ff040b82 */ /* 0x000e620000000800 */
        /* <DEDUP_REMOVED lines=14> */
[----:B------:R-:W-:Y:S01]  /*1760*/  CS2R R50, SRZ ;  /* 0x0000000000327805 */ /* 0x000fe2000001ff00 */
[----:B0-----:R-:W-:Y:S01]  /*1770*/  @P0 IMAD.HI.U32 R3, R3, UR5, RZ ;  /* 0x0000000503030c27 */ /* 0x001fe2000f8e00ff */
[----:B------:R-:W-:Y:S02]  /*1780*/  CS2R R198, SRZ ;  /* 0x0000000000c67805 */ /* 0x000fe4000001ff00 */
[----:B------:R-:W-:-:S02]  /*1790*/  CS2R R46, SRZ ;  /* 0x00000000002e7805 */ /* 0x000fc4000001ff00 */
[----:B------:R-:W-:Y:S02]  /*17a0*/  CS2R R200, SRZ ;  /* 0x0000000000c87805 */ /* 0x000fe4000001ff00 */
[----:B------:R-:W-:Y:S02]  /*17b0*/  CS2R R42, SRZ ;  /* 0x00000000002a7805 */ /* 0x000fe4000001ff00 */
[----:B------:R-:W-:Y:S02]  /*17c0*/  CS2R R202, SRZ ;  /* 0x0000000000ca7805 */ /* 0x000fe4000001ff00 */
[----:B------:R-:W-:Y:S02]  /*17d0*/  CS2R R38, SRZ ;  /* 0x0000000000267805 */ /* 0x000fe4000001ff00 */
[----:B------:R-:W-:Y:S02]  /*17e0*/  CS2R R204, SRZ ;  /* 0x0000000000cc7805 */ /* 0x000fe4000001ff00 */
[----:B-1----:R-:W-:-:S02]  /*17f0*/  @P0 SHF.R.U32.HI R0, RZ, R4, R3 ;  /* 0x00000004ff000219 */ /* 0x002fc40000011603 */
[----:B------:R-:W-:Y:S02]  /*1800*/  CS2R R34, SRZ ;  /* 0x0000000000227805 */ /* 0x000fe4000001ff00 */
[----:B------:R-:W-:Y:S02]  /*1810*/  PLOP3.LUT P0, PT, PT, PT, PT, 0x80, 0x0 ;  /* 0x000000000000781c */ /* 0x000fe40003f0f070 */
[----:B------:R-:W-:Y:S02]  /*1820*/  CS2R R208, SRZ ;  /* 0x0000000000d07805 */ /* 0x000fe4000001ff00 */
[----:B------:R-:W-:Y:S01]  /*1830*/  CS2R R30, SRZ ;  /* 0x00000000001e7805 */ /* 0x000fe2000001ff00 */
[----:B------:R-:W-:Y:S01]  /*1840*/  VIADD R3, R0, UR4 ;  /* 0x0000000400037c36 */ /* 0x000fe20008000000 */
[----:B------:R-:W-:Y:S01]  /*1850*/  CS2R R206, SRZ ;  /* 0x0000000000ce7805 */ /* 0x000fe2000001ff00 */
[----:B------:R-:W-:Y:S01]  /*1860*/  IMAD.MOV.U32 R0, RZ, RZ, RZ ;  /* 0x000000ffff007224 */ /* 0x000fe200078e00ff */
[----:B------:R-:W-:Y:S01]  /*1870*/  CS2R R26, SRZ ;  /* 0x00000000001a7805 */ /* 0x000fe2000001ff00 */
[----:B------:R-:W-:Y:S01]  /*1880*/  IMAD.MOV.U32 R7, RZ, RZ, RZ ;  /* 0x000000ffff077224 */ /* 0x000fe200078e00ff */
[----:B------:R-:W-:-:S04]  /*1890*/  SHF.R.S32.HI R4, RZ, 0x1f, R3 ;  /* 0x0000001fff047819 */ /* 0x000fc80000011403 */
[----:B------:R-:W-:Y:S01]  /*18a0*/  LEA.HI R4, R4, R3, RZ, 0x6 ;  /* 0x0000000304047211 */ /* 0x000fe200078f30ff */
[----:B------:R-:W-:-:S03]  /*18b0*/  IMAD.MOV.U32 R3, RZ, RZ, RZ ;  /* 0x000000ffff037224 */ /* 0x000fc600078e00ff */
[----:B------:R-:W-:-:S04]  /*18c0*/  SHF.R.S32.HI R4, RZ, 0x6, R4 ;  /* 0x00000006ff047819 */ /* 0x000fc80000011404 */
[----:B------:R-:W-:-:S04]  /*18d0*/  VIMNMX R4, R4, UR50, PT ;  /* 0x0000003204047c48 */ /* 0x000fc8000bfe0100 */
[----:B------:R-:W-:-:S13]  /*18e0*/  ISETP.GE.AND P1, PT, R4, 0x1, PT ;  /* 0x000000010400780c */ /* 0x000fda0003f26270 */
        /* <DEDUP_REMOVED lines=15> */
.L_x_4007:
[----:B------:R-:W-:Y:S01]  /*19e0*/  ULEA UR21, UR36, UR43, 0x3 ;  /* 0x0000002b24157291 */ /* 0x000fe2000f8e183f */
[----:B------:R-:W-:-:S05]  /*19f0*/  IMAD.U32 R0, RZ, RZ, UR37 ;  /* 0x00000025ff007e24 */ /* 0x000fca000f8e00ff */
[----:B------:R-:W-:-:S04]  /*1a00*/  SHF.L.U32 R0, R0, 0x1f, RZ ;  /* 0x0000001f00007819 */ /* 0x000fc800000006ff */
[----:B------:R-:W0:Y:S02]  /*1a10*/  SYNCS.PHASECHK.TRANS64.TRYWAIT P1, [UR21+0x28c50], R0 ;  /* 0x028c5000ff0075a7 */ /* 0x000e240008020155 */
[----:B0-----:R-:W-:Y:S05]  /*1a20*/  @!P1 BRA `(.L_x_4008) ;  /* 0x000000f400a89947 */ /* 0x001fea0003800000 */
.L_x_4175:
[----:B------:R-:W-:Y:S01]  /*1a30*/  BAR.SYNC.DEFER_BLOCKING 0xe, 0x100 ;  /* 0x0384000000007b1d */ /* 0x000fe20000010000 */
[----:B------:R-:W-:Y:S01]  /*1a40*/  UIADD3 UR4, UR43, 0x26800, URZ ;  /* 0x000268002b047890 */ /* 0x000fe2000fffe03f */
[----:B0-----:R-:W-:Y:S01]  /*1a50*/  IMAD.U32 R0, RZ, RZ, UR21 ;  /* 0x00000015ff007e24 */ /* 0x001fe2000f8e00ff */
[----:B------:R-:W-:Y:S01]  /*1a60*/  ULEA UR18, UR36, UR20, 0xc ;  /* 0x0000001424127291 */ /* 0x000fe2000f8e603f */
[----:B------:R-:W-:Y:S01]  /*1a70*/  ISETP.GE.AND P1, PT, R4, 0x2, PT ;  /* 0x000000020400780c */ /* 0x000fe20003f26270 */
[----:B------:R-:W-:Y:S01]  /*1a80*/  USHF.R.U32.HI UR4, URZ, 0x4, UR4 ;  /* 0x000000043f047899 */ /* 0x000fe20008011604 */
[----:B------:R-:W-:Y:S01]  /*1a90*/  UMOV UR19, 0x40000040 ;  /* 0x4000004000137882 */ /* 0x000fe20000000000 */
[----:B------:R-:W-:Y:S02]  /*1aa0*/  UMOV UR17, 0x40000040 ;  /* 0x4000004000117882 */ /* 0x000fe40000000000 */
[----:B------:R-:W-:Y:S01]  /*1ab0*/  ULOP3.LUT UR4, UR4, 0x3fff, URZ, 0xc0, !UPT ;  /* 0x00003fff04047892 */ /* 0x000fe2000f8ec03f */
[----:B------:R-:W0:Y:S01]  /*1ac0*/  S2R R3, SR_TID.X ;  /* 0x0000000000037919 */ /* 0x000e220000002100 */
[----:B------:R-:W-:-:S02]  /*1ad0*/  UIADD3 UR6, UR18, 0x80, URZ ;  /* 0x0000008012067890 */ /* 0x000fc4000fffe03f */
[----:B------:R-:W-:Y:S01]  /*1ae0*/  ULOP3.LUT UR16, UR4, 0x10000, URZ, 0xfc, !UPT ;  /* 0x0001000004107892 */ /* 0x000fe2000f8efc3f */
[----:B------:R-:W-:Y:S01]  /*1af0*/  UMOV UR7, 0x40000040 ;  /* 0x4000004000077882 */ /* 0x000fe20000000000 */
[----:B------:R-:W-:Y:S02]  /*1b00*/  UMOV UR5, 0x40000040 ;  /* 0x4000004000057882 */ /* 0x000fe40000000000 */
[----:B------:R-:W-:Y:S02]  /*1b10*/  UIADD3 UR4, UR16, 0x2, URZ ;  /* 0x0000000210047890 */ /* 0x000fe4000fffe03f */
[----:B------:R-:W-:Y:S02]  /*1b20*/  UIADD3 UR10, UR18, 0x100, URZ ;  /* 0x00000100120a7890 */ /* 0x000fe4000fffe03f */
[----:B------:R-:W-:Y:S01]  /*1b30*/  UIADD3 UR8, UR16, 0x4, URZ ;  /* 0x0000000410087890 */ /* 0x000fe2000fffe03f */
[----:B------:R-:W-:Y:S01]  /*1b40*/  UMOV UR11, 0x40000040 ;  /* 0x40000040000b7882 */ /* 0x000fe20000000000 */
[----:B------:R-:W-:Y:S01]  /*1b50*/  WARPGROUP.ARRIVE ;  /* 0x00000000000079c5 */ /* 0x000fe20000000000 */
[----:B------:R-:W-:Y:S01]  /*1b60*/  UMOV UR9, 0x40000040 ;  /* 0x4000004000097882 */ /* 0x000fe20000000000 */
[----:B------:R-:W-:-:S02]  /*1b70*/  UIADD3 UR14, UR18, 0x180, URZ ;  /* 0x00000180120e7890 */ /* 0x000fc4000fffe03f */
[----:B------:R-:W-:Y:S02]  /*1b80*/  UIADD3 UR12, UR16, 0x6, URZ ;  /* 0x00000006100c7890 */ /* 0x000fe4000fffe03f */
        /* <DEDUP_REMOVED lines=23> */
.L_x_4014:
[----:B------:R-:W-:Y:S01]  /*1d00*/  BAR.SYNC.DEFER_BLOCKING 0xe, 0x100 ;  /* 0x0384000000007b1d */ /* 0x000fe20000010000 */
[----:B------:R-:W-:Y:S01]  /*1d10*/  IMAD.U32 R3, RZ, RZ, UR36 ;  /* 0x00000024ff037e24 */ /* 0x000fe2000f8e00ff */
[----:B------:R-:W-:Y:S01]  /*1d20*/  UIADD3 UR36, UR36, 0x1, URZ ;  /* 0x0000000124247890 */ /* 0x000fe2000fffe03f */
[C---:B------:R-:W-:Y:S01]  /*1d30*/  ISETP.GT.AND P3, PT, R4.reuse, RZ, PT ;  /* 0x000000ff0400720c */ /* 0x040fe20003f64270 */
        /* <DEDUP_REMOVED lines=139> */
.L_x_4010:
[----:B------:R-:W-:Y:S01]  /*25f0*/  ULEA UR21, UR36, UR43, 0x3 ;  /* 0x0000002b24157291 */ /* 0x000fe2000f8e183f */
[----:B------:R-:W-:-:S05]  /*2600*/  IMAD.U32 R0, RZ, RZ, UR37 ;  /* 0x00000025ff007e24 */ /* 0x000fca000f8e00ff */
[----:B------:R-:W-:-:S04]  /*2610*/  SHF.L.U32 R0, R0, 0x1f, RZ ;  /* 0x0000001f00007819 */ /* 0x000fc800000006ff */
[----:B------:R0:W1:Y:S01]  /*2620*/  SYNCS.PHASECHK.TRANS64.TRYWAIT P1, [UR21+0x28c50], R0 ;  /* 0x028c5000ff0075a7 */ /* 0x0000620008020155 */
[----:B------:R-:W-:Y:S05]  /*2630*/  @!P0 BRA `(.L_x_4011) ;  /* 0x0000000000048947 */ /* 0x000fea0003800000 */
[----:B------:R-:W-:Y:S01]  /*2640*/  BPT.TRAP 0x1 ;  /* 0x000000040000795c */ /* 0x000fe20000300000 */
.L_x_4011:
[----:B-1----:R-:W-:Y:S05]  /*2650*/  @P1 BRA `(.L_x_4012) ;  /* 0x0000000000081947 */ /* 0x002fea0003800000 */
[----:B------:R-:W1:Y:S02]  /*2660*/  SYNCS.PHASECHK.TRANS64.TRYWAIT P1, [UR21+0x28c50], R0 ;  /* 0x028c5000ff0075a7 */ /* 0x000e640008020155 */
[----:B-1----:R-:W-:Y:S05]  /*2670*/  @!P1 BRA `(.L_x_4013) ;  /* 0x000000e800ac9947 */ /* 0x002fea0003800000 */
.L_x_4012:
        /* <DEDUP_REMOVED lines=29> */
.L_x_4009:
        /* <DEDUP_REMOVED lines=144> */
.L_x_4005:
[----:B------:R-:W-:Y:S01]  /*3150*/  ULDC UR4, c[0x0][0x448] ;  /* 0x0001120000047ab9 */ /* 0x000fe20000000800 */
[----:B------:R-:W-:Y:S01]  /*3160*/  UIADD3 UR6, UR41, 0x3f, URZ ;  /* 0x0000003f29067890 */ /* 0x000fe2000fffe03f */
[----:B------:R-:W-:Y:S01]  /*3170*/  PLOP3.LUT P0, PT, PT, PT, PT, 0x80, 0x0 ;  /* 0x000000000000781c */ /* 0x000fe20003f0f070 */
[----:B------:R-:W-:Y:S01]  /*3180*/  UISETP.NE.AND UP0, UPT, UR4, 0x1, UPT ;  /* 0x000000010400788c */ /* 0x000fe2000bf05270 */
[----:B------:R-:W-:Y:S01]  /*3190*/  IMAD.MOV.U32 R0, RZ, RZ, RZ ;  /* 0x000000ffff007224 */ /* 0x000fe200078e00ff */
[----:B------:R-:W-:Y:S01]  /*31a0*/  ULDC UR8, c[0x0][0x288] ;  /* 0x0000a20000087ab9 */ /* 0x000fe20000000800 */
[----:B------:R-:W-:Y:S01]  /*31b0*/  IMAD.MOV.U32 R3, RZ, RZ, RZ ;  /* 0x000000ffff037224 */ /* 0x000fe200078e00ff */
[----:B------:R-:W-:Y:S01]  /*31c0*/  UIADD3 UR8, -UR8, 0x40, URZ ;  /* 0x0000004008087890 */ /* 0x000fe2000fffe13f */
[----:B------:R-:W-:Y:S02]  /*31d0*/  CS2R R150, SRZ ;  /* 0x0000000000967805 */ /* 0x000fe4000001ff00 */
[----:B------:R-:W-:-:S02]  /*31e0*/  CS2R R148, SRZ ;  /* 0x0000000000947805 */ /* 0x000fc4000001ff00 */
[----:B------:R-:W-:Y:S01]  /*31f0*/  CS2R R146, SRZ ;  /* 0x0000000000927805 */ /* 0x000fe2000001ff00 */
[----:B------:R-:W-:Y:S01]  /*3200*/  UIMAD UR8, UR49, UR7, UR8 ;  /* 0x00000007310872a4 */ /* 0x000fe2000f8e0208 */
[----:B------:R-:W-:Y:S02]  /*3210*/  CS2R R144, SRZ ;  /* 0x0000000000907805 */ /* 0x000fe4000001ff00 */
[----:B------:R-:W-:Y:S01]  /*3220*/  CS2R R168, SRZ ;  /* 0x0000000000a87805 */ /* 0x000fe2000001ff00 */
[----:B------:R-:W-:Y:S01]  /*3230*/  @UP0 ULDC UR4, c[0x0][0x44c] ;  /* 0x0001130000040ab9 */ /* 0x000fe20000000800 */
[----:B------:R-:W-:Y:S01]  /*3240*/  @UP0 ULDC UR9, c[0x0][0x450] ;  /* 0x0001140000090ab9 */ /* 0x000fe20000000800 */
[----:B------:R-:W-:Y:S01]  /*3250*/  UIMAD.WIDE.U32 UR4, UR6, UR4, URZ ;  /* 0x00000004060472a5 */ /* 0x000fe2000f8e003f */
[----:B------:R-:W-:Y:S02]  /*3260*/  CS2R R140, SRZ ;  /* 0x00000000008c7805 */ /* 0x000fe4000001ff00 */
[----:B------:R-:W-:-:S02]  /*3270*/  CS2R R166, SRZ ;  /* 0x0000000000a67805 */ /* 0x000fc4000001ff00 */
[----:B------:R-:W-:Y:S01]  /*3280*/  CS2R R136, SRZ ;  /* 0x0000000000887805 */ /* 0x000fe2000001ff00 */
[----:B------:R-:W-:Y:S01]  /*3290*/  @UP0 USHF.R.U32.HI UR6, URZ, UR9, UR5 ;  /* 0x000000093f060299 */ /* 0x000fe20008011605 */
[----:B------:R-:W-:Y:S02]  /*32a0*/  CS2R R164, SRZ ;  /* 0x0000000000a47805 */ /* 0x000fe4000001ff00 */
[----:B------:R-:W-:Y:S02]  /*32b0*/  CS2R R132, SRZ ;  /* 0x0000000000847805 */ /* 0x000fe4000001ff00 */
[----:B------:R-:W-:Y:S01]  /*32c0*/  CS2R R162, SRZ ;  /* 0x0000000000a27805 */ /* 0x000fe2000001ff00 */
[----:B------:R-:W-:Y:S01]  /*32d0*/  UIADD3 UR6, UR8, UR6, URZ ;  /* 0x0000000608067290 */ /* 0x000fe2000fffe03f */
[----:B------:R-:W-:Y:S02]  /*32e0*/  CS2R R160, SRZ ;  /* 0x0000000000a07805 */ /* 0x000fe4000001ff00 */
[----:B------:R-:W-:-:S02]  /*32f0*/  CS2R R128, SRZ ;  /* 0x0000000000807805 */ /* 0x000fc4000001ff00 */
[----:B------:R-:W-:Y:S01]  /*3300*/  CS2R R158, SRZ ;  /* 0x00000000009e7805 */ /* 0x000fe2000001ff00 */
[----:B------:R-:W-:Y:S01]  /*3310*/  USHF.R.S32.HI UR4, URZ, 0x1f, UR6 ;  /* 0x0000001f3f047899 */ /* 0x000fe20008011406 */
[----:B------:R-:W-:Y:S02]  /*3320*/  CS2R R156, SRZ ;  /* 0x00000000009c7805 */ /* 0x000fe4000001ff00 */
[----:B------:R-:W-:Y:S02]  /*3330*/  CS2R R124, SRZ ;  /* 0x00000000007c7805 */ /* 0x000fe4000001ff00 */
[----:B------:R-:W-:Y:S01]  /*3340*/  CS2R R154, SRZ ;  /* 0x00000000009a7805 */ /* 0x000fe2000001ff00 */
[----:B------:R-:W-:Y:S01]  /*3350*/  ULEA.HI UR4, UR4, UR6, URZ, 0x6 ;  /* 0x0000000604047291 */ /* 0x000fe2000f8f303f */
[----:B------:R-:W-:Y:S02]  /*3360*/  CS2R R152, SRZ ;  /* 0x0000000000987805 */ /* 0x000fe4000001ff00 */
[----:B------:R-:W-:-:S02]  /*3370*/  CS2R R120, SRZ ;  /* 0x0000000000787805 */ /* 0x000fc4000001ff00 */
[----:B------:R-:W-:Y:S01]  /*3380*/  CS2R R104, SRZ ;  /* 0x0000000000687805 */ /* 0x000fe2000001ff00 */
[----:B------:R-:W-:Y:S01]  /*3390*/  USHF.R.S32.HI UR4, URZ, 0x6, UR4 ;  /* 0x000000063f047899 */ /* 0x000fe20008011404 */
[----:B------:R-:W-:Y:S02]  /*33a0*/  CS2R R100, SRZ ;  /* 0x0000000000647805 */ /* 0x000fe4000001ff00 */
[----:B------:R-:W-:Y:S02]  /*33b0*/  CS2R R116, SRZ ;  /* 0x0000000000747805 */ /* 0x000fe4000001ff00 */
[----:B------:R-:W-:Y:S01]  /*33c0*/  CS2R R114, SRZ ;  /* 0x0000000000727805 */ /* 0x000fe2000001ff00 */
[----:B------:R-:W-:Y:S01]  /*33d0*/  UISETP.LT.AND UP0, UPT, UR50, UR4, UPT ;  /* 0x000000043200728c */ /* 0x000fe2000bf01270 */
[----:B------:R-:W-:Y:S02]  /*33e0*/  CS2R R112, SRZ ;  /* 0x0000000000707805 */ /* 0x000fe4000001ff00 */
[----:B------:R-:W-:-:S02]  /*33f0*/  CS2R R110, SRZ ;  /* 0x00000000006e7805 */ /* 0x000fc4000001ff00 */
[----:B------:R-:W-:Y:S01]  /*3400*/  CS2R R108, SRZ ;  /* 0x00000000006c7805 */ /* 0x000fe2000001ff00 */
[----:B------:R-:W-:Y:S01]  /*3410*/  USEL UR50, UR50, UR4, UP0 ;  /* 0x0000000432327287 */ /* 0x000fe20008000000 */
[----:B------:R-:W-:Y:S02]  /*3420*/  CS2R R106, SRZ ;  /* 0x00000000006a7805 */ /* 0x000fe4000001ff00 */
[----:B------:R-:W-:Y:S02]  /*3430*/  CS2R R102, SRZ ;  /* 0x0000000000667805 */ /* 0x000fe4000001ff00 */
[----:B------:R-:W-:Y:S01]  /*3440*/  CS2R R98, SRZ ;  /* 0x0000000000627805 */ /* 0x000fe2000001ff00 */
[----:B------:R-:W-:Y:S01]  /*3450*/  UISETP.GE.AND UP0, UPT, UR50, 0x1, UPT ;  /* 0x000000013200788c */ /* 0x000fe2000bf06270 */
[----:B------:R-:W-:Y:S02]  /*3460*/  CS2R R94, SRZ ;  /* 0x00000000005e7805 */ /* 0x000fe4000001ff00 */
[----:B------:R-:W-:-:S02]  /*3470*/  CS2R R170, SRZ ;  /* 0x0000000000aa7805 */ /* 0x000fc4000001ff00 */
[----:B------:R-:W-:Y:S02]  /*3480*/  CS2R R90, SRZ ;  /* 0x00000000005a7805 */ /* 0x000fe4000001ff00 */
[----:B------:R-:W-:Y:S02]  /*3490*/  CS2R R172, SRZ ;  /* 0x0000000000ac7805 */ /* 0x000fe4000001ff00 */
[----:B------:R-:W-:Y:S02]  /*34a0*/  CS2R R86, SRZ ;  /* 0x0000000000567805 */ /* 0x000fe4000001ff00 */
[----:B------:R-:W-:Y:S02]  /*34b0*/  PLOP3.LUT P1, PT, PT, PT, UP0, 0x80, 0x0 ;  /* 0x000000000000781c */ /* 0x000fe40003f2f008 */
        /* <DEDUP_REMOVED lines=62> */
.L_x_4015:
        /* <DEDUP_REMOVED lines=9> */
.L_x_4176:
[----:B------:R-:W-:Y:S05]  /*3930*/  @!P0 BRA `(.L_x_4017) ;  /* 0x0000000000048947 */ /* 0x000fea0003800000 */
[----:B------:R-:W-:Y:S01]  /*3940*/  BPT.TRAP 0x1 ;  /* 0x000000040000795c */ /* 0x000fe20000300000 */
.L_x_4017:
[----:B------:R-:W-:Y:S02]  /*3950*/  IMAD.U32 R7, RZ, RZ, UR36 ;  /* 0x00000024ff077e24 */ /* 0x000fe4000f8e00ff */
[----:B------:R-:W-:-:S03]  /*3960*/  IMAD.U32 R8, RZ, RZ, UR37 ;  /* 0x00000025ff087e24 */ /* 0x000fc6000f8e00ff */
[----:B------:R-:W-:Y:S02]  /*3970*/  LEA R7, R7, UR43, 0x3 ;  /* 0x0000002b07077c11 */ /* 0x000fe4000f8e18ff */
[----:B------:R-:W-:-:S04]  /*3980*/  SHF.L.U32 R8, R8, 0x1f, RZ ;  /* 0x0000001f08087819 */ /* 0x000fc800000006ff */
[----:B------:R1:W2:Y:S01]  /*3990*/  SYNCS.PHASECHK.TRANS64.TRYWAIT P1, [R7+URZ+0x28c30], R8 ;  /* 0x028c3008070075a7 */ /* 0x0002a2000802017f */
[----:B------:R-:W-:Y:S05]  /*39a0*/  @!P0 BRA `(.L_x_4018) ;  /* 0x0000000000048947 */ /* 0x000fea0003800000 */
[----:B------:R-:W-:Y:S01]  /*39b0*/  BPT.TRAP 0x1 ;  /* 0x000000040000795c */ /* 0x000fe20000300000 */
.L_x_4018:
[----:B--2---:R-:W-:Y:S05]  /*39c0*/  @P1 BRA `(.L_x_4019) ;  /* 0x0000000000081947 */ /* 0x004fea0003800000 */
[----:B------:R-:W2:Y:S02]  /*39d0*/  SYNCS.PHASECHK.TRANS64.TRYWAIT P1, [R7+URZ+0x28c30], R8 ;  /* 0x028c3008070075a7 */ /* 0x000ea4000802017f */
[----:B--2---:R-:W-:Y:S05]  /*39e0*/  @!P1 BRA `(.L_x_4020) ;  /* 0x000000d800009947 */ /* 0x004fea0003800000 */
.L_x_4019:
        /* <DEDUP_REMOVED lines=34> */
[----:B------:R-:W-:Y:S01]  /*3c10*/  HGMMA.64x64x16.F32 R24, gdesc[UR4], R24, gsb0 ;  /* 0x00e00000041879f0 */ /* 0x000fe20008000818 */
[----:B------:R-:W-:Y:S02]  /*3c20*/  ULDC UR6, c[0x0][0x448] ;  /* 0x0001120000067ab9 */ /* 0x000fe40000000800 */
[----:B------:R-:W-:-:S06]  /*3c30*/  UISETP.NE.AND UP0, UPT, UR6, 0x1, UPT ;  /* 0x000000010600788c */ /* 0x000fcc000bf05270 */
[----:B------:R-:W-:-:S05]  /*3c40*/  PLOP3.LUT P2, PT, PT, PT, UP0, 0x80, 0x0 ;  /* 0x000000000000781c */ /* 0x000fca0003f4f008 */
[----:B------:R-:W-:-:S08]  /*3c50*/  @UP0 ULDC UR6, c[0x0][0x44c] ;  /* 0x0001130000060ab9 */ /* 0x000fd00000000800 */
[----:B------:R-:W-:Y:S01]  /*3c60*/  @P2 IMAD.HI.U32 R4, R3, UR6, RZ ;  /* 0x0000000603042c27 */ /* 0x000fe2000f8e00ff */
[----:B------:R-:W-:-:S04]  /*3c70*/  @UP0 ULDC UR6, c[0x0][0x450] ;  /* 0x0001140000060ab9 */ /* 0x000fc80000000800 */
[----:B------:R-:W-:Y:S01]  /*3c80*/  @P2 SHF.R.U32.HI R3, RZ, UR6, R4 ;  /* 0x00000006ff032c19 */ /* 0x000fe20008011604 */
[----:B------:R-:W-:Y:S02]  /*3c90*/  UMOV UR6, 0xffffffc0 ;  /* 0xffffffc000067882 */ /* 0x000fe40000000000 */
[----:B------:R-:W-:Y:S02]  /*3ca0*/  UIMAD UR7, UR50, UR6, 0x41 ;  /* 0x00000041320774a4 */ /* 0x000fe4000f8e0206 */
[----:B------:R-:W0:Y:S01]  /*3cb0*/  SHFL.IDX PT, R6, R3, 0x1, 0x1c1f ;  /* 0x003c1f0003067f89 */ /* 0x000e2200000e0000 */
[----:B------:R-:W-:-:S03]  /*3cc0*/  UIMAD UR6, UR50, UR6, 0x40 ;  /* 0x00000040320674a4 */ /* 0x000fc6000f8e0206 */
[----:B------:R-:W3:Y:S01]  /*3cd0*/  SHFL.IDX PT, R3, R3, RZ, 0x1c1f ;  /* 0x001c1fff03037589 */ /* 0x000ee200000e0000 */
[----:B------:R-:W-:Y:S02]  /*3ce0*/  WARPGROUP.DEPBAR.LE gsb0, 0x0 ;  /* 0x00008000000079c5 */ /* 0x000fe40000010000 */
[----:B------:R-:W-:-:S06]  /*3cf0*/  WARPGROUP.ARRIVE ;  /* 0x00000000000079c5 */ /* 0x000fcc0000000000 */
[----:B------:R-:W-:Y:S01]  /*3d00*/  HGMMA.64x64x16.F32 R24, gdesc[UR8], R24, gsb0 ;  /* 0x00e00000081879f0 */ /* 0x000fe20008000818 */
[----:B------:R-:W-:Y:S02]  /*3d10*/  ULDC UR10, c[0x0][0x988] ;  /* 0x00026200000a7ab9 */ /* 0x000fe40000000800 */
[----:B------:R-:W-:Y:S02]  /*3d20*/  WARPGROUP.DEPBAR.LE gsb0, 0x0 ;  /* 0x00008000000079c5 */ /* 0x000fe40000010000 */
[----:B------:R-:W-:-:S06]  /*3d30*/  WARPGROUP.ARRIVE ;  /* 0x00000000000079c5 */ /* 0x000fcc0000000000 */
[----:B------:R-:W-:Y:S01]  /*3d40*/  HGMMA.64x64x16.F32 R24, gdesc[UR12], R24, gsb0 ;  /* 0x00e000000c1879f0 */ /* 0x000fe20008000818 */
[----:B------:R-:W-:Y:S01]  /*3d50*/  ULDC UR14, c[0x0][0x2f0] ;  /* 0x0000bc00000e7ab9 */ /* 0x000fe20000000800 */
[----:B------:R-:W-:Y:S01]  /*3d60*/  ULDC UR15, c[0x0][0x288] ;  /* 0x0000a200000f7ab9 */ /* 0x000fe20000000800 */
[----:B------:R-:W-:Y:S02]  /*3d70*/  UIMAD UR7, UR49, UR14, UR7 ;  /* 0x0000000e310772a4 */ /* 0x000fe4000f8e0207 */
[----:B------:R-:W-:-:S04]  /*3d80*/  UIMAD UR6, UR49, UR14, UR6 ;  /* 0x0000000e310672a4 */ /* 0x000fc8000f8e0206 */
[----:B------:R-:W-:Y:S02]  /*3d90*/  IMAD.U32 R5, RZ, RZ, UR7 ;  /* 0x00000007ff057e24 */ /* 0x000fe4000f8e00ff */
[----:B------:R-:W-:-:S03]  /*3da0*/  IADD3 R4, -R2, UR6, RZ ;  /* 0x0000000602047c10 */ /* 0x000fc6000fffe1ff */
[----:B------:R-:W-:-:S04]  /*3db0*/  IADD3 R5, R5, -UR15, -R2 ;  /* 0x8000000f05057c10 */ /* 0x000fc8000fffe802 */
[-CC-:B0-----:R-:W-:Y:S02]  /*3dc0*/  VIADDMNMX R6, R6, R5.reuse, R4.reuse, PT ;  /* 0x0000000506067246 */ /* 0x181fe40003800104 */
[----:B---3--:R-:W-:Y:S02]  /*3dd0*/  VIADDMNMX R4, R3, R5, R4, PT ;  /* 0x0000000503047246 */ /* 0x008fe40003800104 */
[C---:B------:R-:W-:Y:S02]  /*3de0*/  ISETP.GT.AND P3, PT, R6.reuse, RZ, PT ;  /* 0x000000ff0600720c */ /* 0x040fe40003f64270 */
[C---:B------:R-:W-:Y:S02]  /*3df0*/  ISETP.GT.AND P4, PT, R6.reuse, 0x1, PT ;  /* 0x000000010600780c */ /* 0x040fe40003f84270 */
[----:B------:R-:W-:Y:S01]  /*3e00*/  ISETP.GT.AND P5, PT, R6, 0x8, PT ;  /* 0x000000080600780c */ /* 0x000fe20003fa4270 */
[----:B------:R-:W-:Y:S02]  /*3e10*/  WARPGROUP.DEPBAR.LE gsb0, 0x0 ;  /* 0x00008000000079c5 */ /* 0x000fe40000010000 */
[----:B------:R-:W-:-:S02]  /*3e20*/  FSEL R26, R26, -INF , P3 ;  /* 0xff8000001a1a7808 */ /* 0x000fc40001800000 */
[----:B------:R-:W-:Y:S02]  /*3e30*/  FSEL R27, R27, -INF , P4 ;  /* 0xff8000001b1b7808 */ /* 0x000fe40002000000 */
[----:B------:R-:W-:Y:S02]  /*3e40*/  ISETP.GT.AND P3, PT, R6, 0x9, PT ;  /* 0x000000090600780c */ /* 0x000fe40003f64270 */
[----:B------:R-:W-:Y:S02]  /*3e50*/  FSEL R30, R30, -INF , P5 ;  /* 0xff8000001e1e7808 */ /* 0x000fe40002800000 */
[----:B------:R-:W-:Y:S02]  /*3e60*/  FMNMX.FTZ R9, R26, R27, !PT ;  /* 0x0000001b1a097209 */ /* 0x000fe40007810000 */
[----:B------:R-:W-:Y:S02]  /*3e70*/  ISETP.GT.AND P4, PT, R6, 0x10, PT ;  /* 0x000000100600780c */ /* 0x000fe40003f84270 */
[----:B------:R-:W-:-:S02]  /*3e80*/  FSEL R31, R31, -INF , P3 ;  /* 0xff8000001f1f7808 */ /* 0x000fc40001800000 */
[----:B------:R-:W-:Y:S02]  /*3e90*/  FMNMX.FTZ R10, R30, R9, !PT ;  /* 0x000000091e0a7209 */ /* 0x000fe40007810000 */
        /* <DEDUP_REMOVED lines=33> */
[----:B------:R-:W-:Y:S02]  /*40b0*/  FSEL R55, R55, -INF , P3 ;  /* 0xff80000037377808 */ /* 0x000fe40001800000 */
[----:B------:R-:W-:-:S02]  /*40c0*/  FMNMX.FTZ R6, R54, R9, !PT ;  /* 0x0000000936067209 */ /* 0x000fc40007810000 */
[C---:B------:R-:W-:Y:S02]  /*40d0*/  ISETP.GT.AND P3, PT, R4.reuse, RZ, PT ;  /* 0x000000ff0400720c */ /* 0x040fe40003f64270 */
[----:B------:R-:W-:Y:S02]  /*40e0*/  FMNMX.FTZ R6, R55, R6, !PT ;  /* 0x0000000637067209 */ /* 0x000fe40007810000 */
[C---:B------:R-:W-:Y:S02]  /*40f0*/  ISETP.GT.AND P4, PT, R4.reuse, 0x1, PT ;  /* 0x000000010400780c */ /* 0x040fe40003f84270 */
[----:B------:R-:W-:Y:S01]  /*4100*/  ISETP.GT.AND P5, PT, R4, 0x8, PT ;  /* 0x000000080400780c */ /* 0x000fe20003fa4270 */
[----:B------:R-:W0:Y:S01]  /*4110*/  SHFL.BFLY PT, R9, R6, 0x2, 0x1f ;  /* 0x0c401f0006097f89 */ /* 0x000e2200000e0000 */
[----:B------:R-:W-:Y:S02]  /*4120*/  FSEL R24, R24, -INF , P3 ;  /* 0xff80000018187808 */ /* 0x000fe40001800000 */
[----:B------:R-:W-:-:S02]  /*4130*/  FSEL R25, R25, -INF , P4 ;  /* 0xff80000019197808 */ /* 0x000fc40002000000 */
[----:B------:R-:W-:Y:S02]  /*4140*/  ISETP.GT.AND P3, PT, R4, 0x9, PT ;  /* 0x000000090400780c */ /* 0x000fe40003f64270 */
[----:B------:R-:W-:Y:S02]  /*4150*/  FSEL R28, R28, -INF , P5 ;  /* 0xff8000001c1c7808 */ /* 0x000fe40002800000 */
[----:B------:R-:W-:Y:S02]  /*4160*/  FMNMX.FTZ R3, R24, R25, !PT ;  /* 0x0000001918037209 */ /* 0x000fe40007810000 */
[C---:B------:R-:W-:Y:S02]  /*4170*/  ISETP.GT.AND P4, PT, R4.reuse, 0x10, PT ;  /* 0x000000100400780c */ /* 0x040fe40003f84270 */
[----:B------:R-:W-:Y:S02]  /*4180*/  FSEL R29, R29, -INF , P3 ;  /* 0xff8000001d1d7808 */ /* 0x000fe40001800000 */
[----:B------:R-:W-:-:S02]  /*4190*/  ISETP.GT.AND P3, PT, R4, 0x11, PT ;  /* 0x000000110400780c */ /* 0x000fc40003f64270 */
[----:B------:R-:W-:Y:S02]  /*41a0*/  FSEL R32, R32, -INF , P4 ;  /* 0xff80000020207808 */ /* 0x000fe40002000000 */
[C---:B------:R-:W-:Y:S02]  /*41b0*/  ISETP.GT.AND P4, PT, R4.reuse, 0x18, PT ;  /* 0x000000180400780c */ /* 0x040fe40003f84270 */
[----:B------:R-:W-:Y:S02]  /*41c0*/  FSEL R33, R33, -INF , P3 ;  /* 0xff80000021217808 */ /* 0x000fe40001800000 */
[----:B------:R-:W-:Y:S02]  /*41d0*/  ISETP.GT.AND P3, PT, R4, 0x19, PT ;  /* 0x000000190400780c */ /* 0x000fe40003f64270 */
[----:B0-----:R-:W-:Y:S02]  /*41e0*/  FMNMX.FTZ R9, R6, R9, !PT ;  /* 0x0000000906097209 */ /* 0x001fe40007810000 */
[----:B------:R-:W-:-:S02]  /*41f0*/  FMNMX.FTZ R6, R28, R3, !PT ;  /* 0x000000031c067209 */ /* 0x000fc40007810000 */
[----:B------:R-:W-:Y:S01]  /*4200*/  FSEL R36, R36, -INF , P4 ;  /* 0xff80000024247808 */ /* 0x000fe20002000000 */
[----:B------:R-:W0:Y:S01]  /*4210*/  SHFL.BFLY PT, R10, R9, 0x1, 0x1f ;  /* 0x0c201f00090a7f89 */ /* 0x000e2200000e0000 */
[----:B------:R-:W-:Y:S02]  /*4220*/  FMNMX.FTZ R3, R29, R6, !PT ;  /* 0x000000061d037209 */ /* 0x000fe40007810000 */
[----:B------:R-:W-:Y:S02]  /*4230*/  ISETP.GT.AND P4, PT, R4, 0x20, PT ;  /* 0x000000200400780c */ /* 0x000fe40003f84270 */
[----:B------:R-:W-:Y:S02]  /*4240*/  FMNMX.FTZ R6, R32, R3, !PT ;  /* 0x0000000320067209 */ /* 0x000fe40007810000 */
[----:B------:R-:W-:Y:S02]  /*4250*/  FSEL R37, R37, -INF , P3 ;  /* 0xff80000025257808 */ /* 0x000fe40001800000 */
[----:B------:R-:W-:-:S02]  /*4260*/  FMNMX.FTZ R3, R33, R6, !PT ;  /* 0x0000000621037209 */ /* 0x000fc40007810000 */
[----:B------:R-:W-:Y:S02]  /*4270*/  ISETP.GT.AND P5, PT, R4, 0x21, PT ;  /* 0x000000210400780c */ /* 0x000fe40003fa4270 */
[----:B------:R-:W-:Y:S02]  /*4280*/  FSEL R40, R40, -INF , P4 ;  /* 0xff80000028287808 */ /* 0x000fe40002000000 */
[C---:B------:R-:W-:Y:S02]  /*4290*/  ISETP.GT.AND P4, PT, R4.reuse, 0x28, PT ;  /* 0x000000280400780c */ /* 0x040fe40003f84270 */
[----:B------:R-:W-:Y:S02]  /*42a0*/  FSEL R41, R41, -INF , P5 ;  /* 0xff80000029297808 */ /* 0x000fe40002800000 */
[----:B------:R-:W-:Y:S02]  /*42b0*/  ISETP.GT.AND P3, PT, R4, 0x29, PT ;  /* 0x000000290400780c */ /* 0x000fe40003f64270 */
[----:B------:R-:W-:-:S02]  /*42c0*/  FSEL R44, R44, -INF , P4 ;  /* 0xff8000002c2c7808 */ /* 0x000fc40002000000 */
[----:B------:R-:W-:Y:S02]  /*42d0*/  ISETP.GT.AND P4, PT, R4, 0x30, PT ;  /* 0x000000300400780c */ /* 0x000fe40003f84270 */
[----:B0-----:R-:W-:Y:S02]  /*42e0*/  FMNMX.FTZ R6, R9, R10, !PT ;  /* 0x0000000a09067209 */ /* 0x001fe40007810000 */
[----:B------:R-:W-:Y:S02]  /*42f0*/  FMNMX.FTZ R10, R36, R3, !PT ;  /* 0x00000003240a7209 */ /* 0x000fe40007810000 */
[----:B------:R-:W-:Y:S01]  /*4300*/  FSEL R45, R45, -INF , P3 ;  /* 0xff8000002d2d7808 */ /* 0x000fe20001800000 */
[----:B------:R-:W-:Y:S01]  /*4310*/  FMUL.FTZ R5, R6, UR10 ;  /* 0x0000000a06057c20 */ /* 0x000fe20008410000 */
[----:B------:R-:W-:Y:S02]  /*4320*/  FMNMX.FTZ R3, R37, R10, !PT ;  /* 0x0000000a25037209 */ /* 0x000fe40007810000 */
[----:B------:R-:W-:-:S02]  /*4330*/  ISETP.GT.AND P3, PT, R4, 0x31, PT ;  /* 0x000000310400780c */ /* 0x000fc40003f64270 */
[----:B------:R-:W-:Y:S02]  /*4340*/  FMNMX.FTZ R10, R40, R3, !PT ;  /* 0x00000003280a7209 */ /* 0x000fe40007810000 */
[----:B------:R-:W-:Y:S02]  /*4350*/  FSEL R48, R48, -INF , P4 ;  /* 0xff80000030307808 */ /* 0x000fe40002000000 */
[----:B------:R-:W-:Y:S02]  /*4360*/  FMNMX.FTZ R3, R41, R10, !PT ;  /* 0x0000000a29037209 */ /* 0x000fe40007810000 */
[----:B------:R-:W-:Y:S02]  /*4370*/  ISETP.GT.AND P4, PT, R4, 0x38, PT ;  /* 0x000000380400780c */ /* 0x000fe40003f84270 */
[----:B------:R-:W-:Y:S02]  /*4380*/  FMNMX.FTZ R10, R44, R3, !PT ;  /* 0x000000032c0a7209 */ /* 0x000fe40007810000 */
[----:B------:R-:W-:-:S02]  /*4390*/  FSEL R49, R49, -INF , P3 ;  /* 0xff80000031317808 */ /* 0x000fc40001800000 */
[----:B------:R-:W-:Y:S02]  /*43a0*/  FMNMX.FTZ R3, R45, R10, !PT ;  /* 0x0000000a2d037209 */ /* 0x000fe40007810000 */
[----:B------:R-:W-:Y:S02]  /*43b0*/  ISETP.GT.AND P3, PT, R4, 0x39, PT ;  /* 0x000000390400780c */ /* 0x000fe40003f64270 */
[----:B------:R-:W-:Y:S02]  /*43c0*/  FMNMX.FTZ R10, R48, R3, !PT ;  /* 0x00000003300a7209 */ /* 0x000fe40007810000 */
[----:B------:R-:W-:Y:S02]  /*43d0*/  FSEL R52, R52, -INF , P4 ;  /* 0xff80000034347808 */ /* 0x000fe40002000000 */
[----:B------:R-:W-:Y:S02]  /*43e0*/  FMNMX.FTZ R3, R49, R10, !PT ;  /* 0x0000000a31037209 */ /* 0x000fe40007810000 */
[----:B------:R-:W-:-:S02]  /*43f0*/  FSEL R53, R53, -INF , P3 ;  /* 0xff80000035357808 */ /* 0x000fc40001800000 */
[----:B------:R-:W-:Y:S02]  /*4400*/  FMNMX.FTZ R4, R52, R3, !PT ;  /* 0x0000000334047209 */ /* 0x000fe40007810000 */
[----:B------:R-:W-:Y:S02]  /*4410*/  FSETP.NEU.FTZ.AND P5, PT, R6, -INF , PT ;  /* 0xff8000000600780b */ /* 0x000fe40003fbd000 */
[----:B------:R-:W-:Y:S02]  /*4420*/  FMNMX.FTZ R4, R53, R4, !PT ;  /* 0x0000000435047209 */ /* 0x000fe40007810000 */
[----:B------:R-:W-:-:S03]  /*4430*/  FSEL R9, R5, RZ, P5 ;  /* 0x000000ff05097208 */ /* 0x000fc60002800000 */
[----:B------:R-:W0:Y:S02]  /*4440*/  SHFL.BFLY PT, R3, R4, 0x2, 0x1f ;  /* 0x0c401f0004037f89 */ /* 0x000e2400000e0000 */
        /* <DEDUP_REMOVED lines=16> */
[--C-:B------:R-:W-:Y:S01]  /*4550*/  FFMA.FTZ R54, R54, UR10, -R9.reuse ;  /* 0x0000000a36367c23 */ /* 0x100fe20008010809 */
[----:B------:R-:W-:Y:S01]  /*4560*/  FFMA.FTZ R9, R55, UR10, -R9 ;  /* 0x0000000a37097c23 */ /* 0x000fe20008010809 */
[----:B0-----:R-:W-:-:S04]  /*4570*/  FMNMX.FTZ R3, R4, R3, !PT ;  /* 0x0000000304037209 */ /* 0x001fc80007810000 */
[----:B------:R-:W-:Y:S01]  /*4580*/  MUFU.EX2 R30, R30 ;  /* 0x0000001e001e7308 */ /* 0x000fe20000000800 */
[----:B------:R-:W0:Y:S07]  /*4590*/  SHFL.BFLY PT, R4, R3, 0x1, 0x1f ;  /* 0x0c201f0003047f89 */ /* 0x000e2e00000e0000 */
[----:B------:R-:W4:Y:S01]  /*45a0*/  MUFU.EX2 R31, R31 ;  /* 0x0000001f001f7308 */ /* 0x000f220000000800 */
[----:B---3--:R-:W-:-:S07]  /*45b0*/  F2FP.F16.F32.PACK_AB R153, R27, R26 ;  /* 0x0000001a1b99723e */ /* 0x008fce00000000ff */
[----:B------:R-:W-:Y:S08]  /*45c0*/  MUFU.EX2 R34, R34 ;  /* 0x0000002200227308 */ /* 0x000ff00000000800 */
[----:B------:R-:W3:Y:S01]  /*45d0*/  MUFU.EX2 R35, R35 ;  /* 0x0000002300237308 */ /* 0x000ee20000000800 */
[----:B----4-:R-:W-:Y:S02]  /*45e0*/  F2FP.F16.F32.PACK_AB R155, R31, R30 ;  /* 0x0000001e1f9b723e */ /* 0x010fe400000000ff */
[----:B0-----:R-:W-:-:S04]  /*45f0*/  FMNMX.FTZ R5, R3, R4, !PT ;  /* 0x0000000403057209 */ /* 0x001fc80007810000 */
[C---:B------:R-:W-:Y:S01]  /*4600*/  FSETP.NEU.FTZ.AND P3, PT, R5.reuse, -INF , PT ;  /* 0xff8000000500780b */ /* 0x040fe20003f7d000 */
[----:B------:R-:W-:Y:S01]  /*4610*/  FMUL.FTZ R3, R5, UR10 ;  /* 0x0000000a05037c20 */ /* 0x000fe20008410000 */
[----:B------:R-:W-:Y:S04]  /*4620*/  MUFU.EX2 R38, R38 ;  /* 0x0000002600267308 */ /* 0x000fe80000000800 */
[----:B------:R-:W-:Y:S01]  /*4630*/  FSEL R4, R3, RZ, P3 ;  /* 0x000000ff03047208 */ /* 0x000fe20001800000 */
[----:B------:R-:W-:Y:S01]  /*4640*/  FADD.FTZ R3, R26, R27 ;  /* 0x0000001b1a037221 */ /* 0x000fe20000010000 */
[----:B---3--:R-:W-:Y:S02]  /*4650*/  F2FP.F16.F32.PACK_AB R157, R35, R34 ;  /* 0x00000022239d723e */ /* 0x008fe400000000ff */
[----:B------:R-:W0:Y:S01]  /*4660*/  MUFU.EX2 R39, R39 ;  /* 0x0000002700277308 */ /* 0x000e220000000800 */
        /* <DEDUP_REMOVED lines=8> */
[----:B------:R-:W-:Y:S01]  /*46f0*/  FADD.FTZ R10, R30, R3 ;  /* 0x000000031e0a7221 */ /* 0x000fe20000010000 */
[----:B------:R-:W-:-:S02]  /*4700*/  @!P1 VIADD R3, R7, 0x28c40 ;  /* 0x00028c4007039836 */ /* 0x000fc40000000000 */
[--C-:B------:R-:W-:Y:S01]  /*4710*/  FFMA.FTZ R37, R37, UR10, -R4.reuse ;  /* 0x0000000a25257c23 */ /* 0x100fe20008010804 */
[----:B------:R-:W-:Y:S01]  /*4720*/  FFMA.FTZ R40, R40, UR10, -R4 ;  /* 0x0000000a28287c23 */ /* 0x000fe20008010804 */
[----:B------:R-:W-:Y:S01]  /*4730*/  FADD.FTZ R13, R31, R10 ;  /* 0x0000000a1f0d7221 */ /* 0x000fe20000010000 */
[--C-:B------:R-:W-:Y:S01]  /*4740*/  FFMA.FTZ R41, R41, UR10, -R4.reuse ;  /* 0x0000000a29297c23 */ /* 0x100fe20008010804 */
[----:B------:R-:W-:Y:S01]  /*4750*/  @!P1 PRMT R3, RZ, 0x654, R3 ;  /* 0x00000654ff039816 */ /* 0x000fe20000000003 */
[----:B------:R-:W3:Y:S01]  /*4760*/  MUFU.EX2 R25, R25 ;  /* 0x0000001900197308 */ /* 0x000ee20000000800 */
[----:B------:R-:W-:Y:S01]  /*4770*/  FADD.FTZ R12, R34, R13 ;  /* 0x0000000d220c7221 */ /* 0x000fe20000010000 */
[--C-:B------:R-:W-:Y:S01]  /*4780*/  FFMA.FTZ R44, R44, UR10, -R4.reuse ;  /* 0x0000000a2c2c7c23 */ /* 0x100fe20008010804 */
[----:B------:R4:W-:Y:S01]  /*4790*/  @!P1 SYNCS.ARRIVE.TRANS64.RED.A1T0 RZ, [R3+URZ], RZ ;  /* 0x000000ff03ff99a7 */ /* 0x0009e2000810043f */
[--C-:B------:R-:W-:Y:S01]  /*47a0*/  FFMA.FTZ R45, R45, UR10, -R4.reuse ;  /* 0x0000000a2d2d7c23 */ /* 0x100fe20008010804 */
[--C-:B------:R-:W-:Y:S01]  /*47b0*/  FFMA.FTZ R48, R48, UR10, -R4.reuse ;  /* 0x0000000a30307c23 */ /* 0x100fe20008010804 */
[--C-:B------:R-:W-:Y:S01]  /*47c0*/  FFMA.FTZ R49, R49, UR10, -R4.reuse ;  /* 0x0000000a31317c23 */ /* 0x100fe20008010804 */
[--C-:B------:R-:W-:Y:S01]  /*47d0*/  FFMA.FTZ R52, R52, UR10, -R4.reuse ;  /* 0x0000000a34347c23 */ /* 0x100fe20008010804 */
[----:B------:R-:W5:Y:S01]  /*47e0*/  MUFU.EX2 R28, R28 ;  /* 0x0000001c001c7308 */ /* 0x000f620000000800 */
[----:B------:R-:W-:Y:S01]  /*47f0*/  FFMA.FTZ R4, R53, UR10, -R4 ;  /* 0x0000000a35047c23 */ /* 0x000fe20008010804 */
[----:B0-----:R-:W-:-:S06]  /*4800*/  F2FP.F16.F32.PACK_AB R159, R39, R38 ;  /* 0x00000026279f723e */ /* 0x001fcc00000000ff */
        /* <DEDUP_REMOVED lines=11> */
[----:B------:R-:W-:Y:S01]  /*48c0*/  BAR.SYNC.DEFER_BLOCKING 0xf, 0x100 ;  /* 0x03c4000000007b1d */ /* 0x000fe20000010000 */
[----:B0-----:R-:W-:-:S05]  /*48d0*/  FADD.FTZ R10, R32, R3 ;  /* 0x00000003200a7221 */ /* 0x001fca0000010000 */
        /* <DEDUP_REMOVED lines=8> */
[----:B---3--:R-:W-:-:S07]  /*4960*/  FADD.FTZ R12, R42, R11 ;  /* 0x0000000b2a0c7221 */ /* 0x008fce0000010000 */
[----:B------:R-:W3:Y:S01]  /*4970*/  MUFU.EX2 R43, R43 ;  /* 0x0000002b002b7308 */ /* 0x000ee20000000800 */
[C---:B----4-:R-:W-:Y:S01]  /*4980*/  FADD.FTZ R11, R37.reuse, R10 ;  /* 0x0000000a250b7221 */ /* 0x050fe20000010000 */
[----:B------:R-:W-:-:S05]  /*4990*/  F2FP.F16.F32.PACK_AB R158, R37, R36 ;  /* 0x00000024259e723e */ /* 0x000fca00000000ff */
[----:B------:R0:W-:Y:S01]  /*49a0*/  STSM.16.M88.4 [R22], R156 ;  /* 0x0000009c16007844 */ /* 0x0001e20000000200 */
[----:B------:R-:W4:Y:S01]  /*49b0*/  MUFU.EX2 R41, R41 ;  /* 0x0000002900297308 */ /* 0x000f220000000800 */
[----:B-----5:R-:W-:-:S07]  /*49c0*/  FADD.FTZ R10, R40, R11 ;  /* 0x0000000b280a7221 */ /* 0x020fce0000010000 */
[----:B------:R-:W5:Y:S01]  /*49d0*/  MUFU.EX2 R46, R46 ;  /* 0x0000002e002e7308 */ /* 0x000f620000000800 */
[C---:B---3--:R-:W-:Y:S01]  /*49e0*/  FADD.FTZ R13, R43.reuse, R12 ;  /* 0x0000000c2b0d7221 */ /* 0x048fe20000010000 */
[----:B------:R-:W-:-:S06]  /*49f0*/  F2FP.F16.F32.PACK_AB R161, R43, R42 ;  /* 0x0000002a2ba1723e */ /* 0x000fcc00000000ff */
[----:B------:R-:W-:Y:S01]  /*4a00*/  MUFU.EX2 R44, R44 ;  /* 0x0000002c002c7308 */ /* 0x000fe20000000800 */
[C---:B----4-:R-:W-:Y:S01]  /*4a10*/  FADD.FTZ R11, R41.reuse, R10 ;  /* 0x0000000a290b7221 */ /* 0x050fe20000010000 */
[----:B------:R-:W-:-:S06]  /*4a20*/  F2FP.F16.F32.PACK_AB R160, R41, R40 ;  /* 0x0000002829a0723e */ /* 0x000fcc00000000ff */
[----:B------:R-:W3:Y:S01]  /*4a30*/  MUFU.EX2 R47, R47 ;  /* 0x0000002f002f7308 */ /* 0x000ee20000000800 */
[----:B-----5:R-:W-:-:S07]  /*4a40*/  FADD.FTZ R10, R46, R13 ;  /* 0x0000000d2e0a7221 */ /* 0x020fce0000010000 */
        /* <DEDUP_REMOVED lines=12> */
[----:B------:R-:W-:Y:S08]  /*4b10*/  MUFU.EX2 R54, R54 ;  /* 0x0000003600367308 */ /* 0x000ff00000000800 */
[----:B------:R-:W3:Y:S01]  /*4b20*/  MUFU.EX2 R9, R9 ;  /* 0x0000000900097308 */ /* 0x000ee20000000800 */
[----:B----4-:R-:W-:-:S07]  /*4b30*/  F2FP.F16.F32.PACK_AB R164, R49, R48 ;  /* 0x0000003031a4723e */ /* 0x010fce00000000ff */
[----:B------:R-:W-:Y:S08]  /*4b40*/  MUFU.EX2 R52, R52 ;  /* 0x0000003400347308 */ /* 0x000ff00000000800 */
[----:B------:R4:W5:Y:S01]  /*4b50*/  MUFU.EX2 R3, R4 ;  /* 0x0000000400037308 */ /* 0x0009620000000800 */
[----:B---3--:R-:W-:Y:S01]  /*4b60*/  F2FP.F16.F32.PACK_AB R167, R9, R54 ;  /* 0x0000003609a7723e */ /* 0x008fe200000000ff */
[----:B----4-:R-:W-:-:S04]  /*4b70*/  FADD.FTZ R4, R44, R11 ;  /* 0x0000000b2c047221 */ /* 0x010fc80000010000 */
[----:B------:R-:W-:Y:S01]  /*4b80*/  FADD.FTZ R45, R45, R4 ;  /* 0x000000042d2d7221 */ /* 0x000fe20000010000 */
[----:B------:R-:W-:-:S03]  /*4b90*/  FADD.FTZ R4, R54, R51 ;  /* 0x0000003336047221 */ /* 0x000fc60000010000 */
[----:B------:R-:W-:Y:S01]  /*4ba0*/  FADD.FTZ R48, R48, R45 ;  /* 0x0000002d30307221 */ /* 0x000fe20000010000 */
[----:B-----5:R-:W-:Y:S01]  /*4bb0*/  F2FP.F16.F32.PACK_AB R166, R3, R52 ;  /* 0x0000003403a6723e */ /* 0x020fe200000000ff */
[----:B------:R-:W-:Y:S02]  /*4bc0*/  FADD.FTZ R4, R9, R4 ;  /* 0x0000000409047221 */ /* 0x000fe40000010000 */
[----:B------:R-:W-:Y:S02]  /*4bd0*/  FADD.FTZ R49, R49, R48 ;  /* 0x0000003031317221 */ /* 0x000fe40000010000 */
[----:B------:R0:W-:Y:S02]  /*4be0*/  STSM.16.M88.4 [R23], R164 ;  /* 0x000000a417007844 */ /* 0x0001e40000000200 */
[----:B------:R-:W-:-:S04]  /*4bf0*/  FADD.FTZ R52, R52, R49 ;  /* 0x0000003134347221 */ /* 0x000fc80000010000 */
[----:B------:R-:W-:Y:S01]  /*4c00*/  FADD.FTZ R3, R3, R52 ;  /* 0x0000003403037221 */ /* 0x000fe20000010000 */
[----:B------:R-:W-:Y:S06]  /*4c10*/  @!P0 BRA `(.L_x_4021) ;  /* 0x0000000000048947 */ /* 0x000fec0003800000 */
[----:B------:R-:W-:Y:S01]  /*4c20*/  BPT.TRAP 0x1 ;  /* 0x000000040000795c */ /* 0x000fe20000300000 */
.L_x_4021:
[----:B------:R3:W4:Y:S01]  /*4c30*/  SYNCS.PHASECHK.TRANS64.TRYWAIT P3, [R7+URZ+0x28c50], R8 ;  /* 0x028c5008070075a7 */ /* 0x000722000806017f */
[----:B------:R-:W-:Y:S05]  /*4c40*/  @!P0 BRA `(.L_x_4022) ;  /* 0x0000000000048947 */ /* 0x000fea0003800000 */
[----:B------:R-:W-:Y:S01]  /*4c50*/  BPT.TRAP 0x1 ;  /* 0x000000040000795c */ /* 0x000fe20000300000 */
.L_x_4022:
[----:B----4-:R-:W-:Y:S05]  /*4c60*/  @P3 BRA `(.L_x_4023) ;  /* 0x0000000000083947 */ /* 0x010fea0003800000 */
[----:B------:R-:W4:Y:S02]  /*4c70*/  SYNCS.PHASECHK.TRANS64.TRYWAIT P3, [R7+URZ+0x28c50], R8 ;  /* 0x028c5008070075a7 */ /* 0x000f24000806017f */
[----:B----4-:R-:W-:Y:S05]  /*4c80*/  @!P3 BRA `(.L_x_4024) ;  /* 0x000000c4006cb947 */ /* 0x010fea0003800000 */
.L_x_4023:
[----:B------:R-:W-:Y:S01]  /*4c90*/  ULEA UR11, UR36, UR48, 0xc ;  /* 0x00000030240b7291 */ /* 0x000fe2000f8e603f */
[----:B------:R-:W-:Y:S01]  /*4ca0*/  WARPGROUP.ARRIVE ;  /* 0x00000000000079c5 */ /* 0x000fe20000000000 */
[----:B------:R-:W-:Y:S01]  /*4cb0*/  UMOV UR7, 0x40000040 ;  /* 0x4000004000077882 */ /* 0x000fe20000000000 */
[----:B------:R-:W-:Y:S01]  /*4cc0*/  @UP0 ULDC UR18, c[0x0][0x450] ;  /* 0x0001140000120ab9 */ /* 0x000fe20000000800 */
[----:B------:R-:W-:Y:S01]  /*4cd0*/  UIMAD UR14, UR49, UR14, -UR15 ;  /* 0x0000000e310e72a4 */ /* 0x000fe2000f8e0a0f */
[----:B-1234-:R-:W-:Y:S01]  /*4ce0*/  @!P1 VIADD R7, R7, 0x28c60 ;  /* 0x00028c6007079836 */ /* 0x01efe20000000000 */
[----:B------:R-:W-:Y:S01]  /*4cf0*/  UIADD3 UR21, UR50, -0x2, URZ ;  /* 0xfffffffe32157890 */ /* 0x000fe2000fffe03f */
        /* <DEDUP_REMOVED lines=25> */
[----:B------:R-:W-:-:S04]  /*4e90*/  UIADD3 UR14, UR14, UR11, URZ ;  /* 0x0000000b0e0e7290 */ /* 0x000fc8000fffe03f */
[----:B------:R-:W-:-:S04]  /*4ea0*/  USHF.R.S32.HI UR6, URZ, 0x1f, UR14 ;  /* 0x0000001f3f067899 */ /* 0x000fc8000801140e */
[----:B------:R-:W-:-:S04]  /*4eb0*/  ULEA.HI UR6, UR6, UR14, URZ, 0x6 ;  /* 0x0000000e06067291 */ /* 0x000fc8000f8f303f */
[----:B------:R-:W-:-:S04]  /*4ec0*/  USHF.R.S32.HI UR6, URZ, 0x6, UR6 ;  /* 0x000000063f067899 */ /* 0x000fc80008011406 */
[----:B------:R-:W-:-:S04]  /*4ed0*/  UISETP.LT.AND UP1, UPT, URZ, UR6, UPT ;  /* 0x000000063f00728c */ /* 0x000fc8000bf21270 */
[----:B------:R-:W-:-:S04]  /*4ee0*/  USEL UR20, URZ, UR6, !UP1 ;  /* 0x000000063f147287 */ /* 0x000fc8000c800000 */
[----:B------:R-:W-:-:S06]  /*4ef0*/  UISETP.GE.AND UP1, UPT, UR21, UR20, UPT ;  /* 0x000000141500728c */ /* 0x000fcc000bf26270 */
[----:B------:R-:W-:Y:S01]  /*4f00*/  PLOP3.LUT P3, PT, PT, PT, UP1, 0x80, 0x0 ;  /* 0x000000000000781c */ /* 0x000fe20003f6f018 */
        /* <DEDUP_REMOVED lines=12> */
[----:B------:R-:W-:Y:S01]  /*4fd0*/  UMOV UR23, UR36 ;  /* 0x0000002400177c82 */ /* 0x000fe20008000000 */
[----:B------:R-:W-:Y:S01]  /*4fe0*/  IMAD.MOV.U32 R9, RZ, RZ, R5 ;  /* 0x000000ffff097224 */ /* 0x000fe200078e0005 */
[----:B------:R-:W-:Y:S01]  /*4ff0*/  ULDC UR24, c[0x0][0x288] ;  /* 0x0000a20000187ab9 */ /* 0x000fe20000000800 */
[----:B------:R-:W-:-:S05]  /*5000*/  ULDC UR22, c[0x0][0x988] ;  /* 0x0002620000167ab9 */ /* 0x000fca0000000800 */
.L_x_4034:
[----:B------:R-:W-:-:S04]  /*5010*/  UIADD3 UR36, UR23, 0x1, URZ ;  /* 0x0000000117247890 */ /* 0x000fc8000fffe03f */
[----:B------:R-:W-:-:S04]  /*5020*/  UISETP.NE.AND UP1, UPT, UR36, 0x2, UPT ;  /* 0x000000022400788c */ /* 0x000fc8000bf25270 */
[----:B------:R-:W-:Y:S02]  /*5030*/  USEL UR6, URZ, 0x1, UP1 ;  /* 0x000000013f067887 */ /* 0x000fe40008800000 */
[----:B------:R-:W-:Y:S02]  /*5040*/  USEL UR36, UR36, URZ, UP1 ;  /* 0x0000003f24247287 */ /* 0x000fe40008800000 */
[----:B------:R-:W-:Y:S01]  /*5050*/  ULOP3.LUT UR37, UR37, UR6, URZ, 0x3c, !UPT ;  /* 0x0000000625257292 */ /* 0x000fe2000f8e3c3f */
[----:B--23--:R-:W-:Y:S11]  /*5060*/  @!P0 BRA `(.L_x_4026) ;  /* 0x0000000000048947 */ /* 0x00cff60003800000 */
[----:B------:R-:W-:Y:S01]  /*5070*/  BPT.TRAP 0x1 ;  /* 0x000000040000795c */ /* 0x000fe20000300000 */
.L_x_4026:
[----:B------:R-:W-:Y:S01]  /*5080*/  ULEA UR25, UR36, UR43, 0x3 ;  /* 0x0000002b24197291 */ /* 0x000fe2000f8e183f */
[----:B-1----:R-:W-:-:S05]  /*5090*/  IMAD.U32 R7, RZ, RZ, UR37 ;  /* 0x00000025ff077e24 */ /* 0x002fca000f8e00ff */
[----:B------:R-:W-:-:S04]  /*50a0*/  SHF.L.U32 R7, R7, 0x1f, RZ ;  /* 0x0000001f07077819 */ /* 0x000fc800000006ff */
[----:B------:R1:W2:Y:S01]  /*50b0*/  SYNCS.PHASECHK.TRANS64.TRYWAIT P3, [UR25+0x28c30], R7 ;  /* 0x028c3007ff0075a7 */ /* 0x0002a20008060159 */
[----:B------:R-:W-:Y:S05]  /*50c0*/  @!P0 BRA `(.L_x_4027) ;  /* 0x0000000000048947 */ /* 0x000fea0003800000 */
[----:B------:R-:W-:Y:S01]  /*50d0*/  BPT.TRAP 0x1 ;  /* 0x000000040000795c */ /* 0x000fe20000300000 */
.L_x_4027:
[----:B--2---:R-:W-:Y:S05]  /*50e0*/  @P3 BRA `(.L_x_4028) ;  /* 0x0000000000083947 */ /* 0x004fea0003800000 */
[----:B------:R-:W2:Y:S02]  /*50f0*/  SYNCS.PHASECHK.TRANS64.TRYWAIT P3, [UR25+0x28c30], R7 ;  /* 0x028c3007ff0075a7 */ /* 0x000ea40008060159 */
[----:B--2---:R-:W-:Y:S05]  /*5100*/  @!P3 BRA `(.L_x_4029) ;  /* 0x000000c00060b947 */ /* 0x004fea0003800000 */
.L_x_4028:
[----:B------:R-:W-:Y:S01]  /*5110*/  R2UR UR18, R0 ;  /* 0x00000000001272ca */ /* 0x000fe200000e0000 */
[----:B0-----:R-:W-:Y:S01]  /*5120*/  WARPGROUP.ARRIVE ;  /* 0x00000000000079c5 */ /* 0x001fe20000000000 */
[----:B------:R-:W-:Y:S01]  /*5130*/  UMOV UR19, 0x40000040 ;  /* 0x4000004000137882 */ /* 0x000fe20000000000 */
[----:B------:R-:W-:Y:S01]  /*5140*/  UMOV UR7, 0x40000040 ;  /* 0x4000004000077882 */ /* 0x000fe20000000000 */
[----:B------:R-:W-:Y:S01]  /*5150*/  UMOV UR11, 0x40000040 ;  /* 0x40000040000b7882 */ /* 0x000fe20000000000 */
[----:B------:R-:W-:Y:S01]  /*5160*/  UMOV UR15, 0x40000040 ;  /* 0x40000040000f7882 */ /* 0x000fe20000000000 */
[----:B------:R-:W-:Y:S01]  /*5170*/  VIADD R5, R185, UR41 ;  /* 0x00000029b9057c36 */ /* 0x000fe20008000000 */
[----:B------:R-:W0:Y:S06]  /*5180*/  LDC R13, c[0x0][0x2f0] ;  /* 0x0000bc00ff0d7b82 */ /* 0x000e2c0000000800 */
        /* <DEDUP_REMOVED lines=9> */
[----:B--2---:R-:W-:Y:S01]  /*5220*/  @P2 IMAD.HI.U32 R6, R5, UR6, RZ ;  /* 0x0000000605062c27 */ /* 0x004fe2000f8e00ff */
[----:B------:R-:W-:-:S04]  /*5230*/  @UP0 ULDC UR6, c[0x0][0x450] ;  /* 0x0001140000060ab9 */ /* 0x000fc80000000800 */
[----:B------:R-:W-:Y:S01]  /*5240*/  @P2 SHF.R.U32.HI R5, RZ, UR6, R6 ;  /* 0x00000006ff052c19 */ /* 0x000fe20008011606 */
[----:B------:R-:W-:Y:S02]  /*5250*/  UMOV UR6, 0xffffffc0 ;  /* 0xffffffc000067882 */ /* 0x000fe40000000000 */
[----:B------:R-:W-:Y:S02]  /*5260*/  UIMAD UR6, UR21, UR6, 0x1 ;  /* 0x00000001150674a4 */ /* 0x000fe4000f8e0206 */
[----:B------:R-:W2:Y:S04]  /*5270*/  SHFL.IDX PT, R11, R5, RZ, 0x1c1f ;  /* 0x001c1fff050b7589 */ /* 0x000ea800000e0000 */
[----:B------:R-:W-:Y:S01]  /*5280*/  IADD3 R6, -R2, UR6, RZ ;  /* 0x0000000602067c10 */ /* 0x000fe2000fffe1ff */
[----:B------:R-:W3:Y:S04]  /*5290*/  SHFL.IDX PT, R5, R5, 0x1, 0x1c1f ;  /* 0x003c1f0005057f89 */ /* 0x000ee800000e0000 */
[----:B0-----:R-:W-:-:S05]  /*52a0*/  IMAD R6, R13, UR49, R6 ;  /* 0x000000310d067c24 */ /* 0x001fca000f8e0206 */
[----:B--2---:R-:W-:-:S04]  /*52b0*/  IADD3 R11, R11, -UR24, R6 ;  /* 0x800000180b0b7c10 */ /* 0x004fc8000fffe006 */
[C---:B------:R-:W-:Y:S02]  /*52c0*/  ISETP.GT.AND P3, PT, R11.reuse, RZ, PT ;  /* 0x000000ff0b00720c */ /* 0x040fe40003f64270 */
[----:B------:R-:W-:Y:S02]  /*52d0*/  ISETP.GT.AND P4, PT, R11, 0x1, PT ;  /* 0x000000010b00780c */ /* 0x000fe40003f84270 */
[----:B---3--:R-:W-:-:S04]  /*52e0*/  IADD3 R6, R5, -UR24, R6 ;  /* 0x8000001805067c10 */ /* 0x008fc8000fffe006 */
[----:B------:R-:W-:Y:S01]  /*52f0*/  ISETP.GT.AND P5, PT, R6, 0x28, PT ;  /* 0x000000280600780c */ /* 0x000fe20003fa4270 */
        /* <DEDUP_REMOVED lines=8> */
[----:B------:R-:W-:Y:S02]  /*5380*/  FSEL R152, R152, -INF , P3 ;  /* 0xff80000098987808 */ /* 0x000fe40001800000 */
[----:B------:R-:W-:Y:S02]  /*5390*/  ISETP.GT.AND P3, PT, R11, 0x8, PT ;  /* 0x000000080b00780c */ /* 0x000fe40003f64270 */
[----:B------:R-:W-:Y:S02]  /*53a0*/  FSEL R153, R153, -INF , P4 ;  /* 0xff80000099997808 */ /* 0x000fe40002000000 */
[----:B------:R-:W-:-:S02]  /*53b0*/  FMNMX.FTZ R10, R152, R9, !PT ;  /* 0x00000009980a7209 */ /* 0x000fc40007810000 */
[----:B------:R-:W-:Y:S02]  /*53c0*/  ISETP.GT.AND P4, PT, R11, 0x9, PT ;  /* 0x000000090b00780c */ /* 0x000fe40003f84270 */
[----:B------:R-:W-:Y:S02]  /*53d0*/  FSEL R156, R156, -INF , P3 ;  /* 0xff8000009c9c7808 */ /* 0x000fe40001800000 */
[----:B------:R-:W-:Y:S02]  /*53e0*/  FMNMX.FTZ R13, R153, R10, !PT ;  /* 0x0000000a990d7209 */ /* 0x000fe40007810000 */
        /* <DEDUP_REMOVED lines=36> */
[----:B------:R-:W-:Y:S02]  /*5630*/  FSEL R181, R181, -INF , P4 ;  /* 0xff800000b5b57808 */ /* 0x000fe40002000000 */
[----:B------:R-:W-:Y:S02]  /*5640*/  FMNMX.FTZ R10, R180, R11, !PT ;  /* 0x0000000bb40a7209 */ /* 0x000fe40007810000 */
[----:B------:R-:W-:-:S02]  /*5650*/  ISETP.GT.AND P3, PT, R6, RZ, PT ;  /* 0x000000ff0600720c */ /* 0x000fc40003f64270 */
[----:B------:R-:W-:Y:S02]  /*5660*/  FMNMX.FTZ R12, R181, R10, !PT ;  /* 0x0000000ab50c7209 */ /* 0x000fe40007810000 */
[----:B------:R-:W-:Y:S02]  /*5670*/  ISETP.GT.AND P4, PT, R6, 0x1, PT ;  /* 0x000000010600780c */ /* 0x000fe40003f84270 */
[----:B------:R-:W-:Y:S01]  /*5680*/  FSEL R174, R174, -INF , P5 ;  /* 0xff800000aeae7808 */ /* 0x000fe20002800000 */
[----:B------:R-:W0:Y:S01]  /*5690*/  SHFL.BFLY PT, R11, R12, 0x2, 0x1f ;  /* 0x0c401f000c0b7f89 */ /* 0x000e2200000e0000 */
[----:B------:R-:W-:Y:S02]  /*56a0*/  FSEL R155, R155, -INF , P4 ;  /* 0xff8000009b9b7808 */ /* 0x000fe40002000000 */
[C---:B------:R-:W-:Y:S02]  /*56b0*/  ISETP.GT.AND P4, PT, R6.reuse, 0x9, PT ;  /* 0x000000090600780c */ /* 0x040fe40003f84270 */
[----:B------:R-:W-:-:S02]  /*56c0*/  ISETP.GT.AND P5, PT, R6, 0x30, PT ;  /* 0x000000300600780c */ /* 0x000fc40003fa4270 */
[----:B------:R-:W-:Y:S02]  /*56d0*/  FSEL R159, R159, -INF , P4 ;  /* 0xff8000009f9f7808 */ /* 0x000fe40002000000 */
[----:B------:R-:W-:Y:S02]  /*56e0*/  ISETP.GT.AND P4, PT, R6, 0x11, PT ;  /* 0x000000110600780c */ /* 0x000fe40003f84270 */
[----:B------:R-:W-:Y:S02]  /*56f0*/  FSEL R178, R178, -INF , P5 ;  /* 0xff800000b2b27808 */ /* 0x000fe40002800000 */
[----:B------:R-:W-:Y:S02]  /*5700*/  FSEL R163, R163, -INF , P4 ;  /* 0xff800000a3a37808 */ /* 0x000fe40002000000 */
[C---:B------:R-:W-:Y:S02]  /*5710*/  ISETP.GT.AND P4, PT, R6.reuse, 0x19, PT ;  /* 0x000000190600780c */ /* 0x040fe40003f84270 */
[----:B------:R-:W-:-:S02]  /*5720*/  ISETP.GT.AND P5, PT, R6, 0x38, PT ;  /* 0x000000380600780c */ /* 0x000fc40003fa4270 */
[----:B------:R-:W-:Y:S02]  /*5730*/  FSEL R167, R167, -INF , P4 ;  /* 0xff800000a7a77808 */ /* 0x000fe40002000000 */
[----:B------:R-:W-:Y:S02]  /*5740*/  ISETP.GT.AND P4, PT, R6, 0x21, PT ;  /* 0x000000210600780c */ /* 0x000fe40003f84270 */
[----:B------:R-:W-:Y:S02]  /*5750*/  FSEL R182, R182, -INF , P5 ;  /* 0xff800000b6b67808 */ /* 0x000fe40002800000 */
[----:B0-----:R-:W-:Y:S02]  /*5760*/  FMNMX.FTZ R14, R12, R11, !PT ;  /* 0x0000000b0c0e7209 */ /* 0x001fe40007810000 */
[----:B------:R-:W-:Y:S02]  /*5770*/  FSEL R11, R154, -INF , P3 ;  /* 0xff8000009a0b7808 */ /* 0x000fe40001800000 */
[----:B------:R-:W-:Y:S01]  /*5780*/  ISETP.GT.AND P3, PT, R6, 0x8, PT ;  /* 0x000000080600780c */ /* 0x000fe20003f64270 */
[----:B------:R-:W0:Y:S01]  /*5790*/  SHFL.BFLY PT, R15, R14, 0x1, 0x1f ;  /* 0x0c201f000e0f7f89 */ /* 0x000e2200000e0000 */
[----:B------:R-:W-:-:S02]  /*57a0*/  FMNMX.FTZ R10, R11, R8, !PT ;  /* 0x000000080b0a7209 */ /* 0x000fc40007810000 */
[----:B------:R-:W-:Y:S02]  /*57b0*/  FSEL R158, R158, -INF , P3 ;  /* 0xff8000009e9e7808 */ /* 0x000fe40001800000 */
[----:B------:R-:W-:Y:S02]  /*57c0*/  FMNMX.FTZ R5, R155, R10, !PT ;  /* 0x0000000a9b057209 */ /* 0x000fe40007810000 */
[----:B------:R-:W-:Y:S02]  /*57d0*/  ISETP.GT.AND P3, PT, R6, 0x10, PT ;  /* 0x000000100600780c */ /* 0x000fe40003f64270 */
[----:B------:R-:W-:Y:S02]  /*57e0*/  FMNMX.FTZ R10, R158, R5, !PT ;  /* 0x000000059e0a7209 */ /* 0x000fe40007810000 */
[----:B------:R-:W-:Y:S02]  /*57f0*/  FSEL R162, R162, -INF , P3 ;  /* 0xff800000a2a27808 */ /* 0x000fe40001800000 */
[----:B------:R-:W-:-:S02]  /*5800*/  FMNMX.FTZ R5, R159, R10, !PT ;  /* 0x0000000a9f057209 */ /* 0x000fc40007810000 */
[----:B------:R-:W-:Y:S02]  /*5810*/  ISETP.GT.AND P3, PT, R6, 0x18, PT ;  /* 0x000000180600780c */ /* 0x000fe40003f64270 */
[----:B------:R-:W-:Y:S02]  /*5820*/  FMNMX.FTZ R10, R162, R5, !PT ;  /* 0x00000005a20a7209 */ /* 0x000fe40007810000 */
[----:B------:R-:W-:Y:S02]  /*5830*/  FSEL R166, R166, -INF , P3 ;  /* 0xff800000a6a67808 */ /* 0x000fe40001800000 */
[----:B------:R-:W-:Y:S02]  /*5840*/  FMNMX.FTZ R13, R163, R10, !PT ;  /* 0x0000000aa30d7209 */ /* 0x000fe40007810000 */
[----:B------:R-:W-:Y:S02]  /*5850*/  ISETP.GT.AND P3, PT, R6, 0x20, PT ;  /* 0x000000200600780c */ /* 0x000fe40003f64270 */
[----:B------:R-:W-:-:S02]  /*5860*/  FMNMX.FTZ R10, R166, R13, !PT ;  /* 0x0000000da60a7209 */ /* 0x000fc40007810000 */
[----:B------:R-:W-:Y:S02]  /*5870*/  FSEL R170, R170, -INF , P3 ;  /* 0xff800000aaaa7808 */ /* 0x000fe40001800000 */
[----:B------:R-:W-:Y:S02]  /*5880*/  FMNMX.FTZ R13, R167, R10, !PT ;  /* 0x0000000aa70d7209 */ /* 0x000fe40007810000 */
[----:B------:R-:W-:Y:S02]  /*5890*/  FSEL R171, R171, -INF , P4 ;  /* 0xff800000abab7808 */ /* 0x000fe40002000000 */
[----:B------:R-:W-:Y:S02]  /*58a0*/  FMNMX.FTZ R10, R170, R13, !PT ;  /* 0x0000000daa0a7209 */ /* 0x000fe40007810000 */
[----:B------:R-:W-:Y:S02]  /*58b0*/  ISETP.GT.AND P3, PT, R6, 0x29, PT ;  /* 0x000000290600780c */ /* 0x000fe40003f64270 */
[----:B------:R-:W-:-:S02]  /*58c0*/  FMNMX.FTZ R13, R171, R10, !PT ;  /* 0x0000000aab0d7209 */ /* 0x000fc40007810000 */
[----:B------:R-:W-:Y:S02]  /*58d0*/  FSEL R175, R175, -INF , P3 ;  /* 0xff800000afaf7808 */ /* 0x000fe40001800000 */
[----:B------:R-:W-:Y:S02]  /*58e0*/  FMNMX.FTZ R10, R174, R13, !PT ;  /* 0x0000000dae0a7209 */ /* 0x000fe40007810000 */
[----:B------:R-:W-:Y:S02]  /*58f0*/  ISETP.GT.AND P3, PT, R6, 0x31, PT ;  /* 0x000000310600780c */ /* 0x000fe40003f64270 */
[----:B------:R-:W-:Y:S02]  /*5900*/  FMNMX.FTZ R13, R175, R10, !PT ;  /* 0x0000000aaf0d7209 */ /* 0x000fe40007810000 */
[----:B------:R-:W-:Y:S02]  /*5910*/  FSEL R179, R179, -INF , P3 ;  /* 0xff800000b3b37808 */ /* 0x000fe40001800000 */
[----:B------:R-:W-:-:S02]  /*5920*/  FMNMX.FTZ R10, R178, R13, !PT ;  /* 0x0000000db20a7209 */ /* 0x000fc40007810000 */
[----:B0-----:R-:W-:Y:S02]  /*5930*/  FMNMX.FTZ R5, R14, R15, !PT ;  /* 0x0000000f0e057209 */ /* 0x001fe40007810000 */
[----:B------:R-:W-:Y:S02]  /*5940*/  ISETP.GT.AND P3, PT, R6, 0x39, PT ;  /* 0x000000390600780c */ /* 0x000fe40003f64270 */
[----:B------:R-:W-:Y:S01]  /*5950*/  FMNMX.FTZ R15, R179, R10, !PT ;  /* 0x0000000ab30f7209 */ /* 0x000fe20007810000 */
[C---:B------:R-:W-:Y:S01]  /*5960*/  FMUL.FTZ R20, R5.reuse, UR10 ;  /* 0x0000000a05147c20 */ /* 0x040fe20008410000 */
[----:B------:R-:W-:Y:S02]  /*5970*/  FSETP.NEU.FTZ.AND P4, PT, R5, -INF , PT ;  /* 0xff8000000500780b */ /* 0x000fe40003f9d000 */
[----:B------:R-:W-:Y:S02]  /*5980*/  FSEL R183, R183, -INF , P3 ;  /* 0xff800000b7b77808 */ /* 0x000fe40001800000 */
[----:B------:R-:W-:-:S02]  /*5990*/  FMNMX.FTZ R6, R182, R15, !PT ;  /* 0x0000000fb6067209 */ /* 0x000fc40007810000 */
        /* <DEDUP_REMOVED lines=19> */
[----:B------:R-:W-:Y:S01]  /*5ad0*/  FSEL R172, R5, RZ, P4 ;  /* 0x000000ff05ac7208 */ /* 0x000fe20002000000 */
[----:B------:R-:W-:Y:S04]  /*5ae0*/  MUFU.EX2 R152, R152 ;  /* 0x0000009800987308 */ /* 0x000fe80000000800 */
[----:B------:R-:W-:Y:S01]  /*5af0*/  FADD.FTZ R172, -R172, R9 ;  /* 0x00000009acac7221 */ /* 0x000fe20000010100 */
[----:B0-----:R-:W-:-:S03]  /*5b00*/  FMNMX.FTZ R153, R6, R153, !PT ;  /* 0x0000009906997209 */ /* 0x001fc60007810000 */
[----:B------:R-:W-:Y:S01]  /*5b10*/  FMUL.FTZ R9, R172, UR10 ;  /* 0x0000000aac097c20 */ /* 0x000fe20008410000 */
[----:B------:R-:W-:Y:S01]  /*5b20*/  MUFU.EX2 R13, R13 ;  /* 0x0000000d000d7308 */ /* 0x000fe20000000800 */
[----:B------:R-:W0:Y:S07]  /*5b30*/  SHFL.BFLY PT, R6, R153, 0x1, 0x1f ;  /* 0x0c201f0099067f89 */ /* 0x000e2e00000e0000 */
[----:B------:R-:W2:Y:S08]  /*5b40*/  MUFU.EX2 R9, R9 ;  /* 0x0000000900097308 */ /* 0x000eb00000000800 */
[----:B------:R-:W-:Y:S08]  /*5b50*/  MUFU.EX2 R154, R154 ;  /* 0x0000009a009a7308 */ /* 0x000ff00000000800 */
[----:B------:R-:W-:Y:S01]  /*5b60*/  MUFU.EX2 R21, R21 ;  /* 0x0000001500157308 */ /* 0x000fe20000000800 */
[----:B--2---:R-:W-:Y:S01]  /*5b70*/  FFMA.FTZ R176, R9, R3, R152 ;  /* 0x0000000309b07223 */ /* 0x004fe20000010098 */
[----:B------:R-:W-:Y:S01]  /*5b80*/  F2FP.F16.F32.PACK_AB R152, R13, R152 ;  /* 0x000000980d98723e */ /* 0x000fe200000000ff */
[-C--:B------:R-:W-:Y:S01]  /*5b90*/  FMUL.FTZ R24, R24, R9.reuse ;  /* 0x0000000918187220 */ /* 0x080fe20000410000 */
[----:B0-----:R-:W-:Y:S01]  /*5ba0*/  FMNMX.FTZ R6, R153, R6, !PT ;  /* 0x0000000699067209 */ /* 0x001fe20007810000 */
[-C--:B------:R-:W-:Y:S01]  /*5bb0*/  FMUL.FTZ R25, R25, R9.reuse ;  /* 0x0000000919197220 */ /* 0x080fe20000410000 */
[-C--:B------:R-:W-:Y:S01]  /*5bc0*/  FMUL.FTZ R28, R28, R9.reuse ;  /* 0x000000091c1c7220 */ /* 0x080fe20000410000 */
[-C--:B------:R-:W-:Y:S01]  /*5bd0*/  FMUL.FTZ R29, R29, R9.reuse ;  /* 0x000000091d1d7220 */ /* 0x080fe20000410000 */
[C---:B------:R-:W-:Y:S01]  /*5be0*/  FSETP.NEU.FTZ.AND P3, PT, R6.reuse, -INF , PT ;  /* 0xff8000000600780b */ /* 0x040fe20003f7d000 */
[----:B------:R-:W-:Y:S01]  /*5bf0*/  FMUL.FTZ R153, R6, UR10 ;  /* 0x0000000a06997c20 */ /* 0x000fe20008410000 */
[----:B------:R-:W-:Y:S01]  /*5c00*/  MUFU.EX2 R156, R156 ;  /* 0x0000009c009c7308 */ /* 0x000fe20000000800 */
[-C--:B------:R-:W-:Y:S01]  /*5c10*/  FMUL.FTZ R32, R32, R9.reuse ;  /* 0x0000000920207220 */ /* 0x080fe20000410000 */
[-C--:B------:R-:W-:Y:S01]  /*5c20*/  FMUL.FTZ R33, R33, R9.reuse ;  /* 0x0000000921217220 */ /* 0x080fe20000410000 */
[-C--:B------:R-:W-:Y:S01]  /*5c30*/  FMUL.FTZ R36, R36, R9.reuse ;  /* 0x0000000924247220 */ /* 0x080fe20000410000 */
[----:B------:R-:W-:Y:S01]  /*5c40*/  FSEL R20, R153, RZ, P3 ;  /* 0x000000ff99147208 */ /* 0x000fe20001800000 */
[-C--:B------:R-:W-:Y:S01]  /*5c50*/  FMUL.FTZ R37, R37, R9.reuse ;  /* 0x0000000925257220 */ /* 0x080fe20000410000 */
[-C--:B------:R-:W-:Y:S01]  /*5c60*/  FMUL.FTZ R40, R40, R9.reuse ;  /* 0x0000000928287220 */ /* 0x080fe20000410000 */
[----:B------:R-:W-:Y:S01]  /*5c70*/  FMUL.FTZ R41, R41, R9 ;  /* 0x0000000929297220 */ /* 0x000fe20000410000 */
[----:B------:R-:W-:Y:S01]  /*5c80*/  MUFU.EX2 R157, R157 ;  /* 0x0000009d009d7308 */ /* 0x000fe20000000800 */
[--C-:B------:R-:W-:Y:S01]  /*5c90*/  FFMA.FTZ R153, R11, UR10, -R20.reuse ;  /* 0x0000000a0b997c23 */ /* 0x100fe20008010814 */
[--C-:B------:R-:W-:Y:S01]  /*5ca0*/  FFMA.FTZ R11, R162, UR10, -R20.reuse ;  /* 0x0000000aa20b7c23 */ /* 0x100fe20008010814 */
[--C-:B------:R-:W-:Y:S01]  /*5cb0*/  FFMA.FTZ R162, R163, UR10, -R20.reuse ;  /* 0x0000000aa3a27c23 */ /* 0x100fe20008010814 */
[----:B------:R-:W-:Y:S01]  /*5cc0*/  FSEL R163, R6, RZ, P3 ;  /* 0x000000ff06a37208 */ /* 0x000fe20001800000 */
[--C-:B------:R-:W-:Y:S01]  /*5cd0*/  FFMA.FTZ R168, R155, UR10, -R20.reuse ;  /* 0x0000000a9ba87c23 */ /* 0x100fe20008010814 */
[--C-:B------:R-:W-:Y:S01]  /*5ce0*/  FFMA.FTZ R155, R158, UR10, -R20.reuse ;  /* 0x0000000a9e9b7c23 */ /* 0x100fe20008010814 */
[--C-:B------:R-:W-:Y:S01]  /*5cf0*/  FFMA.FTZ R158, R159, UR10, -R20.reuse ;  /* 0x0000000a9f9e7c23 */ /* 0x100fe20008010814 */
[----:B------:R-:W-:Y:S01]  /*5d00*/  FFMA.FTZ R159, R166, UR10, -R20 ;  /* 0x0000000aa69f7c23 */ /* 0x000fe20008010814 */
[----:B------:R-:W-:Y:S01]  /*5d10*/  FADD.FTZ R163, -R163, R8 ;  /* 0x00000008a3a37221 */ /* 0x000fe20000010100 */
[----:B------:R-:W-:Y:S01]  /*5d20*/  MUFU.EX2 R153, R153 ;  /* 0x0000009900997308 */ /* 0x000fe20000000800 */
[----:B------:R-:W-:Y:S01]  /*5d30*/  FFMA.FTZ R166, R167, UR10, -R20 ;  /* 0x0000000aa7a67c23 */ /* 0x000fe20008010814 */
[----:B------:R-:W-:-:S02]  /*5d40*/  IMAD.MOV R167, RZ, RZ, -R18 ;  /* 0x000000ffffa77224 */ /* 0x000fc400078e0a12 */
[----:B------:R-:W-:Y:S01]  /*5d50*/  FMUL.FTZ R8, R163, UR10 ;  /* 0x0000000aa3087c20 */ /* 0x000fe20008410000 */
[--C-:B------:R-:W-:Y:S01]  /*5d60*/  FFMA.FTZ R163, R170, UR10, -R20.reuse ;  /* 0x0000000aaaa37c23 */ /* 0x100fe20008010814 */
[----:B------:R-:W-:Y:S02]  /*5d70*/  IMAD.U32 R170, RZ, RZ, UR25 ;  /* 0x00000019ffaa7e24 */ /* 0x000fe4000f8e00ff */
[--C-:B------:R-:W-:Y:S01]  /*5d80*/  FFMA.FTZ R172, R171, UR10, -R20.reuse ;  /* 0x0000000aabac7c23 */ /* 0x100fe20008010814 */
[----:B------:R-:W-:Y:S01]  /*5d90*/  ISETP.NE.AND P3, PT, R2, R167, PT ;  /* 0x000000a70200720c */ /* 0x000fe20003f65270 */
[----:B------:R-:W-:Y:S01]  /*5da0*/  MUFU.EX2 R168, R168 ;  /* 0x000000a800a87308 */ /* 0x000fe20000000800 */
[----:B------:R-:W-:Y:S02]  /*5db0*/  @!P1 VIADD R167, R170, 0x28c40 ;  /* 0x00028c40aaa79836 */ /* 0x000fe40000000000 */
[----:B------:R-:W-:Y:S01]  /*5dc0*/  FFMA.FTZ R3, R174, UR10, -R20 ;  /* 0x0000000aae037c23 */ /* 0x000fe20008010814 */
[----:B------:R-:W-:-:S02]  /*5dd0*/  IMAD.U32 R171, RZ, RZ, UR23 ;  /* 0x00000017ffab7e24 */ /* 0x000fc4000f8e00ff */
[--C-:B------:R-:W-:Y:S01]  /*5de0*/  FFMA.FTZ R178, R178, UR10, -R20.reuse ;  /* 0x0000000ab2b27c23 */ /* 0x100fe20008010814 */
[--C-:B------:R-:W-:Y:S01]  /*5df0*/  FFMA.FTZ R179, R179, UR10, -R20.reuse ;  /* 0x0000000ab3b37c23 */ /* 0x100fe20008010814 */
[----:B------:R-:W-:Y:S01]  /*5e00*/  @!P1 PRMT R167, RZ, 0x654, R167 ;  /* 0x00000654ffa79816 */ /* 0x000fe200000000a7 */
[----:B------:R-:W-:Y:S01]  /*5e10*/  FFMA.FTZ R182, R182, UR10, -R20 ;  /* 0x0000000ab6b67c23 */ /* 0x000fe20008010814 */
[----:B------:R-:W0:Y:S01]  /*5e20*/  MUFU.EX2 R8, R8 ;  /* 0x0000000800087308 */ /* 0x000e220000000800 */
[-C--:B------:R-:W-:Y:S01]  /*5e30*/  FMUL.FTZ R44, R44, R9.reuse ;  /* 0x000000092c2c7220 */ /* 0x080fe20000410000 */
[----:B------:R0:W-:Y:S01]  /*5e40*/  @!P1 SYNCS.ARRIVE.TRANS64.RED.A1T0 RZ, [R167+URZ], RZ ;  /* 0x000000ffa7ff99a7 */ /* 0x0001e2000810043f */
        /* <DEDUP_REMOVED lines=14> */
[----:B0-----:R-:W-:Y:S01]  /*5f30*/  FFMA.FTZ R167, R8, R4, R153 ;  /* 0x0000000408a77223 */ /* 0x001fe20000010099 */
[----:B------:R-:W-:-:S02]  /*5f40*/  @!P3 IMAD R4, R171, 0x40, R16 ;  /* 0x00000040ab04b824 */ /* 0x000fc400078e0210 */
[----:B------:R-:W-:Y:S01]  /*5f50*/  FADD.FTZ R171, R13, R176 ;  /* 0x000000b00dab7221 */ /* 0x000fe20000010000 */
[C---:B------:R-:W-:Y:S01]  /*5f60*/  F2FP.F16.F32.PACK_AB R153, R168.reuse, R153 ;  /* 0x00000099a899723e */ /* 0x040fe200000000ff */
[----:B------:R-:W-:Y:S01]  /*5f70*/  FADD.FTZ R174, R168, R167 ;  /* 0x000000a7a8ae7221 */ /* 0x000fe20000010000 */
[----:B------:R-:W-:Y:S01]  /*5f80*/  FMUL.FTZ R69, R69, R9 ;  /* 0x0000000945457220 */ /* 0x000fe20000410000 */
[----:B------:R-:W-:Y:S01]  /*5f90*/  FADD.FTZ R176, R154, R171 ;  /* 0x000000ab9ab07221 */ /* 0x000fe20000010000 */
[----:B------:R-:W0:Y:S01]  /*5fa0*/  MUFU.EX2 R11, R11 ;  /* 0x0000000b000b7308 */ /* 0x000e220000000800 */
[----:B--2---:R-:W-:Y:S01]  /*5fb0*/  FADD.FTZ R171, R155, R174 ;  /* 0x000000ae9bab7221 */ /* 0x004fe20000010000 */
[----:B------:R-:W-:Y:S01]  /*5fc0*/  @!P3 LEA R167, R4, UR43, 0x2 ;  /* 0x0000002b04a7bc11 */ /* 0x000fe2000f8e10ff */
[----:B------:R-:W-:Y:S01]  /*5fd0*/  FFMA.FTZ R4, R175, UR10, -R20 ;  /* 0x0000000aaf047c23 */ /* 0x000fe20008010814 */
[----:B------:R-:W-:Y:S01]  /*5fe0*/  FADD.FTZ R175, R21, R176 ;  /* 0x000000b015af7221 */ /* 0x000fe20000010000 */
[----:B------:R-:W-:Y:S01]  /*5ff0*/  FFMA.FTZ R20, R183, UR10, -R20 ;  /* 0x0000000ab7147c23 */ /* 0x000fe20008010814 */
[----:B------:R-:W-:Y:S01]  /*6000*/  F2FP.F16.F32.PACK_AB R154, R21, R154 ;  /* 0x0000009a159a723e */ /* 0x000fe200000000ff */
[----:B------:R-:W-:Y:S01]  /*6010*/  @!P3 STS [R167+0x28800], R9 ;  /* 0x02880009a700b388 */ /* 0x000fe20000000800 */
[----:B------:R-:W2:Y:S01]  /*6020*/  MUFU.EX2 R162, R162 ;  /* 0x000000a200a27308 */ /* 0x000ea20000000800 */
[----:B---3--:R-:W-:Y:S01]  /*6030*/  FADD.FTZ R174, R158, R171 ;  /* 0x000000ab9eae7221 */ /* 0x008fe20000010000 */
[----:B------:R-:W-:Y:S01]  /*6040*/  FADD.FTZ R176, R156, R175 ;  /* 0x000000af9cb07221 */ /* 0x000fe20000010000 */
[----:B------:R3:W-:Y:S01]  /*6050*/  @!P3 STS [R167+0x28820], R8 ;  /* 0x02882008a700b388 */ /* 0x0007e20000000800 */
[----:B------:R-:W-:Y:S01]  /*6060*/  F2FP.F16.F32.PACK_AB R155, R158, R155 ;  /* 0x0000009b9e9b723e */ /* 0x000fe200000000ff */
[-C--:B------:R-:W-:Y:S01]  /*6070*/  FMUL.FTZ R72, R72, R9.reuse ;  /* 0x0000000948487220 */ /* 0x080fe20000410000 */
[C---:B------:R-:W-:Y:S01]  /*6080*/  FADD.FTZ R175, R157.reuse, R176 ;  /* 0x000000b09daf7221 */ /* 0x040fe20000010000 */
[----:B------:R-:W-:Y:S01]  /*6090*/  BAR.SYNC.DEFER_BLOCKING 0xf, 0x100 ;  /* 0x03c4000000007b1d */ /* 0x000fe20000010000 */
[----:B------:R-:W-:Y:S01]  /*60a0*/  F2FP.F16.F32.PACK_AB R156, R157, R156 ;  /* 0x0000009c9d9c723e */ /* 0x000fe200000000ff */
[----:B0-----:R-:W-:Y:S01]  /*60b0*/  FADD.FTZ R171, R11, R174 ;  /* 0x000000ae0bab7221 */ /* 0x001fe20000010000 */
[-C--:B------:R-:W-:Y:S01]  /*60c0*/  FMUL.FTZ R73, R73, R9.reuse ;  /* 0x0000000949497220 */ /* 0x080fe20000410000 */
[-C--:B------:R-:W-:Y:S01]  /*60d0*/  FMUL.FTZ R76, R76, R9.reuse ;  /* 0x000000094c4c7220 */ /* 0x080fe20000410000 */
[-C--:B------:R-:W-:Y:S01]  /*60e0*/  FMUL.FTZ R77, R77, R9.reuse ;  /* 0x000000094d4d7220 */ /* 0x080fe20000410000 */
[----:B------:R-:W0:Y:S01]  /*60f0*/  MUFU.EX2 R10, R10 ;  /* 0x0000000a000a7308 */ /* 0x000e220000000800 */
[-C--:B------:R-:W-:Y:S01]  /*6100*/  FMUL.FTZ R80, R80, R9.reuse ;  /* 0x0000000950507220 */ /* 0x080fe20000410000 */
[-C--:B------:R-:W-:Y:S01]  /*6110*/  FMUL.FTZ R81, R81, R9.reuse ;  /* 0x0000000951517220 */ /* 0x080fe20000410000 */
[----:B------:R-:W-:Y:S01]  /*6120*/  FMUL.FTZ R84, R84, R9 ;  /* 0x0000000954547220 */ /* 0x000fe20000410000 */
[C---:B--2---:R-:W-:Y:S01]  /*6130*/  FADD.FTZ R174, R162.reuse, R171 ;  /* 0x000000aba2ae7221 */ /* 0x044fe20000010000 */
[----:B------:R-:W-:Y:S01]  /*6140*/  F2FP.F16.F32.PACK_AB R157, R162, R11 ;  /* 0x0000000ba29d723e */ /* 0x000fe200000000ff */
        /* <DEDUP_REMOVED lines=11> */
[----:B0-----:R-:W-:Y:S01]  /*6200*/  FADD.FTZ R176, R10, R175 ;  /* 0x000000af0ab07221 */ /* 0x001fe20000010000 */
[----:B------:R0:W-:Y:S01]  /*6210*/  STSM.16.M88.4 [R19+0x26800], R152 ;  /* 0x0268009813007844 */ /* 0x0001e20000000200 */
[-C--:B------:R-:W-:Y:S01]  /*6220*/  FMUL.FTZ R104, R104, R9.reuse ;  /* 0x0000000968687220 */ /* 0x080fe20000410000 */
[-C--:B------:R-:W-:Y:S01]  /*6230*/  FMUL.FTZ R105, R105, R9.reuse ;  /* 0x0000000969697220 */ /* 0x080fe20000410000 */
[-C--:B------:R-:W-:Y:S01]  /*6240*/  FMUL.FTZ R108, R108, R9.reuse ;  /* 0x000000096c6c7220 */ /* 0x080fe20000410000 */
[-C--:B------:R-:W-:Y:S01]  /*6250*/  FMUL.FTZ R109, R109, R9.reuse ;  /* 0x000000096d6d7220 */ /* 0x080fe20000410000 */
[-C--:B------:R-:W-:Y:S01]  /*6260*/  FMUL.FTZ R112, R112, R9.reuse ;  /* 0x0000000970707220 */ /* 0x080fe20000410000 */
[----:B------:R-:W5:Y:S01]  /*6270*/  MUFU.EX2 R166, R166 ;  /* 0x000000a600a67308 */ /* 0x000f620000000800 */
        /* <DEDUP_REMOVED lines=17> */
[----:B------:R-:W-:Y:S01]  /*6390*/  F2FP.F16.F32.PACK_AB R159, R166, R159 ;  /* 0x0000009fa69f723e */ /* 0x000fe200000000ff */
        /* <DEDUP_REMOVED lines=8> */
[----:B------:R-:W-:Y:S01]  /*6420*/  FMUL.FTZ R149, R149, R9 ;  /* 0x0000000995957220 */ /* 0x000fe20000410000 */
        /* <DEDUP_REMOVED lines=37> */
[----:B-----5:R-:W-:Y:S01]  /*6680*/  FADD.FTZ R11, R3, R158 ;  /* 0x0000009e030b7221 */ /* 0x020fe20000010000 */
[----:B------:R-:W-:Y:S01]  /*6690*/  F2FP.F16.F32.PACK_AB R158, R15, R10 ;  /* 0x0000000a0f9e723e */ /* 0x000fe200000000ff */
[-C--:B------:R-:W-:Y:S01]  /*66a0*/  FMUL.FTZ R78, R78, R8.reuse ;  /* 0x000000084e4e7220 */ /* 0x080fe20000410000 */
[-C--:B------:R-:W-:Y:S01]  /*66b0*/  FMUL.FTZ R79, R79, R8.reuse ;  /* 0x000000084f4f7220 */ /* 0x080fe20000410000 */
[-C--:B------:R-:W-:Y:S01]  /*66c0*/  FMUL.FTZ R82, R82, R8.reuse ;  /* 0x0000000852527220 */ /* 0x080fe20000410000 */
[----:B------:R-:W-:Y:S01]  /*66d0*/  FMUL.FTZ R83, R83, R8 ;  /* 0x0000000853537220 */ /* 0x000fe20000410000 */
[----:B------:R0:W-:Y:S01]  /*66e0*/  STSM.16.M88.4 [R22], R156 ;  /* 0x0000009c16007844 */ /* 0x0001e20000000200 */
        /* <DEDUP_REMOVED lines=9> */
[C---:B----4-:R-:W-:Y:S01]  /*6780*/  FADD.FTZ R11, R4.reuse, R11 ;  /* 0x0000000b040b7221 */ /* 0x050fe20000010000 */
[----:B------:R-:W-:Y:S01]  /*6790*/  F2FP.F16.F32.PACK_AB R163, R4, R3 ;  /* 0x0000000304a3723e */ /* 0x000fe200000000ff */
[-C--:B------:R-:W-:Y:S01]  /*67a0*/  FMUL.FTZ R95, R95, R8.reuse ;  /* 0x000000085f5f7220 */ /* 0x080fe20000410000 */
[-C--:B------:R-:W-:Y:S01]  /*67b0*/  FMUL.FTZ R98, R98, R8.reuse ;  /* 0x0000000862627220 */ /* 0x080fe20000410000 */
[-C--:B------:R-:W-:Y:S01]  /*67c0*/  FMUL.FTZ R99, R99, R8.reuse ;  /* 0x0000000863637220 */ /* 0x080fe20000410000 */
[-C--:B------:R-:W-:Y:S01]  /*67d0*/  FMUL.FTZ R102, R102, R8.reuse ;  /* 0x0000000866667220 */ /* 0x080fe20000410000 */
[----:B------:R0:W-:Y:S01]  /*67e0*/  STSM.16.M88.4 [R184], R160 ;  /* 0x000000a0b8007844 */ /* 0x0001e20000000200 */
[----:B------:R-:W4:Y:S01]  /*67f0*/  MUFU.EX2 R169, R169 ;  /* 0x000000a900a97308 */ /* 0x000f220000000800 */
[----:B-----5:R-:W-:Y:S01]  /*6800*/  FADD.FTZ R10, R164, R13 ;  /* 0x0000000da40a7221 */ /* 0x020fe20000010000 */
[-C--:B------:R-:W-:Y:S01]  /*6810*/  FMUL.FTZ R103, R103, R8.reuse ;  /* 0x0000000867677220 */ /* 0x080fe20000410000 */
        /* <DEDUP_REMOVED lines=16> */
[-C--:B------:R-:W-:Y:S01]  /*6920*/  FMUL.FTZ R127, R127, R8.reuse ;  /* 0x000000087f7f7220 */ /* 0x080fe20000410000 */
[-C--:B------:R-:W-:Y:S01]  /*6930*/  FMUL.FTZ R130, R130, R8.reuse ;  /* 0x0000000882827220 */ /* 0x080fe20000410000 */
[-C--:B------:R-:W-:Y:S01]  /*6940*/  FMUL.FTZ R131, R131, R8.reuse ;  /* 0x0000000883837220 */ /* 0x080fe20000410000 */
[-C--:B------:R-:W-:Y:S01]  /*6950*/  FMUL.FTZ R134, R134, R8.reuse ;  /* 0x0000000886867220 */ /* 0x080fe20000410000 */
[----:B------:R-:W-:Y:S01]  /*6960*/  FMUL.FTZ R135, R135, R8 ;  /* 0x0000000887877220 */ /* 0x000fe20000410000 */
[----:B---3--:R-:W3:Y:S01]  /*6970*/  MUFU.EX2 R167, R182 ;  /* 0x000000b600a77308 */ /* 0x008ee20000000800 */
[C---:B-----5:R-:W-:Y:S01]  /*6980*/  FADD.FTZ R166, R179.reuse, R166 ;  /* 0x000000a6b3a67221 */ /* 0x060fe20000010000 */
[----:B------:R-:W-:Y:S01]  /*6990*/  F2FP.F16.F32.PACK_AB R165, R179, R178 ;  /* 0x000000b2b3a5723e */ /* 0x000fe200000000ff */
        /* <DEDUP_REMOVED lines=9> */
[----:B------:R-:W-:-:S04]  /*6a30*/  FMUL.FTZ R151, R151, R8 ;  /* 0x0000000897977220 */ /* 0x000fc80000410000 */
[----:B------:R-:W2:Y:S01]  /*6a40*/  MUFU.EX2 R20, R20 ;  /* 0x0000001400147308 */ /* 0x000ea20000000800 */
[----:B---3--:R-:W-:Y:S01]  /*6a50*/  FADD.FTZ R11, R167, R166 ;  /* 0x000000a6a70b7221 */ /* 0x008fe20000010000 */
[C---:B----4-:R-:W-:Y:S01]  /*6a60*/  F2FP.F16.F32.PACK_AB R166, R173.reuse, R14 ;  /* 0x0000000eada6723e */ /* 0x050fe200000000ff */
[----:B------:R-:W-:Y:S01]  /*6a70*/  FADD.FTZ R3, R173, R4 ;  /* 0x00000004ad037221 */ /* 0x000fe20000010000 */
[C---:B--2---:R-:W-:Y:S01]  /*6a80*/  F2FP.F16.F32.PACK_AB R167, R20.reuse, R167 ;  /* 0x000000a714a7723e */ /* 0x044fe200000000ff */
[----:B------:R-:W-:-:S04]  /*6a90*/  FADD.FTZ R4, R20, R11 ;  /* 0x0000000b14047221 */ /* 0x000fc80000010000 */
[----:B------:R0:W-:Y:S01]  /*6aa0*/  STSM.16.M88.4 [R23], R164 ;  /* 0x000000a417007844 */ /* 0x0001e20000000200 */
[----:B------:R-:W-:Y:S05]  /*6ab0*/  @!P0 BRA `(.L_x_4030) ;  /* 0x0000000000048947 */ /* 0x000fea0003800000 */
[----:B------:R-:W-:Y:S01]  /*6ac0*/  BPT.TRAP 0x1 ;  /* 0x000000040000795c */ /* 0x000fe20000300000 */
.L_x_4030:
[----:B------:R2:W3:Y:S01]  /*6ad0*/  SYNCS.PHASECHK.TRANS64.TRYWAIT P3, [UR25+0x28c50], R7 ;  /* 0x028c5007ff0075a7 */ /* 0x0004e20008060159 */
[----:B------:R-:W-:Y:S05]  /*6ae0*/  @!P0 BRA `(.L_x_4031) ;  /* 0x0000000000048947 */ /* 0x000fea0003800000 */
[----:B------:R-:W-:Y:S01]  /*6af0*/  BPT.TRAP 0x1 ;  /* 0x000000040000795c */ /* 0x000fe20000300000 */
.L_x_4031:
[----:B---3--:R-:W-:Y:S05]  /*6b00*/  @P3 BRA `(.L_x_4032) ;  /* 0x0000000000083947 */ /* 0x008fea0003800000 */
[----:B------:R-:W3:Y:S02]  /*6b10*/  SYNCS.PHASECHK.TRANS64.TRYWAIT P3, [UR25+0x28c50], R7 ;  /* 0x028c5007ff0075a7 */ /* 0x000ee40008060159 */
[----:B---3--:R-:W-:Y:S05]  /*6b20*/  @!P3 BRA `(.L_x_4033) ;  /* 0x000000a400f0b947 */ /* 0x008fea0003800000 */
.L_x_4032:
[----:B------:R-:W-:Y:S01]  /*6b30*/  ULEA UR11, UR36, UR48, 0xc ;  /* 0x00000030240b7291 */ /* 0x000fe2000f8e603f */
[----:B------:R-:W-:Y:S01]  /*6b40*/  WARPGROUP.ARRIVE ;  /* 0x00000000000079c5 */ /* 0x000fe20000000000 */
[----:B------:R-:W-:Y:S01]  /*6b50*/  UMOV UR7, 0x40000040 ;  /* 0x4000004000077882 */ /* 0x000fe20000000000 */
[----:B------:R-:W-:Y:S01]  /*6b60*/  UISETP.GT.AND UP1, UPT, UR21, UR20, UPT ;  /* 0x000000141500728c */ /* 0x000fe2000bf24270 */
[----:B---3--:R-:W-:Y:S01]  /*6b70*/  @!P1 VIADD R170, R170, 0x28c60 ;  /* 0x00028c60aaaa9836 */ /* 0x008fe20000000000 */
[----:B------:R-:W-:Y:S01]  /*6b80*/  UIADD3 UR21, UR21, -0x1, URZ ;  /* 0xffffffff15157890 */ /* 0x000fe2000fffe03f */
[----:B------:R-:W-:Y:S01]  /*6b90*/  IMAD.MOV.U32 R8, RZ, RZ, R6 ;  /* 0x000000ffff087224 */ /* 0x000fe200078e0006 */
[----:B------:R-:W-:Y:S01]  /*6ba0*/  UMOV UR6, UR11 ;  /* 0x0000000b00067c82 */ /* 0x000fe20008000000 */
[----:B------:R-:W-:Y:S01]  /*6bb0*/  UMOV UR23, UR36 ;  /* 0x0000002400177c82 */ /* 0x000fe20008000000 */
[----:B------:R-:W-:Y:S01]  /*6bc0*/  HGMMA.64x256x16.F32 R24, R152, gdesc[UR4].tnspB, R24, gsb0 ;  /* 0x43e0000498187df0 */ /* 0x000fe20008000818 */
[----:B------:R-:W-:Y:S01]  /*6bd0*/  UIADD3 UR6, UR11, 0x80, URZ ;  /* 0x000000800b067890 */ /* 0x000fe2000fffe03f */
[----:B------:R-:W-:Y:S01]  /*6be0*/  PLOP3.LUT P3, PT, PT, PT, UP1, 0x80, 0x0 ;  /* 0x000000000000781c */ /* 0x000fe20003f6f018 */
[----:B------:R-:W-:Y:S01]  /*6bf0*/  UMOV UR7, 0x40000040 ;  /* 0x4000004000077882 */ /* 0x000fe20000000000 */
[----:B------:R-:W-:Y:S01]  /*6c00*/  @!P1 PRMT R170, RZ, 0x654, R170 ;  /* 0x00000654ffaa9816 */ /* 0x000fe200000000aa */
[----:B------:R-:W-:Y:S01]  /*6c10*/  IMAD.MOV.U32 R9, RZ, RZ, R5 ;  /* 0x000000ffff097224 */ /* 0x000fe200078e0005 */
        /* <DEDUP_REMOVED lines=27> */
.L_x_4025:
[----:B------:R-:W-:-:S13]  /*6dd0*/  ISETP.LE.AND P2, PT, RZ, UR21, PT ;  /* 0x00000015ff007c0c */ /* 0x000fda000bf43270 */
[----:B------:R-:W-:Y:S05]  /*6de0*/  @!P2 BRA `(.L_x_4035) ;  /* 0x00000018002ca947 */ /* 0x000fea0003800000 */
[----:B------:R-:W-:Y:S01]  /*6df0*/  IMAD.MOV.U32 R9, RZ, RZ, R6 ;  /* 0x000000ffff097224 */ /* 0x000fe200078e0006 */
[----:B------:R-:W-:Y:S01]  /*6e00*/  UMOV UR22, UR36 ;  /* 0x0000002400167c82 */ /* 0x000fe20008000000 */
[----:B------:R-:W-:Y:S01]  /*6e10*/  IMAD.MOV.U32 R8, RZ, RZ, R5 ;  /* 0x000000ffff087224 */ /* 0x000fe200078e0005 */
[----:B------:R-:W-:-:S06]  /*6e20*/  ULDC UR20, c[0x0][0x988] ;  /* 0x0002620000147ab9 */ /* 0x000fcc0000000800 */
.L_x_4044:
[----:B------:R-:W-:-:S04]  /*6e30*/  UIADD3 UR36, UR22, 0x1, URZ ;  /* 0x0000000116247890 */ /* 0x000fc8000fffe03f */
[----:B------:R-:W-:-:S04]  /*6e40*/  UISETP.NE.AND UP0, UPT, UR36, 0x2, UPT ;  /* 0x000000022400788c */ /* 0x000fc8000bf05270 */
[----:B------:R-:W-:Y:S02]  /*6e50*/  USEL UR6, URZ, 0x1, UP0 ;  /* 0x000000013f067887 */ /* 0x000fe40008000000 */
[----:B------:R-:W-:Y:S02]  /*6e60*/  USEL UR36, UR36, URZ, UP0 ;  /* 0x0000003f24247287 */ /* 0x000fe40008000000 */
[----:B------:R-:W-:Y:S01]  /*6e70*/  ULOP3.LUT UR37, UR37, UR6, URZ, 0x3c, !UPT ;  /* 0x0000000625257292 */ /* 0x000fe2000f8e3c3f */
[----:B----4-:R-:W-:Y:S11]  /*6e80*/  @!P0 BRA `(.L_x_4036) ;  /* 0x0000000000048947 */ /* 0x010ff60003800000 */
[----:B------:R-:W-:Y:S01]  /*6e90*/  BPT.TRAP 0x1 ;  /* 0x000000040000795c */ /* 0x000fe20000300000 */
.L_x_4036:
[----:B------:R-:W-:Y:S01]  /*6ea0*/  ULEA UR23, UR36, UR43, 0x3 ;  /* 0x0000002b24177291 */ /* 0x000fe2000f8e183f */
[----:B-12---:R-:W-:-:S05]  /*6eb0*/  IMAD.U32 R7, RZ, RZ, UR37 ;  /* 0x00000025ff077e24 */ /* 0x006fca000f8e00ff */
[----:B------:R-:W-:-:S04]  /*6ec0*/  SHF.L.U32 R7, R7, 0x1f, RZ ;  /* 0x0000001f07077819 */ /* 0x000fc800000006ff */
[----:B------:R1:W2:Y:S01]  /*6ed0*/  SYNCS.PHASECHK.TRANS64.TRYWAIT P2, [UR23+0x28c30], R7 ;  /* 0x028c3007ff0075a7 */ /* 0x0002a20008040157 */
[----:B------:R-:W-:Y:S05]  /*6ee0*/  @!P0 BRA `(.L_x_4037) ;  /* 0x0000000000048947 */ /* 0x000fea0003800000 */
[----:B------:R-:W-:Y:S01]  /*6ef0*/  BPT.TRAP 0x1 ;  /* 0x000000040000795c */ /* 0x000fe20000300000 */
.L_x_4037:
[----:B--2---:R-:W-:Y:S05]  /*6f00*/  @P2 BRA `(.L_x_4038) ;  /* 0x0000000000082947 */ /* 0x004fea0003800000 */
[----:B------:R-:W2:Y:S02]  /*6f10*/  SYNCS.PHASECHK.TRANS64.TRYWAIT P2, [UR23+0x28c30], R7 ;  /* 0x028c3007ff0075a7 */ /* 0x000ea40008040157 */
[----:B--2---:R-:W-:Y:S05]  /*6f20*/  @!P2 BRA `(.L_x_4039) ;  /* 0x000000a40004a947 */ /* 0x004fea0003800000 */
.L_x_4038:
[----:B------:R-:W-:Y:S01]  /*6f30*/  R2UR UR18, R0 ;  /* 0x00000000001272ca */ /* 0x000fe200000e0000 */
[----:B0--3--:R-:W-:Y:S01]  /*6f40*/  WARPGROUP.ARRIVE ;  /* 0x00000000000079c5 */ /* 0x009fe20000000000 */
        /* <DEDUP_REMOVED lines=65> */
[----:B------:R-:W2:Y:S01]  /*7360*/  MUFU.EX2 R11, R11 ;  /* 0x0000000b000b7308 */ /* 0x000ea20000000800 */
[----:B------:R-:W-:Y:S01]  /*7370*/  FMNMX.FTZ R13, R175, R6, !PT ;  /* 0x00000006af0d7209 */ /* 0x000fe20007810000 */
[--C-:B------:R-:W-:Y:S01]  /*7380*/  FFMA.FTZ R12, R164, UR10, -R14.reuse ;  /* 0x0000000aa40c7c23 */ /* 0x100fe2000801080e */
[----:B------:R-:W-:-:S02]  /*7390*/  FFMA.FTZ R164, R176, UR10, -R14 ;  /* 0x0000000ab0a47c23 */ /* 0x000fc4000801080e */
[----:B------:R-:W-:-:S03]  /*73a0*/  FMNMX.FTZ R6, R178, R13, !PT ;  /* 0x0000000db2067209 */ /* 0x000fc60007810000 */
[----:B------:R-:W3:Y:S01]  /*73b0*/  MUFU.EX2 R152, R152 ;  /* 0x0000009800987308 */ /* 0x000ee20000000800 */
[----:B------:R-:W-:Y:S01]  /*73c0*/  FMNMX.FTZ R13, R179, R6, !PT ;  /* 0x00000006b30d7209 */ /* 0x000fe20007810000 */
[-C--:B0-----:R-:W-:Y:S01]  /*73d0*/  FMUL.FTZ R24, R24, R8.reuse ;  /* 0x0000000818187220 */ /* 0x081fe20000410000 */
[-C--:B------:R-:W-:Y:S01]  /*73e0*/  FMUL.FTZ R25, R25, R8.reuse ;  /* 0x0000000819197220 */ /* 0x080fe20000410000 */
[----:B------:R-:W-:Y:S01]  /*73f0*/  FMUL.FTZ R28, R28, R8 ;  /* 0x000000081c1c7220 */ /* 0x000fe20000410000 */
[----:B------:R-:W-:Y:S01]  /*7400*/  FMNMX.FTZ R6, R182, R13, !PT ;  /* 0x0000000db6067209 */ /* 0x000fe20007810000 */
[--C-:B------:R-:W-:Y:S01]  /*7410*/  FFMA.FTZ R13, R157, UR10, -R14.reuse ;  /* 0x0000000a9d0d7c23 */ /* 0x100fe2000801080e */
[----:B------:R-:W-:Y:S01]  /*7420*/  FFMA.FTZ R157, R173, UR10, -R14 ;  /* 0x0000000aad9d7c23 */ /* 0x000fe2000801080e */
[----:B------:R-:W0:Y:S01]  /*7430*/  MUFU.EX2 R10, R10 ;  /* 0x0000000a000a7308 */ /* 0x000e220000000800 */
[----:B------:R-:W-:Y:S01]  /*7440*/  FMNMX.FTZ R6, R183, R6, !PT ;  /* 0x00000006b7067209 */ /* 0x000fe20007810000 */
[----:B--2---:R-:W-:Y:S01]  /*7450*/  FFMA.FTZ R3, R8, R3, R11 ;  /* 0x0000000308037223 */ /* 0x004fe2000001000b */
[----:B------:R-:W-:-:S02]  /*7460*/  IMAD.MOV R173, RZ, RZ, -R18 ;  /* 0x000000ffffad7224 */ /* 0x000fc400078e0a12 */
[-C--:B------:R-:W-:Y:S01]  /*7470*/  FMUL.FTZ R29, R29, R8.reuse ;  /* 0x000000081d1d7220 */ /* 0x080fe20000410000 */
[-C--:B------:R-:W-:Y:S01]  /*7480*/  FMUL.FTZ R32, R32, R8.reuse ;  /* 0x0000000820207220 */ /* 0x080fe20000410000 */
[----:B------:R-:W2:Y:S01]  /*7490*/  SHFL.BFLY PT, R153, R6, 0x2, 0x1f ;  /* 0x0c401f0006997f89 */ /* 0x000ea200000e0000 */
[-C--:B------:R-:W-:Y:S01]  /*74a0*/  FMUL.FTZ R33, R33, R8.reuse ;  /* 0x0000000821217220 */ /* 0x080fe20000410000 */
[----:B------:R-:W-:Y:S01]  /*74b0*/  MUFU.EX2 R13, R13 ;  /* 0x0000000d000d7308 */ /* 0x000fe20000000800 */
[----:B---3--:R-:W-:Y:S01]  /*74c0*/  FADD.FTZ R3, R152, R3 ;  /* 0x0000000398037221 */ /* 0x008fe20000010000 */
[----:B------:R-:W-:Y:S01]  /*74d0*/  ISETP.NE.AND P2, PT, R2, R173, PT ;  /* 0x000000ad0200720c */ /* 0x000fe20003f45270 */
[-C--:B------:R-:W-:Y:S01]  /*74e0*/  FMUL.FTZ R36, R36, R8.reuse ;  /* 0x0000000824247220 */ /* 0x080fe20000410000 */
[----:B------:R-:W-:Y:S01]  /*74f0*/  F2FP.F16.F32.PACK_AB R152, R152, R11 ;  /* 0x0000000b9898723e */ /* 0x000fe200000000ff */
        /* <DEDUP_REMOVED lines=17> */
[----:B--2---:R-:W-:Y:S01]  /*7610*/  FMNMX.FTZ R165, R6, R153, !PT ;  /* 0x0000009906a57209 */ /* 0x004fe20007810000 */
        /* <DEDUP_REMOVED lines=44> */
[--C-:B--2---:R-:W-:Y:S01]  /*78e0*/  FFMA.FTZ R180, R167, UR10, -R177.reuse ;  /* 0x0000000aa7b47c23 */ /* 0x104fe200080108b1 */
[----:B------:R-:W-:Y:S01]  /*78f0*/  FFMA.FTZ R167, R170, UR10, -R177 ;  /* 0x0000000aaaa77c23 */ /* 0x000fe200080108b1 */
[----:B------:R-:W-:-:S02]  /*7900*/  IMAD.U32 R170, RZ, RZ, UR23 ;  /* 0x00000017ffaa7e24 */ /* 0x000fc4000f8e00ff */
[--C-:B------:R-:W-:Y:S01]  /*7910*/  FFMA.FTZ R176, R163, UR10, -R177.reuse ;  /* 0x0000000aa3b07c23 */ /* 0x100fe200080108b1 */
[--C-:B------:R-:W-:Y:S01]  /*7920*/  FFMA.FTZ R163, R166, UR10, -R177.reuse ;  /* 0x0000000aa6a37c23 */ /* 0x100fe200080108b1 */
[--C-:B------:R-:W-:Y:S01]  /*7930*/  FFMA.FTZ R192, R171, UR10, -R177.reuse ;  /* 0x0000000aabc07c23 */ /* 0x100fe200080108b1 */
[----:B------:R-:W-:Y:S01]  /*7940*/  @!P1 VIADD R154, R170, 0x28c40 ;  /* 0x00028c40aa9a9836 */ /* 0x000fe20000000000 */
[----:B------:R-:W2:Y:S01]  /*7950*/  MUFU.EX2 R168, R168 ;  /* 0x000000a800a87308 */ /* 0x000ea20000000800 */
[--C-:B------:R-:W-:Y:S01]  /*7960*/  FFMA.FTZ R171, R174, UR10, -R177.reuse ;  /* 0x0000000aaeab7c23 */ /* 0x100fe200080108b1 */
[--C-:B------:R-:W-:Y:S01]  /*7970*/  FFMA.FTZ R174, R175, UR10, -R177.reuse ;  /* 0x0000000aafae7c23 */ /* 0x100fe200080108b1 */
[----:B------:R-:W-:Y:S01]  /*7980*/  IMAD.U32 R175, RZ, RZ, UR22 ;  /* 0x00000016ffaf7e24 */ /* 0x000fe2000f8e00ff */
[----:B------:R-:W-:Y:S01]  /*7990*/  @!P1 PRMT R154, RZ, 0x654, R154 ;  /* 0x00000654ff9a9816 */ /* 0x000fe2000000009a */
[--C-:B------:R-:W-:Y:S01]  /*79a0*/  FFMA.FTZ R173, R178, UR10, -R177.reuse ;  /* 0x0000000ab2ad7c23 */ /* 0x100fe200080108b1 */
[--C-:B------:R-:W-:Y:S01]  /*79b0*/  FFMA.FTZ R178, R179, UR10, -R177.reuse ;  /* 0x0000000ab3b27c23 */ /* 0x100fe200080108b1 */
[----:B------:R-:W-:Y:S01]  /*79c0*/  @!P2 IMAD R158, R175, 0x40, R16 ;  /* 0x00000040af9ea824 */ /* 0x000fe200078e0210 */
[----:B------:R-:W3:Y:S01]  /*79d0*/  MUFU.EX2 R155, R155 ;  /* 0x0000009b009b7308 */ /* 0x000ee20000000800 */
[----:B------:R0:W-:Y:S01]  /*79e0*/  @!P1 SYNCS.ARRIVE.TRANS64.RED.A1T0 RZ, [R154+URZ], RZ ;  /* 0x000000ff9aff99a7 */ /* 0x0001e2000810043f */
[--C-:B------:R-:W-:Y:S01]  /*79f0*/  FFMA.FTZ R182, R182, UR10, -R177.reuse ;  /* 0x0000000ab6b67c23 */ /* 0x100fe200080108b1 */
[----:B------:R-:W-:Y:S01]  /*7a00*/  FFMA.FTZ R183, R183, UR10, -R177 ;  /* 0x0000000ab7b77c23 */ /* 0x000fe200080108b1 */
[----:B------:R-:W-:Y:S01]  /*7a10*/  @!P2 LEA R158, R158, UR43, 0x2 ;  /* 0x0000002b9e9eac11 */ /* 0x000fe2000f8e10ff */
[-C--:B------:R-:W-:Y:S01]  /*7a20*/  FMUL.FTZ R120, R120, R8.reuse ;  /* 0x0000000878787220 */ /* 0x080fe20000410000 */
[-C--:B------:R-:W-:Y:S01]  /*7a30*/  FMUL.FTZ R121, R121, R8.reuse ;  /* 0x0000000879797220 */ /* 0x080fe20000410000 */
[----:B------:R-:W-:Y:S01]  /*7a40*/  FMUL.FTZ R124, R124, R8 ;  /* 0x000000087c7c7220 */ /* 0x000fe20000410000 */
[----:B------:R-:W4:Y:S01]  /*7a50*/  MUFU.EX2 R169, R169 ;  /* 0x000000a900a97308 */ /* 0x000f220000000800 */
[----:B0-----:R-:W-:Y:S01]  /*7a60*/  FADD.FTZ R154, R10, R3 ;  /* 0x000000030a9a7221 */ /* 0x001fe20000010000 */
[----:B--2---:R-:W-:Y:S01]  /*7a70*/  FFMA.FTZ R4, R9, R4, R168 ;  /* 0x0000000409047223 */ /* 0x004fe200000100a8 */
[----:B------:R-:W-:Y:S01]  /*7a80*/  @!P2 STS [R158+0x28800], R8 ;  /* 0x028800089e00a388 */ /* 0x000fe20000000800 */
[-C--:B------:R-:W-:Y:S01]  /*7a90*/  FMUL.FTZ R125, R125, R8.reuse ;  /* 0x000000087d7d7220 */ /* 0x080fe20000410000 */
[----:B------:R-:W-:Y:S01]  /*7aa0*/  FADD.FTZ R3, R13, R154 ;  /* 0x0000009a0d037221 */ /* 0x000fe20000010000 */
[-C--:B------:R-:W-:Y:S01]  /*7ab0*/  FMUL.FTZ R128, R128, R8.reuse ;  /* 0x0000000880807220 */ /* 0x080fe20000410000 */
[----:B------:R0:W-:Y:S01]  /*7ac0*/  @!P2 STS [R158+0x28820], R9 ;  /* 0x028820099e00a388 */ /* 0x0001e20000000800 */
[----:B------:R-:W2:Y:S01]  /*7ad0*/  MUFU.EX2 R172, R172 ;  /* 0x000000ac00ac7308 */ /* 0x000ea20000000800 */
[----:B---3--:R-:W-:Y:S01]  /*7ae0*/  FADD.FTZ R4, R155, R4 ;  /* 0x000000049b047221 */ /* 0x008fe20000010000 */
[----:B------:R-:W-:Y:S01]  /*7af0*/  FADD.FTZ R154, R156, R3 ;  /* 0x000000039c9a7221 */ /* 0x000fe20000010000 */
[-C--:B------:R-:W-:Y:S01]  /*7b00*/  FMUL.FTZ R129, R129, R8.reuse ;  /* 0x0000000881817220 */ /* 0x080fe20000410000 */
[-C--:B------:R-:W-:Y:S01]  /*7b10*/  FMUL.FTZ R132, R132, R8.reuse ;  /* 0x0000000884847220 */ /* 0x080fe20000410000 */
[-C--:B------:R-:W-:Y:S01]  /*7b20*/  FMUL.FTZ R133, R133, R8.reuse ;  /* 0x0000000885857220 */ /* 0x080fe20000410000 */
[----:B------:R-:W-:Y:S01]  /*7b30*/  FADD.FTZ R175, R15, R154 ;  /* 0x0000009a0faf7221 */ /* 0x000fe20000010000 */
[-C--:B------:R-:W-:Y:S01]  /*7b40*/  FMUL.FTZ R136, R136, R8.reuse ;  /* 0x0000000888887220 */ /* 0x080fe20000410000 */
[----:B------:R-:W3:Y:S01]  /*7b50*/  MUFU.EX2 R159, R159 ;  /* 0x0000009f009f7308 */ /* 0x000ee20000000800 */
        /* <DEDUP_REMOVED lines=8> */
[----:B--2---:R-:W-:Y:S01]  /*7be0*/  FADD.FTZ R4, R172, R3 ;  /* 0x00000003ac047221 */ /* 0x004fe20000010000 */
[----:B------:R-:W-:Y:S01]  /*7bf0*/  FADD.FTZ R154, R160, R175 ;  /* 0x000000afa09a7221 */ /* 0x000fe20000010000 */
[-C--:B------:R-:W-:Y:S01]  /*7c00*/  FMUL.FTZ R145, R145, R8.reuse ;  /* 0x0000000891917220 */ /* 0x080fe20000410000 */
[-C--:B------:R-:W-:Y:S01]  /*7c10*/  FMUL.FTZ R148, R148, R8.reuse ;  /* 0x0000000894947220 */ /* 0x080fe20000410000 */
[----:B------:R-:W-:Y:S01]  /*7c20*/  FMUL.FTZ R149, R149, R8 ;  /* 0x0000000895957220 */ /* 0x000fe20000410000 */
[C---:B------:R-:W-:Y:S01]  /*7c30*/  FADD.FTZ R175, R153.reuse, R154 ;  /* 0x0000009a99af7221 */ /* 0x040fe20000010000 */
[----:B------:R-:W-:Y:S01]  /*7c40*/  F2FP.F16.F32.PACK_AB R160, R153, R160 ;  /* 0x000000a099a0723e */ /* 0x000fe200000000ff */
[----:B------:R-:W2:Y:S01]  /*7c50*/  MUFU.EX2 R163, R163 ;  /* 0x000000a300a37308 */ /* 0x000ea20000000800 */
[----:B---3--:R-:W-:Y:S01]  /*7c60*/  FADD.FTZ R3, R159, R4 ;  /* 0x000000049f037221 */ /* 0x008fe20000010000 */
[----:B------:R-:W-:Y:S01]  /*7c70*/  F2FP.F16.F32.PACK_AB R153, R155, R168 ;  /* 0x000000a89b99723e */ /* 0x000fe200000000ff */
[----:B------:R-:W-:Y:S01]  /*7c80*/  FMUL.FTZ R26, R26, R9 ;  /* 0x000000091a1a7220 */ /* 0x000fe20000410000 */
[----:B------:R-:W-:Y:S01]  /*7c90*/  F2FP.F16.F32.PACK_AB R155, R172, R169 ;  /* 0x000000a9ac9b723e */ /* 0x000fe200000000ff */
[-C--:B------:R-:W-:Y:S01]  /*7ca0*/  FMUL.FTZ R27, R27, R9.reuse ;  /* 0x000000091b1b7220 */ /* 0x080fe20000410000 */
[----:B------:R-:W-:Y:S01]  /*7cb0*/  F2FP.F16.F32.PACK_AB R156, R15, R156 ;  /* 0x0000009c0f9c723e */ /* 0x000fe200000000ff */
[-C--:B------:R-:W-:Y:S01]  /*7cc0*/  FMUL.FTZ R30, R30, R9.reuse ;  /* 0x000000091e1e7220 */ /* 0x080fe20000410000 */
[----:B------:R-:W3:Y:S01]  /*7cd0*/  MUFU.EX2 R180, R180 ;  /* 0x000000b400b47308 */ /* 0x000ee20000000800 */
[----:B----4-:R-:W-:Y:S01]  /*7ce0*/  FADD.FTZ R4, R176, R3 ;  /* 0x00000003b0047221 */ /* 0x010fe20000010000 */
[----:B0-----:R-:W-:Y:S01]  /*7cf0*/  F2FP.F16.F32.PACK_AB R158, R21, R12 ;  /* 0x0000000c159e723e */ /* 0x001fe200000000ff */
        /* <DEDUP_REMOVED lines=46> */
[C---:B0-----:R-:W-:Y:S01]  /*7fe0*/  FADD.FTZ R11, R157.reuse, R154 ;  /* 0x0000009a9d0b7221 */ /* 0x041fe20000010000 */
[----:B------:R-:W-:Y:S01]  /*7ff0*/  F2FP.F16.F32.PACK_AB R162, R157, R20 ;  /* 0x000000149da2723e */ /* 0x000fe200000000ff */
[----:B------:R-:W-:Y:S01]  /*8000*/  FMUL.FTZ R102, R102, R9 ;  /* 0x0000000966667220 */ /* 0x000fe20000410000 */
[----:B------:R-:W-:Y:S01]  /*8010*/  F2FP.F16.F32.PACK_AB R154, R13, R10 ;  /* 0x0000000a0d9a723e */ /* 0x000fe200000000ff */
[----:B------:R-:W-:Y:S01]  /*8020*/  BAR.SYNC.DEFER_BLOCKING 0xf, 0x100 ;  /* 0x03c4000000007b1d */ /* 0x000fe20000010000 */
[----:B------:R-:W-:Y:S01]  /*8030*/  F2FP.F16.F32.PACK_AB R157, R176, R159 ;  /* 0x0000009fb09d723e */ /* 0x000fe200000000ff */
[----:B------:R-:W-:Y:S01]  /*8040*/  FMUL.FTZ R103, R103, R9 ;  /* 0x0000000967677220 */ /* 0x000fe20000410000 */
[----:B------:R-:W-:Y:S01]  /*8050*/  F2FP.F16.F32.PACK_AB R159, R180, R163 ;  /* 0x000000a3b49f723e */ /* 0x000fe200000000ff */
[----:B--2---:R-:W-:Y:S01]  /*8060*/  FADD.FTZ R3, R171, R4 ;  /* 0x00000004ab037221 */ /* 0x004fe20000010000 */
[-C--:B------:R-:W-:Y:S01]  /*8070*/  FMUL.FTZ R106, R106, R9.reuse ;  /* 0x000000096a6a7220 */ /* 0x080fe20000410000 */
[----:B------:R-:W0:Y:S01]  /*8080*/  MUFU.EX2 R174, R174 ;  /* 0x000000ae00ae7308 */ /* 0x000e220000000800 */
[-C--:B------:R-:W-:Y:S01]  /*8090*/  FMUL.FTZ R107, R107, R9.reuse ;  /* 0x000000096b6b7220 */ /* 0x080fe20000410000 */
[-C--:B------:R-:W-:Y:S01]  /*80a0*/  FMUL.FTZ R110, R110, R9.reuse ;  /* 0x000000096e6e7220 */ /* 0x080fe20000410000 */
[-C--:B------:R-:W-:Y:S01]  /*80b0*/  FMUL.FTZ R111, R111, R9.reuse ;  /* 0x000000096f6f7220 */ /* 0x080fe20000410000 */
[-C--:B------:R-:W-:Y:S01]  /*80c0*/  FMUL.FTZ R114, R114, R9.reuse ;  /* 0x0000000972727220 */ /* 0x080fe20000410000 */
[-C--:B------:R-:W-:Y:S01]  /*80d0*/  FMUL.FTZ R115, R115, R9.reuse ;  /* 0x0000000973737220 */ /* 0x080fe20000410000 */
[----:B---3--:R-:W-:Y:S01]  /*80e0*/  FADD.FTZ R8, R164, R11 ;  /* 0x0000000ba4087221 */ /* 0x008fe20000010000 */
        /* <DEDUP_REMOVED lines=10> */
[C---:B0-----:R-:W-:Y:S01]  /*8190*/  FADD.FTZ R4, R174.reuse, R3 ;  /* 0x00000003ae047221 */ /* 0x041fe20000010000 */
[----:B------:R-:W-:Y:S01]  /*81a0*/  F2FP.F16.F32.PACK_AB R163, R174, R171 ;  /* 0x000000abaea3723e */ /* 0x000fe200000000ff */
[----:B------:R0:W-:Y:S01]  /*81b0*/  STSM.16.M88.4 [R19+0x26800], R152 ;  /* 0x0268009813007844 */ /* 0x0001e20000000200 */
[-C--:B------:R-:W-:Y:S01]  /*81c0*/  FMUL.FTZ R134, R134, R9.reuse ;  /* 0x0000000986867220 */ /* 0x080fe20000410000 */
[-C--:B------:R-:W-:Y:S01]  /*81d0*/  FMUL.FTZ R135, R135, R9.reuse ;  /* 0x0000000987877220 */ /* 0x080fe20000410000 */
[-C--:B------:R-:W-:Y:S01]  /*81e0*/  FMUL.FTZ R138, R138, R9.reuse ;  /* 0x000000098a8a7220 */ /* 0x080fe20000410000 */
[----:B------:R0:W-:Y:S01]  /*81f0*/  STSM.16.M88.4 [R22], R156 ;  /* 0x0000009c16007844 */ /* 0x0001e20000000200 */
[----:B------:R-:W4:Y:S01]  /*8200*/  MUFU.EX2 R14, R14 ;  /* 0x0000000e000e7308 */ /* 0x000f220000000800 */
[C---:B--2---:R-:W-:Y:S01]  /*8210*/  FADD.FTZ R8, R161.reuse, R8 ;  /* 0x00000008a1087221 */ /* 0x044fe20000010000 */
[----:B------:R-:W-:Y:S01]  /*8220*/  F2FP.F16.F32.PACK_AB R164, R161, R164 ;  /* 0x000000a4a1a4723e */ /* 0x000fe200000000ff */
[----:B------:R-:W-:Y:S01]  /*8230*/  FMUL.FTZ R139, R139, R9 ;  /* 0x000000098b8b7220 */ /* 0x000fe20000410000 */
[----:B------:R-:W-:Y:S01]  /*8240*/  F2FP.F16.F32.PACK_AB R161, R192, R167 ;  /* 0x000000a7c0a1723e */ /* 0x000fe200000000ff */
[----:B------:R-:W-:Y:S01]  /*8250*/  FADD.FTZ R3, R165, R8 ;  /* 0x00000008a5037221 */ /* 0x000fe20000010000 */
[-C--:B------:R-:W-:Y:S01]  /*8260*/  FMUL.FTZ R142, R142, R9.reuse ;  /* 0x000000098e8e7220 */ /* 0x080fe20000410000 */
[-C--:B------:R-:W-:Y:S01]  /*8270*/  FMUL.FTZ R143, R143, R9.reuse ;  /* 0x000000098f8f7220 */ /* 0x080fe20000410000 */
[----:B------:R-:W2:Y:S01]  /*8280*/  MUFU.EX2 R178, R178 ;  /* 0x000000b200b27308 */ /* 0x000ea20000000800 */
[----:B---3--:R-:W-:Y:S01]  /*8290*/  FADD.FTZ R11, R173, R4 ;  /* 0x00000004ad0b7221 */ /* 0x008fe20000010000 */
[----:B------:R0:W-:Y:S01]  /*82a0*/  STSM.16.M88.4 [R184], R160 ;  /* 0x000000a0b8007844 */ /* 0x0001e20000000200 */
[-C--:B------:R-:W-:Y:S01]  /*82b0*/  FMUL.FTZ R146, R146, R9.reuse ;  /* 0x0000000992927220 */ /* 0x080fe20000410000 */
[-C--:B------:R-:W-:Y:S01]  /*82c0*/  FMUL.FTZ R147, R147, R9.reuse ;  /* 0x0000000993937220 */ /* 0x080fe20000410000 */
[-C--:B------:R-:W-:Y:S01]  /*82d0*/  FMUL.FTZ R150, R150, R9.reuse ;  /* 0x0000000996967220 */ /* 0x080fe20000410000 */
[----:B------:R-:W-:-:S02]  /*82e0*/  FMUL.FTZ R151, R151, R9 ;  /* 0x0000000997977220 */ /* 0x000fc40000410000 */
[----:B------:R-:W3:Y:S01]  /*82f0*/  MUFU.EX2 R182, R182 ;  /* 0x000000b600b67308 */ /* 0x000ee20000000800 */
[C---:B----4-:R-:W-:Y:S01]  /*8300*/  F2FP.F16.F32.PACK_AB R166, R14.reuse, R165 ;  /* 0x000000a50ea6723e */ /* 0x050fe200000000ff */
[----:B------:R-:W-:-:S06]  /*8310*/  FADD.FTZ R3, R14, R3 ;  /* 0x000000030e037221 */ /* 0x000fcc0000010000 */
[----:B------:R-:W4:Y:S01]  /*8320*/  MUFU.EX2 R183, R183 ;  /* 0x000000b700b77308 */ /* 0x000f220000000800 */
[C---:B--2---:R-:W-:Y:S01]  /*8330*/  FADD.FTZ R11, R178.reuse, R11 ;  /* 0x0000000bb20b7221 */ /* 0x044fe20000010000 */
[----:B------:R-:W-:-:S03]  /*8340*/  F2FP.F16.F32.PACK_AB R165, R178, R173 ;  /* 0x000000adb2a5723e */ /* 0x000fc600000000ff */
[----:B---3--:R-:W-:Y:S01]  /*8350*/  FADD.FTZ R4, R182, R11 ;  /* 0x0000000bb6047221 */ /* 0x008fe20000010000 */
[----:B----4-:R-:W-:-:S03]  /*8360*/  F2FP.F16.F32.PACK_AB R167, R183, R182 ;  /* 0x000000b6b7a7723e */ /* 0x010fc600000000ff */
[----:B------:R-:W-:Y:S02]  /*8370*/  FADD.FTZ R4, R183, R4 ;  /* 0x00000004b7047221 */ /* 0x000fe40000010000 */
[----:B------:R0:W-:Y:S01]  /*8380*/  STSM.16.M88.4 [R23], R164 ;  /* 0x000000a417007844 */ /* 0x0001e20000000200 */
[----:B------:R-:W-:Y:S05]  /*8390*/  @!P0 BRA `(.L_x_4040) ;  /* 0x0000000000048947 */ /* 0x000fea0003800000 */
[----:B------:R-:W-:Y:S01]  /*83a0*/  BPT.TRAP 0x1 ;  /* 0x000000040000795c */ /* 0x000fe20000300000 */
.L_x_4040:
[----:B------:R2:W3:Y:S01]  /*83b0*/  SYNCS.PHASECHK.TRANS64.TRYWAIT P2, [UR23+0x28c50], R7 ;  /* 0x028c5007ff0075a7 */ /* 0x0004e20008040157 */
[----:B------:R-:W-:Y:S05]  /*83c0*/  @!P0 BRA `(.L_x_4041) ;  /* 0x0000000000048947 */ /* 0x000fea0003800000 */
[----:B------:R-:W-:Y:S01]  /*83d0*/  BPT.TRAP 0x1 ;  /* 0x000000040000795c */ /* 0x000fe20000300000 */
.L_x_4041:
[----:B---3--:R-:W-:Y:S05]  /*83e0*/  @P2 BRA `(.L_x_4042) ;  /* 0x0000000000082947 */ /* 0x008fea0003800000 */
[----:B------:R-:W3:Y:S02]  /*83f0*/  SYNCS.PHASECHK.TRANS64.TRYWAIT P2, [UR23+0x28c50], R7 ;  /* 0x028c5007ff0075a7 */ /* 0x000ee40008040157 */
[----:B---3--:R-:W-:Y:S05]  /*8400*/  @!P2 BRA `(.L_x_4043) ;  /* 0x0000008c00e4a947 */ /* 0x008fea0003800000 */
.L_x_4042:
[----:B------:R-:W-:Y:S01]  /*8410*/  ULEA UR11, UR36, UR48, 0xc ;  /* 0x00000030240b7291 */ /* 0x000fe2000f8e603f */
[----:B------:R-:W-:Y:S01]  /*8420*/  WARPGROUP.ARRIVE ;  /* 0x00000000000079c5 */ /* 0x000fe20000000000 */
[----:B------:R-:W-:Y:S01]  /*8430*/  UMOV UR7, 0x40000040 ;  /* 0x4000004000077882 */ /* 0x000fe20000000000 */
[----:B------:R-:W-:Y:S01]  /*8440*/  ISETP.LT.AND P2, PT, RZ, UR21, PT ;  /* 0x00000015ff007c0c */ /* 0x000fe2000bf41270 */
[----:B---3--:R-:W-:Y:S01]  /*8450*/  @!P1 VIADD R170, R170, 0x28c60 ;  /* 0x00028c60aaaa9836 */ /* 0x008fe20000000000 */
        /* <DEDUP_REMOVED lines=36> */
.L_x_4035:
[----:B------:R-:W5:Y:S01]  /*86a0*/  SHFL.BFLY PT, R0, R3, 0x2, 0x1f ;  /* 0x0c401f0003007f89 */ /* 0x000f6200000e0000 */
[----:B------:R-:W-:Y:S01]  /*86b0*/  IMAD.MOV.U32 R10, RZ, RZ, RZ ;  /* 0x000000ffff0a7224 */ /* 0x000fe200078e00ff */
        /* <DEDUP_REMOVED lines=9> */
[----:B-12---:R-:W0:Y:S01]  /*8750*/  SHFL.BFLY PT, R7, R0, 0x1, 0x1f ;  /* 0x0c201f0000077f89 */ /* 0x006e2200000e0000 */
[----:B------:R-:W-:Y:S01]  /*8760*/  IMAD.MOV.U32 R4, RZ, RZ, RZ ;  /* 0x000000ffff047224 */ /* 0x000fe200078e00ff */
[----:B------:R-:W-:Y:S02]  /*8770*/  UISETP.NE.AND UP0, UPT, UR36, 0x2, UPT ;  /* 0x000000022400788c */ /* 0x000fe4000bf05270 */
[----:B------:R-:W1:Y:S02]  /*8780*/  SHFL.BFLY PT, R8, R9, 0x1, 0x1f ;  /* 0x0c201f0009087f89 */ /* 0x000e6400000e0000 */
[----:B------:R-:W-:Y:S02]  /*8790*/  USEL UR4, URZ, 0x1, UP0 ;  /* 0x000000013f047887 */ /* 0x000fe40008000000 */
[----:B------:R-:W-:Y:S02]  /*87a0*/  USEL UR36, UR36, URZ, UP0 ;  /* 0x0000003f24247287 */ /* 0x000fe40008000000 */
[----:B------:R-:W-:Y:S01]  /*87b0*/  ULOP3.LUT UR37, UR37, UR4, URZ, 0x3c, !UPT ;  /* 0x0000000425257292 */ /* 0x000fe2000f8e3c3f */
[----:B0-----:R-:W-:Y:S01]  /*87c0*/  FADD.FTZ R12, R0, R7 ;  /* 0x00000007000c7221 */ /* 0x001fe20000010000 */
[----:B------:R-:W-:-:S02]  /*87d0*/  IMAD.MOV R7, RZ, RZ, -R18 ;  /* 0x000000ffff077224 */ /* 0x000fc400078e0a12 */
[----:B-1----:R-:W-:Y:S02]  /*87e0*/  FADD.FTZ R13, R9, R8 ;  /* 0x00000008090d7221 */ /* 0x002fe40000010000 */
        /* <DEDUP_REMOVED lines=12> */
[----:B------:R-:W1:Y:S01]  /*88b0*/  @P1 MUFU.LG2 R9, R12 ;  /* 0x0000000c00091308 */ /* 0x000e620000000c00 */
        /* <DEDUP_REMOVED lines=34> */
[-C--:B---34-:R-:W-:Y:S01]  /*8ae0*/  FMUL.FTZ R170, R92, R10.reuse ;  /* 0x0000000a5caa7220 */ /* 0x098fe20000410000 */
        /* <DEDUP_REMOVED lines=30> */
[----:B-1----:R-:W-:Y:S01]  /*8cd0*/  @P1 FMUL.FTZ R9, R9, 0.69314718246459960938 ;  /* 0x3f31721809091820 */ /* 0x002fe20000410000 */
        /* <DEDUP_REMOVED lines=71> */
.L_x_4006:
        /* <DEDUP_REMOVED lines=29> */
[----:B------:R-:W-:Y:S02]  /*9320*/  IMAD.U32 R96, RZ, RZ, UR6 ;  /* 0x00000006ff607e24 */ /* 0x000fe4000f8e00ff */
[----:B------:R-:W-:-:S02]  /*9330*/  IMAD.U32 R97, RZ, RZ, UR7 ;  /* 0x00000007ff617e24 */ /* 0x000fc4000f8e00ff */
[----:B------:R-:W-:-:S04]  /*9340*/  IMAD.WIDE R4, R215, 0x2, R96 ;  /* 0x00000002d7047825 */ /* 0x000fc800078e0260 */
[----:B------:R-:W-:Y:S01]  /*9350*/  IMAD.WIDE R96, R9, 0x2, R96 ;  /* 0x0000000209607825 */ /* 0x000fe200078e0260 */
[C---:B------:R-:W-:Y:S02]  /*9360*/  IADD3 R25, P2, R4.reuse, 0x60, RZ ;  /* 0x0000006004197810 */ /* 0x040fe40007f5e0ff */
[----:B------:R-:W-:Y:S02]  /*9370*/  IADD3 R29, P1, R4, 0x2000, RZ ;  /* 0x00002000041d7810 */ /* 0x000fe40007f3e0ff */
[----:B------:R-:W-:Y:S02]  /*9380*/  LOP3.LUT R24, R25, 0x380, RZ, 0xc0, !PT ;  /* 0x0000038019187812 */ /* 0x000fe400078ec0ff */
[----:B------:R-:W-:Y:S02]  /*9390*/  LOP3.LUT R28, R29, 0x380, RZ, 0xc0, !PT ;  /* 0x000003801d1c7812 */ /* 0x000fe400078ec0ff */
[----:B------:R-:W-:Y:S02]  /*93a0*/  SHF.R.U64 R24, R24, 0x3, RZ ;  /* 0x0000000318187819 */ /* 0x000fe400000012ff */
[----:B------:R-:W-:-:S02]  /*93b0*/  IADD3 R13, P4, R4, 0x20, RZ ;  /* 0x00000020040d7810 */ /* 0x000fc40007f9e0ff */
[----:B------:R-:W-:Y:S01]  /*93c0*/  LOP3.LUT R24, R24, R25, RZ, 0x3c, !PT ;  /* 0x0000001918187212 */ /* 0x000fe200078e3cff */
[----:B------:R-:W-:Y:S01]  /*93d0*/  IMAD.X R25, RZ, RZ, R5, P2 ;  /* 0x000000ffff197224 */ /* 0x000fe200010e0605 */
[C---:B------:R-:W-:Y:S02]  /*93e0*/  IADD3 R131, P2, R4.reuse, 0x4040, RZ ;  /* 0x0000404004837810 */ /* 0x040fe40007f5e0ff */
[----:B------:R-:W-:Y:S02]  /*93f0*/  IADD3 R15, P3, R4, 0x40, RZ ;  /* 0x00000040040f7810 */ /* 0x000fe40007f7e0ff */
[----:B------:R-:W-:Y:S02]  /*9400*/  LOP3.LUT R130, R131, 0x380, RZ, 0xc0, !PT ;  /* 0x0000038083827812 */ /* 0x000fe400078ec0ff */
[----:B------:R-:W-:Y:S02]  /*9410*/  SHF.R.U64 R28, R28, 0x3, RZ ;  /* 0x000000031c1c7819 */ /* 0x000fe400000012ff */
[----:B------:R-:W-:-:S02]  /*9420*/  SHF.R.U64 R130, R130, 0x3, RZ ;  /* 0x0000000382827819 */ /* 0x000fc400000012ff */
[----:B------:R-:W-:Y:S02]  /*9430*/  LOP3.LUT R12, R13, 0x380, RZ, 0xc0, !PT ;  /* 0x000003800d0c7812 */ /* 0x000fe400078ec0ff */
[----:B------:R-:W-:Y:S01]  /*9440*/  LOP3.LUT R130, R130, R131, RZ, 0x3c, !PT ;  /* 0x0000008382827212 */ /* 0x000fe200078e3cff */
[--C-:B------:R-:W-:Y:S01]  /*9450*/  IMAD.X R131, RZ, RZ, R5.reuse, P2 ;  /* 0x000000ffff837224 */ /* 0x100fe200010e0605 */
[----:B------:R-:W-:Y:S02]  /*9460*/  LOP3.LUT R14, R15, 0x380, RZ, 0xc0, !PT ;  /* 0x000003800f0e7812 */ /* 0x000fe400078ec0ff */
[----:B------:R-:W-:Y:S02]  /*9470*/  IADD3 R33, P2, R96, 0x2000, RZ ;  /* 0x0000200060217810 */ /* 0x000fe40007f5e0ff */
[----:B------:R-:W-:Y:S01]  /*9480*/  LOP3.LUT R28, R28, R29, RZ, 0x3c, !PT ;  /* 0x0000001d1c1c7212 */ /* 0x000fe200078e3cff */
[----:B------:R-:W-:Y:S01]  /*9490*/  IMAD.X R29, RZ, RZ, R5, P1 ;  /* 0x000000ffff1d7224 */ /* 0x000fe200008e0605 */
[----:B------:R-:W-:-:S02]  /*94a0*/  SHF.R.U64 R12, R12, 0x3, RZ ;  /* 0x000000030c0c7819 */ /* 0x000fc400000012ff */
[----:B------:R-:W-:Y:S02]  /*94b0*/  SHF.R.U64 R14, R14, 0x3, RZ ;  /* 0x000000030e0e7819 */ /* 0x000fe400000012ff */
[----:B------:R-:W-:Y:S02]  /*94c0*/  IADD3 R135, P1, R4, 0x4060, RZ ;  /* 0x0000406004877810 */ /* 0x000fe40007f3e0ff */
[----:B------:R-:W-:Y:S02]  /*94d0*/  LOP3.LUT R32, R33, 0x380, RZ, 0xc0, !PT ;  /* 0x0000038021207812 */ /* 0x000fe400078ec0ff */
[----:B------:R-:W-:Y:S01]  /*94e0*/  LOP3.LUT R12, R12, R13, RZ, 0x3c, !PT ;  /* 0x0000000d0c0c7212 */ /* 0x000fe200078e3cff */
[--C-:B------:R-:W-:Y:S01]  /*94f0*/  IMAD.X R13, RZ, RZ, R5.reuse, P4 ;  /* 0x000000ffff0d7224 */ /* 0x100fe200020e0605 */
[----:B------:R-:W-:Y:S01]  /*9500*/  LOP3.LUT R14, R14, R15, RZ, 0x3c, !PT ;  /* 0x0000000f0e0e7212 */ /* 0x000fe200078e3cff */
[----:B------:R-:W-:Y:S01]  /*9510*/  IMAD.X R15, RZ, RZ, R5, P3 ;  /* 0x000000ffff0f7224 */ /* 0x000fe200018e0605 */
[----:B------:R-:W-:-:S02]  /*9520*/  LOP3.LUT R134, R135, 0x380, RZ, 0xc0, !PT ;  /* 0x0000038087867812 */ /* 0x000fc400078ec0ff */
[----:B------:R-:W-:Y:S02]  /*9530*/  SHF.R.U64 R32, R32, 0x3, RZ ;  /* 0x0000000320207819 */ /* 0x000fe400000012ff */
[C---:B------:R-:W-:Y:S02]  /*9540*/  IADD3 R45, P0, R4.reuse, 0x2020, RZ ;  /* 0x00002020042d7810 */ /* 0x040fe40007f1e0ff */
[C---:B------:R-:W-:Y:S02]  /*9550*/  IADD3 R61, P6, R4.reuse, 0x2040, RZ ;  /* 0x00002040043d7810 */ /* 0x040fe40007fde0ff */
[C---:B------:R-:W-:Y:S02]  /*9560*/  IADD3 R119, P5, R4.reuse, 0x2060, RZ ;  /* 0x0000206004777810 */ /* 0x040fe40007fbe0ff */
[C---:B------:R-:W-:Y:S02]  /*9570*/  IADD3 R123, P4, R4.reuse, 0x4000, RZ ;  /* 0x00004000047b7810 */ /* 0x040fe40007f9e0ff */
[----:B------:R-:W-:-:S02]  /*9580*/  IADD3 R127, P3, R4, 0x4020, RZ ;  /* 0x00004020047f7810 */ /* 0x000fc40007f7e0ff */
[----:B------:R-:W-:Y:S02]  /*9590*/  SHF.R.U64 R134, R134, 0x3, RZ ;  /* 0x0000000386867819 */ /* 0x000fe400000012ff */
[----:B------:R-:W-:Y:S01]  /*95a0*/  LOP3.LUT R32, R32, R33, RZ, 0x3c, !PT ;  /* 0x0000002120207212 */ /* 0x000fe200078e3cff */
[----:B------:R-:W-:Y:S01]  /*95b0*/  IMAD.X R33, RZ, RZ, R97, P2 ;  /* 0x000000ffff217224 */ /* 0x000fe200010e0661 */
[----:B------:R-:W-:Y:S02]  /*95c0*/  LOP3.LUT R44, R45, 0x380, RZ, 0xc0, !PT ;  /* 0x000003802d2c7812 */ /* 0x000fe400078ec0ff */
[----:B------:R-:W-:Y:S02]  /*95d0*/  LOP3.LUT R60, R61, 0x380, RZ, 0xc0, !PT ;  /* 0x000003803d3c7812 */ /* 0x000fe400078ec0ff */
[----:B------:R-:W-:Y:S02]  /*95e0*/  LOP3.LUT R118, R119, 0x380, RZ, 0xc0, !PT ;  /* 0x0000038077767812 */ /* 0x000fe400078ec0ff */
[----:B------:R-:W-:-:S02]  /*95f0*/  LOP3.LUT R122, R123, 0x380, RZ, 0xc0, !PT ;  /* 0x000003807b7a7812 */ /* 0x000fc400078ec0ff */
[----:B------:R-:W-:Y:S02]  /*9600*/  LOP3.LUT R126, R127, 0x380, RZ, 0xc0, !PT ;  /* 0x000003807f7e7812 */ /* 0x000fe400078ec0ff */
[----:B------:R-:W-:Y:S02]  /*9610*/  IADD3 R69, P2, R96, 0x9000, RZ ;  /* 0x0000900060457810 */ /* 0x000fe40007f5e0ff */
[----:B------:R-:W-:Y:S01]  /*9620*/  LOP3.LUT R134, R134, R135, RZ, 0x3c, !PT ;  /* 0x0000008786867212 */ /* 0x000fe200078e3cff */
[----:B------:R-:W-:Y:S01]  /*9630*/  IMAD.X R135, RZ, RZ, R5, P1 ;  /* 0x000000ffff877224 */ /* 0x000fe200008e0605 */
[----:B------:R-:W-:Y:S02]  /*9640*/  SHF.R.U64 R44, R44, 0x3, RZ ;  /* 0x000000032c2c7819 */ /* 0x000fe400000012ff */
[----:B------:R-:W-:Y:S02]  /*9650*/  SHF.R.U64 R60, R60, 0x3, RZ ;  /* 0x000000033c3c7819 */ /* 0x000fe400000012ff */
[----:B------:R-:W-:-:S02]  /*9660*/  SHF.R.U64 R118, R118, 0x3, RZ ;  /* 0x0000000376767819 */ /* 0x000fc400000012ff */
[----:B------:R-:W-:Y:S02]  /*9670*/  SHF.R.U64 R122, R122, 0x3, RZ ;  /* 0x000000037a7a7819 */ /* 0x000fe400000012ff */
[----:B------:R-:W-:Y:S02]  /*9680*/  SHF.R.U64 R126, R126, 0x3, RZ ;  /* 0x000000037e7e7819 */ /* 0x000fe400000012ff */
[----:B------:R-:W-:Y:S02]  /*9690*/  IADD3 R37, P1, R96, 0x3000, RZ ;  /* 0x0000300060257810 */ /* 0x000fe40007f3e0ff */
[----:B------:R-:W-:Y:S02]  /*96a0*/  LOP3.LUT R68, R69, 0x380, RZ, 0xc0, !PT ;  /* 0x0000038045447812 */ /* 0x000fe400078ec0ff */
        /* <DEDUP_REMOVED lines=15> */
[----:B------:R-:W-:Y:S02]  /*97a0*/  IADD3 R11, P4, R4, 0x6060, RZ ;  /* 0x00006060040b7810 */ /* 0x000fe40007f9e0ff */
[----:B------:R-:W-:-:S02]  /*97b0*/  IADD3 R21, P3, R96, 0x1000, RZ ;  /* 0x0000100060157810 */ /* 0x000fc40007f7e0ff */
[----:B------:R-:W-:Y:S02]  /*97c0*/  SHF.R.U64 R36, R36, 0x3, RZ ;  /* 0x0000000324247819 */ /* 0x000fe400000012ff */
[----:B------:R-:W-:Y:S02]  /*97d0*/  LOP3.LUT R68, R68, R69, RZ, 0x3c, !PT ;  /* 0x0000004544447212 */ /* 0x000fe400078e3cff */
[----:B------:R-:W-:Y:S02]  /*97e0*/  LOP3.LUT R138, R139, 0x380, RZ, 0xc0, !PT ;  /* 0x000003808b8a7812 */ /* 0x000fe400078ec0ff */
[----:B------:R-:W-:Y:S02]  /*97f0*/  LOP3.LUT R142, R143, 0x380, RZ, 0xc0, !PT ;  /* 0x000003808f8e7812 */ /* 0x000fe400078ec0ff */
[----:B------:R-:W-:Y:S02]  /*9800*/  LOP3.LUT R8, R9, 0x380, RZ, 0xc0, !PT ;  /* 0x0000038009087812 */ /* 0x000fe400078ec0ff */
[----:B------:R-:W-:-:S02]  /*9810*/  LOP3.LUT R10, R11, 0x380, RZ, 0xc0, !PT ;  /* 0x000003800b0a7812 */ /* 0x000fc400078ec0ff */
[----:B------:R-:W-:Y:S02]  /*9820*/  LOP3.LUT R20, R21, 0x380, RZ, 0xc0, !PT ;  /* 0x0000038015147812 */ /* 0x000fe400078ec0ff */
[----:B------:R-:W-:Y:S02]  /*9830*/  LOP3.LUT R69, R4, 0x380, RZ, 0xc0, !PT ;  /* 0x0000038004457812 */ /* 0x000fe400078ec0ff */
        /* <DEDUP_REMOVED lines=18> */
[----:B------:R-:W-:Y:S01]  /*9960*/  IMAD.X R21, RZ, RZ, R97, P3 ;  /* 0x000000ffff157224 */ /* 0x000fe200018e0661 */
[----:B------:R-:W-:-:S02]  /*9970*/  LOP3.LUT R72, R73, 0x380, RZ, 0xc0, !PT ;  /* 0x0000038049487812 */ /* 0x000fc400078ec0ff */
[----:B------:R-:W-:Y:S01]  /*9980*/  LOP3.LUT R4, R69, R4, RZ, 0x3c, !PT ;  /* 0x0000000445047212 */ /* 0x000fe200078e3cff */
[----:B------:R-:W-:Y:S01]  /*9990*/  IMAD.X R69, RZ, RZ, R97, P2 ;  /* 0x000000ffff457224 */ /* 0x000fe200010e0661 */
[C---:B------:R-:W-:Y:S02]  /*99a0*/  IADD3 R41, P0, R96.reuse, 0x4000, RZ ;  /* 0x0000400060297810 */ /* 0x040fe40007f1e0ff */
[C---:B------:R-:W-:Y:S02]  /*99b0*/  IADD3 R49, P6, R96.reuse, 0x5000, RZ ;  /* 0x0000500060317810 */ /* 0x040fe40007fde0ff */
[C---:B------:R-:W-:Y:S02]  /*99c0*/  IADD3 R53, P5, R96.reuse, 0x6000, RZ ;  /* 0x0000600060357810 */ /* 0x040fe40007fbe0ff */
[C---:B------:R-:W-:Y:S02]  /*99d0*/  IADD3 R57, P4, R96.reuse, 0x7000, RZ ;  /* 0x0000700060397810 */ /* 0x040fe40007f9e0ff */
[----:B------:R-:W-:-:S02]  /*99e0*/  IADD3 R65, P3, R96, 0x8000, RZ ;  /* 0x0000800060417810 */ /* 0x000fc40007f7e0ff */
[----:B-1----:R-:W-:Y:S02]  /*99f0*/  ISETP.NE.AND P2, PT, R6, RZ, PT ;  /* 0x000000ff0600720c */ /* 0x002fe40003f45270 */
[----:B------:R-:W-:Y:S02]  /*9a00*/  SHF.R.U64 R72, R72, 0x3, RZ ;  /* 0x0000000348487819 */ /* 0x000fe400000012ff */
[----:B------:R-:W-:Y:S02]  /*9a10*/  MOV R224, R4 ;  /* 0x0000000400e07202 */ /* 0x000fe40000000f00 */
        /* <DEDUP_REMOVED lines=10> */
[----:B------:R-:W-:Y:S02]  /*9ac0*/  LOP3.LUT R72, R72, R73, RZ, 0x3c, !PT ;  /* 0x0000004948487212 */ /* 0x000fe400078e3cff */
[----:B------:R-:W-:Y:S02]  /*9ad0*/  LOP3.LUT R73, R96, 0x380, RZ, 0xc0, !PT ;  /* 0x0000038060497812 */ /* 0x000fe400078ec0ff */
[----:B------:R-:W-:Y:S02]  /*9ae0*/  SHF.R.U64 R40, R40, 0x3, RZ ;  /* 0x0000000328287819 */ /* 0x000fe400000012ff */
[----:B------:R-:W-:Y:S02]  /*9af0*/  SHF.R.U64 R48, R48, 0x3, RZ ;  /* 0x0000000330307819 */ /* 0x000fe400000012ff */
[----:B------:R-:W-:Y:S02]  /*9b00*/  SHF.R.U64 R52, R52, 0x3, RZ ;  /* 0x0000000334347819 */ /* 0x000fe400000012ff */
[----:B------:R-:W-:-:S02]  /*9b10*/  SHF.R.U64 R56, R56, 0x3, RZ ;  /* 0x0000000338387819 */ /* 0x000fc400000012ff */
[----:B------:R-:W-:Y:S02]  /*9b20*/  SHF.R.U64 R64, R64, 0x3, RZ ;  /* 0x0000000340407819 */ /* 0x000fe400000012ff */
[----:B------:R-:W-:Y:S02]  /*9b30*/  MOV R26, R12 ;  /* 0x0000000c001a7202 */ /* 0x000fe40000000f00 */
[----:B0-----:R-:W-:Y:S02]  /*9b40*/  F2FP.F16.F32.PACK_AB R4, R204, R208 ;  /* 0x000000d0cc04723e */ /* 0x001fe400000000ff */
[----:B------:R-:W-:Y:S02]  /*9b50*/  F2FP.F16.F32.PACK_AB R5, R35, R34 ;  /* 0x000000222305723e */ /* 0x000fe400000000ff */
[----:B------:R-:W-:Y:S02]  /*9b60*/  F2FP.F16.F32.PACK_AB R6, R202, R205 ;  /* 0x000000cdca06723e */ /* 0x000fe400000000ff */
[----:B------:R-:W-:-:S02]  /*9b70*/  F2FP.F16.F32.PACK_AB R7, R39, R38 ;  /* 0x000000262707723e */ /* 0x000fc400000000ff */
        /* <DEDUP_REMOVED lines=12> */
[----:B------:R-:W-:Y:S01]  /*9c40*/  MOV R34, R8 ;  /* 0x0000000800227202 */ /* 0x000fe20000000f00 */
[----:B------:R0:W-:Y:S01]  /*9c50*/  STSM.16.M88.4 [R26], R4 ;  /* 0x000000041a007844 */ /* 0x0001e20000000200 */
[----:B------:R-:W-:-:S02]  /*9c60*/  MOV R35, R10 ;  /* 0x0000000a00237202 */ /* 0x000fc40000000f00 */
[----:B------:R-:W-:Y:S02]  /*9c70*/  MOV R206, R14 ;  /* 0x0000000e00ce7202 */ /* 0x000fe40000000f00 */
[----:B------:R-:W-:Y:S02]  /*9c80*/  F2FP.F16.F32.PACK_AB R8, R200, R203 ;  /* 0x000000cbc808723e */ /* 0x000fe400000000ff */
[----:B------:R-:W-:Y:S02]  /*9c90*/  F2FP.F16.F32.PACK_AB R9, R43, R42 ;  /* 0x0000002a2b09723e */ /* 0x000fe400000000ff */
[----:B------:R-:W-:Y:S02]  /*9ca0*/  F2FP.F16.F32.PACK_AB R10, R198, R201 ;  /* 0x000000c9c60a723e */ /* 0x000fe400000000ff */
[----:B------:R-:W-:Y:S02]  /*9cb0*/  F2FP.F16.F32.PACK_AB R11, R47, R46 ;  /* 0x0000002e2f0b723e */ /* 0x000fe400000000ff */
[----:B------:R-:W-:-:S02]  /*9cc0*/  IADD3 R77, P0, R96, 0xb000, RZ ;  /* 0x0000b000604d7810 */ /* 0x000fc40007f1e0ff */
[C---:B------:R-:W-:Y:S01]  /*9cd0*/  IADD3 R81, P6, R96.reuse, 0xc000, RZ ;  /* 0x0000c00060517810 */ /* 0x040fe20007fde0ff */
[----:B------:R-:W-:Y:S01]  /*9ce0*/  STSM.16.M88.4 [R206], R8 ;  /* 0x00000008ce007844 */ /* 0x000fe20000000200 */
[C---:B------:R-:W-:Y:S02]  /*9cf0*/  IADD3 R85, P5, R96.reuse, 0xd000, RZ ;  /* 0x0000d00060557810 */ /* 0x040fe40007fbe0ff */
[C---:B------:R-:W-:Y:S02]  /*9d00*/  IADD3 R89, P4, R96.reuse, 0xe000, RZ ;  /* 0x0000e00060597810 */ /* 0x040fe40007f9e0ff */
[----:B------:R-:W-:Y:S02]  /*9d10*/  IADD3 R93, P3, R96, 0xf000, RZ ;  /* 0x0000f000605d7810 */ /* 0x000fe40007f7e0ff */
[----:B------:R-:W-:Y:S02]  /*9d20*/  MOV R207, R24 ;  /* 0x0000001800cf7202 */ /* 0x000fe40000000f00 */
[----:B------:R-:W-:-:S02]  /*9d30*/  F2FP.F16.F32.PACK_AB R12, R196, R199 ;  /* 0x000000c7c40c723e */ /* 0x000fc400000000ff */
[----:B------:R-:W-:Y:S02]  /*9d40*/  F2FP.F16.F32.PACK_AB R13, R51, R50 ;  /* 0x00000032330d723e */ /* 0x000fe400000000ff */
[----:B------:R-:W-:Y:S02]  /*9d50*/  F2FP.F16.F32.PACK_AB R14, R194, R197 ;  /* 0x000000c5c20e723e */ /* 0x000fe400000000ff */
[----:B------:R-:W-:Y:S02]  /*9d60*/  F2FP.F16.F32.PACK_AB R15, R55, R54 ;  /* 0x00000036370f723e */ /* 0x000fe400000000ff */
[----:B------:R-:W-:Y:S02]  /*9d70*/  LOP3.LUT R96, R27, R96, RZ, 0x3c, !PT ;  /* 0x000000601b607212 */ /* 0x000fe400078e3cff */
[----:B------:R-:W-:Y:S01]  /*9d80*/  MOV R209, R28 ;  /* 0x0000001c00d17202 */ /* 0x000fe20000000f00 */
[----:B------:R-:W-:Y:S01]  /*9d90*/  STSM.16.M88.4 [R207], R12 ;  /* 0x0000000ccf007844 */ /* 0x000fe20000000200 */
[----:B0-----:R-:W-:-:S02]  /*9da0*/  F2FP.F16.F32.PACK_AB R4, R192, R195 ;  /* 0x000000c3c004723e */ /* 0x001fc400000000ff */
        /* <DEDUP_REMOVED lines=17> */
[----:B------:R1:W-:Y:S01]  /*9ec0*/  STSM.16.M88.4 [R60], R28 ;  /* 0x0000001c3c007844 */ /* 0x0003e20000000200 */
[----:B------:R-:W-:Y:S02]  /*9ed0*/  F2FP.F16.F32.PACK_AB R46, R171, R174 ;  /* 0x000000aeab2e723e */ /* 0x000fe400000000ff */
[----:B------:R-:W-:Y:S02]  /*9ee0*/  F2FP.F16.F32.PACK_AB R47, R87, R86 ;  /* 0x00000056572f723e */ /* 0x000fe400000000ff */
[----:B------:R-:W-:-:S02]  /*9ef0*/  MOV R122, R122 ;  /* 0x0000007a007a7202 */ /* 0x000fc40000000f00 */
[----:B0-----:R-:W-:Y:S02]  /*9f00*/  F2FP.F16.F32.PACK_AB R44, R173, R176 ;  /* 0x000000b0ad2c723e */ /* 0x001fe400000000ff */
[----:B------:R-:W-:Y:S02]  /*9f10*/  F2FP.F16.F32.PACK_AB R61, R91, R90 ;  /* 0x0000005a5b3d723e */ /* 0x000fe400000000ff */
[----:B------:R-:W-:Y:S01]  /*9f20*/  F2FP.F16.F32.PACK_AB R62, R159, R170 ;  /* 0x000000aa9f3e723e */ /* 0x000fe200000000ff */
[----:B------:R-:W-:Y:S01]  /*9f30*/  STSM.16.M88.4 [R118], R44 ;  /* 0x0000002c76007844 */ /* 0x000fe20000000200 */
[----:B------:R-:W-:Y:S02]  /*9f40*/  F2FP.F16.F32.PACK_AB R63, R95, R94 ;  /* 0x0000005e5f3f723e */ /* 0x000fe400000000ff */
[----:B------:R-:W-:Y:S02]  /*9f50*/  MOV R126, R126 ;  /* 0x0000007e007e7202 */ /* 0x000fe40000000f00 */
[----:B-1----:R-:W-:-:S02]  /*9f60*/  F2FP.F16.F32.PACK_AB R60, R163, R172 ;  /* 0x000000aca33c723e */ /* 0x002fc400000000ff */
[----:B------:R-:W-:Y:S02]  /*9f70*/  F2FP.F16.F32.PACK_AB R4, R155, R161 ;  /* 0x000000a19b04723e */ /* 0x000fe400000000ff */
[----:B------:R-:W-:Y:S01]  /*9f80*/  F2FP.F16.F32.PACK_AB R5, R99, R98 ;  /* 0x000000626305723e */ /* 0x000fe200000000ff */
[----:B------:R0:W-:Y:S01]  /*9f90*/  STSM.16.M88.4 [R122], R60 ;  /* 0x0000003c7a007844 */ /* 0x0001e20000000200 */
        /* <DEDUP_REMOVED lines=9> */
[----:B------:R-:W-:Y:S01]  /*a030*/  MOV R138, R138 ;  /* 0x0000008a008a7202 */ /* 0x000fe20000000f00 */
[----:B------:R2:W-:Y:S01]  /*a040*/  STSM.16.M88.4 [R130], R8 ;  /* 0x0000000882007844 */ /* 0x0005e20000000200 */
[----:B0-----:R-:W-:Y:S02]  /*a050*/  F2FP.F16.F32.PACK_AB R122, R125, R124 ;  /* 0x0000007c7d7a723e */ /* 0x001fe400000000ff */
[----:B------:R-:W-:Y:S01]  /*a060*/  F2FP.F16.F32.PACK_AB R123, R158, R156 ;  /* 0x0000009c9e7b723e */ /* 0x000fe200000000ff */
[----:B------:R0:W-:Y:S01]  /*a070*/  STSM.16.M88.4 [R134], R112 ;  /* 0x0000007086007844 */ /* 0x0001e20000000200 */
[----:B------:R-:W-:-:S02]  /*a080*/  MOV R142, R142 ;  /* 0x0000008e008e7202 */ /* 0x000fc40000000f00 */
[----:B------:R-:W-:Y:S01]  /*a090*/  F2FP.F16.F32.PACK_AB R131, R165, R164 ;  /* 0x000000a4a583723e */ /* 0x000fe200000000ff */
[----:B------:R0:W-:Y:S01]  /*a0a0*/  STSM.16.M88.4 [R138], R120 ;  /* 0x000000788a007844 */ /* 0x0001e20000000200 */
[----:B-1----:R-:W-:Y:S02]  /*a0b0*/  F2FP.F16.F32.PACK_AB R4, R137, R136 ;  /* 0x000000888904723e */ /* 0x002fe400000000ff */
[----:B------:R-:W-:Y:S02]  /*a0c0*/  F2FP.F16.F32.PACK_AB R5, R167, R166 ;  /* 0x000000a6a705723e */ /* 0x000fe400000000ff */
[----:B------:R-:W-:Y:S02]  /*a0d0*/  F2FP.F16.F32.PACK_AB R6, R141, R140 ;  /* 0x0000008c8d06723e */ /* 0x000fe400000000ff */
[----:B------:R-:W-:Y:S02]  /*a0e0*/  F2FP.F16.F32.PACK_AB R7, R169, R168 ;  /* 0x000000a8a907723e */ /* 0x000fe400000000ff */
[----:B--2---:R-:W-:-:S02]  /*a0f0*/  F2FP.F16.F32.PACK_AB R130, R133, R132 ;  /* 0x000000848582723e */ /* 0x004fc400000000ff */
[----:B------:R-:W-:Y:S02]  /*a100*/  LOP3.LUT R76, R77, 0x380, RZ, 0xc0, !PT ;  /* 0x000003804d4c7812 */ /* 0x000fe400078ec0ff */
[----:B------:R-:W-:Y:S01]  /*a110*/  LOP3.LUT R80, R81, 0x380, RZ, 0xc0, !PT ;  /* 0x0000038051507812 */ /* 0x000fe200078ec0ff */
[----:B------:R0:W-:Y:S01]  /*a120*/  STSM.16.M88.4 [R142], R128 ;  /* 0x000000808e007844 */ /* 0x0001e20000000200 */
[----:B------:R-:W-:Y:S02]  /*a130*/  LOP3.LUT R84, R85, 0x380, RZ, 0xc0, !PT ;  /* 0x0000038055547812 */ /* 0x000fe400078ec0ff */
[----:B------:R-:W-:Y:S01]  /*a140*/  LOP3.LUT R88, R89, 0x380, RZ, 0xc0, !PT ;  /* 0x0000038059587812 */ /* 0x000fe200078ec0ff */
[----:B------:R0:W-:Y:S01]  /*a150*/  STSM.16.M88.4 [R34], R4 ;  /* 0x0000000422007844 */ /* 0x0001e20000000200 */
[----:B------:R-:W-:Y:S02]  /*a160*/  LOP3.LUT R92, R93, 0x380, RZ, 0xc0, !PT ;  /* 0x000003805d5c7812 */ /* 0x000fe400078ec0ff */
[----:B------:R-:W-:Y:S01]  /*a170*/  SHF.R.U64 R76, R76, 0x3, RZ ;  /* 0x000000034c4c7819 */ /* 0x000fe200000012ff */
[----:B------:R0:W-:Y:S01]  /*a180*/  STSM.16.M88.4 [R35], R144 ;  /* 0x0000009023007844 */ /* 0x0001e20000000200 */
        /* <DEDUP_REMOVED lines=62> */
.L_x_4047:
[----:B------:R-:W1:Y:S01]  /*a570*/  LDC R15, c[0x0][0xbe8] ;  /* 0x0002fa00ff0f7b82 */ /* 0x000e620000000800 */
[----:B------:R-:W-:Y:S01]  /*a580*/  ULDC UR10, c[0x0][0xac8] ;  /* 0x0002b200000a7ab9 */ /* 0x000fe20000000800 */
[----:B------:R-:W-:Y:S01]  /*a590*/  ULDC.64 UR8, c[0x0][0xae8] ;  /* 0x0002ba0000087ab9 */ /* 0x000fe20000000a00 */
[----:B------:R-:W-:Y:S01]  /*a5a0*/  ISETP.GE.AND P0, PT, R190, UR10, PT ;  /* 0x0000000abe007c0c */ /* 0x000fe2000bf06270 */
[----:B------:R-:W5:Y:S01]  /*a5b0*/  LD.E.128 R96, desc[UR46][R96.64] ;  /* 0x0000002e60607980 */ /* 0x000f62000c101d00 */
[----:B------:R-:W-:Y:S02]  /*a5c0*/  ISETP.GE.AND P1, PT, R17, UR10, PT ;  /* 0x0000000a11007c0c */ /* 0x000fe4000bf26270 */
[----:B0-----:R-:W-:Y:S01]  /*a5d0*/  SEL R3, RZ, 0xffffffff, P0 ;  /* 0xffffffffff037807 */ /* 0x001fe20000000000 */
[----:B------:R0:W5:Y:S01]  /*a5e0*/  LD.E.128 R4, desc[UR46][R20.64] ;  /* 0x0000002e14047980 */ /* 0x000162000c101d00 */
        /* <DEDUP_REMOVED lines=33> */
[----:B-1----:R-:W-:Y:S01]  /*a800*/  @P2 IMAD.HI.U32 R0, R14, R9, RZ ;  /* 0x000000090e002227 */ /* 0x002fe200078e00ff */
[----:B------:R-:W-:Y:S01]  /*a810*/  UIADD3 UR7, UR7, UR5, URZ ;  /* 0x0000000507077290 */ /* 0x000fe2000fffe03f */
[----:B------:R-:W-:Y:S01]  /*a820*/  LOP3.LUT R8, R8, 0x8, R3, 0xe2, !PT ;  /* 0x0000000808087812 */ /* 0x000fe200078ee203 */
[----:B------:R-:W-:Y:S01]  /*a830*/  UIMAD UR5, UR13, UR8, URZ ;  /* 0x000000080d0572a4 */ /* 0x000fe2000f8e023f */
[----:B------:R-:W-:Y:S01]  /*a840*/  IMAD.MOV.U32 R3, RZ, RZ, R14 ;  /* 0x000000ffff037224 */ /* 0x000fe200078e000e */
[----:B------:R-:W-:Y:S01]  /*a850*/  UIMAD.WIDE.U32 UR6, UR42, UR8, UR6 ;  /* 0x000000082a0672a5 */ /* 0x000fe2000f8e0006 */
[----:B------:R-:W5:Y:S01]  /*a860*/  LD.E.128 R84, desc[UR46][R84.64] ;  /* 0x0000002e54547980 */ /* 0x000f62000c101d00 */
[----:B--2---:R-:W-:Y:S01]  /*a870*/  @P2 SHF.R.U32.HI R3, RZ, R11, R0 ;  /* 0x0000000bff032219 */ /* 0x004fe20000011600 */
[----:B------:R-:W-:Y:S01]  /*a880*/  UIMAD UR5, UR42, UR9, UR5 ;  /* 0x000000092a0572a4 */ /* 0x000fe2000f8e0205 */
[----:B------:R-:W-:Y:S01]  /*a890*/  LOP3.LUT R10, R13, 0x10, R8, 0xe2, !PT ;  /* 0x000000100d0a7812 */ /* 0x000fe200078ee208 */
[----:B------:R-:W5:Y:S01]  /*a8a0*/  LD.E.128 R88, desc[UR46][R88.64] ;  /* 0x0000002e58587980 */ /* 0x000f62000c101d00 */
        /* <DEDUP_REMOVED lines=80> */
.L_x_4049:
[----:B------:R-:W-:Y:S05]  /*adb0*/  BSYNC B1 ;  /* 0x0000000000017941 */ /* 0x000fea0003800000 */
.L_x_4048:
[----:B---3--:R-:W-:Y:S01]  /*adc0*/  VIADD R8, R28, 0x20 ;  /* 0x000000201c087836 */ /* 0x008fe20000000000 */
[----:B--2---:R4:W2:Y:S04]  /*add0*/  SHFL.IDX PT, R11, R27, 0x1, 0x181f ;  /* 0x00381f001b0b7f89 */ /* 0x0048a800000e0000 */
[----:B------:R-:W-:Y:S01]  /*ade0*/  ISETP.GE.AND P0, PT, R8, R29, PT ;  /* 0x0000001d0800720c */ /* 0x000fe20003f06270 */
[----:B-1----:R4:W1:-:S12]  /*adf0*/  SHFL.IDX PT, R10, R26, 0x1, 0x181f ;  /* 0x00381f001a0a7f89 */ /* 0x00285800000e0000 */
[----:B----4-:R-:W-:Y:S05]  /*ae00*/  @P0 BRA `(.L_x_4050) ;  /* 0x0000000c007c0947 */ /* 0x010fea0003800000 */
[----:B------:R-:W-:Y:S02]  /*ae10*/  ISETP.GE.AND P0, PT, R17, UR10, PT ;  /* 0x0000000a11007c0c */ /* 0x000fe4000bf06270 */
[----:B------:R-:W-:Y:S02]  /*ae20*/  ISETP.GE.AND P5, PT, R190, UR10, PT ;  /* 0x0000000abe007c0c */ /* 0x000fe4000bfa6270 */
[----:B------:R-:W-:Y:S02]  /*ae30*/  ISETP.GE.AND P3, PT, R189, UR10, PT ;  /* 0x0000000abd007c0c */ /* 0x000fe4000bf66270 */
[----:B------:R-:W-:Y:S02]  /*ae40*/  ISETP.GE.AND P2, PT, R188, UR10, PT ;  /* 0x0000000abc007c0c */ /* 0x000fe4000bf46270 */
[----:B------:R-:W-:-:S05]  /*ae50*/  ISETP.GE.AND P1, PT, R187, UR10, PT ;  /* 0x0000000abb007c0c */ /* 0x000fca000bf26270 */
[----:B-12---:R-:W-:Y:S02]  /*ae60*/  @!P0 IMAD.WIDE R8, R17, 0x2, R10 ;  /* 0x0000000211088825 */ /* 0x006fe400078e020a */
[-C--:B------:R-:W-:Y:S02]  /*ae70*/  @!P5 LEA R12, P4, R190, R10.reuse, 0x1 ;  /* 0x0000000abe0cd211 */ /* 0x080fe400078808ff */
[----:B------:R-:W-:Y:S01]  /*ae80*/  @!P3 LEA R14, P6, R189, R10, 0x1 ;  /* 0x0000000abd0eb211 */ /* 0x000fe200078c08ff */
[----:B-----5:R1:W-:Y:S01]  /*ae90*/  @!P0 ST.E.128 desc[UR46][R8.64], R4 ;  /* 0x0000000408008985 */ /* 0x0203e2000c101d2e */
        /* <DEDUP_REMOVED lines=8> */
[----:B-1----:R-:W-:-:S03]  /*af20*/  @!P1 LEA R4, P6, R187, R10, 0x1 ;  /* 0x0000000abb049211 */ /* 0x002fc600078c08ff */
        /* <DEDUP_REMOVED lines=15> */
.L_x_4046:
        /* <DEDUP_REMOVED lines=57> */
.L_x_4052:
[----:B------:R-:W-:Y:S05]  /*b3b0*/  BSYNC B1 ;  /* 0x0000000000017941 */ /* 0x000fea0003800000 */
.L_x_4051:
        /* <DEDUP_REMOVED lines=95> */
.L_x_4054:
[----:B------:R-:W-:Y:S05]  /*b9b0*/  BSYNC B1 ;  /* 0x0000000000017941 */ /* 0x000fea0003800000 */
.L_x_4053:
        /* <DEDUP_REMOVED lines=36> */
.L_x_4050:
[----:B------:R-:W-:Y:S05]  /*bc00*/  BSYNC B0 ;  /* 0x0000000000007941 */ /* 0x000fea0003800000 */
.L_x_4045:
[----:B------:R-:W-:Y:S02]  /*bc10*/  ULDC UR5, c[0x0][0xc38] ;  /* 0x00030e0000057ab9 */ /* 0x000fe40000000800 */
[----:B------:R-:W-:-:S06]  /*bc20*/  UISETP.GE.AND UP0, UPT, UR4, UR5, UPT ;  /* 0x000000050400728c */ /* 0x000fcc000bf06270 */
[----:B------:R-:W-:-:S13]  /*bc30*/  PLOP3.LUT P0, PT, PT, PT, UP0, 0x80, 0x0 ;  /* 0x000000000000781c */ /* 0x000fda0003f0f008 */
[----:B------:R-:W-:Y:S05]  /*bc40*/  @!P0 BRA `(.L_x_4055) ;  /* 0xffffff5000f08947 */ /* 0x000fea000383ffff */
[----:B------:R-:W-:Y:S05]  /*bc50*/  EXIT ;  /* 0x000000000000794d */ /* 0x000fea0003800000 */
.L_x_4001:
        /* <DEDUP_REMOVED lines=16> */
[----:B------:R-:W0:Y:S01]  /*bd60*/  S2R R5, SR_TID.X ;  /* 0x0000000000057919 */ /* 0x000e220000002100 */
[----:B------:R-:W2:Y:S01]  /*bd70*/  S2UR UR5, SR_CgaCtaId ;  /* 0x00000000000579c3 */ /* 0x000ea20000008800 */
[----:B------:R-:W-:Y:S01]  /*bd80*/  UMOV UR4, 0x400 ;  /* 0x0000040000047882 */ /* 0x000fe20000000000 */
[----:B------:R-:W-:Y:S01]  /*bd90*/  IMAD.MOV.U32 R18, RZ, RZ, RZ ;  /* 0x000000ffff127224 */ /* 0x000fe200078e00ff */
[----:B------:R-:W-:Y:S01]  /*bda0*/  ULDC UR41, c[0x0][0xc] ;  /* 0x0000030000297ab9 */ /* 0x000fe20000000800 */
[----:B------:R-:W-:Y:S01]  /*bdb0*/  ULDC.64 UR44, c[0x0][0x198] ;  /* 0x00006600002c7ab9 */ /* 0x000fe20000000a00 */
[----:B--2---:R-:W-:-:S06]  /*bdc0*/  ULEA UR4, UR5, UR4, 0x18 ;  /* 0x0000000405047291 */ /* 0x004fcc000f8ec03f */
[----:B------:R-:W-:Y:S01]  /*bdd0*/  IMAD.U32 R17, RZ, RZ, UR4 ;  /* 0x00000004ff117e24 */ /* 0x000fe2000f8e00ff */
[C---:B0-----:R-:W-:Y:S01]  /*bde0*/  LOP3.LUT R4, R5.reuse, 0x7f, RZ, 0xc0, !PT ;  /* 0x0000007f05047812 */ /* 0x041fe200078ec0ff */
[----:B-1----:R-:W-:-:S05]  /*bdf0*/  IMAD.SHL.U32 R0, R5, 0x8, RZ ;  /* 0x0000000805007824 */ /* 0x002fca00078e00ff */
[----:B------:R-:W-:-:S04]  /*be00*/  LOP3.LUT R2, R0, 0x1f8, RZ, 0xc0, !PT ;  /* 0x000001f800027812 */ /* 0x000fc800078ec0ff */
[----:B------:R-:W-:Y:S01]  /*be10*/  LOP3.LUT R3, R2, 0x38, R5, 0x78, !PT ;  /* 0x0000003802037812 */ /* 0x000fe200078e7805 */
[----:B------:R-:W-:Y:S01]  /*be20*/  IMAD.SHL.U32 R2, R4, 0x8, RZ ;  /* 0x0000000804027824 */ /* 0x000fe200078e00ff */
[----:B------:R-:W-:-:S04]  /*be30*/  SHF.R.U32.HI R4, RZ, 0x3, R4 ;  /* 0x00000003ff047819 */ /* 0x000fc80000011604 */
[----:B------:R-:W-:Y:S01]  /*be40*/  LOP3.LUT R2, R3, 0x200, R2, 0xf8, !PT ;  /* 0x0000020003027812 */ /* 0x000fe200078ef802 */
[----:B------:R-:W-:-:S05]  /*be50*/  IMAD.SHL.U32 R3, R5, 0x10, RZ ;  /* 0x0000001005037824 */ /* 0x000fca00078e00ff */
[----:B------:R-:W-:Y:S01]  /*be60*/  LOP3.LUT R0, R4, 0x70, R3, 0xf8, !PT ;  /* 0x0000007004007812 */ /* 0x000fe200078ef803 */
[----:B------:R-:W-:Y:S02]  /*be70*/  IMAD R3, R2, 0x2, R17 ;  /* 0x0000000202037824 */ /* 0x000fe400078e0211 */
[----:B------:R-:W-:Y:S02]  /*be80*/  IMAD.U32 R2, RZ, RZ, UR6 ;  /* 0x00000006ff027e24 */ /* 0x000fe4000f8e00ff */
[----:B------:R-:W-:Y:S01]  /*be90*/  IMAD.MOV.U32 R0, RZ, RZ, 0x1 ;  /* 0x00000001ff007424 */ /* 0x000fe200078e00ff */
[----:B------:R0:W-:Y:S04]  /*bea0*/  STL [R1+0x1c], R3 ;  /* 0x00001c0301007387 */ /* 0x0001e80000100800 */
[----:B------:R0:W-:Y:S04]  /*beb0*/  STL [R1+0x10], R2 ;  /* 0x0000100201007387 */ /* 0x0001e80000100800 */
[----:B------:R0:W-:Y:S04]  /*bec0*/  STL [R1], R0 ;  /* 0x0000000001007387 */ /* 0x0001e80000100800 */
[----:B------:R0:W-:Y:S02]  /*bed0*/  STL [R1+0x18], RZ ;  /* 0x000018ff01007387 */ /* 0x0001e40000100800 */
.L_x_4162:
        /* <DEDUP_REMOVED lines=23> */
.L_x_4057:
[----:B------:R-:W-:Y:S01]  /*c050*/  ULDC UR8, c[0x0][0xc54] ;  /* 0x0003150000087ab9 */ /* 0x000fe20000000800 */
[----:B------:R-:W-:Y:S01]  /*c060*/  UMOV UR7, UR9 ;  /* 0x0000000900077c82 */ /* 0x000fe20008000000 */
[----:B------:R-:W-:-:S11]  /*c070*/  UISETP.NE.AND UP0, UPT, UR8, 0x1, UPT ;  /* 0x000000010800788c */ /* 0x000fd6000bf05270 */
[----:B------:R-:W-:Y:S02]  /*c080*/  @UP0 ULDC.64 UR10, c[0x0][0xc58] ;  /* 0x00031600000a0ab9 */ /* 0x000fe40000000a00 */
[----:B------:R-:W-:-:S04]  /*c090*/  UIMAD.WIDE.U32 UR4, UR9, UR10, URZ ;  /* 0x0000000a090472a5 */ /* 0x000fc8000f8e003f */
[----:B------:R-:W-:-:S04]  /*c0a0*/  @UP0 USHF.R.U32.HI UR7, URZ, UR11, UR5 ;  /* 0x0000000b3f070299 */ /* 0x000fc80008011605 */
[----:B------:R-:W-:-:S12]  /*c0b0*/  UIMAD UR8, UR7, UR8, URZ ;  /* 0x00000008070872a4 */ /* 0x000fd8000f8e023f */
.L_x_4058:
[----:B------:R-:W-:Y:S01]  /*c0c0*/  ULOP3.LUT UR39, URZ, UR7, URZ, 0x33, !UPT ;  /* 0x000000073f277292 */ /* 0x000fe2000f8e333f */
[----:B------:R-:W-:Y:S01]  /*c0d0*/  BSSY B7, `(.L_x_4059) ;  /* 0x00004a7000077945 */ /* 0x000fe20003800000 */
[----:B------:R-:W-:Y:S01]  /*c0e0*/  ULDC UR5, c[0x0][0x448] ;  /* 0x0001120000057ab9 */ /* 0x000fe20000000800 */
[----:B------:R-:W-:Y:S01]  /*c0f0*/  ULDC UR4, c[0x0][0xc3c] ;  /* 0x00030f0000047ab9 */ /* 0x000fe20000000800 */
[----:B------:R-:W-:Y:S02]  /*c100*/  UISETP.NE.AND UP1, UPT, UR5, 0x1, UPT ;  /* 0x000000010500788c */ /* 0x000fe4000bf25270 */
[----:B------:R-:W-:Y:S01]  /*c110*/  UIADD3 UR39, UR39, UR4, URZ ;  /* 0x0000000427277290 */ /* 0x000fe2000fffe03f */
[----:B------:R-:W-:Y:S01]  /*c120*/  ULDC.64 UR10, c[0x0][0x418] ;  /* 0x00010600000a7ab9 */ /* 0x000fe20000000a00 */
[----:B------:R-:W-:Y:S01]  /*c130*/  ULDC UR5, c[0x0][0x288] ;  /* 0x0000a20000057ab9 */ /* 0x000fe20000000800 */
[----:B------:R-:W-:Y:S02]  /*c140*/  UISETP.NE.U32.AND UP0, UPT, UR10, URZ, UPT ;  /* 0x0000003f0a00728c */ /* 0x000fe4000bf05070 */
[----:B------:R-:W-:-:S02]  /*c150*/  USHF.L.U32 UR7, UR39, 0x6, URZ ;  /* 0x0000000627077899 */ /* 0x000fc4000800063f */
[----:B------:R-:W-:Y:S02]  /*c160*/  UISETP.NE.AND.EX UP0, UPT, UR11, URZ, UPT, UP0 ;  /* 0x0000003f0b00728c */ /* 0x000fe4000bf05300 */
[----:B------:R-:W-:Y:S01]  /*c170*/  UIADD3 UR7, UR7, 0x3f, URZ ;  /* 0x0000003f07077890 */ /* 0x000fe2000fffe03f */
[----:B------:R-:W-:Y:S01]  /*c180*/  ULDC UR4, c[0x0][0x424] ;  /* 0x0001090000047ab9 */ /* 0x000fe20000000800 */
[----:B------:R-:W-:Y:S02]  /*c190*/  UIADD3 UR13, -UR5, 0x40, URZ ;  /* 0x00000040050d7890 */ /* 0x000fe4000fffe13f */
[----:B------:R-:W-:Y:S01]  /*c1a0*/  USEL UR11, UR4, 0x1, UP0 ;  /* 0x00000001040b7887 */ /* 0x000fe20008000000 */
[----:B------:R-:W-:Y:S01]  /*c1b0*/  @UP1 ULDC UR5, c[0x0][0x44c] ;  /* 0x0001130000051ab9 */ /* 0x000fe20000000800 */
[----:B------:R-:W-:Y:S01]  /*c1c0*/  ULDC UR12, c[0x0][0x2f0] ;  /* 0x0000bc00000c7ab9 */ /* 0x000fe20000000800 */
[----:B------:R-:W-:Y:S01]  /*c1d0*/  UIMAD.WIDE.U32 UR4, UR7, UR5, URZ ;  /* 0x00000005070472a5 */ /* 0x000fe2000f8e003f */
[----:B------:R-:W-:Y:S01]  /*c1e0*/  @UP1 ULDC UR14, c[0x0][0x450] ;  /* 0x00011400000e1ab9 */ /* 0x000fe20000000800 */
[----:B------:R-:W-:-:S02]  /*c1f0*/  UIMAD UR13, UR11, UR12, UR13 ;  /* 0x0000000c0b0d72a4 */ /* 0x000fc4000f8e020d */
[----:B------:R-:W-:Y:S02]  /*c200*/  @UP1 USHF.R.U32.HI UR7, URZ, UR14, UR5 ;  /* 0x0000000e3f071299 */ /* 0x000fe40008011605 */
[----:B------:R-:W-:Y:S02]  /*c210*/  UIMAD UR11, UR11, UR12, 0x3f ;  /* 0x0000003f0b0b74a4 */ /* 0x000fe4000f8e020c */
[----:B------:R-:W-:Y:S02]  /*c220*/  UIADD3 UR7, UR13, UR7, URZ ;  /* 0x000000070d077290 */ /* 0x000fe4000fffe03f */
[----:B------:R-:W-:Y:S02]  /*c230*/  UIADD3 UR8, UR9, -UR8, URZ ;  /* 0x8000000809087290 */ /* 0x000fe4000fffe03f */
[----:B------:R-:W-:Y:S02]  /*c240*/  USHF.R.S32.HI UR9, URZ, 0x1f, UR11 ;  /* 0x0000001f3f097899 */ /* 0x000fe4000801140b */
[----:B------:R-:W-:-:S02]  /*c250*/  USHF.R.S32.HI UR4, URZ, 0x1f, UR7 ;  /* 0x0000001f3f047899 */ /* 0x000fc40008011407 */
[----:B------:R-:W-:Y:S02]  /*c260*/  ULEA.HI UR9, UR9, UR11, URZ, 0x6 ;  /* 0x0000000b09097291 */ /* 0x000fe4000f8f303f */
[----:B------:R-:W-:Y:S01]  /*c270*/  ULEA.HI UR7, UR4, UR7, URZ, 0x6 ;  /* 0x0000000704077291 */ /* 0x000fe2000f8f303f */
[----:B------:R-:W-:Y:S01]  /*c280*/  ULDC UR10, c[0x0][0xc48] ;  /* 0x00031200000a7ab9 */ /* 0x000fe20000000800 */
[----:B------:R-:W-:Y:S02]  /*c290*/  USHF.R.S32.HI UR9, URZ, 0x6, UR9 ;  /* 0x000000063f097899 */ /* 0x000fe40008011409 */
[----:B------:R-:W-:Y:S02]  /*c2a0*/  USHF.R.S32.HI UR7, URZ, 0x6, UR7 ;  /* 0x000000063f077899 */ /* 0x000fe40008011407 */
[----:B------:R-:W-:Y:S02]  /*c2b0*/  UISETP.NE.AND UP0, UPT, UR10, 0x1, UPT ;  /* 0x000000010a00788c */ /* 0x000fe4000bf05270 */
[----:B------:R-:W-:Y:S01]  /*c2c0*/  UISETP.LT.AND UP1, UPT, UR9, UR7, UPT ;  /* 0x000000070900728c */ /* 0x000fe2000bf21270 */
[----:B------:R-:W-:-:S03]  /*c2d0*/  ULDC UR5, c[0x0][0xc54] ;  /* 0x0003150000057ab9 */ /* 0x000fc60000000800 */
[----:B------:R-:W-:Y:S02]  /*c2e0*/  USEL UR38, UR9, UR7, UP1 ;  /* 0x0000000709267287 */ /* 0x000fe40008800000 */
[----:B------:R-:W-:-:S03]  /*c2f0*/  UIMAD UR8, UR6, UR5, UR8 ;  /* 0x00000005060872a4 */ /* 0x000fc6000f8e0208 */
[----:B------:R-:W-:Y:S01]  /*c300*/  @UP0 ULDC UR5, c[0x0][0xc4c] ;  /* 0x0003130000050ab9 */ /* 0x000fe20000000800 */
[----:B------:R-:W-:Y:S01]  /*c310*/  ISETP.LT.AND P0, PT, RZ, UR38, PT ;  /* 0x00000026ff007c0c */ /* 0x000fe2000bf01270 */
[----:B------:R-:W-:Y:S01]  /*c320*/  UIMAD.WIDE.U32 UR4, UR8, UR5, URZ ;  /* 0x00000005080472a5 */ /* 0x000fe2000f8e003f */
[----:B------:R-:W-:Y:S01]  /*c330*/  @UP0 ULDC UR6, c[0x0][0xc50] ;  /* 0x0003140000060ab9 */ /* 0x000fe20000000800 */
[----:B------:R-:W-:Y:S02]  /*c340*/  UMOV UR42, UR8 ;  /* 0x00000008002a7c82 */ /* 0x000fe40008000000 */
[----:B------:R-:W-:-:S04]  /*c350*/  @UP0 USHF.R.U32.HI UR42, URZ, UR6, UR5 ;  /* 0x000000063f2a0299 */ /* 0x000fc80008011605 */
[----:B------:R-:W-:-:S04]  /*c360*/  UIADD3 UR36, -UR42, URZ, URZ ;  /* 0x0000003f2a247290 */ /* 0x000fc8000fffe13f */
[----:B------:R-:W-:Y:S01]  /*c370*/  UIMAD UR36, UR10, UR36, UR8 ;  /* 0x000000240a2472a4 */ /* 0x000fe2000f8e0208 */
[----:B------:R-:W-:Y:S11]  /*c380*/  @P0 BRA `(.L_x_4060) ;  /* 0x0000000000480947 */ /* 0x000ff60003800000 */
        /* <DEDUP_REMOVED lines=18> */
.L_x_4060:
        /* <DEDUP_REMOVED lines=20> */
.L_x_4063:
[----:B------:R-:W-:Y:S05]  /*c5f0*/  BSYNC B6 ;  /* 0x0000000000067941 */ /* 0x000fea0003800000 */
.L_x_4062:
        /* <DEDUP_REMOVED lines=20> */
.L_x_4066:
        /* <DEDUP_REMOVED lines=15> */
.L_x_4065:
[----:B------:R-:W-:Y:S05]  /*c830*/  BSYNC B6 ;  /* 0x0000000000067941 */ /* 0x000fea0003800000 */
.L_x_4064:
        /* <DEDUP_REMOVED lines=26> */
.L_x_4178:
        /* <DEDUP_REMOVED lines=9> */
.L_x_4181:
        /* <DEDUP_REMOVED lines=22> */
.L_x_4070:
        /* <DEDUP_REMOVED lines=8> */
.L_x_4182:
        /* <DEDUP_REMOVED lines=8> */
.L_x_4072:
        /* <DEDUP_REMOVED lines=19> */
.L_x_4068:
        /* <DEDUP_REMOVED lines=22> */
.L_x_4074:
[----:B------:R-:W-:Y:S05]  /*cf60*/  BSYNC B6 ;  /* 0x0000000000067941 */ /* 0x000fea0003800000 */
.L_x_4073:
[----:B------:R1:W5:Y:S01]  /*cf70*/  LDL R8, [R1+0x1c] ;  /* 0x00001c0001087983 */ /* 0x0003620000100800 */
[----:B0-----:R-:W0:Y:S01]  /*cf80*/  LDC R7, c[0x0][0x448] ;  /* 0x00011200ff077b82 */ /* 0x001e220000000800 */
[----:B------:R-:W2:Y:S01]  /*cf90*/  S2R R0, SR_TID.X ;  /* 0x0000000000007919 */ /* 0x000ea20000002100 */
[----:B------:R-:W3:Y:S01]  /*cfa0*/  S2R R2, SR_TID.X ;  /* 0x0000000000027919 */ /* 0x000ee20000002100 */
[----:B------:R-:W-:Y:S01]  /*cfb0*/  USHF.R.S32.HI UR4, URZ, 0x1f, UR36 ;  /* 0x0000001f3f047899 */ /* 0x000fe20008011424 */
[----:B------:R-:W-:Y:S01]  /*cfc0*/  ULDC.64 UR8, c[0x0][0x2d8] ;  /* 0x0000b60000087ab9 */ /* 0x000fe20000000a00 */
[----:B0-----:R-:W-:Y:S01]  /*cfd0*/  ISETP.NE.AND P0, PT, R7, 0x1, PT ;  /* 0x000000010700780c */ /* 0x001fe20003f05270 */
[----:B--2---:R-:W-:-:S12]  /*cfe0*/  IMAD.SHL.U32 R4, R0, 0x10, RZ ;  /* 0x0000001000047824 */ /* 0x004fd800078e00ff */
[----:B------:R-:W0:Y:S01]  /*cff0*/  @P0 LDC R3, c[0x0][0x44c] ;  /* 0x00011300ff030b82 */ /* 0x000e220000000800 */
[----:B---3--:R-:W-:-:S04]  /*d000*/  LOP3.LUT R2, R2, 0x7f, RZ, 0xc0, !PT ;  /* 0x0000007f02027812 */ /* 0x008fc800078ec0ff */
[----:B------:R-:W-:-:S03]  /*d010*/  SHF.R.U32.HI R2, RZ, 0x3, R2 ;  /* 0x00000003ff027819 */ /* 0x000fc60000011602 */
[----:B------:R-:W2:Y:S01]  /*d020*/  @P0 LDC R0, c[0x0][0x450] ;  /* 0x00011400ff000b82 */ /* 0x000ea20000000800 */
[----:B------:R-:W-:Y:S01]  /*d030*/  LOP3.LUT R4, R2, 0x70, R4, 0xf8, !PT ;  /* 0x0000007002047812 */ /* 0x000fe200078ef804 */
[----:B------:R-:W-:Y:S01]  /*d040*/  IMAD.U32 R2, RZ, RZ, UR39 ;  /* 0x00000027ff027e24 */ /* 0x000fe2000f8e00ff */
[----:B------:R-:W-:Y:S02]  /*d050*/  UIMAD UR6, UR4, UR8, URZ ;  /* 0x00000008040672a4 */ /* 0x000fe4000f8e023f */
[----:B------:R-:W-:Y:S01]  /*d060*/  UIMAD.WIDE.U32 UR4, UR36, UR8, URZ ;  /* 0x00000008240472a5 */ /* 0x000fe2000f8e003f */
[----:B------:R-:W-:Y:S01]  /*d070*/  IMAD R2, R2, 0x40, R4 ;  /* 0x0000004002027824 */ /* 0x000fe200078e0204 */
[----:B------:R-:W-:Y:S02]  /*d080*/  UIMAD UR6, UR36, UR9, UR6 ;  /* 0x00000009240672a4 */ /* 0x000fe4000f8e0206 */
[----:B------:R-:W-:Y:S02]  /*d090*/  USHF.R.S32.HI UR7, URZ, 0x1f, UR42 ;  /* 0x0000001f3f077899 */ /* 0x000fe4000801142a */
[----:B------:R-:W-:Y:S01]  /*d0a0*/  UIADD3 UR5, UR5, UR6, URZ ;  /* 0x0000000605057290 */ /* 0x000fe2000fffe03f */
[----:B------:R-:W-:Y:S01]  /*d0b0*/  IMAD.MOV.U32 R6, RZ, RZ, R2 ;  /* 0x000000ffff067224 */ /* 0x000fe200078e0002 */
[----:B------:R-:W-:Y:S01]  /*d0c0*/  ULDC.64 UR8, c[0x0][0x2e0] ;  /* 0x0000b80000087ab9 */ /* 0x000fe20000000a00 */
[----:B0-----:R-:W-:Y:S01]  /*d0d0*/  @P0 IMAD.HI.U32 R3, R2, R3, RZ ;  /* 0x0000000302030227 */ /* 0x001fe200078e00ff */
[----:B------:R-:W-:Y:S01]  /*d0e0*/  UIMAD.WIDE.U32 UR4, UR42, UR8, UR4 ;  /* 0x000000082a0472a5 */ /* 0x000fe2000f8e0004 */
[----:B------:R-:W0:Y:S01]  /*d0f0*/  S2R R10, SR_TID.X ;  /* 0x00000000000a7919 */ /* 0x000e220000002100 */
[----:B------:R-:W-:-:S02]  /*d100*/  UIMAD UR6, UR7, UR8, URZ ;  /* 0x00000008070672a4 */ /* 0x000fc4000f8e023f */
[----:B--2---:R-:W-:Y:S02]  /*d110*/  @P0 SHF.R.U32.HI R6, RZ, R0, R3 ;  /* 0x00000000ff060219 */ /* 0x004fe40000011603 */
[----:B------:R-:W-:Y:S01]  /*d120*/  UIMAD UR6, UR42, UR9, UR6 ;  /* 0x000000092a0672a4 */ /* 0x000fe2000f8e0206 */
[----:B------:R-:W-:Y:S02]  /*d130*/  IMAD.U32 R4, RZ, RZ, UR4 ;  /* 0x00000004ff047e24 */ /* 0x000fe4000f8e00ff */
        /* <DEDUP_REMOVED lines=24> */
[----:B------:R-:W-:Y:S02]  /*d2c0*/  LOP3.LUT R10, R10, 0x7f, RZ, 0xc0, !PT ;  /* 0x0000007f0a0a7812 */ /* 0x000fe400078ec0ff */
[----:B------:R-:W-:Y:S02]  /*d2d0*/  ISETP.GE.AND P0, PT, R9, UR6, PT ;  /* 0x0000000609007c0c */ /* 0x000fe4000bf06270 */
[----:B------:R-:W-:-:S02]  /*d2e0*/  LEA.HI.X R2, R2, UR5, R3, 0x1, P1 ;  /* 0x0000000502027c11 */ /* 0x000fc400088f0c03 */
[----:B------:R-:W-:Y:S01]  /*d2f0*/  SHF.R.U32.HI R10, RZ, 0x3, R10 ;  /* 0x00000003ff0a7819 */ /* 0x000fe2000001160a */
[----:B-1----:R-:W-:Y:S08]  /*d300*/  BRA.DIV UR4, `(.L_x_4075) ;  /* 0x00000042048c7947 */ /* 0x002ff0000b800000 */
[----:B------:R-:W0:Y:S01]  /*d310*/  SHFL.IDX PT, R6, R0, RZ, 0x181f ;  /* 0x00181fff00067589 */ /* 0x000e2200000e0000 */
[----:B------:R-:W-:Y:S01]  /*d320*/  IMAD.U32 R4, RZ, RZ, UR39 ;  /* 0x00000027ff047e24 */ /* 0x000fe2000f8e00ff */
[----:B------:R-:W-:Y:S02]  /*d330*/  ULDC UR4, c[0x0][0x288] ;  /* 0x0000a20000047ab9 */ /* 0x000fe40000000800 */
[----:B------:R-:W1:Y:S01]  /*d340*/  SHFL.IDX PT, R5, R2, RZ, 0x181f ;  /* 0x00181fff02057589 */ /* 0x000e6200000e0000 */
[----:B------:R-:W-:Y:S02]  /*d350*/  IMAD R3, R7, UR4, RZ ;  /* 0x0000000407037c24 */ /* 0x000fe4000f8e02ff */
[----:B------:R-:W-:-:S05]  /*d360*/  IMAD R4, R4, 0x40, R10 ;  /* 0x0000004004047824 */ /* 0x000fca00078e020a */
[----:B------:R-:W-:-:S13]  /*d370*/  ISETP.GE.AND P1, PT, R4, R3, PT ;  /* 0x000000030400720c */ /* 0x000fda0003f26270 */
[----:B0-----:R-:W-:-:S05]  /*d380*/  @!P1 LEA R6, P2, R9, R6, 0x1 ;  /* 0x0000000609069211 */ /* 0x001fca00078408ff */
[----:B-1----:R-:W-:-:S04]  /*d390*/  @!P1 IMAD.X R5, RZ, RZ, R5, P2 ;  /* 0x000000ffff059224 */ /* 0x002fc800010e0605 */
        /* <DEDUP_REMOVED lines=21> */
.L_x_4191:
        /* <DEDUP_REMOVED lines=10> */
.L_x_4076:
        /* <DEDUP_REMOVED lines=18> */
.L_x_4192:
[----:B------:R-:W-:Y:S05]  /*d6b0*/  BSYNC B0 ;  /* 0x0000000000007941 */ /* 0x000fea0003800000 */
.L_x_4077:
[----:B------:R-:W2:Y:S01]  /*d6c0*/  LDL R2, [R1+0x8] ;  /* 0x0000080001027983 */ /* 0x000ea20000100800 */
[----:B------:R-:W-:Y:S01]  /*d6d0*/  BSSY B0, `(.L_x_4079) ;  /* 0x0000095000007945 */ /* 0x000fe20003800000 */
[----:B--2---:R-:W-:-:S13]  /*d6e0*/  ISETP.NE.AND P0, PT, R2, RZ, PT ;  /* 0x000000ff0200720c */ /* 0x004fda0003f05270 */
[----:B------:R-:W-:Y:S05]  /*d6f0*/  @!P0 BRA `(.L_x_4080) ;  /* 0x0000000800488947 */ /* 0x000fea0003800000 */
[----:B------:R-:W2:Y:S01]  /*d700*/  LDL R3, [R1] ;  /* 0x0000000001037983 */ /* 0x000ea20000100800 */
[----:B0-----:R-:W-:Y:S01]  /*d710*/  IMAD R0, R18, 0x8, R17 ;  /* 0x0000000812007824 */ /* 0x001fe200078e0211 */
[----:B------:R-:W0:Y:S01]  /*d720*/  S2R R2, SR_TID.X ;  /* 0x0000000000027919 */ /* 0x000e220000002100 */
[----:B------:R-:W-:Y:S01]  /*d730*/  BSSY B1, `(.L_x_4081) ;  /* 0x0000006000017945 */ /* 0x000fe20003800000 */
[----:B0-----:R-:W-:-:S04]  /*d740*/  LOP3.LUT R2, R2, 0x7f, RZ, 0xc0, !PT ;  /* 0x0000007f02027812 */ /* 0x001fc800078ec0ff */
[----:B------:R-:W-:Y:S02]  /*d750*/  ISETP.NE.AND P1, PT, R2, RZ, PT ;  /* 0x000000ff0200720c */ /* 0x000fe40003f25270 */
[----:B--2---:R-:W-:-:S04]  /*d760*/  SHF.L.U32 R3, R3, 0x1f, RZ ;  /* 0x0000001f03037819 */ /* 0x004fc800000006ff */
[----:B------:R-:W0:Y:S02]  /*d770*/  SYNCS.PHASECHK.TRANS64.TRYWAIT P0, [R0+URZ+0x28c60], R3 ;  /* 0x028c6003000075a7 */ /* 0x000e24000800017f */
[----:B0-----:R-:W-:Y:S05]  /*d780*/  @!P0 BRA `(.L_x_4082) ;  /* 0x0000004000b48947 */ /* 0x001fea0003800000 */
.L_x_4193:
[----:B------:R-:W-:Y:S05]  /*d790*/  BSYNC B1 ;  /* 0x0000000000017941 */ /* 0x000fea0003800000 */
.L_x_4081:
        /* <DEDUP_REMOVED lines=9> */
.L_x_4084:
[----:B------:R-:W-:Y:S05]  /*d830*/  BSYNC B1 ;  /* 0x0000000000017941 */ /* 0x000fea0003800000 */
.L_x_4083:
        /* <DEDUP_REMOVED lines=11> */
.L_x_4085:
        /* <DEDUP_REMOVED lines=15> */
.L_x_4086:
        /* <DEDUP_REMOVED lines=15> */
.L_x_4087:
        /* <DEDUP_REMOVED lines=15> */
.L_x_4088:
        /* <DEDUP_REMOVED lines=15> */
.L_x_4089:
        /* <DEDUP_REMOVED lines=15> */
.L_x_4090:
        /* <DEDUP_REMOVED lines=15> */
.L_x_4091:
        /* <DEDUP_REMOVED lines=15> */
.L_x_4092:
        /* <DEDUP_REMOVED lines=10> */
.L_x_4080:
[----:B------:R-:W-:Y:S05]  /*e020*/  BSYNC B0 ;  /* 0x0000000000007941 */ /* 0x000fea0003800000 */
.L_x_4079:
[----:B------:R-:W-:-:S06]  /*e030*/  UISETP.GE.AND UP0, UPT, UR38, 0x2, UPT ;  /* 0x000000022600788c */ /* 0x000fcc000bf06270 */
[----:B------:R-:W-:-:S13]  /*e040*/  PLOP3.LUT P0, PT, PT, PT, UP0, 0x80, 0x0 ;  /* 0x000000000000781c */ /* 0x000fda0003f0f008 */
[----:B------:R-:W-:Y:S05]  /*e050*/  @!P0 BRA `(.L_x_4093) ;  /* 0x0000002800508947 */ /* 0x000fea0003800000 */
[----:B------:R-:W-:Y:S02]  /*e060*/  ULOP3.LUT UR4, UR38, 0x1, URZ, 0xc0, !UPT ;  /* 0x0000000126047892 */ /* 0x000fe4000f8ec03f */
[----:B------:R-:W-:Y:S02]  /*e070*/  IMAD.U32 R6, RZ, RZ, UR38 ;  /* 0x00000026ff067e24 */ /* 0x000fe4000f8e00ff */
[----:B------:R-:W-:Y:S02]  /*e080*/  UISETP.NE.U32.AND UP0, UPT, UR4, 0x1, UPT ;  /* 0x000000010400788c */ /* 0x000fe4000bf05070 */
[----:B------:R-:W-:-:S04]  /*e090*/  VIADD R6, R6, 0xfffffffe ;  /* 0xfffffffe06067836 */ /* 0x000fc80000000000 */
[----:B0-----:R-:W-:Y:S01]  /*e0a0*/  IMAD.MOV.U32 R0, RZ, RZ, R6 ;  /* 0x000000ffff007224 */ /* 0x001fe200078e0006 */
[----:B------:R-:W-:-:S13]  /*e0b0*/  PLOP3.LUT P0, PT, PT, PT, UP0, 0x80, 0x0 ;  /* 0x000000000000781c */ /* 0x000fda0003f0f008 */
[----:B------:R-:W-:Y:S05]  /*e0c0*/  @!P0 BRA `(.L_x_4094) ;  /* 0x0000000c00648947 */ /* 0x000fea0003800000 */
        /* <DEDUP_REMOVED lines=11> */
[----:B------:R-:W2:Y:S01]  /*e180*/  LDL R4, [R1+0xc] ;  /* 0x00000c0001047983 */ /* 0x000ea20000100800 */
[----:B------:R-:W-:Y:S01]  /*e190*/  IMAD.MOV.U32 R0, RZ, RZ, R6 ;  /* 0x000000ffff007224 */ /* 0x000fe200078e0006 */
        /* <DEDUP_REMOVED lines=9> */
[----:B------:R-:W-:Y:S02]  /*e230*/  @P0 SHF.R.U32.HI R2, RZ, R3, R4 ;  /* 0x00000003ff020219 */ /* 0x000fe40000011604 */
[----:B------:R-:W1:Y:S03]  /*e240*/  LDC.64 R4, c[0x0][0x418] ;  /* 0x00010600ff047b82 */ /* 0x000e660000000a00 */
[----:B------:R-:W-:-:S04]  /*e250*/  IMAD.MOV R3, RZ, RZ, -R2 ;  /* 0x000000ffff037224 */ /* 0x000fc800078e0a02 */
[----:B------:R-:W-:Y:S01]  /*e260*/  IMAD R0, R0, R3, R6 ;  /* 0x0000000300007224 */ /* 0x000fe200078e0206 */
[----:B------:R-:W-:-:S03]  /*e270*/  SHF.R.S32.HI R3, RZ, 0x1f, R2 ;  /* 0x0000001fff037819 */ /* 0x000fc60000011402 */
[----:B------:R-:W-:-:S03]  /*e280*/  IMAD.WIDE.U32 R2, R19, UR4, R2 ;  /* 0x0000000413027c25 */ /* 0x000fc6000f8e0002 */
[----:B-1----:R-:W-:Y:S01]  /*e290*/  LEA R4, P0, R2, R4, 0x2 ;  /* 0x0000000402047211 */ /* 0x002fe200078010ff */
[----:B--2---:R-:W-:-:S04]  /*e2a0*/  IMAD R7, R7, UR4, RZ ;  /* 0x0000000407077c24 */ /* 0x004fc8000f8e02ff */
[----:B------:R-:W-:-:S04]  /*e2b0*/  IMAD R7, R19, UR5, R7 ;  /* 0x0000000513077c24 */ /* 0x000fc8000f8e0207 */
[----:B------:R-:W-:-:S05]  /*e2c0*/  IMAD.IADD R7, R7, 0x1, R3 ;  /* 0x0000000107077824 */ /* 0x000fca00078e0203 */
[----:B------:R-:W-:-:S05]  /*e2d0*/  LEA.HI.X R5, R2, R5, R7, 0x2, P0 ;  /* 0x0000000502057211 */ /* 0x000fca00000f1407 */
[----:B------:R1:W5:Y:S02]  /*e2e0*/  LDG.E R16, desc[UR46][R4.64] ;  /* 0x0000002e04107981 */ /* 0x000364000c1e1900 */
.L_x_4097:
[----:B------:R-:W2:Y:S01]  /*e2f0*/  S2R R2, SR_TID.X ;  /* 0x0000000000027919 */ /* 0x000ea20000002100 */
[----:B-1----:R-:W-:Y:S01]  /*e300*/  SHF.L.U32 R4, R8, 0x1f, RZ ;  /* 0x0000001f08047819 */ /* 0x002fe200000006ff */
[----:B------:R-:W-:Y:S01]  /*e310*/  BSSY B1, `(.L_x_4098) ;  /* 0x0000006000017945 */ /* 0x000fe20003800000 */
[----:B--2---:R-:W-:Y:S01]  /*e320*/  LOP3.LUT R3, R2, 0x7f, RZ, 0xc0, !PT ;  /* 0x0000007f02037812 */ /* 0x004fe200078ec0ff */
[----:B------:R-:W-:-:S03]  /*e330*/  IMAD R2, R18, 0x8, R17 ;  /* 0x0000000812027824 */ /* 0x000fc600078e0211 */
[----:B------:R-:W-:Y:S01]  /*e340*/  ISETP.NE.AND P1, PT, R3, RZ, PT ;  /* 0x000000ff0300720c */ /* 0x000fe20003f25270 */
[----:B------:R-:W1:Y:S02]  /*e350*/  SYNCS.PHASECHK.TRANS64.TRYWAIT P0, [R2+URZ+0x28c40], R4 ;  /* 0x028c4004020075a7 */ /* 0x000e64000800017f */
[----:B-1----:R-:W-:Y:S10]  /*e360*/  @!P0 BRA `(.L_x_4099) ;  /* 0x0000003400d08947 */ /* 0x002ff40003800000 */
.L_x_4194:
[----:B------:R-:W-:Y:S05]  /*e370*/  BSYNC B1 ;  /* 0x0000000000017941 */ /* 0x000fea0003800000 */
.L_x_4098:
        /* <DEDUP_REMOVED lines=9> */
.L_x_4101:
[----:B------:R-:W-:Y:S05]  /*e410*/  BSYNC B1 ;  /* 0x0000000000017941 */ /* 0x000fea0003800000 */
.L_x_4100:
[----:B------:R-:W-:Y:S01]  /*e420*/  IMAD.SHL.U32 R3, R0, 0x40, RZ ;  /* 0x0000004000037824 */ /* 0x000fe200078e00ff */
[----:B------:R-:W-:Y:S01]  /*e430*/  UIADD3 UR4, UP0, UR44, 0x370, URZ ;  /* 0x000003702c047890 */ /* 0x000fe2000ff1e03f */
[----:B------:R-:W-:Y:S01]  /*e440*/  IMAD.MOV.U32 R7, RZ, RZ, RZ ;  /* 0x000000ffff077224 */ /* 0x000fe200078e00ff */
[----:B------:R-:W-:Y:S01]  /*e450*/  PLOP3.LUT P0, PT, PT, PT, PT, 0x80, 0x0 ;  /* 0x000000000000781c */ /* 0x000fe20003f0f070 */
[----:B------:R-:W-:Y:S01]  /*e460*/  IMAD R0, R18, 0x2000, R17 ;  /* 0x0000200012007824 */ /* 0x000fe200078e0211 */
[----:B------:R-:W-:Y:S01]  /*e470*/  R2UR UR11, R3 ;  /* 0x00000000030b72ca */ /* 0x000fe200000e0000 */
[----:B------:R-:W-:Y:S01]  /*e480*/  VIADD R5, R2, 0x28c30 ;  /* 0x00028c3002057836 */ /* 0x000fe20000000000 */
[----:B------:R-:W-:Y:S01]  /*e490*/  R2UR UR10, R7 ;  /* 0x00000000070a72ca */ /* 0x000fe200000e0000 */
[----:B------:R-:W-:Y:S01]  /*e4a0*/  VIADD R0, R0, 0x22400 ;  /* 0x0002240000007836 */ /* 0x000fe20000000000 */
[----:B------:R-:W-:Y:S01]  /*e4b0*/  UIADD3.X UR5, URZ, UR45, URZ, UP0, !UPT ;  /* 0x0000002d3f057290 */ /* 0x000fe200087fe43f */
[----:B------:R-:W-:Y:S01]  /*e4c0*/  UMOV UR6, 0x0 ;  /* 0x0000000000067882 */ /* 0x000fe20000000000 */
[----:B------:R-:W-:-:S11]  /*e4d0*/  UMOV UR7, 0x14f00000 ;  /* 0x14f0000000077882 */ /* 0x000fd60000000000 */
.L_x_4102:
[----:B------:R-:W-:-:S13]  /*e4e0*/  @P0 ELECT P2, URZ, PT ;  /* 0x00000000003f082f */ /* 0x000fda0003840000 */
[----:B-----5:R-:W-:Y:S01]  /*e4f0*/  @P2 R2UR UR13, R16 ;  /* 0x00000000100d22ca */ /* 0x020fe200000e0000 */
[----:B------:R-:W-:Y:S01]  /*e500*/  UMOV UR12, UR36 ;  /* 0x00000024000c7c82 */ /* 0x000fe20008000000 */
        /* <DEDUP_REMOVED lines=9> */
.L_x_4195:
[----:B------:R-:W-:Y:S05]  /*e5a0*/  BSYNC B1 ;  /* 0x0000000000017941 */ /* 0x000fea0003800000 */
.L_x_4103:
[----:B------:R-:W-:Y:S01]  /*e5b0*/  BSSY B1, `(.L_x_4105) ;  /* 0x000000b000017945 */ /* 0x000fe20003800000 */
[----:B0-----:R-:W-:Y:S02]  /*e5c0*/  IMAD.MOV.U32 R8, RZ, RZ, 0x0 ;  /* 0x00000000ff087424 */ /* 0x001fe400078e00ff */
        /* <DEDUP_REMOVED lines=9> */
.L_x_4106:
[----:B------:R-:W-:Y:S05]  /*e660*/  BSYNC B1 ;  /* 0x0000000000017941 */ /* 0x000fea0003800000 */
.L_x_4105:
[----:B------:R-:W-:Y:S01]  /*e670*/  R2UR UR10, R7 ;  /* 0x00000000070a72ca */ /* 0x000fe200000e0000 */
[----:B------:R-:W-:Y:S01]  /*e680*/  IMAD R0, R18, 0x10000, R17 ;  /* 0x0001000012007824 */ /* 0x000fe200078e0211 */
[----:B------:R-:W-:Y:S01]  /*e690*/  R2UR UR6, R8 ;  /* 0x00000000080672ca */ /* 0x000fe200000e0000 */
[----:B------:R-:W-:Y:S01]  /*e6a0*/  UIADD3 UR4, UP0, UR44, 0x470, URZ ;  /* 0x000004702c047890 */ /* 0x000fe2000ff1e03f */
[----:B------:R-:W-:Y:S01]  /*e6b0*/  R2UR UR7, R9 ;  /* 0x00000000090772ca */ /* 0x000fe200000e0000 */
[----:B-12---:R-:W-:Y:S01]  /*e6c0*/  VIADD R2, R2, 0x28c50 ;  /* 0x00028c5002027836 */ /* 0x006fe20000000000 */
[----:B------:R-:W-:Y:S01]  /*e6d0*/  R2UR UR11, R3 ;  /* 0x00000000030b72ca */ /* 0x000fe200000e0000 */
[----:B------:R-:W-:Y:S01]  /*e6e0*/  VIADD R4, R0, 0x400 ;  /* 0x0000040000047836 */ /* 0x000fe20000000000 */
[----:B------:R-:W-:Y:S01]  /*e6f0*/  PLOP3.LUT P0, PT, PT, PT, PT, 0x80, 0x0 ;  /* 0x000000000000781c */ /* 0x000fe20003f0f070 */
[----:B------:R-:W-:-:S12]  /*e700*/  UIADD3.X UR5, URZ, UR45, URZ, UP0, !UPT ;  /* 0x0000002d3f057290 */ /* 0x000fd800087fe43f */
.L_x_4107:
[----:B------:R-:W-:-:S13]  /*e710*/  @P0 ELECT P1, URZ, PT ;  /* 0x00000000003f082f */ /* 0x000fda0003820000 */
[----:B------:R-:W-:Y:S01]  /*e720*/  @P1 R2UR UR13, R16 ;  /* 0x00000000100d12ca */ /* 0x000fe200000e0000 */
[----:B------:R-:W-:Y:S01]  /*e730*/  UMOV UR12, UR36 ;  /* 0x00000024000c7c82 */ /* 0x000fe20008000000 */
        /* <DEDUP_REMOVED lines=10> */
[----:B------:R-:W-:Y:S02]  /*e7e0*/  R2UR UR11, R3 ;  /* 0x00000000030b72ca */ /* 0x000fe400000e0000 */
[----:B------:R-:W-:-:S13]  /*e7f0*/  PLOP3.LUT P0, PT, PT, PT, PT, 0x80, 0x0 ;  /* 0x000000000000781c */ /* 0x000fda0003f0f070 */
.L_x_4108:
        /* <DEDUP_REMOVED lines=15> */
.L_x_4109:
        /* <DEDUP_REMOVED lines=15> */
.L_x_4110:
        /* <DEDUP_REMOVED lines=15> */
.L_x_4111:
        /* <DEDUP_REMOVED lines=15> */
.L_x_4112:
        /* <DEDUP_REMOVED lines=15> */
.L_x_4113:
        /* <DEDUP_REMOVED lines=15> */
.L_x_4114:
        /* <DEDUP_REMOVED lines=8> */
[----:B-1----:R-:W-:Y:S05]  /*ee20*/  @P0 BRA.U.ANY `(.L_x_4114) ;  /* 0xfffffffd00dc0947 */ /* 0x002fea000393ffff */
.L_x_4096:
[----:B------:R-:W-:Y:S05]  /*ee30*/  BSYNC B0 ;  /* 0x0000000000007941 */ /* 0x000fea0003800000 */
.L_x_4095:
[----:B------:R-:W-:-:S06]  /*ee40*/  UIADD3 UR4, UR38, -0x3, URZ ;  /* 0xfffffffd26047890 */ /* 0x000fcc000fffe03f */
[----:B------:R-:W-:-:S07]  /*ee50*/  IMAD.U32 R0, RZ, RZ, UR4 ;  /* 0x00000004ff007e24 */ /* 0x000fce000f8e00ff */
.L_x_4094:
[----:B------:R-:W-:Y:S01]  /*ee60*/  ISETP.NE.AND P0, PT, R6, RZ, PT ;  /* 0x000000ff0600720c */ /* 0x000fe20003f05270 */
[----:B------:R-:W-:-:S12]  /*ee70*/  BSSY B0, `(.L_x_4093) ;  /* 0x00001b2000007945 */ /* 0x000fd80003800000 */
[----:B------:R-:W-:Y:S05]  /*ee80*/  @!P0 BRA `(.L_x_4115) ;  /* 0x0000001800c08947 */ /* 0x000fea0003800000 */
.L_x_4156:
        /* <DEDUP_REMOVED lines=34> */
.L_x_4118:
[----:B------:R-:W1:Y:S01]  /*f0b0*/  S2R R2, SR_TID.X ;  /* 0x0000000000027919 */ /* 0x000e620000002100 */
[----:B0-----:R-:W-:Y:S01]  /*f0c0*/  IMAD R4, R7, 0x8, R17 ;  /* 0x0000000807047824 */ /* 0x001fe200078e0211 */
[----:B------:R-:W-:Y:S01]  /*f0d0*/  BSSY B2, `(.L_x_4119) ;  /* 0x0000006000027945 */ /* 0x000fe20003800000 */
[----:B-1----:R-:W-:Y:S02]  /*f0e0*/  LOP3.LUT R3, R2, 0x7f, RZ, 0xc0, !PT ;  /* 0x0000007f02037812 */ /* 0x002fe400078ec0ff */
[----:B------:R-:W-:Y:S02]  /*f0f0*/  SHF.L.U32 R2, R6, 0x1f, RZ ;  /* 0x0000001f06027819 */ /* 0x000fe400000006ff */
[----:B------:R-:W-:Y:S02]  /*f100*/  ISETP.NE.AND P1, PT, R3, RZ, PT ;  /* 0x000000ff0300720c */ /* 0x000fe40003f25270 */
[----:B------:R-:W0:Y:S02]  /*f110*/  SYNCS.PHASECHK.TRANS64.TRYWAIT P0, [R4+URZ+0x28c40], R2 ;  /* 0x028c4002040075a7 */ /* 0x000e24000800017f */
[----:B0-----:R-:W-:Y:S09]  /*f120*/  @!P0 BRA `(.L_x_4120) ;  /* 0x0000002800888947 */ /* 0x001ff20003800000 */
.L_x_4196:
[----:B------:R-:W-:Y:S05]  /*f130*/  BSYNC B2 ;  /* 0x0000000000027941 */ /* 0x000fea0003800000 */
.L_x_4119:
        /* <DEDUP_REMOVED lines=9> */
.L_x_4122:
[----:B------:R-:W-:Y:S05]  /*f1d0*/  BSYNC B2 ;  /* 0x0000000000027941 */ /* 0x000fea0003800000 */
.L_x_4121:
        /* <DEDUP_REMOVED lines=11> */
.L_x_4123:
        /* <DEDUP_REMOVED lines=13> */
.L_x_4197:
[----:B------:R-:W-:Y:S05]  /*f360*/  BSYNC B2 ;  /* 0x0000000000027941 */ /* 0x000fea0003800000 */
.L_x_4124:
        /* <DEDUP_REMOVED lines=11> */
.L_x_4127:
[----:B------:R-:W-:Y:S05]  /*f420*/  BSYNC B2 ;  /* 0x0000000000027941 */ /* 0x000fea0003800000 */
.L_x_4126:
        /* <DEDUP_REMOVED lines=9> */
.L_x_4128:
        /* <DEDUP_REMOVED lines=15> */
.L_x_4129:
        /* <DEDUP_REMOVED lines=15> */
.L_x_4130:
        /* <DEDUP_REMOVED lines=15> */
.L_x_4131:
        /* <DEDUP_REMOVED lines=15> */
.L_x_4132:
        /* <DEDUP_REMOVED lines=15> */
.L_x_4133:
        /* <DEDUP_REMOVED lines=15> */
.L_x_4134:
        /* <DEDUP_REMOVED lines=15> */
.L_x_4135:
        /* <DEDUP_REMOVED lines=10> */
.L_x_4117:
[----:B------:R-:W-:Y:S05]  /*fbf0*/  BSYNC B1 ;  /* 0x0000000000017941 */ /* 0x000fea0003800000 */
.L_x_4116:
[----:B------:R-:W2:Y:S01]  /*fc00*/  LDL R2, [R1+0x8] ;  /* 0x0000080001027983 */ /* 0x000ea20000100800 */
[----:B------:R-:W-:Y:S01]  /*fc10*/  VIADD R7, R7, 0x1 ;  /* 0x0000000107077836 */ /* 0x000fe20000000000 */
[----:B------:R-:W-:Y:S04]  /*fc20*/  BSSY B1, `(.L_x_4136) ;  /* 0x00000d3000017945 */ /* 0x000fe80003800000 */
[----:B------:R-:W-:-:S04]  /*fc30*/  ISETP.NE.AND P0, PT, R7, 0x2, PT ;  /* 0x000000020700780c */ /* 0x000fc80003f05270 */
[----:B------:R-:W-:Y:S02]  /*fc40*/  SEL R3, RZ, 0x1, P0 ;  /* 0x00000001ff037807 */ /* 0x000fe40000000000 */
[----:B------:R-:W-:Y:S02]  /*fc50*/  SEL R18, R7, RZ, P0 ;  /* 0x000000ff07127207 */ /* 0x000fe40000000000 */
[----:B0-----:R-:W-:-:S05]  /*fc60*/  LOP3.LUT R8, R6, R3, RZ, 0x3c, !PT ;  /* 0x0000000306087212 */ /* 0x001fca00078e3cff */
[----:B------:R0:W-:Y:S01]  /*fc70*/  STL [R1], R8 ;  /* 0x0000000801007387 */ /* 0x0001e20000100800 */
[----:B--2---:R-:W-:-:S13]  /*fc80*/  ISETP.NE.AND P2, PT, R2, RZ, PT ;  /* 0x000000ff0200720c */ /* 0x004fda0003f45270 */
[----:B0-----:R-:W-:Y:S05]  /*fc90*/  @!P2 BRA `(.L_x_4137) ;  /* 0x0000000c002ca947 */ /* 0x001fea0003800000 */
        /* <DEDUP_REMOVED lines=23> */
.L_x_4138:
        /* <DEDUP_REMOVED lines=8> */
.L_x_4198:
[----:B------:R-:W-:Y:S05]  /*fe90*/  BSYNC B2 ;  /* 0x0000000000027941 */ /* 0x000fea0003800000 */
.L_x_4139:
        /* <DEDUP_REMOVED lines=9> */
.L_x_4142:
[----:B------:R-:W-:Y:S05]  /*ff30*/  BSYNC B2 ;  /* 0x0000000000027941 */ /* 0x000fea0003800000 */
.L_x_4141:
        /* <DEDUP_REMOVED lines=11> */
.L_x_4143:
        /* <DEDUP_REMOVED lines=13> */
.L_x_4199:
[----:B------:R-:W-:Y:S05]  /*100c0*/  BSYNC B2 ;  /* 0x0000000000027941 */ /* 0x000fea0003800000 */
.L_x_4144:
        /* <DEDUP_REMOVED lines=11> */
.L_x_4147:
[----:B------:R-:W-:Y:S05]  /*10180*/  BSYNC B2 ;  /* 0x0000000000027941 */ /* 0x000fea0003800000 */
.L_x_4146:
        /* <DEDUP_REMOVED lines=9> */
.L_x_4148:
        /* <DEDUP_REMOVED lines=15> */
.L_x_4149:
        /* <DEDUP_REMOVED lines=15> */
.L_x_4150:
        /* <DEDUP_REMOVED lines=15> */
.L_x_4151:
        /* <DEDUP_REMOVED lines=15> */
.L_x_4152:
        /* <DEDUP_REMOVED lines=15> */
.L_x_4153:
        /* <DEDUP_REMOVED lines=15> */
.L_x_4154:
        /* <DEDUP_REMOVED lines=15> */
.L_x_4155:
        /* <DEDUP_REMOVED lines=10> */
.L_x_4137:
[----:B------:R-:W-:Y:S05]  /*10950*/  BSYNC B1 ;  /* 0x0000000000017941 */ /* 0x000fea0003800000 */
.L_x_4136:
[C---:B------:R-:W-:Y:S01]  /*10960*/  ISETP.GT.AND P0, PT, R0.reuse, 0x1, PT ;  /* 0x000000010000780c */ /* 0x040fe20003f04270 */
[----:B------:R-:W-:-:S12]  /*10970*/  VIADD R0, R0, 0xfffffffe ;  /* 0xfffffffe00007836 */ /* 0x000fd80000000000 */
[----:B------:R-:W-:Y:S05]  /*10980*/  @P0 BRA `(.L_x_4156) ;  /* 0xffffffe400400947 */ /* 0x000fea000383ffff */
.L_x_4115:
[----:B------:R-:W-:Y:S05]  /*10990*/  BSYNC B0 ;  /* 0x0000000000007941 */ /* 0x000fea0003800000 */
.L_x_4093:
        /* <DEDUP_REMOVED lines=24> */
.L_x_4158:
[----:B------:R-:W-:Y:S05]  /*10b20*/  BSYNC B0 ;  /* 0x0000000000007941 */ /* 0x000fea0003800000 */
.L_x_4157:
[----:B------:R-:W-:-:S07]  /*10b30*/  SEL R18, R18, RZ, P0 ;  /* 0x000000ff12127207 */ /* 0x000fce0000000000 */
.L_x_4061:
[----:B------:R-:W-:Y:S05]  /*10b40*/  BSYNC B7 ;  /* 0x0000000000077941 */ /* 0x000fea0003800000 */
.L_x_4059:
[----:B-12---:R-:W2:Y:S04]  /*10b50*/  LDL R0, [R1+0x20] ;  /* 0x0000200001007983 */ /* 0x006ea80000100800 */
[----:B0-----:R0:W5:Y:S01]  /*10b60*/  LDL R2, [R1+0x10] ;  /* 0x0000100001027983 */ /* 0x0011620000100800 */
        /* <DEDUP_REMOVED lines=12> */
.L_x_4159:
[----:B------:R-:W-:-:S03]  /*10c30*/  UMOV UR4, 0xffffffff ;  /* 0xffffffff00047882 */ /* 0x000fc60000000000 */
[----:B------:R-:W-:Y:S05]  /*10c40*/  BRA.DIV UR4, `(.L_x_4161) ;  /* 0x0000001204107947 */ /* 0x000fea000b800000 */
[----:B-----5:R0:W1:Y:S02]  /*10c50*/  SHFL.IDX PT, R14, R2, RZ, 0x1f ;  /* 0x00001fff020e7589 */ /* 0x02006400000e0000 */
.L_x_4202:
        /* <DEDUP_REMOVED lines=8> */
.L_x_4160:
[----:B------:R-:W3:Y:S01]  /*10ce0*/  LDL R0, [R1+0x10] ;  /* 0x0000100001007983 */ /* 0x000ee20000100800 */
[----:B------:R-:W-:Y:S02]  /*10cf0*/  ULDC UR4, c[0x0][0xc38] ;  /* 0x00030e0000047ab9 */ /* 0x000fe40000000800 */
[----:B---3--:R-:W-:-:S13]  /*10d00*/  ISETP.GE.AND P0, PT, R0, UR4, PT ;  /* 0x0000000400007c0c */ /* 0x008fda000bf06270 */
[----:B------:R-:W-:Y:S05]  /*10d10*/  @!P0 BRA `(.L_x_4162) ;  /* 0xffffffb000708947 */ /* 0x000fea000383ffff */
.L_x_4056:
[----:B-1----:R-:W3:Y:S01]  /*10d20*/  LDL.LU R0, [R1+0x18] ;  /* 0x0000180001007983 */ /* 0x002ee20000300800 */
[----:B------:R-:W-:Y:S01]  /*10d30*/  BSSY B0, `(.L_x_4163) ;  /* 0x000000b000007945 */ /* 0x000fe20003800000 */
[----:B------:R-:W1:Y:S01]  /*10d40*/  S2R R5, SR_CgaCtaId ;  /* 0x0000000000057919 */ /* 0x000e620000008800 */
[----:B---3--:R-:W-:-:S05]  /*10d50*/  VIADD R0, R0, 0x1 ;  /* 0x0000000100007836 */ /* 0x008fca0000000000 */
[----:B0-2---:R-:W-:-:S04]  /*10d60*/  LEA.HI R2, R0, R0, RZ, 0x1 ;  /* 0x0000000000027211 */ /* 0x005fc800078f08ff */
[----:B------:R-:W-:-:S05]  /*10d70*/  LOP3.LUT R3, R2, 0xfffffffe, RZ, 0xc0, !PT ;  /* 0xfffffffe02037812 */ /* 0x000fca00078ec0ff */
[----:B------:R-:W-:Y:S01]  /*10d80*/  IMAD.IADD R3, R0, 0x1, -R3 ;  /* 0x0000000100037824 */ /* 0x000fe200078e0a03 */
[----:B------:R-:W-:-:S04]  /*10d90*/  MOV R0, 0x400 ;  /* 0x0000040000007802 */ /* 0x000fc80000000f00 */
[----:B-1----:R-:W-:Y:S02]  /*10da0*/  LEA R0, R5, R0, 0x18 ;  /* 0x0000000005007211 */ /* 0x002fe400078ec0ff */
[----:B------:R-:W-:-:S04]  /*10db0*/  SHF.L.U32 R3, R3, 0x1f, RZ ;  /* 0x0000001f03037819 */ /* 0x000fc800000006ff */
[----:B------:R-:W0:Y:S02]  /*10dc0*/  SYNCS.PHASECHK.TRANS64.TRYWAIT P0, [R0+URZ+0x28c20], R3 ;  /* 0x028c2003000075a7 */ /* 0x000e24000800017f */
[----:B0-----:R-:W-:Y:S05]  /*10dd0*/  @!P0 BRA `(.L_x_4164) ;  /* 0x0000000c00d48947 */ /* 0x001fea0003800000 */
.L_x_4203:
[----:B------:R-:W-:Y:S05]  /*10de0*/  BSYNC B0 ;  /* 0x0000000000007941 */ /* 0x000fea0003800000 */
.L_x_4163:
[----:B------:R-:W-:-:S03]  /*10df0*/  UMOV UR4, 0xffffffff ;  /* 0xffffffff00047882 */ /* 0x000fc60000000000 */
[----:B------:R-:W-:Y:S05]  /*10e00*/  BRA.DIV UR4, `(.L_x_4165) ;  /* 0x0000000e04dc7947 */ /* 0x000fea000b800000 */
[----:B------:R-:W1:Y:S02]  /*10e10*/  S2R R2, SR_TID.X ;  /* 0x0000000000027919 */ /* 0x000e640000002100 */
[----:B-1----:R-:W-:-:S04]  /*10e20*/  SHF.R.U32.HI R2, RZ, 0x5, R2 ;  /* 0x00000005ff027819 */ /* 0x002fc80000011602 */
[----:B------:R-:W-:-:S05]  /*10e30*/  LOP3.LUT R2, R2, 0x3, RZ, 0xc0, !PT ;  /* 0x0000000302027812 */ /* 0x000fca00078ec0ff */
[----:B------:R1:W2:Y:S02]  /*10e40*/  SHFL.IDX PT, R14, R2, RZ, 0x1f ;  /* 0x00001fff020e7589 */ /* 0x0002a400000e0000 */
.L_x_4206:
[----:B--2---:R-:W-:Y:S01]  /*10e50*/  ISETP.NE.AND P0, PT, R14, RZ, PT ;  /* 0x000000ff0e00720c */ /* 0x004fe20003f05270 */
[----:B------:R-:W-:-:S12]  /*10e60*/  BSSY B0, `(.L_x_4166) ;  /* 0x0000025000007945 */ /* 0x000fd80003800000 */
[----:B------:R-:W-:Y:S05]  /*10e70*/  @P0 BRA `(.L_x_4167) ;  /* 0x00000000008c0947 */ /* 0x000fea0003800000 */
[----:B------:R-:W-:-:S03]  /*10e80*/  UMOV UR4, 0xffffffff ;  /* 0xffffffff00047882 */ /* 0x000fc60000000000 */
[----:B------:R-:W-:Y:S05]  /*10e90*/  BRA.DIV UR4, `(.L_x_4168) ;  /* 0x0000000e04ec7947 */ /* 0x000fea000b800000 */
[----:B------:R-:W-:-:S13]  /*10ea0*/  ELECT P6, URZ, PT ;  /* 0x00000000003f782f */ /* 0x000fda00038c0000 */
.L_x_4209:
[----:B------:R-:W-:Y:S05]  /*10eb0*/  @!P6 BRA `(.L_x_4167) ;  /* 0x00000000007ce947 */ /* 0x000fea0003800000 */
[----:B------:R-:W-:-:S06]  /*10ec0*/  ULOP3.LUT UR4, UR40, 0x2, URZ, 0xfc, !UPT ;  /* 0x0000000228047892 */ /* 0x000fcc000f8efc3f */
[----:B-1----:R-:W-:-:S05]  /*10ed0*/  IMAD.U32 R2, RZ, RZ, UR4 ;  /* 0x00000004ff027e24 */ /* 0x002fca000f8e00ff */
[----:B------:R-:W-:-:S13]  /*10ee0*/  ISETP.NE.AND P2, PT, R2, 0x3, PT ;  /* 0x000000030200780c */ /* 0x000fda0003f45270 */
[----:B------:R-:W-:Y:S05]  /*10ef0*/  @!P2 BRA `(.L_x_4169) ;  /* 0x000000000004a947 */ /* 0x000fea0003800000 */
[----:B------:R-:W-:Y:S01]  /*10f00*/  BPT.TRAP 0x1 ;  /* 0x000000040000795c */ /* 0x000fe20000300000 */
.L_x_4169:
        /* <DEDUP_REMOVED lines=13> */
.L_x_4210:
[----:B------:R-:W1:Y:S02]  /*10fe0*/  SYNCS.PHASECHK.TRANS64.TRYWAIT P0, [R3+URZ], R2 ;  /* 0x00000002030075a7 */ /* 0x000e64000800017f */
[----:B-1----:R-:W-:Y:S05]  /*10ff0*/  @!P0 BRA `(.L_x_4171) ;  /* 0x0000000c00c88947 */ /* 0x002fea0003800000 */
.L_x_4211:
[----:B------:R-:W-:Y:S05]  /*11000*/  @!P2 BRA `(.L_x_4172) ;  /* 0x000000000004a947 */ /* 0x000fea0003800000 */
[----:B------:R-:W-:Y:S01]  /*11010*/  BPT.TRAP 0x1 ;  /* 0x000000040000795c */ /* 0x000fe20000300000 */
.L_x_4172:
[----:B-1----:R-:W-:-:S04]  /*11020*/  VIADD R3, R0, 0x28c60 ;  /* 0x00028c6000037836 */ /* 0x002fc80000000000 */
[----:B------:R-:W-:-:S04]  /*11030*/  IMAD R18, R18, 0x8, R3 ;  /* 0x0000000812127824 */ /* 0x000fc800078e0203 */
[----:B------:R-:W1:Y:S02]  /*11040*/  SYNCS.PHASECHK.TRANS64.TRYWAIT P0, [R18+URZ], R5 ;  /* 0x00000005120075a7 */ /* 0x000e64000800017f */
[----:B-1----:R-:W-:Y:S05]  /*11050*/  @!P0 BRA `(.L_x_4173) ;  /* 0x0000000c00c48947 */ /* 0x002fea0003800000 */
.L_x_4212:
[----:B------:R-:W-:-:S07]  /*11060*/  IMAD R3, R4, 0x8, R3 ;  /* 0x0000000804037824 */ /* 0x000fce00078e0203 */
.L_x_4174:
[----:B--2---:R2:W3:Y:S02]  /*11070*/  SYNCS.PHASECHK.TRANS64.TRYWAIT P0, [R3+URZ], R2 ;  /* 0x00000002030075a7 */ /* 0x0044e4000800017f */
[----:B---3--:R-:W-:Y:S05]  /*11080*/  @!P0 NANOSLEEP.SYNCS 0x989680 ;  /* 0x009896800000895d */ /* 0x008fea0003900000 */
[----:B------:R-:W3:Y:S02]  /*11090*/  @!P0 SYNCS.PHASECHK.TRANS64 P0, [R3+URZ], R2 ;  /* 0x00000002030085a7 */ /* 0x000ee4000800007f */
[----:B---3--:R-:W-:Y:S05]  /*110a0*/  @!P0 BRA `(.L_x_4174) ;  /* 0xfffffffc00f08947 */ /* 0x008fea000383ffff */
.L_x_4167:
[----:B------:R-:W-:Y:S05]  /*110b0*/  BSYNC B0 ;  /* 0x0000000000007941 */ /* 0x000fea0003800000 */
.L_x_4166:
[----:B------:R-:W-:Y:S05]  /*110c0*/  EXIT ;  /* 0x000000000000794d */ /* 0x000fea0003800000 */
.L_x_4008:
[----:B0-----:R-:W-:-:S04]  /*110d0*/  IMAD.U32 R3, RZ, RZ, UR21 ;  /* 0x00000015ff037e24 */ /* 0x001fc8000f8e00ff */
[----:B------:R0:W1:Y:S03]  /*110e0*/  SYNCS.PHASECHK.TRANS64.TRYWAIT P1, [R3+URZ+0x28c50], R0 ;  /* 0x028c5000030075a7 */ /* 0x000066000802017f */
[----:B-1----:R-:W-:Y:S05]  /*110f0*/  @!P1 NANOSLEEP.SYNCS 0x989680 ;  /* 0x009896800000995d */ /* 0x002fea0003900000 */
[----:B------:R-:W1:Y:S02]  /*11100*/  @!P1 SYNCS.PHASECHK.TRANS64 P1, [R3+URZ+0x28c50], R0 ;  /* 0x028c5000030095a7 */ /* 0x000e64000802007f */
[----:B-1----:R-:W-:Y:S05]  /*11110*/  @!P1 BRA `(.L_x_4008) ;  /* 0xfffffffc00ec9947 */ /* 0x002fea000383ffff */
[----:B------:R-:W-:Y:S05]  /*11120*/  BRA `(.L_x_4175) ;  /* 0xffffff0800407947 */ /* 0x000fea000383ffff */
.L_x_4013:
[----:B-1----:R-:W-:-:S04]  /*11130*/  IMAD.U32 R3, RZ, RZ, UR21 ;  /* 0x00000015ff037e24 */ /* 0x002fc8000f8e00ff */
[----:B------:R1:W2:Y:S03]  /*11140*/  SYNCS.PHASECHK.TRANS64.TRYWAIT P1, [R3+URZ+0x28c50], R0 ;  /* 0x028c5000030075a7 */ /* 0x0002a6000802017f */
[----:B--2---:R-:W-:Y:S05]  /*11150*/  @!P1 NANOSLEEP.SYNCS 0x989680 ;  /* 0x009896800000995d */ /* 0x004fea0003900000 */
[----:B------:R-:W2:Y:S02]  /*11160*/  @!P1 SYNCS.PHASECHK.TRANS64 P1, [R3+URZ+0x28c50], R0 ;  /* 0x028c5000030095a7 */ /* 0x000ea4000802007f */
[----:B--2---:R-:W-:Y:S05]  /*11170*/  @!P1 BRA `(.L_x_4013) ;  /* 0xfffffffc00ec9947 */ /* 0x004fea000383ffff */
[----:B------:R-:W-:Y:S05]  /*11180*/  BRA `(.L_x_4012) ;  /* 0xffffff14003c7947 */ /* 0x000fea000383ffff */
.L_x_4016:
[----:B0-----:R-:W-:-:S04]  /*11190*/  IMAD.U32 R3, RZ, RZ, UR43 ;  /* 0x0000002bff037e24 */ /* 0x001fc8000f8e00ff */
[----:B------:R0:W1:Y:S03]  /*111a0*/  SYNCS.PHASECHK.TRANS64.TRYWAIT P1, [R3+URZ+0x28c00], R0 ;  /* 0x028c0000030075a7 */ /* 0x000066000802017f */
[----:B-1----:R-:W-:Y:S05]  /*111b0*/  @!P1 NANOSLEEP.SYNCS 0x989680 ;  /* 0x009896800000995d */ /* 0x002fea0003900000 */
[----:B------:R-:W1:Y:S02]  /*111c0*/  @!P1 SYNCS.PHASECHK.TRANS64 P1, [R3+URZ+0x28c00], R0 ;  /* 0x028c0000030095a7 */ /* 0x000e64000802007f */
[----:B-1----:R-:W-:Y:S05]  /*111d0*/  @!P1 BRA `(.L_x_4016) ;  /* 0xfffffffc00ec9947 */ /* 0x002fea000383ffff */
[----:B------:R-:W-:Y:S05]  /*111e0*/  BRA `(.L_x_4176) ;  /* 0xffffff2400d07947 */ /* 0x000fea000383ffff */
.L_x_4020:
[----:B--2---:R2:W3:Y:S02]  /*111f0*/  SYNCS.PHASECHK.TRANS64.TRYWAIT P1, [R7+URZ+0x28c30], R8 ;  /* 0x028c3008070075a7 */ /* 0x0044e4000802017f */
[----:B---3--:R-:W-:Y:S05]  /*11200*/  @!P1 NANOSLEEP.SYNCS 0x989680 ;  /* 0x009896800000995d */ /* 0x008fea0003900000 */
[----:B------:R-:W3:Y:S02]  /*11210*/  @!P1 SYNCS.PHASECHK.TRANS64 P1, [R7+URZ+0x28c30], R8 ;  /* 0x028c3008070095a7 */ /* 0x000ee4000802007f */
[----:B---3--:R-:W-:Y:S05]  /*11220*/  @!P1 BRA `(.L_x_4020) ;  /* 0xfffffffc00f09947 */ /* 0x008fea000383ffff */
[----:B------:R-:W-:Y:S05]  /*11230*/  BRA `(.L_x_4019) ;  /* 0xffffff2400ec7947 */ /* 0x000fea000383ffff */
.L_x_4024:
[----:B----4-:R4:W0:Y:S02]  /*11240*/  SYNCS.PHASECHK.TRANS64.TRYWAIT P3, [R7+URZ+0x28c50], R8 ;  /* 0x028c5008070075a7 */ /* 0x010824000806017f */
[----:B0-----:R-:W-:Y:S05]  /*11250*/  @!P3 NANOSLEEP.SYNCS 0x989680 ;  /* 0x009896800000b95d */ /* 0x001fea0003900000 */
[----:B------:R-:W0:Y:S02]  /*11260*/  @!P3 SYNCS.PHASECHK.TRANS64 P3, [R7+URZ+0x28c50], R8 ;  /* 0x028c50080700b5a7 */ /* 0x000e24000806007f */
[----:B0-----:R-:W-:Y:S05]  /*11270*/  @!P3 BRA `(.L_x_4024) ;  /* 0xfffffffc00f0b947 */ /* 0x001fea000383ffff */
[----:B------:R-:W-:Y:S05]  /*11280*/  BRA `(.L_x_4023) ;  /* 0xffffff3800807947 */ /* 0x000fea000383ffff */
.L_x_4029:
[----:B--2---:R-:W-:-:S04]  /*11290*/  IMAD.U32 R6, RZ, RZ, UR25 ;  /* 0x00000019ff067e24 */ /* 0x004fc8000f8e00ff */
[----:B------:R2:W3:Y:S03]  /*112a0*/  SYNCS.PHASECHK.TRANS64.TRYWAIT P3, [R6+URZ+0x28c30], R7 ;  /* 0x028c3007060075a7 */ /* 0x0004e6000806017f */
[----:B---3--:R-:W-:Y:S05]  /*112b0*/  @!P3 NANOSLEEP.SYNCS 0x989680 ;  /* 0x009896800000b95d */ /* 0x008fea0003900000 */
[----:B------:R-:W3:Y:S02]  /*112c0*/  @!P3 SYNCS.PHASECHK.TRANS64 P3, [R6+URZ+0x28c30], R7 ;  /* 0x028c30070600b5a7 */ /* 0x000ee4000806007f */
[----:B---3--:R-:W-:Y:S05]  /*112d0*/  @!P3 BRA `(.L_x_4029) ;  /* 0xfffffffc00ecb947 */ /* 0x008fea000383ffff */
[----:B------:R-:W-:Y:S05]  /*112e0*/  BRA `(.L_x_4028) ;  /* 0xffffff3c00887947 */ /* 0x000fea000383ffff */
.L_x_4033:
[----:B---3--:R3:W4:Y:S02]  /*112f0*/  SYNCS.PHASECHK.TRANS64.TRYWAIT P3, [R170+URZ+0x28c50], R7 ;  /* 0x028c5007aa0075a7 */ /* 0x008724000806017f */
[----:B----4-:R-:W-:Y:S05]  /*11300*/  @!P3 NANOSLEEP.SYNCS 0x989680 ;  /* 0x009896800000b95d */ /* 0x010fea0003900000 */
[----:B------:R-:W4:Y:S02]  /*11310*/  @!P3 SYNCS.PHASECHK.TRANS64 P3, [R170+URZ+0x28c50], R7 ;  /* 0x028c5007aa00b5a7 */ /* 0x000f24000806007f */
[----:B----4-:R-:W-:Y:S05]  /*11320*/  @!P3 BRA `(.L_x_4033) ;  /* 0xfffffffc00f0b947 */ /* 0x010fea000383ffff */
[----:B------:R-:W-:Y:S05]  /*11330*/  BRA `(.L_x_4032) ;  /* 0xffffff5400fc7947 */ /* 0x000fea000383ffff */
.L_x_4039:
[----:B--2---:R-:W-:-:S04]  /*11340*/  IMAD.U32 R6, RZ, RZ, UR23 ;  /* 0x00000017ff067e24 */ /* 0x004fc8000f8e00ff */
[----:B------:R2:W4:Y:S03]  /*11350*/  SYNCS.PHASECHK.TRANS64.TRYWAIT P2, [R6+URZ+0x28c30], R7 ;  /* 0x028c3007060075a7 */ /* 0x000526000804017f */
[----:B----4-:R-:W-:Y:S05]  /*11360*/  @!P2 NANOSLEEP.SYNCS 0x989680 ;  /* 0x009896800000a95d */ /* 0x010fea0003900000 */
[----:B------:R-:W4:Y:S02]  /*11370*/  @!P2 SYNCS.PHASECHK.TRANS64 P2, [R6+URZ+0x28c30], R7 ;  /* 0x028c30070600a5a7 */ /* 0x000f24000804007f */
[----:B----4-:R-:W-:Y:S05]  /*11380*/  @!P2 BRA `(.L_x_4039) ;  /* 0xfffffffc00eca947 */ /* 0x010fea000383ffff */
[----:B------:R-:W-:Y:S05]  /*11390*/  BRA `(.L_x_4038) ;  /* 0xffffff5800e47947 */ /* 0x000fea000383ffff */
.L_x_4043:
[----:B---3--:R3:W4:Y:S02]  /*113a0*/  SYNCS.PHASECHK.TRANS64.TRYWAIT P2, [R170+URZ+0x28c50], R7 ;  /* 0x028c5007aa0075a7 */ /* 0x008724000804017f */
[----:B----4-:R-:W-:Y:S05]  /*113b0*/  @!P2 NANOSLEEP.SYNCS 0x989680 ;  /* 0x009896800000a95d */ /* 0x010fea0003900000 */
[----:B------:R-:W4:Y:S02]  /*113c0*/  @!P2 SYNCS.PHASECHK.TRANS64 P2, [R170+URZ+0x28c50], R7 ;  /* 0x028c5007aa00a5a7 */ /* 0x000f24000804007f */
[----:B----4-:R-:W-:Y:S05]  /*113d0*/  @!P2 BRA `(.L_x_4043) ;  /* 0xfffffffc00f0a947 */ /* 0x010fea000383ffff */
[----:B------:R-:W-:Y:S05]  /*113e0*/  BRA `(.L_x_4042) ;  /* 0xffffff7000087947 */ /* 0x000fea000383ffff */
.L_x_4067:
[----:B------:R-:W-:Y:S02]  /*113f0*/  IMAD.MOV.U32 R13, RZ, RZ, R4 ;  /* 0x000000ffff0d7224 */ /* 0x000fe400078e0004 */
[----:B------:R-:W-:Y:S02]  /*11400*/  IMAD.MOV.U32 R12, RZ, RZ, RZ ;  /* 0x000000ffff0c7224 */ /* 0x000fe400078e00ff */
[----:B------:R-:W-:Y:S02]  /*11410*/  IMAD.MOV.U32 R11, RZ, RZ, 0x1f ;  /* 0x0000001fff0b7424 */ /* 0x000fe400078e00ff */
[----:B------:R-:W-:-:S07]  /*11420*/  IMAD.MOV.U32 R15, RZ, RZ, -0x1 ;  /* 0xffffffffff0f7424 */ /* 0x000fce00078e00ff */
[----:B0-----:R-:W-:Y:S05]  /*11430*/  WARPSYNC.COLLECTIVE R15, `(.L_x_4177) ;  /* 0x000000000f087348 */ /* 0x001fea0003c00000 */
[----:B------:R1:W2:Y:S02]  /*11440*/  SHFL.IDX P6, R14, R13, R12, R11 ;  /* 0x0000000c0d0e7389 */ /* 0x0002a400000c000b */
[----:B012---:R-:W-:Y:S01]  /*11450*/  ENDCOLLECTIVE ;  /* 0x000000000000791b */ /* 0x007fe20003800000 */
.L_x_4177:
[----:B------:R-:W-:Y:S05]  /*11460*/  BRA `(.L_x_4178) ;  /* 0xffffffb4005c7947 */ /* 0x000fea000383ffff */
.L_x_4069:
[----:B------:R-:W-:Y:S01]  /*11470*/  BSSY B0, `(.L_x_4179) ;  /* 0x0000006000007945 */ /* 0x000fe20003800000 */
[----:B------:R-:W-:-:S07]  /*11480*/  IMAD.MOV.U32 R15, RZ, RZ, -0x1 ;  /* 0xffffffffff0f7424 */ /* 0x000fce00078e00ff */
[----:B0--3--:R-:W-:Y:S05]  /*11490*/  WARPSYNC.COLLECTIVE R15, `(.L_x_4180) ;  /* 0x000000000f0c7348 */ /* 0x009fea0003c00000 */
[----:B------:R-:W-:Y:S02]  /*114a0*/  ELECT P6, UR62, PT ;  /* 0x00000000003e782f */ /* 0x000fe400038c0000 */
[----:B------:R-:W-:Y:S01]  /*114b0*/  MOV R14, UR62 ;  /* 0x0000003e000e7c02 */ /* 0x000fe20008000f00 */
[----:B0--3--:R-:W-:Y:S10]  /*114c0*/  ENDCOLLECTIVE ;  /* 0x000000000000791b */ /* 0x009ff40003800000 */
.L_x_4180:
[----:B------:R-:W-:Y:S05]  /*114d0*/  BSYNC B0 ;  /* 0x0000000000007941 */ /* 0x000fea0003800000 */
.L_x_4179:
[----:B------:R-:W-:Y:S05]  /*114e0*/  BRA `(.L_x_4181) ;  /* 0xffffffb400607947 */ /* 0x000fea000383ffff */
.L_x_4071:
[----:B0-----:R0:W1:Y:S02]  /*114f0*/  SYNCS.PHASECHK.TRANS64.TRYWAIT P0, [R3+URZ+0x28c40], R0 ;  /* 0x028c4000030075a7 */ /* 0x001064000800017f */
[----:B-1----:R-:W-:Y:S05]  /*11500*/  @!P0 NANOSLEEP.SYNCS 0x989680 ;  /* 0x009896800000895d */ /* 0x002fea0003900000 */
[----:B------:R-:W1:Y:S02]  /*11510*/  @!P0 SYNCS.PHASECHK.TRANS64 P0, [R3+URZ+0x28c40], R0 ;  /* 0x028c4000030085a7 */ /* 0x000e64000800007f */
[----:B-1----:R-:W-:Y:S05]  /*11520*/  @!P0 BRA `(.L_x_4071) ;  /* 0xfffffffc00f08947 */ /* 0x002fea000383ffff */
[----:B------:R-:W-:Y:S05]  /*11530*/  BRA `(.L_x_4182) ;  /* 0xffffffb400c47947 */ /* 0x000fea000383ffff */
.L_x_4075:
[----:B------:R-:W-:Y:S02]  /*11540*/  IMAD.MOV.U32 R13, RZ, RZ, R2 ;  /* 0x000000ffff0d7224 */ /* 0x000fe400078e0002 */
[----:B------:R-:W-:Y:S02]  /*11550*/  IMAD.MOV.U32 R12, RZ, RZ, RZ ;  /* 0x000000ffff0c7224 */ /* 0x000fe400078e00ff */
[----:B------:R-:W-:Y:S02]  /*11560*/  IMAD.MOV.U32 R11, RZ, RZ, 0x181f ;  /* 0x0000181fff0b7424 */ /* 0x000fe400078e00ff */
[----:B------:R-:W-:Y:S02]  /*11570*/  IMAD.MOV.U32 R15, RZ, RZ, -0x1 ;  /* 0xffffffffff0f7424 */ /* 0x000fe400078e00ff */
[----:B------:R-:W-:-:S07]  /*11580*/  IMAD.U32 R4, RZ, RZ, UR39 ;  /* 0x00000027ff047e24 */ /* 0x000fce000f8e00ff */
[----:B-----5:R-:W-:Y:S05]  /*11590*/  WARPSYNC.COLLECTIVE R15, `(.L_x_4183) ;  /* 0x000000000f087348 */ /* 0x020fea0003c00000 */
[----:B------:R0:W1:Y:S02]  /*115a0*/  SHFL.IDX P6, R14, R13, R12, R11 ;  /* 0x0000000c0d0e7389 */ /* 0x00006400000c000b */
[----:B01---5:R-:W-:Y:S01]  /*115b0*/  ENDCOLLECTIVE ;  /* 0x000000000000791b */ /* 0x023fe20003800000 */
.L_x_4183:
[----:B------:R-:W-:Y:S02]  /*115c0*/  IMAD R4, R4, 0x40, R10 ;  /* 0x0000004004047824 */ /* 0x000fe400078e020a */
[----:B------:R-:W-:Y:S02]  /*115d0*/  IMAD.MOV.U32 R13, RZ, RZ, R0 ;  /* 0x000000ffff0d7224 */ /* 0x000fe400078e0000 */
[----:B------:R-:W-:-:S07]  /*115e0*/  IMAD.MOV.U32 R5, RZ, RZ, R14 ;  /* 0x000000ffff057224 */ /* 0x000fce00078e000e */
[----:B------:R-:W-:Y:S05]  /*115f0*/  WARPSYNC.COLLECTIVE R15, `(.L_x_4184) ;  /* 0x000000000f087348 */ /* 0x000fea0003c00000 */
[----:B------:R0:W1:Y:S02]  /*11600*/  SHFL.IDX P6, R14, R13, R12, R11 ;  /* 0x0000000c0d0e7389 */ /* 0x00006400000c000b */
[----:B01----:R-:W-:Y:S01]  /*11610*/  ENDCOLLECTIVE ;  /* 0x000000000000791b */ /* 0x003fe20003800000 */
.L_x_4184:
[----:B------:R-:W-:Y:S02]  /*11620*/  ULDC UR4, c[0x0][0x288] ;  /* 0x0000a20000047ab9 */ /* 0x000fe40000000800 */
[----:B------:R-:W-:-:S05]  /*11630*/  IMAD R3, R7, UR4, RZ ;  /* 0x0000000407037c24 */ /* 0x000fca000f8e02ff */
[----:B------:R-:W-:Y:S01]  /*11640*/  ISETP.GE.AND P1, PT, R4, R3, PT ;  /* 0x000000030400720c */ /* 0x000fe20003f26270 */
[----:B------:R-:W-:Y:S02]  /*11650*/  IMAD.MOV.U32 R13, RZ, RZ, R2 ;  /* 0x000000ffff0d7224 */ /* 0x000fe400078e0002 */
[----:B------:R-:W-:Y:S02]  /*11660*/  IMAD.MOV.U32 R12, RZ, RZ, 0x1 ;  /* 0x00000001ff0c7424 */ /* 0x000fe400078e00ff */
[----:B------:R-:W-:-:S08]  /*11670*/  IMAD.MOV.U32 R6, RZ, RZ, R14 ;  /* 0x000000ffff067224 */ /* 0x000fd000078e000e */
[----:B------:R-:W-:Y:S05]  /*11680*/  WARPSYNC.COLLECTIVE R15, `(.L_x_4185) ;  /* 0x000000000f087348 */ /* 0x000fea0003c00000 */
[----:B------:R0:W1:Y:S02]  /*11690*/  SHFL.IDX P6, R14, R13, R12, R11 ;  /* 0x0000000c0d0e7389 */ /* 0x00006400000c000b */
[----:B01----:R-:W-:Y:S01]  /*116a0*/  ENDCOLLECTIVE ;  /* 0x000000000000791b */ /* 0x003fe20003800000 */
.L_x_4185:
        /* <DEDUP_REMOVED lines=14> */
.L_x_4186:
[----:B------:R-:W-:Y:S02]  /*11790*/  IMAD.MOV.U32 R13, RZ, RZ, R2 ;  /* 0x000000ffff0d7224 */ /* 0x000fe400078e0002 */
[----:B------:R-:W-:Y:S02]  /*117a0*/  IMAD.MOV.U32 R12, RZ, RZ, 0x2 ;  /* 0x00000002ff0c7424 */ /* 0x000fe400078e00ff */
[----:B------:R-:W-:-:S07]  /*117b0*/  IMAD.MOV.U32 R6, RZ, RZ, R14 ;  /* 0x000000ffff067224 */ /* 0x000fce00078e000e */
[----:B------:R-:W-:Y:S05]  /*117c0*/  WARPSYNC.COLLECTIVE R15, `(.L_x_4187) ;  /* 0x000000000f087348 */ /* 0x000fea0003c00000 */
[----:B------:R0:W1:Y:S02]  /*117d0*/  SHFL.IDX P6, R14, R13, R12, R11 ;  /* 0x0000000c0d0e7389 */ /* 0x00006400000c000b */
[----:B01----:R-:W-:Y:S01]  /*117e0*/  ENDCOLLECTIVE ;  /* 0x000000000000791b */ /* 0x003fe20003800000 */
.L_x_4187:
        /* <DEDUP_REMOVED lines=14> */
.L_x_4188:
[----:B------:R-:W-:Y:S02]  /*118d0*/  IMAD.MOV.U32 R13, RZ, RZ, R2 ;  /* 0x000000ffff0d7224 */ /* 0x000fe400078e0002 */
[----:B------:R-:W-:Y:S02]  /*118e0*/  IMAD.MOV.U32 R12, RZ, RZ, 0x3 ;  /* 0x00000003ff0c7424 */ /* 0x000fe400078e00ff */
[----:B------:R-:W-:-:S07]  /*118f0*/  IMAD.MOV.U32 R6, RZ, RZ, R14 ;  /* 0x000000ffff067224 */ /* 0x000fce00078e000e */
[----:B------:R-:W-:Y:S05]  /*11900*/  WARPSYNC.COLLECTIVE R15, `(.L_x_4189) ;  /* 0x000000000f087348 */ /* 0x000fea0003c00000 */
[----:B------:R0:W1:Y:S02]  /*11910*/  SHFL.IDX P6, R14, R13, R12, R11 ;  /* 0x0000000c0d0e7389 */ /* 0x00006400000c000b */
[----:B01----:R-:W-:Y:S01]  /*11920*/  ENDCOLLECTIVE ;  /* 0x000000000000791b */ /* 0x003fe20003800000 */
.L_x_4189:
        /* <DEDUP_REMOVED lines=12> */
.L_x_4190:
[----:B------:R-:W-:Y:S01]  /*119f0*/  IMAD.MOV.U32 R0, RZ, RZ, R14 ;  /* 0x000000ffff007224 */ /* 0x000fe200078e000e */
[----:B------:R-:W-:Y:S06]  /*11a00*/  BRA `(.L_x_4191) ;  /* 0xffffffb800b87947 */ /* 0x000fec000383ffff */
.L_x_4078:
[----:B0-----:R0:W1:Y:S02]  /*11a10*/  SYNCS.PHASECHK.TRANS64.TRYWAIT P0, [R17+URZ+0x28c20], R0 ;  /* 0x028c2000110075a7 */ /* 0x001064000800017f */
[----:B-1----:R-:W-:Y:S05]  /*11a20*/  @!P0 NANOSLEEP.SYNCS 0x989680 ;  /* 0x009896800000895d */ /* 0x002fea0003900000 */
[----:B------:R-:W1:Y:S02]  /*11a30*/  @!P0 SYNCS.PHASECHK.TRANS64 P0, [R17+URZ+0x28c20], R0 ;  /* 0x028c2000110085a7 */ /* 0x000e64000800007f */
[----:B-1----:R-:W-:Y:S05]  /*11a40*/  @!P0 BRA `(.L_x_4078) ;  /* 0xfffffffc00f08947 */ /* 0x002fea000383ffff */
[----:B------:R-:W-:Y:S05]  /*11a50*/  BRA `(.L_x_4192) ;  /* 0xffffffbc00147947 */ /* 0x000fea000383ffff */
.L_x_4082:
[----:B0-----:R0:W1:Y:S02]  /*11a60*/  SYNCS.PHASECHK.TRANS64.TRYWAIT P0, [R0+URZ+0x28c60], R3 ;  /* 0x028c6003000075a7 */ /* 0x001064000800017f */
[----:B-1----:R-:W-:Y:S05]  /*11a70*/  @!P0 NANOSLEEP.SYNCS 0x989680 ;  /* 0x009896800000895d */ /* 0x002fea0003900000 */
[----:B------:R-:W1:Y:S02]  /*11a80*/  @!P0 SYNCS.PHASECHK.TRANS64 P0, [R0+URZ+0x28c60], R3 ;  /* 0x028c6003000085a7 */ /* 0x000e64000800007f */
[----:B-1----:R-:W-:Y:S05]  /*11a90*/  @!P0 BRA `(.L_x_4082) ;  /* 0xfffffffc00f08947 */ /* 0x002fea000383ffff */
[----:B------:R-:W-:Y:S05]  /*11aa0*/  BRA `(.L_x_4193) ;  /* 0xffffffbc00387947 */ /* 0x000fea000383ffff */
.L_x_4099:
[----:B-1----:R1:W2:Y:S02]  /*11ab0*/  SYNCS.PHASECHK.TRANS64.TRYWAIT P0, [R2+URZ+0x28c40], R4 ;  /* 0x028c4004020075a7 */ /* 0x0022a4000800017f */
[----:B--2---:R-:W-:Y:S05]  /*11ac0*/  @!P0 NANOSLEEP.SYNCS 0x989680 ;  /* 0x009896800000895d */ /* 0x004fea0003900000 */
[----:B------:R-:W2:Y:S02]  /*11ad0*/  @!P0 SYNCS.PHASECHK.TRANS64 P0, [R2+URZ+0x28c40], R4 ;  /* 0x028c4004020085a7 */ /* 0x000ea4000800007f */
[----:B--2---:R-:W-:Y:S05]  /*11ae0*/  @!P0 BRA `(.L_x_4099) ;  /* 0xfffffffc00f08947 */ /* 0x004fea000383ffff */
[----:B------:R-:W-:Y:S05]  /*11af0*/  BRA `(.L_x_4194) ;  /* 0xffffffc8001c7947 */ /* 0x000fea000383ffff */
.L_x_4104:
[----:B--2---:R2:W3:Y:S02]  /*11b00*/  SYNCS.PHASECHK.TRANS64.TRYWAIT P0, [R2+URZ+0x28c60], R4 ;  /* 0x028c6004020075a7 */ /* 0x0044e4000800017f */
[----:B---3--:R-:W-:Y:S05]  /*11b10*/  @!P0 NANOSLEEP.SYNCS 0x989680 ;  /* 0x009896800000895d */ /* 0x008fea0003900000 */
[----:B------:R-:W3:Y:S02]  /*11b20*/  @!P0 SYNCS.PHASECHK.TRANS64 P0, [R2+URZ+0x28c60], R4 ;  /* 0x028c6004020085a7 */ /* 0x000ee4000800007f */
[----:B---3--:R-:W-:Y:S05]  /*11b30*/  @!P0 BRA `(.L_x_4104) ;  /* 0xfffffffc00f08947 */ /* 0x008fea000383ffff */
[----:B------:R-:W-:Y:S05]  /*11b40*/  BRA `(.L_x_4195) ;  /* 0xffffffc800947947 */ /* 0x000fea000383ffff */
.L_x_4120:
[----:B0-----:R0:W1:Y:S02]  /*11b50*/  SYNCS.PHASECHK.TRANS64.TRYWAIT P0, [R4+URZ+0x28c40], R2 ;  /* 0x028c4002040075a7 */ /* 0x001064000800017f */
[----:B-1----:R-:W-:Y:S05]  /*11b60*/  @!P0 NANOSLEEP.SYNCS 0x989680 ;  /* 0x009896800000895d */ /* 0x002fea0003900000 */
[----:B------:R-:W1:Y:S02]  /*11b70*/  @!P0 SYNCS.PHASECHK.TRANS64 P0, [R4+URZ+0x28c40], R2 ;  /* 0x028c4002040085a7 */ /* 0x000e64000800007f */
[----:B-1----:R-:W-:Y:S05]  /*11b80*/  @!P0 BRA `(.L_x_4120) ;  /* 0xfffffffc00f08947 */ /* 0x002fea000383ffff */
[----:B------:R-:W-:Y:S05]  /*11b90*/  BRA `(.L_x_4196) ;  /* 0xffffffd400647947 */ /* 0x000fea000383ffff */
.L_x_4125:
[----:B-1----:R1:W2:Y:S02]  /*11ba0*/  SYNCS.PHASECHK.TRANS64.TRYWAIT P0, [R4+URZ+0x28c60], R2 ;  /* 0x028c6002040075a7 */ /* 0x0022a4000800017f */
[----:B--2---:R-:W-:Y:S05]  /*11bb0*/  @!P0 NANOSLEEP.SYNCS 0x989680 ;  /* 0x009896800000895d */ /* 0x004fea0003900000 */
[----:B------:R-:W2:Y:S02]  /*11bc0*/  @!P0 SYNCS.PHASECHK.TRANS64 P0, [R4+URZ+0x28c60], R2 ;  /* 0x028c6002040085a7 */ /* 0x000ea4000800007f */
[----:B--2---:R-:W-:Y:S05]  /*11bd0*/  @!P0 BRA `(.L_x_4125) ;  /* 0xfffffffc00f08947 */ /* 0x004fea000383ffff */
[----:B------:R-:W-:Y:S05]  /*11be0*/  BRA `(.L_x_4197) ;  /* 0xffffffd400dc7947 */ /* 0x000fea000383ffff */
.L_x_4140:
[----:B0-----:R0:W1:Y:S02]  /*11bf0*/  SYNCS.PHASECHK.TRANS64.TRYWAIT P0, [R4+URZ+0x28c40], R2 ;  /* 0x028c4002040075a7 */ /* 0x001064000800017f */
[----:B-1----:R-:W-:Y:S05]  /*11c00*/  @!P0 NANOSLEEP.SYNCS 0x989680 ;  /* 0x009896800000895d */ /* 0x002fea0003900000 */
[----:B------:R-:W1:Y:S02]  /*11c10*/  @!P0 SYNCS.PHASECHK.TRANS64 P0, [R4+URZ+0x28c40], R2 ;  /* 0x028c4002040085a7 */ /* 0x000e64000800007f */
[----:B-1----:R-:W-:Y:S05]  /*11c20*/  @!P0 BRA `(.L_x_4140) ;  /* 0xfffffffc00f08947 */ /* 0x002fea000383ffff */
[----:B------:R-:W-:Y:S05]  /*11c30*/  BRA `(.L_x_4198) ;  /* 0xffffffe000947947 */ /* 0x000fea000383ffff */
.L_x_4145:
[----:B-1----:R1:W2:Y:S02]  /*11c40*/  SYNCS.PHASECHK.TRANS64.TRYWAIT P0, [R4+URZ+0x28c60], R2 ;  /* 0x028c6002040075a7 */ /* 0x0022a4000800017f */
[----:B--2---:R-:W-:Y:S05]  /*11c50*/  @!P0 NANOSLEEP.SYNCS 0x989680 ;  /* 0x009896800000895d */ /* 0x004fea0003900000 */
[----:B------:R-:W2:Y:S02]  /*11c60*/  @!P0 SYNCS.PHASECHK.TRANS64 P0, [R4+URZ+0x28c60], R2 ;  /* 0x028c6002040085a7 */ /* 0x000ea4000800007f */
[----:B--2---:R-:W-:Y:S05]  /*11c70*/  @!P0 BRA `(.L_x_4145) ;  /* 0xfffffffc00f08947 */ /* 0x004fea000383ffff */
[----:B------:R-:W-:Y:S05]  /*11c80*/  BRA `(.L_x_4199) ;  /* 0xffffffe4000c7947 */ /* 0x000fea000383ffff */
.L_x_4161:
        /* <DEDUP_REMOVED lines=8> */
.L_x_4201:
[----:B------:R-:W-:Y:S05]  /*11d10*/  BSYNC B0 ;  /* 0x0000000000007941 */ /* 0x000fea0003800000 */
.L_x_4200:
[----:B------:R-:W-:Y:S05]  /*11d20*/  BRA `(.L_x_4202) ;  /* 0xffffffec00cc7947 */ /* 0x000fea000383ffff */
.L_x_4164:
[----:B0-----:R0:W1:Y:S02]  /*11d30*/  SYNCS.PHASECHK.TRANS64.TRYWAIT P0, [R0+URZ+0x28c20], R3 ;  /* 0x028c2003000075a7 */ /* 0x001064000800017f */
[----:B-1----:R-:W-:Y:S05]  /*11d40*/  @!P0 NANOSLEEP.SYNCS 0x989680 ;  /* 0x009896800000895d */ /* 0x002fea0003900000 */
[----:B------:R-:W1:Y:S02]  /*11d50*/  @!P0 SYNCS.PHASECHK.TRANS64 P0, [R0+URZ+0x28c20], R3 ;  /* 0x028c2003000085a7 */ /* 0x000e64000800007f */
[----:B-1----:R-:W-:Y:S05]  /*11d60*/  @!P0 BRA `(.L_x_4164) ;  /* 0xfffffffc00f08947 */ /* 0x002fea000383ffff */
[----:B------:R-:W-:Y:S05]  /*11d70*/  BRA `(.L_x_4203) ;  /* 0xfffffff000187947 */ /* 0x000fea000383ffff */
.L_x_4165:
        /* <DEDUP_REMOVED lines=11> */
.L_x_4205:
[----:B------:R-:W-:Y:S05]  /*11e30*/  BSYNC B0 ;  /* 0x0000000000007941 */ /* 0x000fea0003800000 */
.L_x_4204:
[----:B------:R-:W-:Y:S05]  /*11e40*/  BRA `(.L_x_4206) ;  /* 0xfffffff000007947 */ /* 0x000fea000383ffff */
.L_x_4168:
[----:B------:R-:W-:Y:S01]  /*11e50*/  BSSY B1, `(.L_x_4207) ;  /* 0x0000006000017945 */ /* 0x000fe20003800000 */
[----:B------:R-:W-:-:S07]  /*11e60*/  IMAD.MOV.U32 R15, RZ, RZ, -0x1 ;  /* 0xffffffffff0f7424 */ /* 0x000fce00078e00ff */
[----:B01----:R-:W-:Y:S05]  /*11e70*/  WARPSYNC.COLLECTIVE R15, `(.L_x_4208) ;  /* 0x000000000f0c7348 */ /* 0x003fea0003c00000 */
[----:B------:R-:W-:Y:S02]  /*11e80*/  ELECT P6, UR62, PT ;  /* 0x00000000003e782f */ /* 0x000fe400038c0000 */
[----:B------:R-:W-:Y:S01]  /*11e90*/  MOV R14, UR62 ;  /* 0x0000003e000e7c02 */ /* 0x000fe20008000f00 */
[----:B01----:R-:W-:Y:S10]  /*11ea0*/  ENDCOLLECTIVE ;  /* 0x000000000000791b */ /* 0x003ff40003800000 */
.L_x_4208:
[----:B------:R-:W-:Y:S05]  /*11eb0*/  BSYNC B1 ;  /* 0x0000000000017941 */ /* 0x000fea0003800000 */
.L_x_4207:
[----:B------:R-:W-:Y:S05]  /*11ec0*/  BRA `(.L_x_4209) ;  /* 0xffffffec00f87947 */ /* 0x000fea000383ffff */
.L_x_4170:
[----:B0-----:R0:W1:Y:S02]  /*11ed0*/  SYNCS.PHASECHK.TRANS64.TRYWAIT P0, [R6+URZ], R5 ;  /* 0x00000005060075a7 */ /* 0x001064000800017f */
[----:B-1----:R-:W-:Y:S05]  /*11ee0*/  @!P0 NANOSLEEP.SYNCS 0x989680 ;  /* 0x009896800000895d */ /* 0x002fea0003900000 */
[----:B------:R-:W1:Y:S02]  /*11ef0*/  @!P0 SYNCS.PHASECHK.TRANS64 P0, [R6+URZ], R5 ;  /* 0x00000005060085a7 */ /* 0x000e64000800007f */
[----:B-1----:R-:W-:Y:S05]  /*11f00*/  @!P0 BRA `(.L_x_4170) ;  /* 0xfffffffc00f08947 */ /* 0x002fea000383ffff */
[----:B------:R-:W-:Y:S05]  /*11f10*/  BRA `(.L_x_4210) ;  /* 0xfffffff000307947 */ /* 0x000fea000383ffff */
.L_x_4171:
[----:B-1----:R1:W2:Y:S02]  /*11f20*/  SYNCS.PHASECHK.TRANS64.TRYWAIT P0, [R3+URZ], R2 ;  /* 0x00000002030075a7 */ /* 0x0022a4000800017f */
[----:B--2---:R-:W-:Y:S05]  /*11f30*/  @!P0 NANOSLEEP.SYNCS 0x989680 ;  /* 0x009896800000895d */ /* 0x004fea0003900000 */
[----:B------:R-:W2:Y:S02]  /*11f40*/  @!P0 SYNCS.PHASECHK.TRANS64 P0, [R3+URZ], R2 ;  /* 0x00000002030085a7 */ /* 0x000ea4000800007f */
[----:B--2---:R-:W-:Y:S05]  /*11f50*/  @!P0 BRA `(.L_x_4171) ;  /* 0xfffffffc00f08947 */ /* 0x004fea000383ffff */
[----:B------:R-:W-:Y:S05]  /*11f60*/  BRA `(.L_x_4211) ;  /* 0xfffffff000247947 */ /* 0x000fea000383ffff */
.L_x_4173:
[----:B-1----:R1:W2:Y:S02]  /*11f70*/  SYNCS.PHASECHK.TRANS64.TRYWAIT P0, [R18+URZ], R5 ;  /* 0x00000005120075a7 */ /* 0x0022a4000800017f */
[----:B--2---:R-:W-:Y:S05]  /*11f80*/  @!P0 NANOSLEEP.SYNCS 0x989680 ;  /* 0x009896800000895d */ /* 0x004fea0003900000 */
[----:B------:R-:W2:Y:S02]  /*11f90*/  @!P0 SYNCS.PHASECHK.TRANS64 P0, [R18+URZ], R5 ;  /* 0x00000005120085a7 */ /* 0x000ea4000800007f */
[----:B--2---:R-:W-:Y:S05]  /*11fa0*/  @!P0 BRA `(.L_x_4173) ;  /* 0xfffffffc00f08947 */ /* 0x004fea000383ffff */
[----:B------:R-:W-:Y:S05]  /*11fb0*/  BRA `(.L_x_4212) ;  /* 0xfffffff000287947 */ /* 0x000fea000383ffff */
.L_x_4213:
        /* <DEDUP_REMOVED lines=12> */
.L_x_5879:


//--------------------- .text._ZN7cutlass13device_kernelIN5flash11enable_sm90INS1_16FlashAttnFwdSm90INS1_25CollectiveMainloopFwdSm90ILi2EN4cute5tupleIJNS5_1CILi1EEES8_S8_EEENS6_IJNS7_ILi64EEESA_SA_EEELi512ENS_6half_tEfNS_4arch4Sm90ELb1ELb0ELb0ELb0ELb0ELb0ELb1ELb0ELb0ELb1ELb0ELb0EEENS1_21CollectiveEpilogueFwdINS6_IJSA_NS7_ILi512EEESA_EEES9_SC_SE_Li256ELb0ELb1ELb0ELb0EEENS1_30DynamicPersistentTileSchedulerILi256ELi128ELb0ELb1ELb1EEEEEEEEEvNT_6ParamsE --------------------------
	.section	.text._ZN7cutlass13device_kernelIN5flash11enable_sm90INS1_16FlashAttnFwdSm90INS1_25CollectiveMainloopFwdSm90ILi2EN4cute5tupleIJNS5_1CILi1EEES8_S8_EEENS6_IJNS7_ILi64EEESA_SA_EEELi512ENS_6half_tEfNS_4arch4Sm90ELb1ELb0ELb0ELb0ELb0ELb0ELb1ELb0ELb0ELb1ELb0ELb0EEENS1_21CollectiveEpilogueFwdINS6_IJSA_NS7_ILi512EEESA_EEES9_SC_SE_Li256ELb0ELb1ELb0ELb0EEENS1_30DynamicPersistentTileSchedulerILi256ELi128ELb0ELb1ELb1EEEEEEEEEvNT_6ParamsE,"ax",@progbits
	.align	128
.text._ZN7cutlass13device_kernelIN5flash11enable_sm90INS1_16FlashAttnFwdSm90INS1_25CollectiveMainloopFwdSm90ILi2EN4cute5tupleIJNS5_1CILi1EEES8_S8_EEENS6_IJNS7_ILi64EEESA_SA_EEELi512ENS_6half_tEfNS_4arch4Sm90ELb1ELb0ELb0ELb0ELb0ELb0ELb1ELb0ELb0ELb1ELb0ELb0EEENS1_21CollectiveEpilogueFwdINS6_IJSA_NS7_ILi512EEESA_EEES9_SC_SE_Li256ELb0ELb1ELb0ELb0EEENS1_30DynamicPersistentTileSchedulerILi256ELi128ELb0ELb1ELb1EEEEEEEEEvNT_6ParamsE:
        .type           _ZN7cutlass13device_kernelIN5flash11enable_sm90INS1_16FlashAttnFwdSm90INS1_25CollectiveMainloopFwdSm90ILi2EN4cute5tupleIJNS5_1CILi1EEES8_S8_EEENS6_IJNS7_ILi64EEESA_SA_EEELi512ENS_6half_tEfNS_4arch4Sm90ELb1ELb0ELb0ELb0ELb0ELb0ELb1ELb0ELb0ELb1ELb0ELb0EEENS1_21CollectiveEpilogueFwdINS6_IJSA_NS7_ILi512EEESA_EEES9_SC_SE_Li256ELb0ELb1ELb0ELb0EEENS1_30DynamicPersistentTileSchedulerILi256ELi128ELb0ELb1ELb1EEEEEEEEEvNT_6ParamsE,@function
        .size           _ZN7cutlass13device_kernelIN5flash11enable_sm90INS1_16FlashAttnFwdSm90INS1_25CollectiveMainloopFwdSm90ILi2EN4cute5tupleIJNS5_1CILi1EEES8_S8_EEENS6_IJNS7_ILi64EEESA_SA_EEELi512ENS_6half_tEfNS_4arch4Sm90ELb1ELb0ELb0ELb0ELb0ELb0ELb1ELb0ELb0ELb1ELb0ELb0EEENS1_21CollectiveEpilogueFwdINS6_IJSA_NS7_ILi512EEESA_EEES9_SC_SE_Li256ELb0ELb1ELb0ELb0EEENS1_30DynamicPersistentTileSchedulerILi256ELi128ELb0ELb1ELb1EEEEEEEEEvNT_6ParamsE,(.L_x_5880 - _ZN7cutlass13device_kernelIN5flash11enable_sm90INS1_16FlashAttnFwdSm90INS1_25CollectiveMainloopFwdSm90ILi2EN4cute5tupleIJNS5_1CILi1EEES8_S8_EEENS6_IJNS7_ILi64EEESA_SA_EEELi512ENS_6half_tEfNS_4arch4Sm90ELb1ELb0ELb0ELb0ELb0ELb0ELb1ELb0ELb0ELb1ELb0ELb0EEENS1_21CollectiveEpilogueFwdINS6_IJSA_NS7_ILi512EEESA_EEES9_SC_SE_Li256ELb0ELb1ELb0ELb0EEENS1_30DynamicPersistentTileSchedulerILi256ELi128ELb0ELb1ELb1EEEEEEEEEvNT_6ParamsE)
        .other          _ZN7cutlass13device_kernelIN5flash11enable_sm90INS1_16FlashAttnFwdSm90INS1_25CollectiveMainloopFwdSm90ILi2EN4cute5tupleIJNS5_1CILi1EEES8_S8_EEENS6_IJNS7_ILi64EEESA_SA_EEELi512ENS_6half_tEfNS_4arch4Sm90ELb1ELb0ELb0ELb0ELb0ELb0ELb1ELb0ELb0ELb1ELb0ELb0EEENS1_21CollectiveEpilogueFwdINS6_IJSA_NS7_ILi512EEESA_EEES9_SC_SE_Li256ELb0ELb1ELb0ELb0EEENS1_30DynamicPersistentTileSchedulerILi256ELi128ELb0ELb1ELb1EEEEEEEEEvNT_6ParamsE,@"STO_CUDA_ENTRY STV_DEFAULT"
_ZN7cutlass13device_kernelIN5flash11enable_sm90INS1_16FlashAttnFwdSm90INS1_25CollectiveMainloopFwdSm90ILi2EN4cute5tupleIJNS5_1CILi1EEES8_S8_EEENS6_IJNS7_ILi64EEESA_SA_EEELi512ENS_6half_tEfNS_4arch4Sm90ELb1ELb0ELb0ELb0ELb0ELb0ELb1ELb0ELb0ELb1ELb0ELb0EEENS1_21CollectiveEpilogueFwdINS6_IJSA_NS7_ILi512EEESA_EEES9_SC_SE_Li256ELb0ELb1ELb0ELb0EEENS1_30DynamicPersistentTileSchedulerILi256ELi128ELb0ELb1ELb1EEEEEEEEEvNT_6ParamsE:
        /* <DEDUP_REMOVED lines=18> */
.L_x_4215:
[----:B------:R-:W-:Y:S05]  /*0120*/  BSYNC B0 ;  /* 0x0000000000007941 */ /* 0x000fea0003800000 */
.L_x_4214:
        /* <DEDUP_REMOVED lines=39> */
.L_x_4216:
        /* <DEDUP_REMOVED lines=22> */
.L_x_4217:
        /* <DEDUP_REMOVED lines=18> */
.L_x_4218:
        /* <DEDUP_REMOVED lines=22> */
.L_x_4219:
        /* <DEDUP_REMOVED lines=22> */
.L_x_4220:
[----:B------:R-:W-:Y:S01]  /*08e0*/  PLOP3.LUT P0, PT, PT, PT, UP0, 0x80, 0x0 ;  /* 0x000000000000781c */ /* 0x000fe20003f0f008 */
[----:B------:R-:W-:Y:S01]  /*08f0*/  UMOV UR40, 0x1 ;  /* 0x0000000100287882 */ /* 0x000fe20000000000 */
[----:B------:R-:W-:Y:S01]  /*0900*/  NOP ;  /* 0x0000000000007918 */ /* 0x000fe20000000000 */
[----:B------:R-:W-:Y:S01]  /*0910*/  USEL UR40, UR40, 0x2, !UP0 ;  /* 0x0000000228287887 */ /* 0x000fe2000c000000 */
[----:B------:R-:W-:Y:S01]  /*0920*/  ULDC.64 UR44, c[0x0][0x208] ;  /* 0x00008200002c7ab9 */ /* 0x000fe20000000a00 */
[----:B0123--:R-:W-:Y:S08]  /*0930*/  BAR.SYNC.DEFER_BLOCKING 0x0 ;  /* 0x0000000000007b1d */ /* 0x00fff00000010000 */
[----:B------:R-:W-:Y:S05]  /*0940*/  @!P0 BRA `(.L_x_4221) ;  /* 0x000000f000108947 */ /* 0x000fea0003800000 */
.L_x_4222:
        /* <DEDUP_REMOVED lines=21> */
[----:B------:R-:W-:Y:S01]  /*0aa0*/  IMAD.MOV.U32 R16, RZ, RZ, RZ ;  /* 0x000000ffff107224 */ /* 0x000fe200078e00ff */
[----:B------:R-:W-:Y:S02]  /*0ab0*/  UMOV UR36, URZ ;  /* 0x0000003f00247c82 */ /* 0x000fe40008000000 */
[CC--:B------:R-:W-:Y:S02]  /*0ac0*/  LEA.HI R0, R3.reuse, R220.reuse, RZ, 0x4 ;  /* 0x000000dc03007211 */ /* 0x0c0fe400078f20ff */
[----:B------:R-:W-:-:S02]  /*0ad0*/  LEA.HI R4, R3, R220, RZ, 0x5 ;  /* 0x000000dc03047211 */ /* 0x000fc400078f28ff */
[----:B------:R-:W-:Y:S02]  /*0ae0*/  SHF.R.S32.HI R7, RZ, 0x4, R0 ;  /* 0x00000004ff077819 */ /* 0x000fe40000011400 */
[C---:B------:R-:W-:Y:S02]  /*0af0*/  LOP3.LUT R9, R0.reuse, 0xfffffff0, RZ, 0xc0, !PT ;  /* 0xfffffff000097812 */ /* 0x040fe400078ec0ff */
[----:B------:R-:W-:Y:S02]  /*0b00*/  LEA.HI R2, R0, R7, RZ, 0x1 ;  /* 0x0000000700027211 */ /* 0x000fe400078f08ff */
[----:B------:R-:W-:Y:S01]  /*0b10*/  SHF.R.S32.HI R11, RZ, 0x5, R4 ;  /* 0x00000005ff0b7819 */ /* 0x000fe20000011404 */
[----:B------:R-:W-:Y:S01]  /*0b20*/  IMAD.IADD R9, R220, 0x1, -R9 ;  /* 0x00000001dc097824 */ /* 0x000fe200078e0a09 */
[----:B------:R-:W-:Y:S02]  /*0b30*/  LOP3.LUT R2, R2, 0x1ffffffe, RZ, 0xc0, !PT ;  /* 0x1ffffffe02027812 */ /* 0x000fe400078ec0ff */
[----:B------:R-:W-:-:S02]  /*0b40*/  LEA.HI R5, R3, R220, RZ, 0x7 ;  /* 0x000000dc03057211 */ /* 0x000fc400078f38ff */
[----:B------:R-:W-:Y:S01]  /*0b50*/  SHF.R.S32.HI R4, RZ, 0x1f, R4 ;  /* 0x0000001fff047819 */ /* 0x000fe20000011404 */
[----:B------:R-:W-:Y:S01]  /*0b60*/  IMAD.IADD R10, R7, 0x1, -R2 ;  /* 0x00000001070a7824 */ /* 0x000fe200078e0a02 */
[----:B------:R-:W-:Y:S01]  /*0b70*/  LEA.HI R2, R3, R220, RZ, 0x2 ;  /* 0x000000dc03027211 */ /* 0x000fe200078f10ff */
[----:B0-----:R-:W-:Y:S01]  /*0b80*/  ULEA UR5, UR6, UR5, 0x18 ;  /* 0x0000000506057291 */ /* 0x001fe2000f8ec03f */
[----:B------:R-:W-:Y:S02]  /*0b90*/  LOP3.LUT R7, R5, 0xffffff80, RZ, 0xc0, !PT ;  /* 0xffffff8005077812 */ /* 0x000fe400078ec0ff */
[----:B------:R-:W-:Y:S02]  /*0ba0*/  LOP3.LUT R13, R2, 0xfffffffc, RZ, 0xc0, !PT ;  /* 0xfffffffc020d7812 */ /* 0x000fe400078ec0ff */
[----:B------:R-:W-:Y:S01]  /*0bb0*/  LEA.HI R4, R4, R11, RZ, 0x2 ;  /* 0x0000000b04047211 */ /* 0x000fe200078f10ff */
[C---:B------:R-:W-:Y:S01]  /*0bc0*/  IMAD.IADD R7, R220.reuse, 0x1, -R7 ;  /* 0x00000001dc077824 */ /* 0x040fe200078e0a07 */
[----:B------:R-:W-:Y:S01]  /*0bd0*/  SHF.R.S32.HI R0, RZ, 0x1f, R9 ;  /* 0x0000001fff007819 */ /* 0x000fe20000011409 */
[----:B------:R-:W-:Y:S01]  /*0be0*/  IMAD.IADD R13, R220, 0x1, -R13 ;  /* 0x00000001dc0d7824 */ /* 0x000fe200078e0a0d */
[----:B------:R-:W-:Y:S01]  /*0bf0*/  SHF.R.S32.HI R216, RZ, 0x7, R5 ;  /* 0x00000007ffd87819 */ /* 0x000fe20000011405 */
[----:B------:R-:W-:Y:S01]  /*0c00*/  IMAD.U32 R17, RZ, RZ, UR5 ;  /* 0x00000005ff117e24 */ /* 0x000fe2000f8e00ff */
[----:B------:R-:W-:-:S02]  /*0c10*/  LOP3.LUT R4, R4, 0x3ffffc, RZ, 0xc0, !PT ;  /* 0x003ffffc04047812 */ /* 0x000fc400078ec0ff */
[----:B------:R-:W-:Y:S01]  /*0c20*/  LEA.HI R8, R13, R13, RZ, 0x1 ;  /* 0x0000000d0d087211 */ /* 0x000fe200078f08ff */
[----:B------:R-:W-:Y:S01]  /*0c30*/  IMAD R15, R216, 0x100, R9 ;  /* 0x00000100d80f7824 */ /* 0x000fe200078e0209 */
[----:B------:R-:W-:Y:S01]  /*0c40*/  LEA.HI R6, R0, R9, RZ, 0x3 ;  /* 0x0000000900067211 */ /* 0x000fe200078f18ff */
[----:B------:R-:W-:Y:S01]  /*0c50*/  IMAD.IADD R2, R11, 0x1, -R4 ;  /* 0x000000010b027824 */ /* 0x000fe200078e0a04 */
[----:B------:R-:W-:Y:S02]  /*0c60*/  SHF.R.S32.HI R0, RZ, 0x1f, R7 ;  /* 0x0000001fff007819 */ /* 0x000fe40000011407 */
[----:B------:R-:W-:Y:S01]  /*0c70*/  LOP3.LUT R8, R8, 0x1ffffffe, RZ, 0xc0, !PT ;  /* 0x1ffffffe08087812 */ /* 0x000fe200078ec0ff */
[----:B------:R-:W-:Y:S01]  /*0c80*/  IMAD R14, R2, 0x10, R15 ;  /* 0x00000010020e7824 */ /* 0x000fe200078e020f */
[C---:B------:R-:W-:Y:S01]  /*0c90*/  LOP3.LUT R4, R6.reuse, 0xfffffff8, RZ, 0xc0, !PT ;  /* 0xfffffff806047812 */ /* 0x040fe200078ec0ff */
[----:B------:R-:W-:Y:S01]  /*0ca0*/  IMAD.SHL.U32 R6, R6, 0x40, RZ ;  /* 0x0000004006067824 */ /* 0x000fe200078e00ff */
[----:B------:R-:W-:Y:S01]  /*0cb0*/  LEA.HI R2, R0, R7, RZ, 0x2 ;  /* 0x0000000700027211 */ /* 0x000fe200078f10ff */
[----:B------:R-:W-:Y:S01]  /*0cc0*/  IMAD.IADD R13, R13, 0x1, -R8 ;  /* 0x000000010d0d7824 */ /* 0x000fe200078e0a08 */
[----:B------:R-:W-:Y:S01]  /*0cd0*/  LEA.HI R3, R3, R220, RZ, 0x3 ;  /* 0x000000dc03037211 */ /* 0x000fe200078f18ff */
[----:B------:R-:W-:Y:S01]  /*0ce0*/  IMAD.IADD R8, R9, 0x1, -R4 ;  /* 0x0000000109087824 */ /* 0x000fe200078e0a04 */
[----:B------:R-:W-:-:S02]  /*0cf0*/  LOP3.LUT R12, R2, 0x7ffffffc, RZ, 0xc0, !PT ;  /* 0x7ffffffc020c7812 */ /* 0x000fc400078ec0ff */
[----:B------:R-:W-:Y:S02]  /*0d00*/  LEA.HI R4, R0, R7, RZ, 0x5 ;  /* 0x0000000700047211 */ /* 0x000fe400078f28ff */
[----:B------:R-:W-:Y:S01]  /*0d10*/  SHF.R.S32.HI R0, RZ, 0x2, R2 ;  /* 0x00000002ff007819 */ /* 0x000fe20000011402 */
[----:B------:R-:W-:Y:S01]  /*0d20*/  IMAD.IADD R12, R7, 0x1, -R12 ;  /* 0x00000001070c7824 */ /* 0x000fe200078e0a0c */
[----:B------:R-:W-:Y:S01]  /*0d30*/  SHF.R.S32.HI R9, RZ, 0x1f, R2 ;  /* 0x0000001fff097819 */ /* 0x000fe20000011402 */
[----:B------:R-:W-:Y:S01]  /*0d40*/  IMAD.SHL.U32 R2, R8, 0x40, RZ ;  /* 0x0000004008027824 */ /* 0x000fe200078e00ff */
[----:B------:R-:W-:Y:S01]  /*0d50*/  LOP3.LUT R6, R6, 0x7ffffe00, RZ, 0xc0, !PT ;  /* 0x7ffffe0006067812 */ /* 0x000fe200078ec0ff */
[----:B------:R-:W-:Y:S01]  /*0d60*/  IMAD.SHL.U32 R7, R10, 0x8, RZ ;  /* 0x000000080a077824 */ /* 0x000fe200078e00ff */
[----:B------:R-:W-:Y:S01]  /*0d70*/  LEA.HI R9, R9, R0, RZ, 0x3 ;  /* 0x0000000009097211 */ /* 0x000fe200078f18ff */
[----:B------:R-:W-:Y:S01]  /*0d80*/  IMAD.SHL.U32 R18, R12, 0x2, RZ ;  /* 0x000000020c127824 */ /* 0x000fe200078e00ff */
[----:B------:R-:W-:Y:S01]  /*0d90*/  LOP3.LUT R2, R2, 0x1c0, RZ, 0xc0, !PT ;  /* 0x000001c002027812 */ /* 0x000fe200078ec0ff */
[--C-:B------:R-:W-:Y:S01]  /*0da0*/  IMAD.U32 R219, R14, 0x40, R7.reuse ;  /* 0x000000400edb7824 */ /* 0x100fe200078e0007 */
[----:B------:R-:W-:Y:S01]  /*0db0*/  R2P PR, R8, 0x6 ;  /* 0x0000000608007804 */ /* 0x000fe20000000000 */
[----:B------:R-:W-:Y:S01]  /*0dc0*/  IMAD R6, R11, 0x400, R6 ;  /* 0x000004000b067824 */ /* 0x000fe200078e0206 */
[----:B------:R-:W-:-:S02]  /*0dd0*/  LOP3.LUT R7, R2, 0x8, R7, 0xf8, !PT ;  /* 0x0000000802077812 */ /* 0x000fc400078ef807 */
[----:B------:R-:W-:Y:S02]  /*0de0*/  SHF.R.U32.HI R2, RZ, 0x3, R2 ;  /* 0x00000003ff027819 */ /* 0x000fe40000011602 */
[----:B------:R-:W-:Y:S02]  /*0df0*/  LOP3.LUT R9, R9, 0xfffffff8, RZ, 0xc0, !PT ;  /* 0xfffffff809097812 */ /* 0x000fe400078ec0ff */
[----:B------:R-:W-:Y:S01]  /*0e00*/  LOP3.LUT R7, R7, R2, RZ, 0x3c, !PT ;  /* 0x0000000207077212 */ /* 0x000fe200078e3cff */
[----:B------:R-:W-:Y:S01]  /*0e10*/  IMAD.MOV.U32 R2, RZ, RZ, RZ ;  /* 0x000000ffff027224 */ /* 0x000fe200078e00ff */
[----:B------:R-:W-:Y:S01]  /*0e20*/  LEA.HI R5, R5, R216, RZ, 0x1 ;  /* 0x000000d805057211 */ /* 0x000fe200078f08ff */
[----:B------:R-:W-:Y:S01]  /*0e30*/  IMAD.IADD R9, R0, 0x1, -R9 ;  /* 0x0000000100097824 */ /* 0x000fe200078e0a09 */
[----:B------:R-:W-:Y:S01]  /*0e40*/  SHF.R.S32.HI R4, RZ, 0x5, R4 ;  /* 0x00000005ff047819 */ /* 0x000fe20000011404 */
[----:B------:R-:W-:Y:S01]  /*0e50*/  IMAD.IADD R6, R6, 0x1, R7 ;  /* 0x0000000106067824 */ /* 0x000fe200078e0207 */
[----:B------:R-:W-:-:S02]  /*0e60*/  LOP3.LUT R7, R3, 0xfffffff8, RZ, 0xc0, !PT ;  /* 0xfffffff803077812 */ /* 0x000fc400078ec0ff */
[----:B------:R-:W-:Y:S01]  /*0e70*/  LOP3.LUT R5, R5, 0xfffffe, RZ, 0xc0, !PT ;  /* 0x00fffffe05057812 */ /* 0x000fe200078ec0ff */
[----:B------:R-:W-:Y:S01]  /*0e80*/  IMAD R185, R6, 0x2, R17 ;  /* 0x0000000206b97824 */ /* 0x000fe200078e0211 */
[----:B------:R-:W-:Y:S01]  /*0e90*/  SEL R187, R187, 0xffffffc0, !P2 ;  /* 0xffffffc0bbbb7807 */ /* 0x000fe20005000000 */
[----:B------:R-:W-:Y:S01]  /*0ea0*/  IMAD.IADD R214, R220, 0x1, -R7 ;  /* 0x00000001dcd67824 */ /* 0x000fe200078e0a07 */
[----:B------:R-:W-:Y:S01]  /*0eb0*/  SHF.R.S32.HI R215, RZ, 0x3, R3 ;  /* 0x00000003ffd77819 */ /* 0x000fe20000011403 */
[C---:B------:R-:W-:Y:S02]  /*0ec0*/  VIADD R189, R185.reuse, 0x36400 ;  /* 0x00036400b9bd7836 */ /* 0x040fe40000000000 */
[----:B------:R-:W-:Y:S02]  /*0ed0*/  IMAD.SHL.U32 R23, R214, 0x8, RZ ;  /* 0x00000008d6177824 */ /* 0x000fe400078e00ff */
[----:B------:R-:W-:Y:S02]  /*0ee0*/  VIADD R186, R185, 0x36420 ;  /* 0x00036420b9ba7836 */ /* 0x000fe40000000000 */
        /* <DEDUP_REMOVED lines=21> */
.L_x_4270:
        /* <DEDUP_REMOVED lines=21> */
.L_x_4223:
[----:B------:R-:W-:Y:S01]  /*1190*/  ULDC UR7, c[0x0][0xd54] ;  /* 0x0003550000077ab9 */ /* 0x000fe20000000800 */
[----:B------:R-:W-:Y:S01]  /*11a0*/  UMOV UR6, UR9 ;  /* 0x0000000900067c82 */ /* 0x000fe20008000000 */
[----:B------:R-:W-:-:S11]  /*11b0*/  UISETP.NE.AND UP0, UPT, UR7, 0x1, UPT ;  /* 0x000000010700788c */ /* 0x000fd6000bf05270 */
[----:B------:R-:W-:Y:S02]  /*11c0*/  @UP0 ULDC.64 UR10, c[0x0][0xd58] ;  /* 0x00035600000a0ab9 */ /* 0x000fe40000000a00 */
[----:B------:R-:W-:-:S04]  /*11d0*/  UIMAD.WIDE.U32 UR4, UR9, UR10, URZ ;  /* 0x0000000a090472a5 */ /* 0x000fc8000f8e003f */
[----:B------:R-:W-:-:S04]  /*11e0*/  @UP0 USHF.R.U32.HI UR6, URZ, UR11, UR5 ;  /* 0x0000000b3f060299 */ /* 0x000fc80008011605 */
[----:B------:R-:W-:-:S12]  /*11f0*/  UIMAD UR4, UR6, UR7, URZ ;  /* 0x00000007060472a4 */ /* 0x000fd8000f8e023f */
.L_x_4224:
[----:B------:R-:W0:Y:S01]  /*1200*/  LDC.64 R4, c[0x0][0x418] ;  /* 0x00010600ff047b82 */ /* 0x000e220000000a00 */
[----:B------:R-:W-:Y:S01]  /*1210*/  ULDC UR42, c[0x0][0xd48] ;  /* 0x00035200002a7ab9 */ /* 0x000fe20000000800 */
[----:B------:R-:W-:Y:S02]  /*1220*/  UIADD3 UR4, UR9, -UR4, URZ ;  /* 0x8000000409047290 */ /* 0x000fe4000fffe03f */
[----:B------:R-:W-:Y:S01]  /*1230*/  UISETP.NE.AND UP0, UPT, UR42, 0x1, UPT ;  /* 0x000000012a00788c */ /* 0x000fe2000bf05270 */
[----:B------:R-:W-:Y:S01]  /*1240*/  ULDC UR5, c[0x0][0xd54] ;  /* 0x0003550000057ab9 */ /* 0x000fe20000000800 */
[----:B------:R-:W-:Y:S02]  /*1250*/  UISETP.NE.AND UP1, UPT, UR37, 0x1, UPT ;  /* 0x000000012500788c */ /* 0x000fe4000bf25270 */
[----:B------:R-:W1:Y:S01]  /*1260*/  LDC R188, c[0x0][0x424] ;  /* 0x00010900ffbc7b82 */ /* 0x000e620000000800 */
[----:B------:R-:W-:Y:S02]  /*1270*/  UIMAD UR8, UR8, UR5, UR4 ;  /* 0x00000005080872a4 */ /* 0x000fe4000f8e0204 */
[----:B------:R-:W-:Y:S01]  /*1280*/  ULOP3.LUT UR6, URZ, UR6, URZ, 0x33, !UPT ;  /* 0x000000063f067292 */ /* 0x000fe2000f8e333f */
[----:B------:R-:W-:-:S03]  /*1290*/  ULDC UR7, c[0x0][0xd3c] ;  /* 0x00034f0000077ab9 */ /* 0x000fc60000000800 */
[----:B------:R-:W-:Y:S01]  /*12a0*/  @UP0 ULDC UR4, c[0x0][0xd4c] ;  /* 0x0003530000040ab9 */ /* 0x000fe20000000800 */
[----:B------:R-:W2:Y:S01]  /*12b0*/  LDC R7, c[0x0][0x2f0] ;  /* 0x0000bc00ff077b82 */ /* 0x000ea20000000800 */
[----:B------:R-:W-:Y:S01]  /*12c0*/  UIMAD.WIDE.U32 UR4, UR8, UR4, URZ ;  /* 0x00000004080472a5 */ /* 0x000fe2000f8e003f */
[----:B------:R-:W-:Y:S01]  /*12d0*/  @UP0 ULDC UR9, c[0x0][0xd50] ;  /* 0x0003540000090ab9 */ /* 0x000fe20000000800 */
[----:B------:R-:W-:Y:S02]  /*12e0*/  UMOV UR39, UR8 ;  /* 0x0000000800277c82 */ /* 0x000fe40008000000 */
[----:B------:R-:W-:Y:S02]  /*12f0*/  @UP0 USHF.R.U32.HI UR39, URZ, UR9, UR5 ;  /* 0x000000093f270299 */ /* 0x000fe40008011605 */
[----:B------:R-:W-:Y:S01]  /*1300*/  UIADD3 UR6, UR6, UR7, URZ ;  /* 0x0000000706067290 */ /* 0x000fe2000fffe03f */
[----:B0-----:R-:W-:Y:S01]  /*1310*/  ISETP.NE.U32.AND P0, PT, R4, RZ, PT ;  /* 0x000000ff0400720c */ /* 0x001fe20003f05070 */
[----:B------:R-:W-:-:S02]  /*1320*/  UIADD3 UR4, -UR39, URZ, URZ ;  /* 0x0000003f27047290 */ /* 0x000fc4000fffe13f */
[----:B------:R-:W-:Y:S01]  /*1330*/  USHF.L.U32 UR41, UR6, 0x6, URZ ;  /* 0x0000000606297899 */ /* 0x000fe2000800063f */
[----:B------:R-:W-:Y:S01]  /*1340*/  ISETP.NE.AND.EX P0, PT, R5, RZ, PT, P0 ;  /* 0x000000ff0500720c */ /* 0x000fe20003f05300 */
[----:B------:R-:W-:-:S03]  /*1350*/  UIMAD UR42, UR42, UR4, UR8 ;  /* 0x000000042a2a72a4 */ /* 0x000fc6000f8e0208 */
[----:B-1----:R-:W-:Y:S02]  /*1360*/  SEL R188, R188, 0x1, P0 ;  /* 0x00000001bcbc7807 */ /* 0x002fe40000000000 */
[----:B------:R-:W-:-:S03]  /*1370*/  PLOP3.LUT P0, PT, PT, PT, UP1, 0x80, 0x0 ;  /* 0x000000000000781c */ /* 0x000fc60003f0f018 */
[----:B--2---:R-:W-:-:S05]  /*1380*/  IMAD R0, R188, R7, 0x3f ;  /* 0x0000003fbc007424 */ /* 0x004fca00078e0207 */
[----:B------:R-:W-:-:S04]  /*1390*/  SHF.R.S32.HI R3, RZ, 0x1f, R0 ;  /* 0x0000001fff037819 */ /* 0x000fc80000011400 */
[----:B------:R-:W-:-:S04]  /*13a0*/  LEA.HI R3, R3, R0, RZ, 0x6 ;  /* 0x0000000003037211 */ /* 0x000fc800078f30ff */
[----:B------:R-:W-:Y:S01]  /*13b0*/  SHF.R.S32.HI R3, RZ, 0x6, R3 ;  /* 0x00000006ff037819 */ /* 0x000fe20000011403 */
[----:B------:R-:W-:Y:S06]  /*13c0*/  @!P0 BRA `(.L_x_4225) ;  /* 0x0000001c00408947 */ /* 0x000fec0003800000 */
[----:B------:R-:W0:Y:S01]  /*13d0*/  LDC R0, c[0x0][0x448] ;  /* 0x00011200ff007b82 */ /* 0x000e220000000800 */
[----:B------:R-:W-:Y:S01]  /*13e0*/  UIADD3 UR4, UR41, 0x3f, URZ ;  /* 0x0000003f29047890 */ /* 0x000fe2000fffe03f */
[----:B------:R-:W-:Y:S02]  /*13f0*/  CS2R R150, SRZ ;  /* 0x0000000000967805 */ /* 0x000fe4000001ff00 */
[----:B------:R-:W-:Y:S02]  /*1400*/  CS2R R148, SRZ ;  /* 0x0000000000947805 */ /* 0x000fe4000001ff00 */
[----:B------:R-:W-:Y:S02]  /*1410*/  CS2R R146, SRZ ;  /* 0x0000000000927805 */ /* 0x000fe4000001ff00 */
[----:B------:R-:W-:Y:S02]  /*1420*/  CS2R R144, SRZ ;  /* 0x0000000000907805 */ /* 0x000fe4000001ff00 */
[----:B------:R-:W-:-:S02]  /*1430*/  CS2R R142, SRZ ;  /* 0x00000000008e7805 */ /* 0x000fc4000001ff00 */
[----:B------:R-:W-:Y:S01]  /*1440*/  CS2R R140, SRZ ;  /* 0x00000000008c7805 */ /* 0x000fe2000001ff00 */
[----:B------:R-:W1:Y:S01]  /*1450*/  LDC R5, c[0x0][0x288] ;  /* 0x0000a200ff057b82 */ /* 0x000e620000000800 */
        /* <DEDUP_REMOVED lines=15> */
[----:B0-----:R-:W-:Y:S01]  /*1550*/  ISETP.NE.AND P0, PT, R0, 0x1, PT ;  /* 0x000000010000780c */ /* 0x001fe20003f05270 */
[----:B------:R-:W-:Y:S01]  /*1560*/  IMAD.U32 R0, RZ, RZ, UR4 ;  /* 0x00000004ff007e24 */ /* 0x000fe2000f8e00ff */
[----:B------:R-:W-:Y:S02]  /*1570*/  CS2R R112, SRZ ;  /* 0x0000000000707805 */ /* 0x000fe4000001ff00 */
[----:B------:R-:W-:-:S02]  /*1580*/  CS2R R110, SRZ ;  /* 0x00000000006e7805 */ /* 0x000fc4000001ff00 */
[----:B------:R-:W-:Y:S02]  /*1590*/  CS2R R106, SRZ ;  /* 0x00000000006a7805 */ /* 0x000fe4000001ff00 */
[----:B------:R-:W-:Y:S02]  /*15a0*/  CS2R R162, SRZ ;  /* 0x0000000000a27805 */ /* 0x000fe4000001ff00 */
[----:B------:R-:W-:Y:S02]  /*15b0*/  CS2R R102, SRZ ;  /* 0x0000000000667805 */ /* 0x000fe4000001ff00 */
[----:B------:R-:W-:Y:S02]  /*15c0*/  CS2R R164, SRZ ;  /* 0x0000000000a47805 */ /* 0x000fe4000001ff00 */
[----:B-1----:R-:W-:Y:S02]  /*15d0*/  IADD3 R5, -R5, 0x40, RZ ;  /* 0x0000004005057810 */ /* 0x002fe40007ffe1ff */
[----:B------:R-:W-:-:S02]  /*15e0*/  CS2R R98, SRZ ;  /* 0x0000000000627805 */ /* 0x000fc4000001ff00 */
[----:B------:R-:W-:Y:S02]  /*15f0*/  CS2R R166, SRZ ;  /* 0x0000000000a67805 */ /* 0x000fe4000001ff00 */
[----:B------:R-:W-:Y:S02]  /*1600*/  CS2R R94, SRZ ;  /* 0x00000000005e7805 */ /* 0x000fe4000001ff00 */
[----:B------:R-:W-:Y:S01]  /*1610*/  CS2R R170, SRZ ;  /* 0x0000000000aa7805 */ /* 0x000fe2000001ff00 */
[----:B------:R-:W0:Y:S01]  /*1620*/  @P0 LDC R4, c[0x0][0x44c] ;  /* 0x00011300ff040b82 */ /* 0x000e220000000800 */
[----:B------:R-:W-:Y:S01]  /*1630*/  IMAD R5, R188, R7, R5 ;  /* 0x00000007bc057224 */ /* 0x000fe200078e0205 */
[----:B------:R-:W-:Y:S01]  /*1640*/  CS2R R90, SRZ ;  /* 0x00000000005a7805 */ /* 0x000fe2000001ff00 */
[----:B------:R-:W-:Y:S01]  /*1650*/  IMAD.MOV.U32 R169, RZ, RZ, RZ ;  /* 0x000000ffffa97224 */ /* 0x000fe200078e00ff */
        /* <DEDUP_REMOVED lines=20> */
[----:B0-----:R-:W-:Y:S01]  /*17a0*/  @P0 IMAD.HI.U32 R4, R4, UR4, RZ ;  /* 0x0000000404040c27 */ /* 0x001fe2000f8e00ff */
[----:B------:R-:W-:-:S02]  /*17b0*/  CS2R R50, SRZ ;  /* 0x0000000000327805 */ /* 0x000fc4000001ff00 */
[----:B------:R-:W-:Y:S02]  /*17c0*/  CS2R R204, SRZ ;  /* 0x0000000000cc7805 */ /* 0x000fe4000001ff00 */
[----:B------:R-:W-:Y:S02]  /*17d0*/  CS2R R46, SRZ ;  /* 0x00000000002e7805 */ /* 0x000fe4000001ff00 */
[----:B------:R-:W-:Y:S02]  /*17e0*/  CS2R R206, SRZ ;  /* 0x0000000000ce7805 */ /* 0x000fe4000001ff00 */
[----:B------:R-:W-:Y:S02]  /*17f0*/  CS2R R42, SRZ ;  /* 0x00000000002a7805 */ /* 0x000fe4000001ff00 */
[----:B------:R-:W-:Y:S02]  /*1800*/  CS2R R210, SRZ ;  /* 0x0000000000d27805 */ /* 0x000fe4000001ff00 */
[----:B------:R-:W-:-:S02]  /*1810*/  CS2R R38, SRZ ;  /* 0x0000000000267805 */ /* 0x000fc4000001ff00 */
[----:B-1----:R-:W-:Y:S02]  /*1820*/  @P0 SHF.R.U32.HI R0, RZ, R9, R4 ;  /* 0x00000009ff000219 */ /* 0x002fe40000011604 */
[----:B------:R-:W-:Y:S02]  /*1830*/  CS2R R208, SRZ ;  /* 0x0000000000d07805 */ /* 0x000fe4000001ff00 */
[----:B------:R-:W-:Y:S02]  /*1840*/  PLOP3.LUT P0, PT, PT, PT, PT, 0x80, 0x0 ;  /* 0x000000000000781c */ /* 0x000fe40003f0f070 */
[----:B------:R-:W-:Y:S02]  /*1850*/  CS2R R212, SRZ ;  /* 0x0000000000d47805 */ /* 0x000fe4000001ff00 */
[----:B------:R-:W-:Y:S01]  /*1860*/  CS2R R34, SRZ ;  /* 0x0000000000227805 */ /* 0x000fe2000001ff00 */
[----:B------:R-:W-:Y:S01]  /*1870*/  IMAD.IADD R0, R5, 0x1, R0 ;  /* 0x0000000105007824 */ /* 0x000fe200078e0200 */
        /* <DEDUP_REMOVED lines=8> */
[----:B------:R-:W-:Y:S01]  /*1900*/  VIMNMX R4, R3, R4, PT ;  /* 0x0000000403047248 */ /* 0x000fe20003fe0100 */
[----:B------:R-:W-:-:S03]  /*1910*/  IMAD.MOV.U32 R3, RZ, RZ, RZ ;  /* 0x000000ffff037224 */ /* 0x000fc600078e00ff */
[----:B------:R-:W-:-:S13]  /*1920*/  ISETP.GE.AND P1, PT, R4, 0x1, PT ;  /* 0x000000010400780c */ /* 0x000fda0003f26270 */
        /* <DEDUP_REMOVED lines=11> */
[----:B------:R-:W-:Y:S01]  /*19e0*/  UMOV UR7, 0x40000040 ;  /* 0x4000004000077882 */ /* 0x000fe20000000000 */
[----:B------:R-:W1:Y:S01]  /*19f0*/  S2R R8, SR_TID.X ;  /* 0x0000000000087919 */ /* 0x000e620000002100 */
[----:B0-----:R-:W-:-:S04]  /*1a00*/  LEA.HI R3, R0, R0, RZ, 0x1 ;  /* 0x0000000000037211 */ /* 0x001fc800078f08ff */
[----:B------:R-:W-:Y:S01]  /*1a10*/  LOP3.LUT R3, R3, 0x1fffe, RZ, 0xc0, !PT ;  /* 0x0001fffe03037812 */ /* 0x000fe200078ec0ff */
[----:B------:R-:W-:-:S04]  /*1a20*/  WARPGROUP.ARRIVE ;  /* 0x00000000000079c5 */ /* 0x000fc80000000000 */
        /* <DEDUP_REMOVED lines=12> */
[----:B-1----:R-:W-:Y:S02]  /*1af0*/  LOP3.LUT R8, R8, 0x7f, RZ, 0xc0, !PT ;  /* 0x0000007f08087812 */ /* 0x002fe400078ec0ff */
[----:B------:R-:W-:Y:S01]  /*1b00*/  R2UR UR12, R6 ;  /* 0x00000000060c72ca */ /* 0x000fe200000e0000 */
[----:B------:R-:W-:Y:S01]  /*1b10*/  IMAD R0, R2, 0x1000, R7 ;  /* 0x0000100002007824 */ /* 0x000fe200078e0207 */
[----:B------:R-:W-:Y:S01]  /*1b20*/  ISETP.NE.AND P1, PT, R8, RZ, PT ;  /* 0x000000ff0800720c */ /* 0x000fe20003f25270 */
[C---:B------:R-:W-:Y:S02]  /*1b30*/  VIADD R6, R3.reuse, 0x4 ;  /* 0x0000000403067836 */ /* 0x040fe40000000000 */
[C---:B------:R-:W-:Y:S01]  /*1b40*/  VIADD R5, R0.reuse, 0x80 ;  /* 0x0000008000057836 */ /* 0x040fe20000000000 */
[----:B------:R-:W-:Y:S01]  /*1b50*/  R2UR UR10, R0 ;  /* 0x00000000000a72ca */ /* 0x000fe200000e0000 */
[----:B------:R-:W-:Y:S01]  /*1b60*/  VIADD R3, R3, 0x6 ;  /* 0x0000000603037836 */ /* 0x000fe20000000000 */
[----:B------:R-:W-:-:S02]  /*1b70*/  R2UR UR16, R6 ;  /* 0x00000000061072ca */ /* 0x000fc400000e0000 */
[----:B------:R-:W-:Y:S01]  /*1b80*/  R2UR UR14, R5 ;  /* 0x00000000050e72ca */ /* 0x000fe200000e0000 */
[C---:B------:R-:W-:Y:S01]  /*1b90*/  VIADD R5, R0.reuse, 0x100 ;  /* 0x0000010000057836 */ /* 0x040fe20000000000 */
[----:B------:R-:W-:Y:S01]  /*1ba0*/  R2UR UR4, R3 ;  /* 0x00000000030472ca */ /* 0x000fe200000e0000 */
[----:B------:R-:W-:-:S03]  /*1bb0*/  VIADD R0, R0, 0x180 ;  /* 0x0000018000007836 */ /* 0x000fc60000000000 */
[----:B------:R-:W-:Y:S02]  /*1bc0*/  R2UR UR18, R5 ;  /* 0x00000000051272ca */ /* 0x000fe400000e0000 */
[----:B------:R-:W-:Y:S01]  /*1bd0*/  R2UR UR6, R0 ;  /* 0x00000000000672ca */ /* 0x000fe200000e0000 */
[----:B------:R-:W-:Y:S01]  /*1be0*/  HGMMA.64x256x16.F32 R24, gdesc[UR8].tnspB, RZ, !UPT, gsb0 ;  /* 0x43e00000081879f0 */ /* 0x000fe2000c0008ff */
[----:B------:R-:W-:-:S04]  /*1bf0*/  @!P1 IMAD R0, R2, 0x8, R17 ;  /* 0x0000000802009824 */ /* 0x000fc800078e0211 */
[----:B------:R-:W-:-:S05]  /*1c00*/  @!P1 VIADD R0, R0, 0x38860 ;  /* 0x0003886000009836 */ /* 0x000fca0000000000 */
[----:B------:R-:W-:Y:S01]  /*1c10*/  @!P1 PRMT R0, RZ, 0x654, R0 ;  /* 0x00000654ff009816 */ /* 0x000fe20000000000 */
[----:B------:R-:W-:Y:S02]  /*1c20*/  WARPGROUP.DEPBAR.LE gsb0, 0x0 ;  /* 0x00008000000079c5 */ /* 0x000fe40000010000 */
[----:B------:R-:W-:-:S15]  /*1c30*/  WARPGROUP.ARRIVE ;  /* 0x00000000000079c5 */ /* 0x000fde0000000000 */
        /* <DEDUP_REMOVED lines=14> */
.L_x_4228:
[----:B------:R-:W-:Y:S01]  /*1d20*/  BAR.SYNC.DEFER_BLOCKING 0xe, 0x100 ;  /* 0x0384000000007b1d */ /* 0x000fe20000010000 */
[----:B01----:R-:W-:Y:S01]  /*1d30*/  IMAD R0, R2, 0x40, R22 ;  /* 0x0000004002007824 */ /* 0x003fe200078e0216 */
[----:B------:R-:W-:Y:S01]  /*1d40*/  ISETP.GT.AND P2, PT, R4, RZ, PT ;  /* 0x000000ff0400720c */ /* 0x000fe20003f44270 */
[----:B------:R-:W-:Y:S02]  /*1d50*/  VIADD R2, R2, 0x1 ;  /* 0x0000000102027836 */ /* 0x000fe40000000000 */
[----:B------:R-:W-:Y:S01]  /*1d60*/  IMAD R0, R0, 0x4, R17 ;  /* 0x0000000400007824 */ /* 0x000fe200078e0211 */
[----:B------:R-:W-:Y:S01]  /*1d70*/  UMOV UR11, 0x40000040 ;  /* 0x40000040000b7882 */ /* 0x000fe20000000000 */
[----:B------:R-:W-:Y:S01]  /*1d80*/  UMOV UR15, 0x40000040 ;  /* 0x40000040000f7882 */ /* 0x000fe20000000000 */
[----:B------:R-:W-:Y:S01]  /*1d90*/  ISETP.NE.AND P0, PT, R2, 0x2, PT ;  /* 0x000000020200780c */ /* 0x000fe20003f05270 */
[----:B------:R-:W-:Y:S01]  /*1da0*/  UMOV UR19, 0x40000040 ;  /* 0x4000004000137882 */ /* 0x000fe20000000000 */
[----:B------:R-:W-:Y:S01]  /*1db0*/  UMOV UR7, 0x40000040 ;  /* 0x4000004000077882 */ /* 0x000fe20000000000 */
[----:B------:R-:W-:Y:S01]  /*1dc0*/  VIADD R4, R4, 0xffffffff ;  /* 0xffffffff04047836 */ /* 0x000fe20000000000 */
[----:B------:R-:W-:Y:S01]  /*1dd0*/  SEL R2, R2, RZ, P0 ;  /* 0x000000ff02027207 */ /* 0x000fe20000000000 */
[----:B------:R-:W0:Y:S04]  /*1de0*/  LDS R3, [R0+0x38400] ;  /* 0x0384000000037984 */ /* 0x000e280000000800 */
[----:B------:R1:W2:Y:S02]  /*1df0*/  LDS R5, [R0+0x38420] ;  /* 0x0384200000057984 */ /* 0x0002a40000000800 */
[----:B-1----:R-:W-:-:S05]  /*1e00*/  IMAD R0, R2, 0x1000, R7 ;  /* 0x0000100002007824 */ /* 0x002fca00078e0207 */
[----:B------:R-:W-:Y:S01]  /*1e10*/  R2UR UR10, R0 ;  /* 0x00000000000a72ca */ /* 0x000fe200000e0000 */
        /* <DEDUP_REMOVED lines=128> */
[----:B------:R-:W-:-:S05]  /*2620*/  VIADD R3, R0, 0x80 ;  /* 0x0000008000037836 */ /* 0x000fca0000000000 */
[----:B------:R-:W-:Y:S01]  /*2630*/  WARPGROUP.ARRIVE ;  /* 0x00000000000079c5 */ /* 0x000fe20000000000 */
[----:B------:R-:W-:Y:S01]  /*2640*/  R2UR UR14, R3 ;  /* 0x00000000030e72ca */ /* 0x000fe200000e0000 */
[C---:B------:R-:W-:Y:S02]  /*2650*/  VIADD R3, R0.reuse, 0x100 ;  /* 0x0000010000037836 */ /* 0x040fe40000000000 */
[----:B------:R-:W-:Y:S02]  /*2660*/  VIADD R0, R0, 0x180 ;  /* 0x0000018000007836 */ /* 0x000fe40000000000 */
[----:B------:R-:W-:Y:S01]  /*2670*/  HGMMA.64x256x16.F32 R24, gdesc[UR8].tnspB, R24, gsb0 ;  /* 0x43e00000081879f0 */ /* 0x000fe20008000818 */
[----:B------:R-:W-:Y:S02]  /*2680*/  R2UR UR18, R3 ;  /* 0x00000000031272ca */ /* 0x000fe400000e0000 */
[----:B------:R-:W-:Y:S01]  /*2690*/  R2UR UR6, R0 ;  /* 0x00000000000672ca */ /* 0x000fe200000e0000 */
[----:B------:R-:W-:Y:S01]  /*26a0*/  @!P1 IMAD R0, R2, 0x8, R17 ;  /* 0x0000000802009824 */ /* 0x000fe200078e0211 */
[----:B------:R-:W-:-:S03]  /*26b0*/  SEL R3, RZ, 0x1, P0 ;  /* 0x00000001ff037807 */ /* 0x000fc60000000000 */
[----:B------:R-:W-:Y:S01]  /*26c0*/  @!P1 VIADD R0, R0, 0x38860 ;  /* 0x0003886000009836 */ /* 0x000fe20000000000 */
[----:B------:R-:W-:-:S04]  /*26d0*/  LOP3.LUT R16, R16, R3, RZ, 0x3c, !PT ;  /* 0x0000000310107212 */ /* 0x000fc800078e3cff */
[----:B------:R-:W-:Y:S01]  /*26e0*/  @!P1 PRMT R0, RZ, 0x654, R0 ;  /* 0x00000654ff009816 */ /* 0x000fe20000000000 */
[----:B------:R-:W-:Y:S02]  /*26f0*/  WARPGROUP.DEPBAR.LE gsb0, 0x0 ;  /* 0x00008000000079c5 */ /* 0x000fe40000010000 */
[----:B------:R-:W-:-:S12]  /*2700*/  WARPGROUP.ARRIVE ;  /* 0x00000000000079c5 */ /* 0x000fd80000000000 */
        /* <DEDUP_REMOVED lines=13> */
.L_x_4227:
[----:B------:R-:W-:Y:S01]  /*27e0*/  BAR.SYNC.DEFER_BLOCKING 0xe, 0x100 ;  /* 0x0384000000007b1d */ /* 0x000fe20000010000 */
[C---:B01----:R-:W-:Y:S01]  /*27f0*/  IMAD R0, R2.reuse, 0x40, R22 ;  /* 0x0000004002007824 */ /* 0x043fe200078e0216 */
[----:B------:R-:W-:Y:S01]  /*2800*/  PLOP3.LUT P0, PT, PT, PT, PT, 0x8, 0x0 ;  /* 0x000000000000781c */ /* 0x000fe20003f0e170 */
[----:B------:R-:W-:Y:S02]  /*2810*/  VIADD R2, R2, 0x1 ;  /* 0x0000000102027836 */ /* 0x000fe40000000000 */
[----:B------:R-:W-:-:S03]  /*2820*/  IMAD R17, R0, 0x4, R17 ;  /* 0x0000000400117824 */ /* 0x000fc600078e0211 */
[----:B------:R-:W-:-:S04]  /*2830*/  ISETP.NE.AND P1, PT, R2, 0x2, PT ;  /* 0x000000020200780c */ /* 0x000fc80003f25270 */
[----:B------:R-:W-:Y:S02]  /*2840*/  SEL R5, RZ, 0x1, P1 ;  /* 0x00000001ff057807 */ /* 0x000fe40000800000 */
[----:B------:R-:W-:Y:S02]  /*2850*/  SEL R2, R2, RZ, P1 ;  /* 0x000000ff02027207 */ /* 0x000fe40000800000 */
[----:B------:R-:W-:Y:S01]  /*2860*/  LOP3.LUT R16, R16, R5, RZ, 0x3c, !PT ;  /* 0x0000000510107212 */ /* 0x000fe200078e3cff */
        /* <DEDUP_REMOVED lines=134> */
.L_x_4225:
        /* <DEDUP_REMOVED lines=24> */
[----:B0-----:R-:W-:Y:S02]  /*3250*/  ISETP.NE.AND P0, PT, R0, 0x1, PT ;  /* 0x000000010000780c */ /* 0x001fe40003f05270 */
[----:B------:R-:W-:Y:S02]  /*3260*/  CS2R R112, SRZ ;  /* 0x0000000000707805 */ /* 0x000fe4000001ff00 */
[----:B------:R-:W-:-:S02]  /*3270*/  CS2R R110, SRZ ;  /* 0x00000000006e7805 */ /* 0x000fc4000001ff00 */
[----:B------:R-:W-:Y:S02]  /*3280*/  CS2R R106, SRZ ;  /* 0x00000000006a7805 */ /* 0x000fe4000001ff00 */
[----:B------:R-:W-:Y:S02]  /*3290*/  CS2R R162, SRZ ;  /* 0x0000000000a27805 */ /* 0x000fe4000001ff00 */
[----:B------:R-:W-:Y:S02]  /*32a0*/  CS2R R102, SRZ ;  /* 0x0000000000667805 */ /* 0x000fe4000001ff00 */
[----:B------:R-:W-:Y:S02]  /*32b0*/  CS2R R164, SRZ ;  /* 0x0000000000a47805 */ /* 0x000fe4000001ff00 */
[----:B------:R-:W-:Y:S02]  /*32c0*/  CS2R R98, SRZ ;  /* 0x0000000000627805 */ /* 0x000fe4000001ff00 */
[----:B-1----:R-:W-:-:S02]  /*32d0*/  IADD3 R6, -R4, 0x40, RZ ;  /* 0x0000004004067810 */ /* 0x002fc40007ffe1ff */
[----:B------:R-:W-:Y:S02]  /*32e0*/  CS2R R166, SRZ ;  /* 0x0000000000a67805 */ /* 0x000fe4000001ff00 */
[----:B------:R-:W-:Y:S02]  /*32f0*/  CS2R R94, SRZ ;  /* 0x00000000005e7805 */ /* 0x000fe4000001ff00 */
[----:B------:R-:W-:Y:S02]  /*3300*/  CS2R R170, SRZ ;  /* 0x0000000000aa7805 */ /* 0x000fe4000001ff00 */
[----:B------:R-:W-:Y:S01]  /*3310*/  CS2R R90, SRZ ;  /* 0x00000000005a7805 */ /* 0x000fe2000001ff00 */
[----:B------:R-:W0:Y:S01]  /*3320*/  @P0 LDC R0, c[0x0][0x44c] ;  /* 0x00011300ff000b82 */ /* 0x000e220000000800 */
[----:B------:R-:W-:Y:S01]  /*3330*/  IMAD R7, R188, R7, R6 ;  /* 0x00000007bc077224 */ /* 0x000fe200078e0206 */
[----:B------:R-:W-:Y:S01]  /*3340*/  CS2R R172, SRZ ;  /* 0x0000000000ac7805 */ /* 0x000fe2000001ff00 */
[----:B------:R-:W-:Y:S01]  /*3350*/  IMAD.MOV.U32 R169, RZ, RZ, RZ ;  /* 0x000000ffffa97224 */ /* 0x000fe200078e00ff */
[----:B------:R-:W-:-:S02]  /*3360*/  CS2R R86, SRZ ;  /* 0x0000000000567805 */ /* 0x000fc4000001ff00 */
[----:B------:R-:W-:Y:S02]  /*3370*/  CS2R R174, SRZ ;  /* 0x0000000000ae7805 */ /* 0x000fe4000001ff00 */
[----:B------:R-:W-:Y:S02]  /*3380*/  CS2R R82, SRZ ;  /* 0x0000000000527805 */ /* 0x000fe4000001ff00 */
[----:B------:R-:W-:Y:S01]  /*3390*/  CS2R R176, SRZ ;  /* 0x0000000000b07805 */ /* 0x000fe2000001ff00 */
[----:B------:R-:W1:Y:S01]  /*33a0*/  @P0 LDC R5, c[0x0][0x450] ;  /* 0x00011400ff050b82 */ /* 0x000e620000000800 */
        /* <DEDUP_REMOVED lines=18> */
[----:B------:R-:W-:Y:S01]  /*34d0*/  CS2R R206, SRZ ;  /* 0x0000000000ce7805 */ /* 0x000fe2000001ff00 */
[----:B------:R-:W-:Y:S01]  /*34e0*/  IMAD.U32 R0, RZ, RZ, UR4 ;  /* 0x00000004ff007e24 */ /* 0x000fe2000f8e00ff */
        /* <DEDUP_REMOVED lines=21> */
[----:B------:R-:W0:Y:S02]  /*3640*/  SHFL.IDX PT, R0, R216, RZ, 0x1f ;  /* 0x00001fffd8007589 */ /* 0x000e2400000e0000 */
        /* <DEDUP_REMOVED lines=27> */
.L_x_4229:
[----:B------:R-:W-:Y:S01]  /*3800*/  ULEA.HI UR4, UR36, UR36, URZ, 0x1 ;  /* 0x0000002424047291 */ /* 0x000fe2000f8f083f */
[----:B------:R-:W-:-:S03]  /*3810*/  IMAD.U32 R0, RZ, RZ, UR38 ;  /* 0x00000026ff007e24 */ /* 0x000fc6000f8e00ff */
[----:B------:R-:W-:Y:S02]  /*3820*/  ULOP3.LUT UR4, UR4, 0xfffffffe, URZ, 0xc0, !UPT ;  /* 0xfffffffe04047892 */ /* 0x000fe4000f8ec03f */
[----:B------:R-:W-:Y:S02]  /*3830*/  ISETP.NE.AND P0, PT, R0, 0x3, PT ;  /* 0x000000030000780c */ /* 0x000fe40003f05270 */
[----:B------:R-:W-:-:S06]  /*3840*/  UIADD3 UR4, UR36, -UR4, URZ ;  /* 0x8000000424047290 */ /* 0x000fcc000fffe03f */
[----:B------:R-:W-:-:S05]  /*3850*/  IMAD.U32 R4, RZ, RZ, UR4 ;  /* 0x00000004ff047e24 */ /* 0x000fca000f8e00ff */
[----:B------:R-:W-:-:S04]  /*3860*/  SHF.L.U32 R4, R4, 0x1f, RZ ;  /* 0x0000001f04047819 */ /* 0x000fc800000006ff */
[----:B------:R-:W0:Y:S02]  /*3870*/  SYNCS.PHASECHK.TRANS64.TRYWAIT P1, [R17+URZ+0x38800], R4 ;  /* 0x03880004110075a7 */ /* 0x000e24000802017f */
[----:B0-----:R-:W-:Y:S05]  /*3880*/  @!P1 BRA `(.L_x_4230) ;  /* 0x0000012400909947 */ /* 0x001fea0003800000 */
.L_x_4396:
[----:B------:R-:W-:Y:S05]  /*3890*/  @!P0 BRA `(.L_x_4231) ;  /* 0x0000000000048947 */ /* 0x000fea0003800000 */
[----:B------:R-:W-:Y:S01]  /*38a0*/  BPT.TRAP 0x1 ;  /* 0x000000040000795c */ /* 0x000fe20000300000 */
.L_x_4231:
[----:B------:R-:W-:Y:S01]  /*38b0*/  IMAD R6, R2, 0x8, R17 ;  /* 0x0000000802067824 */ /* 0x000fe200078e0211 */
[----:B------:R-:W-:-:S04]  /*38c0*/  SHF.L.U32 R7, R16, 0x1f, RZ ;  /* 0x0000001f10077819 */ /* 0x000fc800000006ff */
[----:B------:R1:W2:Y:S01]  /*38d0*/  SYNCS.PHASECHK.TRANS64.TRYWAIT P1, [R6+URZ+0x38830], R7 ;  /* 0x03883007060075a7 */ /* 0x0002a2000802017f */
[----:B------:R-:W-:Y:S05]  /*38e0*/  @!P0 BRA `(.L_x_4232) ;  /* 0x0000000000048947 */ /* 0x000fea0003800000 */
[----:B------:R-:W-:Y:S01]  /*38f0*/  BPT.TRAP 0x1 ;  /* 0x000000040000795c */ /* 0x000fe20000300000 */
.L_x_4232:
[----:B------:R-:W-:-:S05]  /*3900*/  VIADD R0, R17, 0x22400 ;  /* 0x0002240011007836 */ /* 0x000fca0000000000 */
[----:B------:R-:W-:-:S04]  /*3910*/  SHF.R.U32.HI R0, RZ, 0x4, R0 ;  /* 0x00000004ff007819 */ /* 0x000fc80000011600 */
[----:B------:R-:W-:Y:S01]  /*3920*/  LOP3.LUT R0, R0, 0x3fff, RZ, 0xc0, !PT ;  /* 0x00003fff00007812 */ /* 0x000fe200078ec0ff */
[----:B--2---:R-:W-:Y:S06]  /*3930*/  @P1 BRA `(.L_x_4233) ;  /* 0x0000000000081947 */ /* 0x004fec0003800000 */
[----:B------:R-:W2:Y:S02]  /*3940*/  SYNCS.PHASECHK.TRANS64.TRYWAIT P1, [R6+URZ+0x38830], R7 ;  /* 0x03883007060075a7 */ /* 0x000ea4000802017f */
[----:B--2---:R-:W-:Y:S05]  /*3950*/  @!P1 BRA `(.L_x_4234) ;  /* 0x0000012400709947 */ /* 0x004fea0003800000 */
.L_x_4233:
[----:B------:R-:W-:Y:S05]  /*3960*/  WARPSYNC.ALL ;  /* 0x0000000000007948 */ /* 0x000fea0003800000 */
[----:B------:R-:W-:Y:S01]  /*3970*/  LOP3.LUT R0, R0, 0x10000, RZ, 0xfc, !PT ;  /* 0x0001000000007812 */ /* 0x000fe200078efcff */
[----:B------:R-:W-:Y:S01]  /*3980*/  VIADD R3, R17, 0x20400 ;  /* 0x0002040011037836 */ /* 0x000fe20000000000 */
[----:B------:R-:W-:-:S03]  /*3990*/  WARPGROUP.ARRIVE ;  /* 0x00000000000079c5 */ /* 0x000fc60000000000 */
[----:B------:R-:W-:Y:S01]  /*39a0*/  IMAD R5, R2, 0x200, R0 ;  /* 0x0000020002057824 */ /* 0x000fe200078e0200 */
[----:B------:R-:W-:Y:S01]  /*39b0*/  UMOV UR7, 0x40000040 ;  /* 0x4000004000077882 */ /* 0x000fe20000000000 */
[----:B------:R-:W-:Y:S01]  /*39c0*/  UMOV UR5, 0x40000040 ;  /* 0x4000004000057882 */ /* 0x000fe20000000000 */
[----:B------:R-:W-:Y:S01]  /*39d0*/  SHF.R.U32.HI R3, RZ, 0x4, R3 ;  /* 0x00000004ff037819 */ /* 0x000fe20000011603 */
[----:B------:R-:W-:Y:S01]  /*39e0*/  UMOV UR11, 0x40000040 ;  /* 0x40000040000b7882 */ /* 0x000fe20000000000 */
[----:B------:R-:W-:Y:S01]  /*39f0*/  R2UR UR6, R5 ;  /* 0x00000000050672ca */ /* 0x000fe200000e0000 */
[----:B------:R-:W-:Y:S01]  /*3a00*/  UMOV UR9, 0x40000040 ;  /* 0x4000004000097882 */ /* 0x000fe20000000000 */
[----:B------:R-:W-:Y:S01]  /*3a10*/  LOP3.LUT R3, R3, 0x3fff, RZ, 0xc0, !PT ;  /* 0x00003fff03037812 */ /* 0x000fe200078ec0ff */
[----:B------:R-:W-:Y:S01]  /*3a20*/  UMOV UR15, 0x40000040 ;  /* 0x40000040000f7882 */ /* 0x000fe20000000000 */
[----:B------:R-:W-:Y:S01]  /*3a30*/  UMOV UR13, 0x40000040 ;  /* 0x40000040000d7882 */ /* 0x000fe20000000000 */
[----:B------:R-:W-:Y:S01]  /*3a40*/  UMOV UR19, 0x40000040 ;  /* 0x4000004000137882 */ /* 0x000fe20000000000 */
[----:B------:R-:W-:Y:S01]  /*3a50*/  LOP3.LUT R3, R3, 0x10000, RZ, 0xfc, !PT ;  /* 0x0001000003037812 */ /* 0x000fe200078efcff */
[----:B------:R-:W-:-:S03]  /*3a60*/  UMOV UR17, 0x40000040 ;  /* 0x4000004000117882 */ /* 0x000fc60000000000 */
[C---:B------:R-:W-:Y:S01]  /*3a70*/  R2UR UR4, R3.reuse ;  /* 0x00000000030472ca */ /* 0x040fe200000e0000 */
[----:B------:R-:W-:Y:S02]  /*3a80*/  VIADD R5, R3, 0x2 ;  /* 0x0000000203057836 */ /* 0x000fe40000000000 */
[----:B------:R-:W-:Y:S02]  /*3a90*/  UIADD3 UR10, UR6, 0x2, URZ ;  /* 0x00000002060a7890 */ /* 0x000fe4000fffe03f */
[----:B------:R-:W-:Y:S01]  /*3aa0*/  UIADD3 UR14, UR6, 0x4, URZ ;  /* 0x00000004060e7890 */ /* 0x000fe2000fffe03f */
[----:B------:R-:W-:Y:S01]  /*3ab0*/  R2UR UR8, R5 ;  /* 0x00000000050872ca */ /* 0x000fe200000e0000 */
[C---:B------:R-:W-:Y:S01]  /*3ac0*/  VIADD R5, R3.reuse, 0x4 ;  /* 0x0000000403057836 */ /* 0x040fe20000000000 */
[----:B------:R-:W-:Y:S01]  /*3ad0*/  UIADD3 UR18, UR6, 0x6, URZ ;  /* 0x0000000606127890 */ /* 0x000fe2000fffe03f */
[----:B------:R-:W-:-:S03]  /*3ae0*/  VIADD R3, R3, 0x6 ;  /* 0x0000000603037836 */ /* 0x000fc60000000000 */
[----:B------:R-:W-:Y:S01]  /*3af0*/  R2UR UR12, R5 ;  /* 0x00000000050c72ca */ /* 0x000fe200000e0000 */
[----:B------:R-:W-:Y:S01]  /*3b00*/  HGMMA.64x64x16.F32 R24, gdesc[UR4], RZ, !UPT, gsb0 ;  /* 0x00e00000041879f0 */ /* 0x000fe2000c0008ff */
[----:B------:R-:W-:Y:S02]  /*3b10*/  R2UR UR16, R3 ;  /* 0x00000000031072ca */ /* 0x000fe400000e0000 */
        /* <DEDUP_REMOVED lines=10> */
[----:B------:R-:W3:Y:S02]  /*3bc0*/  SYNCS.PHASECHK.TRANS64.TRYWAIT P1, [R17+URZ+0x38810], R4 ;  /* 0x03881004110075a7 */ /* 0x000ee4000802017f */
[----:B---3--:R-:W-:Y:S05]  /*3bd0*/  @!P1 BRA `(.L_x_4235) ;  /* 0x0000012000e49947 */ /* 0x008fea0003800000 */
.L_x_4397:
[----:B------:R-:W-:Y:S05]  /*3be0*/  @!P0 BRA `(.L_x_4236) ;  /* 0x0000000000048947 */ /* 0x000fea0003800000 */
[----:B------:R-:W-:Y:S01]  /*3bf0*/  BPT.TRAP 0x1 ;  /* 0x000000040000795c */ /* 0x000fe20000300000 */
.L_x_4236:
[----:B------:R4:W0:Y:S01]  /*3c00*/  SYNCS.PHASECHK.TRANS64.TRYWAIT P1, [R6+URZ+0x38850], R7 ;  /* 0x03885007060075a7 */ /* 0x000822000802017f */
[----:B------:R-:W-:Y:S05]  /*3c10*/  @!P0 BRA `(.L_x_4237) ;  /* 0x0000000000048947 */ /* 0x000fea0003800000 */
[----:B------:R-:W-:Y:S01]  /*3c20*/  BPT.TRAP 0x1 ;  /* 0x000000040000795c */ /* 0x000fe20000300000 */
.L_x_4237:
[C---:B------:R-:W-:Y:S02]  /*3c30*/  VIADD R3, R17.reuse, 0x400 ;  /* 0x0000040011037836 */ /* 0x040fe40000000000 */
[----:B0--3--:R-:W-:-:S03]  /*3c40*/  VIADD R4, R17, 0x26400 ;  /* 0x0002640011047836 */ /* 0x009fc60000000000 */
[----:B------:R-:W-:Y:S02]  /*3c50*/  SHF.R.U32.HI R3, RZ, 0x4, R3 ;  /* 0x00000004ff037819 */ /* 0x000fe40000011603 */
[----:B------:R-:W-:Y:S02]  /*3c60*/  SHF.R.U32.HI R4, RZ, 0x4, R4 ;  /* 0x00000004ff047819 */ /* 0x000fe40000011604 */
[----:B------:R-:W-:Y:S02]  /*3c70*/  LOP3.LUT R3, R3, 0x3fff, RZ, 0xc0, !PT ;  /* 0x00003fff03037812 */ /* 0x000fe400078ec0ff */
[----:B------:R-:W-:Y:S02]  /*3c80*/  LOP3.LUT R4, R4, 0x3fff, RZ, 0xc0, !PT ;  /* 0x00003fff04047812 */ /* 0x000fe400078ec0ff */
[----:B------:R-:W-:Y:S02]  /*3c90*/  LOP3.LUT R3, R3, 0x10000, RZ, 0xfc, !PT ;  /* 0x0001000003037812 */ /* 0x000fe400078efcff */
[----:B------:R-:W-:-:S03]  /*3ca0*/  LOP3.LUT R4, R4, 0x10000, RZ, 0xfc, !PT ;  /* 0x0001000004047812 */ /* 0x000fc600078efcff */
[----:B------:R-:W-:Y:S01]  /*3cb0*/  IMAD R5, R2, 0x1000, R3 ;  /* 0x0000100002057824 */ /* 0x000fe200078e0203 */
[----:B------:R-:W-:Y:S06]  /*3cc0*/  @P1 BRA `(.L_x_4238) ;  /* 0x0000000000081947 */ /* 0x000fec0003800000 */
[----:B------:R-:W0:Y:S02]  /*3cd0*/  SYNCS.PHASECHK.TRANS64.TRYWAIT P1, [R6+URZ+0x38850], R7 ;  /* 0x03885007060075a7 */ /* 0x000e24000802017f */
[----:B0-----:R-:W-:Y:S05]  /*3ce0*/  @!P1 BRA `(.L_x_4239) ;  /* 0x0000012000b49947 */ /* 0x001fea0003800000 */
.L_x_4238:
[C---:B------:R-:W-:Y:S01]  /*3cf0*/  R2UR UR20, R4.reuse ;  /* 0x00000000041472ca */ /* 0x040fe200000e0000 */
[----:B------:R-:W-:Y:S01]  /*3d00*/  WARPGROUP.ARRIVE ;  /* 0x00000000000079c5 */ /* 0x000fe20000000000 */
[C---:B------:R-:W-:Y:S01]  /*3d10*/  R2UR UR22, R5.reuse ;  /* 0x00000000051672ca */ /* 0x040fe200000e0000 */
[----:B------:R-:W-:Y:S01]  /*3d20*/  UMOV UR21, 0x40000040 ;  /* 0x4000004000157882 */ /* 0x000fe20000000000 */
[----:B------:R-:W-:Y:S01]  /*3d30*/  UMOV UR23, 0x40000040 ;  /* 0x4000004000177882 */ /* 0x000fe20000000000 */
[----:B------:R-:W-:Y:S01]  /*3d40*/  VIADD R8, R4, 0x2 ;  /* 0x0000000204087836 */ /* 0x000fe20000000000 */
[----:B------:R-:W-:Y:S01]  /*3d50*/  UMOV UR25, 0x40000040 ;  /* 0x4000004000197882 */ /* 0x000fe20000000000 */
[----:B012-4-:R-:W-:Y:S01]  /*3d60*/  VIADD R7, R5, 0x2 ;  /* 0x0000000205077836 */ /* 0x017fe20000000000 */
[----:B------:R-:W-:Y:S01]  /*3d70*/  UMOV UR27, 0x40000040 ;  /* 0x40000040001b7882 */ /* 0x000fe20000000000 */
[----:B------:R-:W0:Y:S01]  /*3d80*/  S2R R9, SR_TID.X ;  /* 0x0000000000097919 */ /* 0x000e220000002100 */
[----:B------:R-:W-:Y:S01]  /*3d90*/  R2UR UR24, R8 ;  /* 0x00000000081872ca */ /* 0x000fe200000e0000 */
[----:B------:R-:W-:Y:S01]  /*3da0*/  VIADD R8, R4, 0x4 ;  /* 0x0000000404087836 */ /* 0x000fe20000000000 */
[----:B------:R-:W-:Y:S01]  /*3db0*/  R2UR UR26, R7 ;  /* 0x00000000071a72ca */ /* 0x000fe200000e0000 */
[C---:B------:R-:W-:Y:S01]  /*3dc0*/  VIADD R7, R5.reuse, 0x4 ;  /* 0x0000000405077836 */ /* 0x040fe20000000000 */
[----:B------:R-:W-:Y:S01]  /*3dd0*/  ULDC UR6, c[0x0][0x448] ;  /* 0x0001120000067ab9 */ /* 0x000fe20000000800 */
[----:B------:R-:W-:Y:S01]  /*3de0*/  HGMMA.64x64x16.F32 R24, gdesc[UR20], R24, gsb0 ;  /* 0x00e00000141879f0 */ /* 0x000fe20008000818 */
[----:B------:R-:W-:Y:S01]  /*3df0*/  VIADD R10, R5, 0x800 ;  /* 0x00000800050a7836 */ /* 0x000fe20000000000 */
[----:B------:R-:W-:Y:S01]  /*3e00*/  UISETP.NE.AND UP1, UPT, UR6, 0x1, UPT ;  /* 0x000000010600788c */ /* 0x000fe2000bf25270 */
[----:B------:R-:W-:Y:S01]  /*3e10*/  IMAD.MOV.U32 R15, RZ, RZ, 0x40 ;  /* 0x00000040ff0f7424 */ /* 0x000fe200078e00ff */
[----:B------:R-:W1:Y:S01]  /*3e20*/  S2R R57, SR_TID.X ;  /* 0x0000000000397919 */ /* 0x000e620000002100 */
[----:B------:R-:W-:Y:S01]  /*3e30*/  IMAD R205, R2, 0x1000, R19 ;  /* 0x0000100002cd7824 */ /* 0x000fe200078e0213 */
[----:B------:R-:W-:Y:S01]  /*3e40*/  UMOV UR11, 0x40000040 ;  /* 0x40000040000b7882 */ /* 0x000fe20000000000 */
[----:B------:R-:W-:-:S02]  /*3e50*/  UMOV UR7, UR41 ;  /* 0x0000002900077c82 */ /* 0x000fc40008000000 */
[C---:B------:R-:W-:Y:S01]  /*3e60*/  VIADD R206, R205.reuse, 0x80 ;  /* 0x00000080cdce7836 */ /* 0x040fe20000000000 */
[----:B------:R-:W-:-:S03]  /*3e70*/  R2UR UR10, R205 ;  /* 0x00000000cd0a72ca */ /* 0x000fc600000e0000 */
[----:B------:R-:W-:Y:S01]  /*3e80*/  @UP1 ULDC UR6, c[0x0][0x44c] ;  /* 0x0001130000061ab9 */ /* 0x000fe20000000800 */
[----:B------:R-:W-:Y:S01]  /*3e90*/  @UP1 ULDC UR15, c[0x0][0x450] ;  /* 0x00011400000f1ab9 */ /* 0x000fe20000000800 */
[----:B0-----:R-:W-:Y:S02]  /*3ea0*/  SHF.R.U32.HI R9, RZ, 0x7, R9 ;  /* 0x00000007ff097819 */ /* 0x001fe40000011609 */
[----:B-1----:R-:W-:Y:S01]  /*3eb0*/  LOP3.LUT R57, R57, 0x7f, RZ, 0xc0, !PT ;  /* 0x0000007f39397812 */ /* 0x002fe200078ec0ff */
[----:B------:R-:W-:Y:S02]  /*3ec0*/  WARPGROUP.DEPBAR.LE gsb0, 0x0 ;  /* 0x00008000000079c5 */ /* 0x000fe40000010000 */
[----:B------:R-:W-:-:S06]  /*3ed0*/  WARPGROUP.ARRIVE ;  /* 0x00000000000079c5 */ /* 0x000fcc0000000000 */
[----:B------:R-:W-:Y:S01]  /*3ee0*/  HGMMA.64x64x16.F32 R24, gdesc[UR24], R24, gsb0 ;  /* 0x00e00000181879f0 */ /* 0x000fe20008000818 */
[----:B------:R-:W-:Y:S01]  /*3ef0*/  R2UR UR24, R8 ;  /* 0x00000000081872ca */ /* 0x000fe200000e0000 */
[----:B------:R-:W-:Y:S01]  /*3f00*/  UMOV UR25, 0x40000040 ;  /* 0x4000004000197882 */ /* 0x000fe20000000000 */
[----:B------:R-:W-:Y:S01]  /*3f10*/  R2UR UR26, R7 ;  /* 0x00000000071a72ca */ /* 0x000fe200000e0000 */
[----:B------:R-:W-:Y:S01]  /*3f20*/  UMOV UR27, 0x40000040 ;  /* 0x40000040001b7882 */ /* 0x000fe20000000000 */
[----:B------:R-:W-:Y:S02]  /*3f30*/  VIADD R8, R4, 0x6 ;  /* 0x0000000604087836 */ /* 0x000fe40000000000 */
[----:B------:R-:W-:Y:S01]  /*3f40*/  VIADD R7, R5, 0x6 ;  /* 0x0000000605077836 */ /* 0x000fe20000000000 */
        /* <DEDUP_REMOVED lines=115> */
[----:B------:R-:W0:Y:S01]  /*4680*/  SHFL.IDX PT, R7, R9, RZ, 0x1f ;  /* 0x00001fff09077589 */ /* 0x000e2200000e0000 */
[----:B------:R-:W-:Y:S01]  /*4690*/  VIADD R8, R4, 0x800 ;  /* 0x0000080004087836 */ /* 0x000fe20000000000 */
[----:B0-----:R-:W-:-:S04]  /*46a0*/  ISETP.GT.AND P1, PT, R7, 0x7f, PT ;  /* 0x0000007f0700780c */ /* 0x001fc80003f24270 */
[----:B------:R-:W-:-:S05]  /*46b0*/  SEL R7, RZ, 0x2, !P1 ;  /* 0x00000002ff077807 */ /* 0x000fca0004800000 */
[C---:B------:R-:W-:Y:S02]  /*46c0*/  IMAD.IADD R9, R7.reuse, 0x1, R8 ;  /* 0x0000000107097824 */ /* 0x040fe400078e0208 */
[----:B------:R-:W-:Y:S01]  /*46d0*/  IMAD.IADD R11, R7, 0x1, R10 ;  /* 0x00000001070b7824 */ /* 0x000fe200078e020a */
[----:B------:R-:W-:Y:S02]  /*46e0*/  WARPGROUP.DEPBAR.LE gsb0, 0x0 ;  /* 0x00008000000079c5 */ /* 0x000fe40000010000 */
[----:B------:R-:W-:-:S06]  /*46f0*/  WARPGROUP.ARRIVE ;  /* 0x00000000000079c5 */ /* 0x000fcc0000000000 */
[----:B------:R-:W-:Y:S01]  /*4700*/  HGMMA.64x64x16.F32 R24, gdesc[UR24], R24, gsb0 ;  /* 0x00e00000181879f0 */ /* 0x000fe20008000818 */
[----:B------:R-:W-:Y:S01]  /*4710*/  R2UR UR24, R9 ;  /* 0x00000000091872ca */ /* 0x000fe200000e0000 */
[----:B------:R-:W-:Y:S01]  /*4720*/  UMOV UR25, 0x40000040 ;  /* 0x4000004000197882 */ /* 0x000fe20000000000 */
[----:B------:R-:W-:Y:S01]  /*4730*/  R2UR UR26, R11 ;  /* 0x000000000b1a72ca */ /* 0x000fe200000e0000 */
[----:B------:R-:W-:Y:S01]  /*4740*/  UMOV UR27, 0x40000040 ;  /* 0x40000040001b7882 */ /* 0x000fe20000000000 */
[----:B------:R-:W-:-:S05]  /*4750*/  IMAD.MOV.U32 R11, RZ, RZ, 0x4 ;  /* 0x00000004ff0b7424 */ /* 0x000fca00078e00ff */
[C---:B------:R-:W-:Y:S02]  /*4760*/  SEL R9, R11.reuse, 0x2, P1 ;  /* 0x000000020b097807 */ /* 0x040fe40000800000 */
[----:B------:R-:W-:-:S03]  /*4770*/  SEL R11, R11, 0x6, !P1 ;  /* 0x000000060b0b7807 */ /* 0x000fc60004800000 */
[--C-:B------:R-:W-:Y:S02]  /*4780*/  IMAD.IADD R12, R8, 0x1, R9.reuse ;  /* 0x00000001080c7824 */ /* 0x100fe400078e0209 */
[----:B------:R-:W-:Y:S02]  /*4790*/  IMAD.IADD R13, R10, 0x1, R9 ;  /* 0x000000010a0d7824 */ /* 0x000fe400078e0209 */
[--C-:B------:R-:W-:Y:S02]  /*47a0*/  IMAD.IADD R8, R8, 0x1, R11.reuse ;  /* 0x0000000108087824 */ /* 0x100fe400078e020b */
        /* <DEDUP_REMOVED lines=8> */
[----:B------:R-:W-:Y:S02]  /*4830*/  WARPGROUP.DEPBAR.LE gsb0, 0x0 ;  /* 0x00008000000079c5 */ /* 0x000fe40000010000 */
[----:B------:R-:W-:-:S09]  /*4840*/  WARPGROUP.ARRIVE ;  /* 0x00000000000079c5 */ /* 0x000fd20000000000 */
[----:B------:R-:W-:Y:S01]  /*4850*/  HGMMA.64x64x16.F32 R24, gdesc[UR24], R24, gsb0 ;  /* 0x00e00000181879f0 */ /* 0x000fe20008000818 */
[----:B------:R-:W-:Y:S01]  /*4860*/  R2UR UR24, R8 ;  /* 0x00000000081872ca */ /* 0x000fe200000e0000 */
[----:B------:R-:W-:Y:S01]  /*4870*/  UMOV UR25, 0x40000040 ;  /* 0x4000004000197882 */ /* 0x000fe20000000000 */
[----:B------:R-:W-:Y:S01]  /*4880*/  R2UR UR26, R10 ;  /* 0x000000000a1a72ca */ /* 0x000fe200000e0000 */
[----:B------:R-:W-:Y:S01]  /*4890*/  UMOV UR27, 0x40000040 ;  /* 0x40000040001b7882 */ /* 0x000fe20000000000 */
[----:B------:R-:W-:Y:S02]  /*48a0*/  IMAD.MOV.U32 R8, RZ, RZ, 0x28 ;  /* 0x00000028ff087424 */ /* 0x000fe400078e00ff */
[----:B------:R-:W-:-:S03]  /*48b0*/  IMAD.MOV.U32 R10, RZ, RZ, 0xa00 ;  /* 0x00000a00ff0a7424 */ /* 0x000fc600078e00ff */
[----:B------:R-:W-:Y:S02]  /*48c0*/  SEL R8, R8, 0x26, P1 ;  /* 0x0000002608087807 */ /* 0x000fe40000800000 */
[----:B------:R-:W-:Y:S02]  /*48d0*/  SEL R10, R10, 0x980, P1 ;  /* 0x000009800a0a7807 */ /* 0x000fe40000800000 */
[----:B------:R-:W-:Y:S02]  /*48e0*/  LOP3.LUT R8, R8, 0x6, RZ, 0xc0, !PT ;  /* 0x0000000608087812 */ /* 0x000fe400078ec0ff */
[----:B------:R-:W-:-:S04]  /*48f0*/  LOP3.LUT R13, R10, 0xa00, RZ, 0xc0, !PT ;  /* 0x00000a000a0d7812 */ /* 0x000fc800078ec0ff */
[CC--:B------:R-:W-:Y:S02]  /*4900*/  IADD3 R10, R8.reuse, R13.reuse, R4 ;  /* 0x0000000d080a7210 */ /* 0x0c0fe40007ffe004 */
[----:B------:R-:W-:Y:S01]  /*4910*/  IADD3 R8, R8, R13, R5 ;  /* 0x0000000d08087210 */ /* 0x000fe20007ffe005 */
        /* <DEDUP_REMOVED lines=8> */
[----:B------:R-:W-:Y:S02]  /*49a0*/  VIADD R10, R5, 0xa00 ;  /* 0x00000a00050a7836 */ /* 0x000fe40000000000 */
[C---:B------:R-:W-:Y:S02]  /*49b0*/  IMAD.IADD R12, R7.reuse, 0x1, R8 ;  /* 0x00000001070c7824 */ /* 0x040fe400078e0208 */
[----:B------:R-:W-:Y:S01]  /*49c0*/  IMAD.IADD R13, R7, 0x1, R10 ;  /* 0x00000001070d7824 */ /* 0x000fe200078e020a */
[----:B------:R-:W-:-:S02]  /*49d0*/  WARPGROUP.DEPBAR.LE gsb0, 0x0 ;  /* 0x00008000000079c5 */ /* 0x000fc40000010000 */
[----:B------:R-:W-:-:S06]  /*49e0*/  WARPGROUP.ARRIVE ;  /* 0x00000000000079c5 */ /* 0x000fcc0000000000 */
[----:B------:R-:W-:Y:S01]  /*49f0*/  HGMMA.64x64x16.F32 R24, gdesc[UR24], R24, gsb0 ;  /* 0x00e00000181879f0 */ /* 0x000fe20008000818 */
[----:B------:R-:W-:Y:S01]  /*4a00*/  R2UR UR24, R12 ;  /* 0x000000000c1872ca */ /* 0x000fe200000e0000 */
[----:B------:R-:W-:Y:S01]  /*4a10*/  UMOV UR25, 0x40000040 ;  /* 0x4000004000197882 */ /* 0x000fe20000000000 */
[----:B------:R-:W-:Y:S01]  /*4a20*/  R2UR UR26, R13 ;  /* 0x000000000d1a72ca */ /* 0x000fe200000e0000 */
[----:B------:R-:W-:Y:S01]  /*4a30*/  UMOV UR27, 0x40000040 ;  /* 0x40000040001b7882 */ /* 0x000fe20000000000 */
[C---:B------:R-:W-:Y:S02]  /*4a40*/  IMAD.IADD R12, R9.reuse, 0x1, R8 ;  /* 0x00000001090c7824 */ /* 0x040fe400078e0208 */
[----:B------:R-:W-:Y:S02]  /*4a50*/  IMAD.IADD R13, R9, 0x1, R10 ;  /* 0x00000001090d7824 */ /* 0x000fe400078e020a */
        /* <DEDUP_REMOVED lines=68> */
[----:B------:R-:W-:Y:S01]  /*4ea0*/  IMAD.MOV.U32 R13, RZ, RZ, -0x40 ;  /* 0xffffffc0ff0d7424 */ /* 0x000fe200078e00ff */
        /* <DEDUP_REMOVED lines=29> */
[----:B------:R-:W-:-:S04]  /*5080*/  SEL R7, R15, 0x3e, P1 ;  /* 0x0000003e0f077807 */ /* 0x000fc80000800000 */
[----:B------:R-:W-:Y:S01]  /*5090*/  LOP3.LUT R7, R7, 0x6, RZ, 0xc0, !PT ;  /* 0x0000000607077812 */ /* 0x000fe200078ec0ff */
[----:B------:R-:W-:Y:S02]  /*50a0*/  WARPGROUP.DEPBAR.LE gsb0, 0x0 ;  /* 0x00008000000079c5 */ /* 0x000fe40000010000 */
[----:B------:R-:W-:-:S06]  /*50b0*/  WARPGROUP.ARRIVE ;  /* 0x00000000000079c5 */ /* 0x000fcc0000000000 */
[----:B------:R-:W-:Y:S01]  /*50c0*/  HGMMA.64x64x16.F32 R24, gdesc[UR24], R24, gsb0 ;  /* 0x00e00000181879f0 */ /* 0x000fe20008000818 */
[----:B------:R-:W-:Y:S01]  /*50d0*/  R2UR UR24, R8 ;  /* 0x00000000081872ca */ /* 0x000fe200000e0000 */
[----:B------:R-:W-:Y:S01]  /*50e0*/  UMOV UR25, 0x40000040 ;  /* 0x4000004000197882 */ /* 0x000fe20000000000 */
[----:B------:R-:W-:Y:S01]  /*50f0*/  R2UR UR26, R10 ;  /* 0x000000000a1a72ca */ /* 0x000fe200000e0000 */
[----:B------:R-:W-:Y:S01]  /*5100*/  UMOV UR27, 0x40000040 ;  /* 0x40000040001b7882 */ /* 0x000fe20000000000 */
[----:B------:R-:W-:Y:S02]  /*5110*/  IMAD.MOV.U32 R8, RZ, RZ, 0x1000 ;  /* 0x00001000ff087424 */ /* 0x000fe400078e00ff */
[----:B------:R-:W-:-:S03]  /*5120*/  IMAD R10, R168, R13, 0x41 ;  /* 0x00000041a80a7424 */ /* 0x000fc600078e020d */
[----:B------:R-:W-:Y:S02]  /*5130*/  SEL R8, R8, 0xf80, P1 ;  /* 0x00000f8008087807 */ /* 0x000fe40000800000 */
[----:B------:R-:W-:Y:S02]  /*5140*/  PLOP3.LUT P1, PT, PT, PT, UP1, 0x80, 0x0 ;  /* 0x000000000000781c */ /* 0x000fe40003f2f018 */
[----:B------:R-:W-:-:S04]  /*5150*/  LOP3.LUT R8, R8, 0x1e00, RZ, 0xc0, !PT ;  /* 0x00001e0008087812 */ /* 0x000fc800078ec0ff */
[CC--:B------:R-:W-:Y:S02]  /*5160*/  IADD3 R9, R7.reuse, R8.reuse, R4 ;  /* 0x0000000807097210 */ /* 0x0c0fe40007ffe004 */
[----:B------:R-:W-:Y:S01]  /*5170*/  IADD3 R5, R7, R8, R5 ;  /* 0x0000000807057210 */ /* 0x000fe20007ffe005 */
[----:B------:R-:W-:-:S04]  /*5180*/  VIADD R8, R190, UR41 ;  /* 0x00000029be087c36 */ /* 0x000fc80008000000 */
[----:B------:R-:W-:Y:S01]  /*5190*/  @P1 IMAD.HI.U32 R7, R8, UR6, RZ ;  /* 0x0000000608071c27 */ /* 0x000fe2000f8e00ff */
[----:B------:R-:W-:-:S04]  /*51a0*/  @UP1 ULDC UR6, c[0x0][0x450] ;  /* 0x0001140000061ab9 */ /* 0x000fc80000000800 */
[----:B------:R-:W-:Y:S01]  /*51b0*/  @P1 SHF.R.U32.HI R8, RZ, UR6, R7 ;  /* 0x00000006ff081c19 */ /* 0x000fe20008011607 */
[C---:B------:R-:W-:Y:S01]  /*51c0*/  IMAD R7, R168.reuse, -0x40, R15 ;  /* 0xffffffc0a8077824 */ /* 0x040fe200078e020f */
[----:B------:R-:W-:Y:S01]  /*51d0*/  ULDC UR6, c[0x0][0xa80] ;  /* 0x0002a00000067ab9 */ /* 0x000fe20000000800 */
[----:B------:R-:W-:Y:S02]  /*51e0*/  VIADD R168, R168, 0xfffffffe ;  /* 0xfffffffea8a87836 */ /* 0x000fe40000000000 */
[----:B------:R-:W0:Y:S03]  /*51f0*/  SHFL.IDX PT, R11, R8, RZ, 0x1c1f ;  /* 0x001c1fff080b7589 */ /* 0x000e2600000e0000 */
[----:B------:R-:W-:Y:S01]  /*5200*/  R2UR UR30, R168 ;  /* 0x00000000a81e72ca */ /* 0x000fe200000e0000 */
[----:B------:R-:W1:Y:S01]  /*5210*/  SHFL.IDX PT, R8, R8, 0x1, 0x1c1f ;  /* 0x003c1f0008087f89 */ /* 0x000e6200000e0000 */
[----:B------:R-:W-:-:S02]  /*5220*/  WARPGROUP.DEPBAR.LE gsb0, 0x0 ;  /* 0x00008000000079c5 */ /* 0x000fc40000010000 */
[----:B------:R-:W-:-:S06]  /*5230*/  WARPGROUP.ARRIVE ;  /* 0x00000000000079c5 */ /* 0x000fcc0000000000 */
[----:B------:R-:W-:Y:S01]  /*5240*/  HGMMA.64x64x16.F32 R24, gdesc[UR24], R24, gsb0 ;  /* 0x00e00000181879f0 */ /* 0x000fe20008000818 */
[----:B------:R-:W-:Y:S01]  /*5250*/  R2UR UR24, R9 ;  /* 0x00000000091872ca */ /* 0x000fe200000e0000 */
[----:B------:R-:W-:Y:S01]  /*5260*/  UMOV UR25, 0x40000040 ;  /* 0x4000004000197882 */ /* 0x000fe20000000000 */
[----:B------:R-:W-:Y:S01]  /*5270*/  R2UR UR26, R5 ;  /* 0x00000000051a72ca */ /* 0x000fe200000e0000 */
[----:B------:R-:W-:Y:S01]  /*5280*/  UMOV UR27, 0x40000040 ;  /* 0x40000040001b7882 */ /* 0x000fe20000000000 */
[----:B------:R-:W2:Y:S08]  /*5290*/  LDC R5, c[0x0][0x2f0] ;  /* 0x0000bc00ff057b82 */ /* 0x000eb00000000800 */
[----:B------:R-:W3:Y:S01]  /*52a0*/  LDC R9, c[0x0][0x288] ;  /* 0x0000a200ff097b82 */ /* 0x000ee20000000800 */
[----:B--2---:R-:W-:-:S02]  /*52b0*/  IMAD R7, R188, R5, R7 ;  /* 0x00000005bc077224 */ /* 0x004fc400078e0207 */
[----:B------:R-:W-:Y:S02]  /*52c0*/  IMAD R10, R188, R5, R10 ;  /* 0x00000005bc0a7224 */ /* 0x000fe400078e020a */
[----:B------:R-:W-:-:S03]  /*52d0*/  IMAD.IADD R7, R7, 0x1, -R18 ;  /* 0x0000000107077824 */ /* 0x000fc600078e0a12 */
[----:B---3--:R-:W-:Y:S01]  /*52e0*/  IADD3 R10, R10, -R9, -R18 ;  /* 0x800000090a0a7210 */ /* 0x008fe20007ffe812 */
[----:B------:R-:W-:-:S03]  /*52f0*/  IMAD R5, R188, R5, -R9 ;  /* 0x00000005bc057224 */ /* 0x000fc600078e0a09 */
[----:B0-----:R-:W-:Y:S02]  /*5300*/  VIADDMNMX R11, R11, R10, R7, PT ;  /* 0x0000000a0b0b7246 */ /* 0x001fe40003800107 */
[----:B------:R-:W-:Y:S02]  /*5310*/  R2UR UR14, R5 ;  /* 0x00000000050e72ca */ /* 0x000fe400000e0000 */
[C---:B------:R-:W-:Y:S02]  /*5320*/  ISETP.GT.AND P2, PT, R11.reuse, RZ, PT ;  /* 0x000000ff0b00720c */ /* 0x040fe40003f44270 */
[C---:B------:R-:W-:Y:S02]  /*5330*/  ISETP.GT.AND P3, PT, R11.reuse, 0x1, PT ;  /* 0x000000010b00780c */ /* 0x040fe40003f64270 */
[----:B------:R-:W-:Y:S01]  /*5340*/  ISETP.GT.AND P4, PT, R11, 0x8, PT ;  /* 0x000000080b00780c */ /* 0x000fe20003f84270 */
[----:B------:R-:W-:Y:S02]  /*5350*/  WARPGROUP.DEPBAR.LE gsb0, 0x0 ;  /* 0x00008000000079c5 */ /* 0x000fe40000010000 */
[----:B------:R-:W-:-:S06]  /*5360*/  WARPGROUP.ARRIVE ;  /* 0x00000000000079c5 */ /* 0x000fcc0000000000 */
[----:B------:R-:W-:Y:S03]  /*5370*/  HGMMA.64x64x16.F32 R24, gdesc[UR24], R24, gsb0 ;  /* 0x00e00000181879f0 */ /* 0x000fe60008000818 */
[----:B------:R-:W-:Y:S02]  /*5380*/  WARPGROUP.DEPBAR.LE gsb0, 0x0 ;  /* 0x00008000000079c5 */ /* 0x000fe40000010000 */
[----:B------:R-:W-:Y:S02]  /*5390*/  FSEL R24, R24, -INF , P2 ;  /* 0xff80000018187808 */ /* 0x000fe40001000000 */
[----:B------:R-:W-:Y:S02]  /*53a0*/  FSEL R25, R25, -INF , P3 ;  /* 0xff80000019197808 */ /* 0x000fe40001800000 */
        /* <DEDUP_REMOVED lines=39> */
[----:B------:R-:W-:Y:S02]  /*5620*/  FSEL R53, R53, -INF , P2 ;  /* 0xff80000035357808 */ /* 0x000fe40001000000 */
[----:B------:R-:W-:Y:S02]  /*5630*/  FMNMX.FTZ R12, R52, R11, !PT ;  /* 0x0000000b340c7209 */ /* 0x000fe40007810000 */
[----:B-1----:R-:W-:Y:S02]  /*5640*/  VIADDMNMX R11, R8, R10, R7, PT ;  /* 0x0000000a080b7246 */ /* 0x002fe40003800107 */
[----:B------:R-:W-:Y:S02]  /*5650*/  FMNMX.FTZ R12, R53, R12, !PT ;  /* 0x0000000c350c7209 */ /* 0x000fe40007810000 */
[----:B------:R-:W-:-:S02]  /*5660*/  ISETP.GT.AND P2, PT, R11, RZ, PT ;  /* 0x000000ff0b00720c */ /* 0x000fc40003f44270 */
[C---:B------:R-:W-:Y:S01]  /*5670*/  ISETP.GT.AND P3, PT, R11.reuse, 0x1, PT ;  /* 0x000000010b00780c */ /* 0x040fe20003f64270 */
[----:B------:R-:W0:Y:S01]  /*5680*/  SHFL.BFLY PT, R13, R12, 0x2, 0x1f ;  /* 0x0c401f000c0d7f89 */ /* 0x000e2200000e0000 */
[----:B------:R-:W-:Y:S02]  /*5690*/  ISETP.GT.AND P4, PT, R11, 0x8, PT ;  /* 0x000000080b00780c */ /* 0x000fe40003f84270 */
        /* <DEDUP_REMOVED lines=14> */
[----:B0-----:R-:W-:Y:S02]  /*5780*/  FMNMX.FTZ R10, R12, R13, !PT ;  /* 0x0000000d0c0a7209 */ /* 0x001fe40007810000 */
[----:B------:R-:W-:-:S02]  /*5790*/  ISETP.GT.AND P2, PT, R11, 0x19, PT ;  /* 0x000000190b00780c */ /* 0x000fc40003f44270 */
[----:B------:R-:W-:Y:S01]  /*57a0*/  FSEL R38, R38, -INF , P3 ;  /* 0xff80000026267808 */ /* 0x000fe20001800000 */
[----:B------:R-:W0:Y:S01]  /*57b0*/  SHFL.BFLY PT, R15, R10, 0x1, 0x1f ;  /* 0x0c201f000a0f7f89 */ /* 0x000e2200000e0000 */
[----:B------:R-:W-:Y:S02]  /*57c0*/  FMNMX.FTZ R13, R35, R8, !PT ;  /* 0x00000008230d7209 */ /* 0x000fe40007810000 */
[----:B------:R-:W-:Y:S02]  /*57d0*/  ISETP.GT.AND P3, PT, R11, 0x20, PT ;  /* 0x000000200b00780c */ /* 0x000fe40003f64270 */
[----:B------:R-:W-:Y:S02]  /*57e0*/  FSEL R39, R39, -INF , P2 ;  /* 0xff80000027277808 */ /* 0x000fe40001000000 */
[----:B------:R-:W-:Y:S02]  /*57f0*/  FMNMX.FTZ R8, R38, R13, !PT ;  /* 0x0000000d26087209 */ /* 0x000fe40007810000 */
[----:B------:R-:W-:-:S02]  /*5800*/  ISETP.GT.AND P2, PT, R11, 0x21, PT ;  /* 0x000000210b00780c */ /* 0x000fc40003f44270 */
[----:B------:R-:W-:Y:S02]  /*5810*/  FSEL R42, R42, -INF , P3 ;  /* 0xff8000002a2a7808 */ /* 0x000fe40001800000 */
        /* <DEDUP_REMOVED lines=16> */
[----:B0-----:R-:W-:-:S02]  /*5920*/  FMNMX.FTZ R7, R10, R15, !PT ;  /* 0x0000000f0a077209 */ /* 0x001fc40007810000 */
[----:B------:R-:W-:Y:S02]  /*5930*/  ISETP.GT.AND P3, PT, R11, 0x39, PT ;  /* 0x000000390b00780c */ /* 0x000fe40003f64270 */
[----:B------:R-:W-:Y:S01]  /*5940*/  FSEL R54, R54, -INF , P2 ;  /* 0xff80000036367808 */ /* 0x000fe20001000000 */
[----:B------:R-:W-:Y:S01]  /*5950*/  FMUL.FTZ R10, R7, UR6 ;  /* 0x00000006070a7c20 */ /* 0x000fe20008410000 */
[----:B------:R-:W-:Y:S02]  /*5960*/  FMNMX.FTZ R13, R51, R8, !PT ;  /* 0x00000008330d7209 */ /* 0x000fe40007810000 */
        /* <DEDUP_REMOVED lines=22> */
[----:B------:R-:W-:Y:S08]  /*5ad0*/  MUFU.EX2 R10, R10 ;  /* 0x0000000a000a7308 */ /* 0x000ff00000000800 */
[----:B------:R-:W1:Y:S01]  /*5ae0*/  MUFU.EX2 R11, R11 ;  /* 0x0000000b000b7308 */ /* 0x000e620000000800 */
[----:B0-----:R-:W-:-:S05]  /*5af0*/  FMNMX.FTZ R25, R8, R25, !PT ;  /* 0x0000001908197209 */ /* 0x001fca0007810000 */
[----:B------:R-:W0:Y:S02]  /*5b00*/  SHFL.BFLY PT, R8, R25, 0x1, 0x1f ;  /* 0x0c201f0019087f89 */ /* 0x000e2400000e0000 */
[----:B------:R-:W-:Y:S08]  /*5b10*/  MUFU.EX2 R12, R12 ;  /* 0x0000000c000c7308 */ /* 0x000ff00000000800 */
[----:B------:R-:W2:Y:S01]  /*5b20*/  MUFU.EX2 R13, R13 ;  /* 0x0000000d000d7308 */ /* 0x000ea20000000800 */
[----:B-1----:R-:W-:Y:S01]  /*5b30*/  F2FP.F16.F32.PACK_AB R152, R11, R10 ;  /* 0x0000000a0b98723e */ /* 0x002fe200000000ff */
[----:B------:R-:W-:-:S06]  /*5b40*/  FADD.FTZ R11, R10, R11 ;  /* 0x0000000b0a0b7221 */ /* 0x000fcc0000010000 */
[----:B------:R-:W-:Y:S01]  /*5b50*/  MUFU.EX2 R14, R14 ;  /* 0x0000000e000e7308 */ /* 0x000fe20000000800 */
[----:B0-----:R-:W-:-:S07]  /*5b60*/  FMNMX.FTZ R8, R25, R8, !PT ;  /* 0x0000000819087209 */ /* 0x001fce0007810000 */
[----:B------:R-:W0:Y:S01]  /*5b70*/  MUFU.EX2 R15, R15 ;  /* 0x0000000f000f7308 */ /* 0x000e220000000800 */
[C---:B--2---:R-:W-:Y:S01]  /*5b80*/  F2FP.F16.F32.PACK_AB R154, R13.reuse, R12 ;  /* 0x0000000c0d9a723e */ /* 0x044fe200000000ff */
[----:B------:R-:W-:Y:S01]  /*5b90*/  FADD.FTZ R12, R12, R11 ;  /* 0x0000000b0c0c7221 */ /* 0x000fe20000010000 */
[C---:B------:R-:W-:Y:S01]  /*5ba0*/  FMUL.FTZ R24, R8.reuse, UR6 ;  /* 0x0000000608187c20 */ /* 0x040fe20008410000 */
[----:B------:R-:W-:Y:S02]  /*5bb0*/  FSETP.NEU.FTZ.AND P2, PT, R8, -INF , PT ;  /* 0xff8000000800780b */ /* 0x000fe40003f5d000 */
[----:B------:R-:W-:Y:S02]  /*5bc0*/  FADD.FTZ R13, R13, R12 ;  /* 0x0000000c0d0d7221 */ /* 0x000fe40000010000 */
[----:B------:R-:W-:Y:S01]  /*5bd0*/  FSEL R25, R24, RZ, P2 ;  /* 0x000000ff18197208 */ /* 0x000fe20001000000 */
[----:B------:R-:W-:Y:S01]  /*5be0*/  MUFU.EX2 R20, R20 ;  /* 0x0000001400147308 */ /* 0x000fe20000000800 */
[----:B------:R-:W-:-:S03]  /*5bf0*/  ISETP.NE.AND P2, PT, R57, RZ, PT ;  /* 0x000000ff3900720c */ /* 0x000fc60003f45270 */
        /* <DEDUP_REMOVED lines=25> */
[----:B------:R-:W-:-:S07]  /*5d90*/  @!P2 PRMT R6, RZ, 0x654, R6 ;  /* 0x00000654ff06a816 */ /* 0x000fce0000000006 */
[----:B------:R-:W-:Y:S08]  /*5da0*/  MUFU.EX2 R179, R179 ;  /* 0x000000b300b37308 */ /* 0x000ff00000000800 */
[----:B------:R-:W2:Y:S01]  /*5db0*/  MUFU.EX2 R180, R180 ;  /* 0x000000b400b47308 */ /* 0x000ea20000000800 */
[----:B0-----:R-:W-:Y:S01]  /*5dc0*/  F2FP.F16.F32.PACK_AB R153, R178, R177 ;  /* 0x000000b1b299723e */ /* 0x001fe200000000ff */
[----:B------:R-:W-:-:S06]  /*5dd0*/  FADD.FTZ R178, R177, R178 ;  /* 0x000000b2b1b27221 */ /* 0x000fcc0000010000 */
[----:B------:R-:W0:Y:S08]  /*5de0*/  MUFU.EX2 R21, R21 ;  /* 0x0000001500157308 */ /* 0x000e300000000800 */
[----:B------:R-:W-:Y:S01]  /*5df0*/  MUFU.EX2 R181, R181 ;  /* 0x000000b500b57308 */ /* 0x000fe20000000800 */
[----:B--2---:R-:W-:Y:S01]  /*5e00*/  F2FP.F16.F32.PACK_AB R155, R180, R179 ;  /* 0x000000b3b49b723e */ /* 0x004fe200000000ff */
[----:B------:R-:W-:Y:S01]  /*5e10*/  BAR.SYNC.DEFER_BLOCKING 0xf, 0x100 ;  /* 0x03c4000000007b1d */ /* 0x000fe20000010000 */
[----:B------:R-:W-:-:S04]  /*5e20*/  FADD.FTZ R179, R179, R178 ;  /* 0x000000b2b3b37221 */ /* 0x000fc80000010000 */
        /* <DEDUP_REMOVED lines=8> */
[----:B------:R2:W-:Y:S01]  /*5eb0*/  STSM.16.M88.4 [R185+0x36400], R152 ;  /* 0x03640098b9007844 */ /* 0x0005e20000000200 */
[----:B------:R-:W-:-:S04]  /*5ec0*/  FADD.FTZ R181, R181, R180 ;  /* 0x000000b4b5b57221 */ /* 0x000fc80000010000 */
[----:B------:R-:W-:Y:S01]  /*5ed0*/  FADD.FTZ R182, R182, R181 ;  /* 0x000000b5b6b67221 */ /* 0x000fe20000010000 */
[----:B------:R-:W-:Y:S08]  /*5ee0*/  MUFU.EX2 R169, R169 ;  /* 0x000000a900a97308 */ /* 0x000ff00000000800 */
[----:B------:R-:W3:Y:S01]  /*5ef0*/  MUFU.EX2 R170, R170 ;  /* 0x000000aa00aa7308 */ /* 0x000ee20000000800 */
[----:B0-----:R-:W-:Y:S01]  /*5f00*/  F2FP.F16.F32.PACK_AB R159, R196, R183 ;  /* 0x000000b7c49f723e */ /* 0x001fe200000000ff */
[----:B------:R-:W-:-:S04]  /*5f10*/  FADD.FTZ R183, R183, R182 ;  /* 0x000000b6b7b77221 */ /* 0x000fc80000010000 */
[----:B------:R2:W-:Y:S01]  /*5f20*/  STSM.16.M88.4 [R186], R156 ;  /* 0x0000009cba007844 */ /* 0x0005e20000000200 */
[----:B------:R-:W-:Y:S01]  /*5f30*/  FADD.FTZ R196, R196, R183 ;  /* 0x000000b7c4c47221 */ /* 0x000fe20000010000 */
[----:B------:R-:W-:Y:S08]  /*5f40*/  MUFU.EX2 R171, R171 ;  /* 0x000000ab00ab7308 */ /* 0x000ff00000000800 */
[----:B------:R-:W0:Y:S01]  /*5f50*/  MUFU.EX2 R172, R172 ;  /* 0x000000ac00ac7308 */ /* 0x000e220000000800 */
[----:B---3--:R-:W-:Y:S01]  /*5f60*/  F2FP.F16.F32.PACK_AB R160, R170, R169 ;  /* 0x000000a9aaa0723e */ /* 0x008fe200000000ff */
[----:B------:R-:W-:-:S04]  /*5f70*/  FADD.FTZ R169, R169, R20 ;  /* 0x00000014a9a97221 */ /* 0x000fc80000010000 */
[----:B------:R-:W-:Y:S02]  /*5f80*/  FADD.FTZ R170, R170, R169 ;  /* 0x000000a9aaaa7221 */ /* 0x000fe40000010000 */
[----:B------:R-:W-:Y:S08]  /*5f90*/  MUFU.EX2 R197, R197 ;  /* 0x000000c500c57308 */ /* 0x000ff00000000800 */
[----:B------:R-:W3:Y:S01]  /*5fa0*/  MUFU.EX2 R198, R198 ;  /* 0x000000c600c67308 */ /* 0x000ee20000000800 */
[----:B0-----:R-:W-:Y:S01]  /*5fb0*/  F2FP.F16.F32.PACK_AB R162, R172, R171 ;  /* 0x000000abaca2723e */ /* 0x001fe200000000ff */
[----:B------:R-:W-:-:S04]  /*5fc0*/  FADD.FTZ R171, R171, R170 ;  /* 0x000000aaabab7221 */ /* 0x000fc80000010000 */
[----:B------:R-:W-:Y:S02]  /*5fd0*/  FADD.FTZ R172, R172, R171 ;  /* 0x000000abacac7221 */ /* 0x000fe40000010000 */
        /* <DEDUP_REMOVED lines=9> */
[----:B------:R2:W-:Y:S01]  /*6070*/  STSM.16.M88.4 [R189], R160 ;  /* 0x000000a0bd007844 */ /* 0x0005e20000000200 */
[----:B------:R-:W-:Y:S01]  /*6080*/  FADD.FTZ R200, R200, R199 ;  /* 0x000000c7c8c87221 */ /* 0x000fe20000010000 */
[----:B------:R-:W0:Y:S08]  /*6090*/  MUFU.EX2 R175, R175 ;  /* 0x000000af00af7308 */ /* 0x000e300000000800 */
[----:B------:R-:W4:Y:S01]  /*60a0*/  MUFU.EX2 R176, R176 ;  /* 0x000000b000b07308 */ /* 0x000f220000000800 */
[----:B---3--:R-:W-:Y:S01]  /*60b0*/  F2FP.F16.F32.PACK_AB R164, R174, R173 ;  /* 0x000000adaea4723e */ /* 0x008fe200000000ff */
[----:B------:R-:W-:-:S04]  /*60c0*/  FADD.FTZ R173, R173, R172 ;  /* 0x000000acadad7221 */ /* 0x000fc80000010000 */
[----:B------:R-:W-:Y:S02]  /*60d0*/  FADD.FTZ R174, R174, R173 ;  /* 0x000000adaeae7221 */ /* 0x000fe40000010000 */
[----:B------:R-:W-:Y:S02]  /*60e0*/  MUFU.EX2 R201, R201 ;  /* 0x000000c900c97308 */ /* 0x000fe40000000800 */
[----:B0-----:R-:W-:-:S06]  /*60f0*/  FADD.FTZ R5, R175, R174 ;  /* 0x000000aeaf057221 */ /* 0x001fcc0000010000 */
[----:B------:R-:W0:Y:S01]  /*6100*/  MUFU.EX2 R202, R202 ;  /* 0x000000ca00ca7308 */ /* 0x000e220000000800 */
[C---:B----4-:R-:W-:Y:S01]  /*6110*/  F2FP.F16.F32.PACK_AB R166, R176.reuse, R175 ;  /* 0x000000afb0a6723e */ /* 0x050fe200000000ff */
[----:B------:R-:W-:-:S06]  /*6120*/  FADD.FTZ R5, R176, R5 ;  /* 0x00000005b0057221 */ /* 0x000fcc0000010000 */
[----:B------:R-:W-:Y:S08]  /*6130*/  MUFU.EX2 R203, R203 ;  /* 0x000000cb00cb7308 */ /* 0x000ff00000000800 */
[----:B------:R-:W3:Y:S01]  /*6140*/  MUFU.EX2 R204, R204 ;  /* 0x000000cc00cc7308 */ /* 0x000ee20000000800 */
[----:B0-----:R-:W-:Y:S01]  /*6150*/  F2FP.F16.F32.PACK_AB R165, R202, R201 ;  /* 0x000000c9caa5723e */ /* 0x001fe200000000ff */
[----:B------:R-:W-:-:S04]  /*6160*/  FADD.FTZ R201, R201, R200 ;  /* 0x000000c8c9c97221 */ /* 0x000fc80000010000 */
[----:B------:R-:W-:Y:S01]  /*6170*/  FADD.FTZ R202, R202, R201 ;  /* 0x000000c9caca7221 */ /* 0x000fe20000010000 */
[----:B---3--:R-:W-:-:S03]  /*6180*/  F2FP.F16.F32.PACK_AB R167, R204, R203 ;  /* 0x000000cbcca7723e */ /* 0x008fc600000000ff */
[----:B------:R-:W-:Y:S02]  /*6190*/  FADD.FTZ R203, R203, R202 ;  /* 0x000000cacbcb7221 */ /* 0x000fe40000010000 */
[----:B------:R2:W-:Y:S01]  /*61a0*/  STSM.16.M88.4 [R187], R164 ;  /* 0x000000a4bb007844 */ /* 0x0005e20000000200 */
[----:B-1----:R-:W-:-:S06]  /*61b0*/  WARPGROUP.ARRIVE ;  /* 0x00000000000079c5 */ /* 0x002fcc0000000000 */
[----:B------:R-:W-:Y:S01]  /*61c0*/  HGMMA.64x256x16.F32 R24, R152, gdesc[UR8].tnspB, RZ, !UPT, gsb0 ;  /* 0x43e0000898187df0 */ /* 0x000fe2000c0008ff */
[----:B------:R-:W-:Y:S01]  /*61d0*/  R2UR UR10, R206 ;  /* 0x00000000ce0a72ca */ /* 0x000fe200000e0000 */
[----:B------:R-:W-:Y:S01]  /*61e0*/  UMOV UR11, 0x40000040 ;  /* 0x40000040000b7882 */ /* 0x000fe20000000000 */
[C---:B------:R-:W-:Y:S02]  /*61f0*/  VIADD R206, R205.reuse, 0x100 ;  /* 0x00000100cdce7836 */ /* 0x040fe40000000000 */
[----:B------:R-:W-:Y:S01]  /*6200*/  VIADD R205, R205, 0x180 ;  /* 0x00000180cdcd7836 */ /* 0x000fe20000000000 */
[----:B------:R-:W-:Y:S02]  /*6210*/  WARPGROUP.DEPBAR.LE gsb0, 0x0 ;  /* 0x00008000000079c5 */ /* 0x000fe40000010000 */
[----:B------:R-:W-:-:S15]  /*6220*/  WARPGROUP.ARRIVE ;  /* 0x00000000000079c5 */ /* 0x000fde0000000000 */
[----:B------:R-:W-:-:S05]  /*6230*/  NOP ;  /* 0x0000000000007918 */ /* 0x000fca0000000000 */
[----:B------:R-:W-:Y:S01]  /*6240*/  HGMMA.64x256x16.F32 R24, R156, gdesc[UR8].tnspB, R24, gsb0 ;  /* 0x43e000089c187df0 */ /* 0x000fe20008000818 */
[----:B------:R-:W-:Y:S01]  /*6250*/  R2UR UR10, R206 ;  /* 0x00000000ce0a72ca */ /* 0x000fe200000e0000 */
[----:B------:R-:W-:Y:S01]  /*6260*/  UMOV UR11, 0x40000040 ;  /* 0x40000040000b7882 */ /* 0x000fe20000000000 */
[----:B------:R-:W-:Y:S02]  /*6270*/  WARPGROUP.DEPBAR.LE gsb0, 0x0 ;  /* 0x00008000000079c5 */ /* 0x000fe40000010000 */
[----:B------:R-:W-:-:S15]  /*6280*/  WARPGROUP.ARRIVE ;  /* 0x00000000000079c5 */ /* 0x000fde0000000000 */
[----:B------:R-:W-:-:S08]  /*6290*/  NOP ;  /* 0x0000000000007918 */ /* 0x000fd00000000000 */
[----:B------:R-:W-:Y:S01]  /*62a0*/  HGMMA.64x256x16.F32 R24, R160, gdesc[UR8].tnspB, R24, gsb0 ;  /* 0x43e00008a0187df0 */ /* 0x000fe20008000818 */
[----:B------:R-:W-:Y:S01]  /*62b0*/  R2UR UR10, R205 ;  /* 0x00000000cd0a72ca */ /* 0x000fe200000e0000 */
[----:B------:R-:W-:Y:S01]  /*62c0*/  UMOV UR11, 0x40000040 ;  /* 0x40000040000b7882 */ /* 0x000fe20000000000 */
        /* <DEDUP_REMOVED lines=25> */
[----:B0-----:R-:W-:Y:S01]  /*6460*/  FADD.FTZ R6, R204, R203 ;  /* 0x000000cbcc067221 */ /* 0x001fe20000010000 */
[----:B--2---:R-:W-:Y:S06]  /*6470*/  @!P3 BRA `(.L_x_4240) ;  /* 0x000000300098b947 */ /* 0x004fec0003800000 */
[----:B------:R-:W-:Y:S01]  /*6480*/  IMAD.MOV.U32 R10, RZ, RZ, R8 ;  /* 0x000000ffff0a7224 */ /* 0x000fe200078e0008 */
[----:B------:R-:W-:Y:S01]  /*6490*/  ULDC UR7, c[0x0][0x288] ;  /* 0x0000a20000077ab9 */ /* 0x000fe20000000800 */
[----:B------:R-:W-:Y:S01]  /*64a0*/  IMAD.MOV.U32 R11, RZ, RZ, R7 ;  /* 0x000000ffff0b7224 */ /* 0x000fe200078e0007 */
[----:B------:R-:W-:Y:S01]  /*64b0*/  ULDC UR28, c[0x0][0x2f0] ;  /* 0x0000bc00001c7ab9 */ /* 0x000fe20000000800 */
[----:B------:R-:W-:Y:S01]  /*64c0*/  IMAD.MOV.U32 R13, RZ, RZ, R2 ;  /* 0x000000ffff0d7224 */ /* 0x000fe200078e0002 */
[----:B------:R-:W-:-:S06]  /*64d0*/  ULDC UR6, c[0x0][0xa80] ;  /* 0x0002a00000067ab9 */ /* 0x000fcc0000000800 */
.L_x_4249:
[----:B------:R-:W-:-:S05]  /*64e0*/  VIADD R2, R13, 0x1 ;  /* 0x000000010d027836 */ /* 0x000fca0000000000 */
[----:B------:R-:W-:-:S04]  /*64f0*/  ISETP.NE.AND P3, PT, R2, 0x2, PT ;  /* 0x000000020200780c */ /* 0x000fc80003f65270 */
[----:B------:R-:W-:Y:S02]  /*6500*/  SEL R7, RZ, 0x1, P3 ;  /* 0x00000001ff077807 */ /* 0x000fe40001800000 */
[----:B------:R-:W-:Y:S02]  /*6510*/  SEL R2, R2, RZ, P3 ;  /* 0x000000ff02027207 */ /* 0x000fe40001800000 */
[----:B------:R-:W-:Y:S01]  /*6520*/  LOP3.LUT R16, R16, R7, RZ, 0x3c, !PT ;  /* 0x0000000710107212 */ /* 0x000fe200078e3cff */
[----:B0-----:R-:W-:Y:S06]  /*6530*/  @!P0 BRA `(.L_x_4241) ;  /* 0x0000000000048947 */ /* 0x001fec0003800000 */
[----:B------:R-:W-:Y:S01]  /*6540*/  BPT.TRAP 0x1 ;  /* 0x000000040000795c */ /* 0x000fe20000300000 */
.L_x_4241:
[----:B------:R-:W-:Y:S01]  /*6550*/  IMAD R9, R2, 0x8, R17 ;  /* 0x0000000802097824 */ /* 0x000fe200078e0211 */
[----:B------:R-:W-:-:S04]  /*6560*/  SHF.L.U32 R8, R16, 0x1f, RZ ;  /* 0x0000001f10087819 */ /* 0x000fc800000006ff */
[----:B------:R0:W1:Y:S01]  /*6570*/  SYNCS.PHASECHK.TRANS64.TRYWAIT P3, [R9+URZ+0x38830], R8 ;  /* 0x03883008090075a7 */ /* 0x000062000806017f */
[----:B------:R-:W-:Y:S05]  /*6580*/  @!P0 BRA `(.L_x_4242) ;  /* 0x0000000000048947 */ /* 0x000fea0003800000 */
[----:B------:R-:W-:Y:S01]  /*6590*/  BPT.TRAP 0x1 ;  /* 0x000000040000795c */ /* 0x000fe20000300000 */
.L_x_4242:
[----:B------:R-:W-:Y:S01]  /*65a0*/  IMAD R7, R2, 0x200, R0 ;  /* 0x0000020002077824 */ /* 0x000fe200078e0200 */
[----:B-1----:R-:W-:Y:S06]  /*65b0*/  @P3 BRA `(.L_x_4243) ;  /* 0x0000000000083947 */ /* 0x002fec0003800000 */
[----:B------:R-:W1:Y:S02]  /*65c0*/  SYNCS.PHASECHK.TRANS64.TRYWAIT P3, [R9+URZ+0x38830], R8 ;  /* 0x03883008090075a7 */ /* 0x000e64000806017f */
[----:B-1----:R-:W-:Y:S05]  /*65d0*/  @!P3 BRA `(.L_x_4244) ;  /* 0x000000f8008cb947 */ /* 0x002fea0003800000 */
.L_x_4243:
[----:B------:R-:W-:Y:S01]  /*65e0*/  R2UR UR26, R7 ;  /* 0x00000000071a72ca */ /* 0x000fe200000e0000 */
[----:B------:R-:W-:Y:S01]  /*65f0*/  WARPGROUP.ARRIVE ;  /* 0x00000000000079c5 */ /* 0x000fe20000000000 */
[----:B------:R-:W-:Y:S01]  /*6600*/  UMOV UR24, UR4 ;  /* 0x0000000400187c82 */ /* 0x000fe20008000000 */
[----:B------:R-:W-:Y:S01]  /*6610*/  UMOV UR25, UR5 ;  /* 0x0000000500197c82 */ /* 0x000fe20008000000 */
[----:B------:R-:W-:Y:S01]  /*6620*/  UMOV UR27, 0x40000040 ;  /* 0x40000040001b7882 */ /* 0x000fe20000000000 */
[----:B------:R-:W-:Y:S01]  /*6630*/  UMOV UR11, 0x40000040 ;  /* 0x40000040000b7882 */ /* 0x000fe20000000000 */
[----:B------:R-:W-:Y:S01]  /*6640*/  UMOV UR15, 0x40000040 ;  /* 0x40000040000f7882 */ /* 0x000fe20000000000 */
[----:B------:R-:W-:-:S06]  /*6650*/  UMOV UR19, 0x40000040 ;  /* 0x4000004000137882 */ /* 0x000fcc0000000000 */
[----:B------:R-:W-:Y:S01]  /*6660*/  HGMMA.64x64x16.F32 R152, gdesc[UR24], RZ, !UPT, gsb0 ;  /* 0x00e00000189879f0 */ /* 0x000fe2000c0008ff */
[----:B------:R-:W-:Y:S02]  /*6670*/  UIADD3 UR10, UR26, 0x2, URZ ;  /* 0x000000021a0a7890 */ /* 0x000fe4000fffe03f */
[----:B------:R-:W-:Y:S02]  /*6680*/  UIADD3 UR14, UR26, 0x4, URZ ;  /* 0x000000041a0e7890 */ /* 0x000fe4000fffe03f */
[----:B------:R-:W-:Y:S01]  /*6690*/  UIADD3 UR18, UR26, 0x6, URZ ;  /* 0x000000061a127890 */ /* 0x000fe2000fffe03f */
        /* <DEDUP_REMOVED lines=12> */
.L_x_4245:
[----:B------:R2:W3:Y:S01]  /*6760*/  SYNCS.PHASECHK.TRANS64.TRYWAIT P3, [R9+URZ+0x38850], R8 ;  /* 0x03885008090075a7 */ /* 0x0004e2000806017f */
[----:B------:R-:W-:Y:S05]  /*6770*/  @!P0 BRA `(.L_x_4246) ;  /* 0x0000000000048947 */ /* 0x000fea0003800000 */
[----:B------:R-:W-:Y:S01]  /*6780*/  BPT.TRAP 0x1 ;  /* 0x000000040000795c */ /* 0x000fe20000300000 */
.L_x_4246:
[----:B---3--:R-:W-:Y:S05]  /*6790*/  @P3 BRA `(.L_x_4247) ;  /* 0x0000000000083947 */ /* 0x008fea0003800000 */
[----:B------:R-:W3:Y:S02]  /*67a0*/  SYNCS.PHASECHK.TRANS64.TRYWAIT P3, [R9+URZ+0x38850], R8 ;  /* 0x03885008090075a7 */ /* 0x000ee4000806017f */
[----:B---3--:R-:W-:Y:S05]  /*67b0*/  @!P3 BRA `(.L_x_4248) ;  /* 0x000000f80028b947 */ /* 0x008fea0003800000 */
.L_x_4247:
[----:B------:R-:W-:Y:S01]  /*67c0*/  IMAD R7, R2, 0x1000, R3 ;  /* 0x0000100002077824 */ /* 0x000fe200078e0203 */
[----:B------:R-:W-:Y:S01]  /*67d0*/  WARPGROUP.ARRIVE ;  /* 0x00000000000079c5 */ /* 0x000fe20000000000 */
[----:B------:R-:W-:Y:S01]  /*67e0*/  UMOV UR23, 0x40000040 ;  /* 0x4000004000177882 */ /* 0x000fe20000000000 */
[----:B------:R-:W-:Y:S01]  /*67f0*/  VIADD R12, R4, 0x2 ;  /* 0x00000002040c7836 */ /* 0x000fe20000000000 */
[----:B------:R-:W-:Y:S01]  /*6800*/  UMOV UR25, 0x40000040 ;  /* 0x4000004000197882 */ /* 0x000fe20000000000 */
[C---:B------:R-:W-:Y:S01]  /*6810*/  R2UR UR22, R7.reuse ;  /* 0x00000000071672ca */ /* 0x040fe200000e0000 */
[C---:B0123--:R-:W-:Y:S01]  /*6820*/  VIADD R8, R7.reuse, 0x2 ;  /* 0x0000000207087836 */ /* 0x04ffe20000000000 */
[----:B------:R-:W-:Y:S01]  /*6830*/  UMOV UR27, 0x40000040 ;  /* 0x40000040001b7882 */ /* 0x000fe20000000000 */
[----:B------:R-:W-:Y:S01]  /*6840*/  R2UR UR24, R12 ;  /* 0x000000000c1872ca */ /* 0x000fe200000e0000 */
[----:B------:R-:W-:Y:S01]  /*6850*/  VIADD R12, R4, 0x4 ;  /* 0x00000004040c7836 */ /* 0x000fe20000000000 */
[----:B------:R-:W0:Y:S01]  /*6860*/  S2R R14, SR_TID.X ;  /* 0x00000000000e7919 */ /* 0x000e220000002100 */
[----:B------:R-:W-:Y:S01]  /*6870*/  R2UR UR26, R8 ;  /* 0x00000000081a72ca */ /* 0x000fe200000e0000 */
[C---:B------:R-:W-:Y:S01]  /*6880*/  VIADD R8, R7.reuse, 0x4 ;  /* 0x0000000407087836 */ /* 0x040fe20000000000 */
[----:B------:R-:W-:Y:S01]  /*6890*/  @UP1 ULDC UR10, c[0x0][0x44c] ;  /* 0x00011300000a1ab9 */ /* 0x000fe20000000800 */
[----:B------:R-:W-:Y:S01]  /*68a0*/  VIADD R21, R4, 0x800 ;  /* 0x0000080004157836 */ /* 0x000fe20000000000 */
[----:B------:R-:W-:Y:S01]  /*68b0*/  UMOV UR11, 0x40000040 ;  /* 0x40000040000b7882 */ /* 0x000fe20000000000 */
[----:B------:R-:W-:Y:S01]  /*68c0*/  VIADD R15, R7, 0x800 ;  /* 0x00000800070f7836 */ /* 0x000fe20000000000 */
[----:B------:R-:W-:Y:S01]  /*68d0*/  UISETP.GT.AND UP0, UPT, UR30, UR29, UPT ;  /* 0x0000001d1e00728c */ /* 0x000fe2000bf04270 */
[----:B------:R-:W-:Y:S01]  /*68e0*/  HGMMA.64x64x16.F32 R152, gdesc[UR20], R152, gsb0 ;  /* 0x00e00000149879f0 */ /* 0x000fe20008000898 */
[----:B------:R-:W-:Y:S01]  /*68f0*/  IMAD R208, R2, 0x1000, R19 ;  /* 0x0000100002d07824 */ /* 0x000fe200078e0213 */
[----:B0-----:R-:W-:Y:S01]  /*6900*/  SHF.R.U32.HI R14, RZ, 0x7, R14 ;  /* 0x00000007ff0e7819 */ /* 0x001fe2000001160e */
[----:B------:R-:W-:-:S02]  /*6910*/  WARPGROUP.DEPBAR.LE gsb0, 0x0 ;  /* 0x00008000000079c5 */ /* 0x000fc40000010000 */
        /* <DEDUP_REMOVED lines=123> */
[----:B------:R-:W0:Y:S02]  /*70d0*/  SHFL.IDX PT, R8, R14, RZ, 0x1f ;  /* 0x00001fff0e087589 */ /* 0x000e2400000e0000 */
[----:B0-----:R-:W-:-:S04]  /*70e0*/  ISETP.GT.AND P3, PT, R8, 0x7f, PT ;  /* 0x0000007f0800780c */ /* 0x001fc80003f64270 */
[----:B------:R-:W-:-:S05]  /*70f0*/  SEL R12, RZ, 0x2, !P3 ;  /* 0x00000002ff0c7807 */ /* 0x000fca0005800000 */
[----:B------:R-:W-:Y:S02]  /*7100*/  IMAD.IADD R8, R21, 0x1, R12 ;  /* 0x0000000115087824 */ /* 0x000fe400078e020c */
        /* <DEDUP_REMOVED lines=21> */
[----:B------:R-:W-:Y:S01]  /*7260*/  IMAD.IADD R20, R21, 0x1, R8 ;  /* 0x0000000115147824 */ /* 0x000fe200078e0208 */
[----:B------:R-:W-:Y:S02]  /*7270*/  WARPGROUP.DEPBAR.LE gsb0, 0x0 ;  /* 0x00008000000079c5 */ /* 0x000fe40000010000 */
[----:B------:R-:W-:-:S08]  /*7280*/  WARPGROUP.ARRIVE ;  /* 0x00000000000079c5 */ /* 0x000fd00000000000 */
        /* <DEDUP_REMOVED lines=22> */
[----:B------:R-:W-:Y:S02]  /*73f0*/  IMAD.IADD R20, R21, 0x1, R12 ;  /* 0x0000000115147824 */ /* 0x000fe400078e020c */
        /* <DEDUP_REMOVED lines=8> */
[----:B------:R-:W-:Y:S02]  /*7480*/  IMAD.IADD R20, R21, 0x1, R14 ;  /* 0x0000000115147824 */ /* 0x000fe400078e020e */
[--C-:B------:R-:W-:Y:S02]  /*7490*/  IMAD.IADD R196, R14, 0x1, R15.reuse ;  /* 0x000000010ec47824 */ /* 0x100fe400078e020f */
        /* <DEDUP_REMOVED lines=119> */
[----:B------:R-:W-:-:S04]  /*7c10*/  VIADD R12, R190, UR41 ;  /* 0x00000029be0c7c36 */ /* 0x000fc80008000000 */
[----:B------:R-:W-:Y:S01]  /*7c20*/  @P1 IMAD.HI.U32 R7, R12, UR10, RZ ;  /* 0x0000000a0c071c27 */ /* 0x000fe2000f8e00ff */
[----:B------:R-:W-:-:S04]  /*7c30*/  @UP1 ULDC UR10, c[0x0][0x450] ;  /* 0x00011400000a1ab9 */ /* 0x000fc80000000800 */
[----:B------:R-:W-:Y:S01]  /*7c40*/  @P1 SHF.R.U32.HI R12, RZ, UR10, R7 ;  /* 0x0000000aff0c1c19 */ /* 0x000fe20008011607 */
[----:B------:R-:W-:Y:S02]  /*7c50*/  UMOV UR10, 0xffffffc0 ;  /* 0xffffffc0000a7882 */ /* 0x000fe40000000000 */
[----:B------:R-:W-:Y:S02]  /*7c60*/  UIMAD UR10, UR30, UR10, 0x1 ;  /* 0x000000011e0a74a4 */ /* 0x000fe4000f8e020a */
[----:B------:R-:W0:Y:S01]  /*7c70*/  SHFL.IDX PT, R8, R12, RZ, 0x1c1f ;  /* 0x001c1fff0c087589 */ /* 0x000e2200000e0000 */
[----:B------:R-:W-:-:S03]  /*7c80*/  UIADD3 UR30, UR30, -0x1, URZ ;  /* 0xffffffff1e1e7890 */ /* 0x000fc6000fffe03f */
[----:B------:R-:W-:Y:S02]  /*7c90*/  IADD3 R7, -R18, UR10, RZ ;  /* 0x0000000a12077c10 */ /* 0x000fe4000fffe1ff */
[----:B------:R-:W-:-:S03]  /*7ca0*/  R2UR UR10, R208 ;  /* 0x00000000d00a72ca */ /* 0x000fc600000e0000 */
[----:B------:R-:W-:-:S05]  /*7cb0*/  IMAD R7, R188, UR28, R7 ;  /* 0x0000001cbc077c24 */ /* 0x000fca000f8e0207 */
[----:B0-----:R-:W-:-:S04]  /*7cc0*/  IADD3 R14, R8, -UR7, R7 ;  /* 0x80000007080e7c10 */ /* 0x001fc8000fffe007 */
[C---:B------:R-:W-:Y:S02]  /*7cd0*/  ISETP.GT.AND P3, PT, R14.reuse, RZ, PT ;  /* 0x000000ff0e00720c */ /* 0x040fe40003f64270 */
[----:B------:R-:W-:Y:S01]  /*7ce0*/  ISETP.GT.AND P4, PT, R14, 0x1, PT ;  /* 0x000000010e00780c */ /* 0x000fe20003f84270 */
        /* <DEDUP_REMOVED lines=45> */
[----:B------:R-:W-:Y:S01]  /*7fc0*/  FSEL R180, R180, -INF , P3 ;  /* 0xff800000b4b47808 */ /* 0x000fe20001800000 */
[----:B------:R-:W0:Y:S01]  /*7fd0*/  SHFL.IDX PT, R14, R12, 0x1, 0x1c1f ;  /* 0x003c1f000c0e7f89 */ /* 0x000e2200000e0000 */
[----:B------:R-:W-:Y:S02]  /*7fe0*/  FMNMX.FTZ R15, R177, R20, !PT ;  /* 0x00000014b10f7209 */ /* 0x000fe40007810000 */
[----:B------:R-:W-:Y:S02]  /*7ff0*/  FSEL R181, R181, -INF , P4 ;  /* 0xff800000b5b57808 */ /* 0x000fe40002000000 */
[----:B------:R-:W-:-:S04]  /*8000*/  FMNMX.FTZ R20, R180, R15, !PT ;  /* 0x0000000fb4147209 */ /* 0x000fc80007810000 */
[----:B------:R-:W-:-:S05]  /*8010*/  FMNMX.FTZ R20, R181, R20, !PT ;  /* 0x00000014b5147209 */ /* 0x000fca0007810000 */
[----:B------:R-:W1:Y:S01]  /*8020*/  SHFL.BFLY PT, R15, R20, 0x2, 0x1f ;  /* 0x0c401f00140f7f89 */ /* 0x000e6200000e0000 */
[----:B0-----:R-:W-:-:S04]  /*8030*/  IADD3 R14, R14, -UR7, R7 ;  /* 0x800000070e0e7c10 */ /* 0x001fc8000fffe007 */
[C---:B------:R-:W-:Y:S02]  /*8040*/  ISETP.GT.AND P3, PT, R14.reuse, RZ, PT ;  /* 0x000000ff0e00720c */ /* 0x040fe40003f64270 */
[C---:B------:R-:W-:Y:S02]  /*8050*/  ISETP.GT.AND P4, PT, R14.reuse, 0x1, PT ;  /* 0x000000010e00780c */ /* 0x040fe40003f84270 */
[C---:B------:R-:W-:Y:S02]  /*8060*/  ISETP.GT.AND P5, PT, R14.reuse, 0x28, PT ;  /* 0x000000280e00780c */ /* 0x040fe40003fa4270 */
[----:B------:R-:W-:Y:S02]  /*8070*/  FSEL R155, R155, -INF , P4 ;  /* 0xff8000009b9b7808 */ /* 0x000fe40002000000 */
[----:B------:R-:W-:Y:S02]  /*8080*/  ISETP.GT.AND P4, PT, R14, 0x9, PT ;  /* 0x000000090e00780c */ /* 0x000fe40003f84270 */
[----:B-1----:R-:W-:-:S02]  /*8090*/  FMNMX.FTZ R152, R20, R15, !PT ;  /* 0x0000000f14987209 */ /* 0x002fc40007810000 */
[----:B------:R-:W-:Y:S02]  /*80a0*/  FSEL R15, R154, -INF , P3 ;  /* 0xff8000009a0f7808 */ /* 0x000fe40001800000 */
[----:B------:R-:W-:Y:S01]  /*80b0*/  ISETP.GT.AND P3, PT, R14, 0x8, PT ;  /* 0x000000080e00780c */ /* 0x000fe20003f64270 */
[----:B------:R-:W0:Y:S01]  /*80c0*/  SHFL.BFLY PT, R197, R152, 0x1, 0x1f ;  /* 0x0c201f0098c57f89 */ /* 0x000e2200000e0000 */
[----:B------:R-:W-:Y:S02]  /*80d0*/  FMNMX.FTZ R12, R15, R10, !PT ;  /* 0x0000000a0f0c7209 */ /* 0x000fe40007810000 */
        /* <DEDUP_REMOVED lines=17> */
[----:B0-----:R-:W-:Y:S02]  /*81f0*/  FMNMX.FTZ R7, R152, R197, !PT ;  /* 0x000000c598077209 */ /* 0x001fe40007810000 */
[----:B------:R-:W-:Y:S02]  /*8200*/  ISETP.GT.AND P4, PT, R14, 0x21, PT ;  /* 0x000000210e00780c */ /* 0x000fe40003f84270 */
[----:B------:R-:W-:Y:S01]  /*8210*/  FSEL R152, R170, -INF , P3 ;  /* 0xff800000aa987808 */ /* 0x000fe20001800000 */
[----:B------:R-:W-:Y:S01]  /*8220*/  FMUL.FTZ R198, R7, UR6 ;  /* 0x0000000607c67c20 */ /* 0x000fe20008410000 */
[----:B------:R-:W-:-:S02]  /*8230*/  FMNMX.FTZ R21, R167, R12, !PT ;  /* 0x0000000ca7157209 */ /* 0x000fc40007810000 */
[----:B------:R-:W-:Y:S02]  /*8240*/  FSEL R154, R171, -INF , P4 ;  /* 0xff800000ab9a7808 */ /* 0x000fe40002000000 */
[----:B------:R-:W-:Y:S02]  /*8250*/  FMNMX.FTZ R21, R152, R21, !PT ;  /* 0x0000001598157209 */ /* 0x000fe40007810000 */
[----:B------:R-:W-:Y:S02]  /*8260*/  ISETP.GT.AND P3, PT, R14, 0x29, PT ;  /* 0x000000290e00780c */ /* 0x000fe40003f64270 */
[----:B------:R-:W-:Y:S02]  /*8270*/  FSEL R174, R174, -INF , P5 ;  /* 0xff800000aeae7808 */ /* 0x000fe40002800000 */
[----:B------:R-:W-:Y:S02]  /*8280*/  FMNMX.FTZ R21, R154, R21, !PT ;  /* 0x000000159a157209 */ /* 0x000fe40007810000 */
[----:B------:R-:W-:-:S02]  /*8290*/  FSETP.NEU.FTZ.AND P4, PT, R7, -INF , PT ;  /* 0xff8000000700780b */ /* 0x000fc40003f9d000 */
[----:B------:R-:W-:Y:S02]  /*82a0*/  ISETP.GT.AND P5, PT, R14, 0x30, PT ;  /* 0x000000300e00780c */ /* 0x000fe40003fa4270 */
[----:B------:R-:W-:Y:S02]  /*82b0*/  FSEL R196, R175, -INF , P3 ;  /* 0xff800000afc47808 */ /* 0x000fe40001800000 */
[----:B------:R-:W-:Y:S02]  /*82c0*/  FMNMX.FTZ R21, R174, R21, !PT ;  /* 0x00000015ae157209 */ /* 0x000fe40007810000 */
[----:B------:R-:W-:Y:S02]  /*82d0*/  FSEL R198, R198, RZ, P4 ;  /* 0x000000ffc6c67208 */ /* 0x000fe40002000000 */
[----:B------:R-:W-:Y:S02]  /*82e0*/  ISETP.GT.AND P3, PT, R14, 0x31, PT ;  /* 0x000000310e00780c */ /* 0x000fe40003f64270 */
[----:B------:R-:W-:Y:S01]  /*82f0*/  FSEL R178, R178, -INF , P5 ;  /* 0xff800000b2b27808 */ /* 0x000fe20002800000 */
[--C-:B------:R-:W-:Y:S01]  /*8300*/  FFMA.FTZ R12, R8, UR6, -R198.reuse ;  /* 0x00000006080c7c23 */ /* 0x100fe200080108c6 */
[----:B------:R-:W-:Y:S01]  /*8310*/  FMNMX.FTZ R21, R196, R21, !PT ;  /* 0x00000015c4157209 */ /* 0x000fe20007810000 */
[--C-:B------:R-:W-:Y:S01]  /*8320*/  FFMA.FTZ R171, R157, UR6, -R198.reuse ;  /* 0x000000069dab7c23 */ /* 0x100fe200080108c6 */
[----:B------:R-:W-:Y:S01]  /*8330*/  ISETP.GT.AND P5, PT, R14, 0x38, PT ;  /* 0x000000380e00780c */ /* 0x000fe20003fa4270 */
[--C-:B------:R-:W-:Y:S01]  /*8340*/  FFMA.FTZ R20, R160, UR6, -R198.reuse ;  /* 0x00000006a0147c23 */ /* 0x100fe200080108c6 */
        /* <DEDUP_REMOVED lines=10> */
[----:B------:R-:W-:Y:S01]  /*83f0*/  FSEL R183, R183, -INF , P3 ;  /* 0xff800000b7b77808 */ /* 0x000fe20001800000 */
        /* <DEDUP_REMOVED lines=9> */
[----:B------:R-:W-:Y:S01]  /*8490*/  FFMA.FTZ R181, R181, UR6, -R198 ;  /* 0x00000006b5b57c23 */ /* 0x000fe200080108c6 */
[----:B------:R-:W0:Y:S01]  /*84a0*/  SHFL.BFLY PT, R153, R8, 0x2, 0x1f ;  /* 0x0c401f0008997f89 */ /* 0x000e2200000e0000 */
[----:B------:R-:W-:Y:S01]  /*84b0*/  IMAD.MOV R157, RZ, RZ, -R184 ;  /* 0x000000ffff9d7224 */ /* 0x000fe200078e0ab8 */
[----:B------:R-:W-:Y:S08]  /*84c0*/  MUFU.EX2 R12, R12 ;  /* 0x0000000c000c7308 */ /* 0x000ff00000000800 */
[----:B------:R-:W-:Y:S08]  /*84d0*/  MUFU.EX2 R21, R21 ;  /* 0x0000001500157308 */ /* 0x000ff00000000800 */
[----:B------:R-:W-:Y:S01]  /*84e0*/  MUFU.EX2 R14, R14 ;  /* 0x0000000e000e7308 */ /* 0x000fe20000000800 */
[----:B0-----:R-:W-:-:S07]  /*84f0*/  FMNMX.FTZ R153, R8, R153, !PT ;  /* 0x0000009908997209 */ /* 0x001fce0007810000 */
[----:B------:R-:W-:Y:S01]  /*8500*/  MUFU.EX2 R171, R171 ;  /* 0x000000ab00ab7308 */ /* 0x000fe20000000800 */
[----:B------:R-:W0:Y:S07]  /*8510*/  SHFL.BFLY PT, R8, R153, 0x1, 0x1f ;  /* 0x0c201f0099087f89 */ /* 0x000e2e00000e0000 */
[----:B------:R-:W-:Y:S08]  /*8520*/  MUFU.EX2 R20, R20 ;  /* 0x0000001400147308 */ /* 0x000ff00000000800 */
[----:B------:R-:W1:Y:S08]  /*8530*/  MUFU.EX2 R175, R175 ;  /* 0x000000af00af7308 */ /* 0x000e700000000800 */
[----:B------:R-:W-:Y:S01]  /*8540*/  MUFU.EX2 R170, R170 ;  /* 0x000000aa00aa7308 */ /* 0x000fe20000000800 */
[----:B0-----:R-:W-:-:S04]  /*8550*/  FMNMX.FTZ R8, R153, R8, !PT ;  /* 0x0000000899087209 */ /* 0x001fc80007810000 */
[C---:B------:R-:W-:Y:S01]  /*8560*/  FSETP.NEU.FTZ.AND P3, PT, R8.reuse, -INF , PT ;  /* 0xff8000000800780b */ /* 0x040fe20003f7d000 */
[----:B------:R-:W-:Y:S02]  /*8570*/  FMUL.FTZ R153, R8, UR6 ;  /* 0x0000000608997c20 */ /* 0x000fe40008410000 */
[----:B------:R-:W0:Y:S01]  /*8580*/  MUFU.EX2 R179, R179 ;  /* 0x000000b300b37308 */ /* 0x000e220000000800 */
[----:B-1----:R-:W-:Y:S02]  /*8590*/  F2FP.F16.F32.PACK_AB R156, R175, R20 ;  /* 0x00000014af9c723e */ /* 0x002fe400000000ff */
[----:B------:R-:W-:-:S05]  /*85a0*/  FSEL R153, R153, RZ, P3 ;  /* 0x000000ff99997208 */ /* 0x000fca0001800000 */
[----:B------:R-:W-:Y:S01]  /*85b0*/  MUFU.EX2 R168, R168 ;  /* 0x000000a800a87308 */ /* 0x000fe20000000800 */
[--C-:B------:R-:W-:Y:S01]  /*85c0*/  FFMA.FTZ R205, R152, UR6, -R153.reuse ;  /* 0x0000000698cd7c23 */ /* 0x100fe20008010899 */
[----:B------:R-:W-:Y:S01]  /*85d0*/  FSEL R152, R7, RZ, P4 ;  /* 0x000000ff07987208 */ /* 0x000fe20002000000 */
[--C-:B------:R-:W-:Y:S01]  /*85e0*/  FFMA.FTZ R198, R155, UR6, -R153.reuse ;  /* 0x000000069bc67c23 */ /* 0x100fe20008010899 */
[----:B------:R-:W-:Y:S01]  /*85f0*/  FSEL R155, R8, RZ, P3 ;  /* 0x000000ff089b7208 */ /* 0x000fe20001800000 */
[----:B------:R-:W-:Y:S01]  /*8600*/  FFMA.FTZ R207, R196, UR6, -R153 ;  /* 0x00000006c4cf7c23 */ /* 0x000fe20008010899 */
[----:B------:R-:W-:Y:S01]  /*8610*/  ISETP.NE.AND P3, PT, R18, R157, PT ;  /* 0x0000009d1200720c */ /* 0x000fe20003f65270 */
[----:B------:R-:W-:Y:S01]  /*8620*/  FADD.FTZ R152, -R152, R11 ;  /* 0x0000000b98987221 */ /* 0x000fe20000010100 */
[--C-:B------:R-:W-:Y:S01]  /*8630*/  FFMA.FTZ R206, R154, UR6, -R153.reuse ;  /* 0x000000069ace7c23 */ /* 0x100fe20008010899 */
[----:B------:R-:W-:Y:S01]  /*8640*/  FADD.FTZ R155, -R155, R10 ;  /* 0x0000000a9b9b7221 */ /* 0x000fe20000010100 */
[----:B------:R-:W-:Y:S01]  /*8650*/  FFMA.FTZ R178, R178, UR6, -R153 ;  /* 0x00000006b2b27c23 */ /* 0x000fe20008010899 */
[----:B------:R-:W-:Y:S01]  /*8660*/  FMUL.FTZ R209, R152, UR6 ;  /* 0x0000000698d17c20 */ /* 0x000fe20008410000 */
[----:B------:R-:W-:-:S02]  /*8670*/  @!P2 VIADD R152, R9, 0x38840 ;  /* 0x000388400998a836 */ /* 0x000fc40000000000 */
[----:B------:R-:W-:Y:S01]  /*8680*/  FMUL.FTZ R155, R155, UR6 ;  /* 0x000000069b9b7c20 */ /* 0x000fe20008410000 */
[--C-:B------:R-:W-:Y:S01]  /*8690*/  FFMA.FTZ R15, R15, UR6, -R153.reuse ;  /* 0x000000060f0f7c23 */ /* 0x100fe20008010899 */
[--C-:B------:R-:W-:Y:S01]  /*86a0*/  FFMA.FTZ R199, R158, UR6, -R153.reuse ;  /* 0x000000069ec77c23 */ /* 0x100fe20008010899 */
[--C-:B------:R-:W-:Y:S01]  /*86b0*/  FFMA.FTZ R200, R159, UR6, -R153.reuse ;  /* 0x000000069fc87c23 */ /* 0x100fe20008010899 */
[----:B------:R-:W1:Y:S01]  /*86c0*/  MUFU.EX2 R209, R209 ;  /* 0x000000d100d17308 */ /* 0x000e620000000800 */
[----:B------:R-:W-:Y:S01]  /*86d0*/  @!P2 PRMT R152, RZ, 0x654, R152 ;  /* 0x00000654ff98a816 */ /* 0x000fe20000000098 */
[----:B------:R-:W-:Y:S02]  /*86e0*/  @!P3 IMAD R154, R13, 0x40, R22 ;  /* 0x000000400d9ab824 */ /* 0x000fe400078e0216 */
[--C-:B------:R-:W-:Y:S01]  /*86f0*/  FFMA.FTZ R201, R162, UR6, -R153.reuse ;  /* 0x00000006a2c97c23 */ /* 0x100fe20008010899 */
[--C-:B------:R-:W-:Y:S01]  /*8700*/  FFMA.FTZ R202, R163, UR6, -R153.reuse ;  /* 0x00000006a3ca7c23 */ /* 0x100fe20008010899 */
[----:B------:R-:W-:Y:S01]  /*8710*/  FFMA.FTZ R203, R166, UR6, -R153 ;  /* 0x00000006a6cb7c23 */ /* 0x000fe20008010899 */
[----:B------:R-:W-:-:S02]  /*8720*/  @!P3 IMAD R160, R154, 0x4, R17 ;  /* 0x000000049aa0b824 */ /* 0x000fc400078e0211 */
[--C-:B------:R-:W-:Y:S01]  /*8730*/  FFMA.FTZ R204, R167, UR6, -R153.reuse ;  /* 0x00000006a7cc7c23 */ /* 0x100fe20008010899 */
[----:B------:R-:W2:Y:S01]  /*8740*/  MUFU.EX2 R196, R155 ;  /* 0x0000009b00c47308 */ /* 0x000ea20000000800 */
[--C-:B------:R-:W-:Y:S01]  /*8750*/  FFMA.FTZ R174, R174, UR6, -R153.reuse ;  /* 0x00000006aeae7c23 */ /* 0x100fe20008010899 */
[----:B------:R3:W-:Y:S01]  /*8760*/  @!P2 SYNCS.ARRIVE.TRANS64.RED.A1T0 RZ, [R152+URZ], RZ ;  /* 0x000000ff98ffa9a7 */ /* 0x0007e2000810043f */
[--C-:B------:R-:W-:Y:S01]  /*8770*/  FFMA.FTZ R10, R197, UR6, -R153.reuse ;  /* 0x00000006c50a7c23 */ /* 0x100fe20008010899 */
[--C-:B------:R-:W-:Y:S01]  /*8780*/  FFMA.FTZ R13, R182, UR6, -R153.reuse ;  /* 0x00000006b60d7c23 */ /* 0x100fe20008010899 */
[----:B------:R-:W-:Y:S01]  /*8790*/  F2FP.F16.F32.PACK_AB R154, R171, R14 ;  /* 0x0000000eab9a723e */ /* 0x000fe200000000ff */
[----:B------:R-:W-:Y:S01]  /*87a0*/  VIADD R182, R208, 0x80 ;  /* 0x00000080d0b67836 */ /* 0x000fe20000000000 */
[----:B0-----:R-:W-:Y:S01]  /*87b0*/  F2FP.F16.F32.PACK_AB R158, R179, R170 ;  /* 0x000000aab39e723e */ /* 0x001fe200000000ff */
[----:B------:R0:W-:Y:S01]  /*87c0*/  MUFU.EX2 R11, R178 ;  /* 0x000000b2000b7308 */ /* 0x0001e20000000800 */
[----:B-1----:R-:W-:Y:S01]  /*87d0*/  @!P3 STS [R160+0x38400], R209 ;  /* 0x038400d1a000b388 */ /* 0x002fe20000000800 */
[----:B---3--:R-:W-:Y:S01]  /*87e0*/  F2FP.F16.F32.PACK_AB R152, R21, R12 ;  /* 0x0000000c1598723e */ /* 0x008fe200000000ff */
[-C--:B------:R-:W-:Y:S01]  /*87f0*/  FMUL.FTZ R24, R24, R209.reuse ;  /* 0x000000d118187220 */ /* 0x080fe20000410000 */
[-C--:B------:R-:W-:Y:S01]  /*8800*/  FMUL.FTZ R25, R25, R209.reuse ;  /* 0x000000d119197220 */ /* 0x080fe20000410000 */
[-C--:B------:R-:W-:Y:S01]  /*8810*/  FMUL.FTZ R28, R28, R209.reuse ;  /* 0x000000d11c1c7220 */ /* 0x080fe20000410000 */
[-C--:B------:R-:W-:Y:S01]  /*8820*/  FMUL.FTZ R29, R29, R209.reuse ;  /* 0x000000d11d1d7220 */ /* 0x080fe20000410000 */
[-C--:B------:R-:W-:Y:S01]  /*8830*/  FMUL.FTZ R32, R32, R209.reuse ;  /* 0x000000d120207220 */ /* 0x080fe20000410000 */
[----:B------:R-:W-:Y:S01]  /*8840*/  MUFU.EX2 R15, R15 ;  /* 0x0000000f000f7308 */ /* 0x000fe20000000800 */
[----:B0-----:R-:W-:Y:S01]  /*8850*/  FFMA.FTZ R178, R183, UR6, -R153 ;  /* 0x00000006b7b27c23 */ /* 0x001fe20008010899 */
[----:B--2---:R0:W-:Y:S01]  /*8860*/  @!P3 STS [R160+0x38420], R196 ;  /* 0x038420c4a000b388 */ /* 0x0041e20000000800 */
        /* <DEDUP_REMOVED lines=147> */
[----:B------:R-:W-:Y:S01]  /*91a0*/  FMUL.FTZ R149, R149, R209 ;  /* 0x000000d195957220 */ /* 0x000fe20000410000 */
[-C--:B------:R-:W-:Y:S01]  /*91b0*/  FMUL.FTZ R150, R150, R196.reuse ;  /* 0x000000c496967220 */ /* 0x080fe20000410000 */
[----:B------:R-:W2:Y:S01]  /*91c0*/  MUFU.EX2 R10, R10 ;  /* 0x0000000a000a7308 */ /* 0x000ea20000000800 */
[----:B------:R-:W-:Y:S01]  /*91d0*/  FMUL.FTZ R151, R151, R196 ;  /* 0x000000c497977220 */ /* 0x000fe20000410000 */
[----:B0-----:R-:W-:Y:S01]  /*91e0*/  F2FP.F16.F32.PACK_AB R164, R177, R176 ;  /* 0x000000b0b1a4723e */ /* 0x001fe200000000ff */
[----:B------:R0:W-:Y:S01]  /*91f0*/  STSM.16.M88.4 [R185+0x36400], R152 ;  /* 0x03640098b9007844 */ /* 0x0001e20000000200 */
[----:B------:R-:W-:Y:S01]  /*9200*/  FFMA.FTZ R15, R196, R6, R15 ;  /* 0x00000006c40f7223 */ /* 0x000fe2000001000f */
[----:B------:R-:W-:Y:S01]  /*9210*/  FFMA.FTZ R12, R209, R5, R12 ;  /* 0x00000005d10c7223 */ /* 0x000fe2000001000c */
[----:B------:R-:W-:Y:S01]  /*9220*/  PLOP3.LUT P3, PT, PT, PT, UP0, 0x80, 0x0 ;  /* 0x000000000000781c */ /* 0x000fe20003f6f008 */
[----:B------:R0:W-:Y:S01]  /*9230*/  STSM.16.M88.4 [R186], R156 ;  /* 0x0000009cba007844 */ /* 0x0001e20000000200 */
[----:B------:R-:W-:Y:S01]  /*9240*/  MUFU.EX2 R13, R13 ;  /* 0x0000000d000d7308 */ /* 0x000fe20000000800 */
[----:B-1----:R-:W-:Y:S01]  /*9250*/  F2FP.F16.F32.PACK_AB R166, R181, R180 ;  /* 0x000000b4b5a6723e */ /* 0x002fe200000000ff */
[----:B------:R-:W-:Y:S01]  /*9260*/  FADD.FTZ R198, R198, R15 ;  /* 0x0000000fc6c67221 */ /* 0x000fe20000010000 */
[----:B------:R0:W-:Y:S01]  /*9270*/  STSM.16.M88.4 [R189], R160 ;  /* 0x000000a0bd007844 */ /* 0x0001e20000000200 */
[----:B------:R-:W-:Y:S01]  /*9280*/  FADD.FTZ R21, R21, R12 ;  /* 0x0000000c15157221 */ /* 0x000fe20000010000 */
[----:B------:R-:W-:-:S02]  /*9290*/  @!P2 VIADD R9, R9, 0x38860 ;  /* 0x000388600909a836 */ /* 0x000fc40000000000 */
[----:B------:R-:W-:Y:S01]  /*92a0*/  FADD.FTZ R199, R199, R198 ;  /* 0x000000c6c7c77221 */ /* 0x000fe20000010000 */
[----:B------:R-:W1:Y:S01]  /*92b0*/  MUFU.EX2 R178, R178 ;  /* 0x000000b200b27308 */ /* 0x000e620000000800 */
[----:B--2---:R-:W-:Y:S01]  /*92c0*/  F2FP.F16.F32.PACK_AB R165, R10, R11 ;  /* 0x0000000b0aa5723e */ /* 0x004fe200000000ff */
[----:B------:R-:W-:Y:S01]  /*92d0*/  FADD.FTZ R14, R14, R21 ;  /* 0x000000150e0e7221 */ /* 0x000fe20000010000 */
[----:B------:R-:W-:Y:S01]  /*92e0*/  FADD.FTZ R200, R200, R199 ;  /* 0x000000c7c8c87221 */ /* 0x000fe20000010000 */
[----:B------:R-:W-:Y:S02]  /*92f0*/  @!P2 PRMT R9, RZ, 0x654, R9 ;  /* 0x00000654ff09a816 */ /* 0x000fe40000000009 */
        /* <DEDUP_REMOVED lines=15> */
[----:B------:R-:W-:Y:S01]  /*93f0*/  R2UR UR10, R182 ;  /* 0x00000000b60a72ca */ /* 0x000fe200000e0000 */
[----:B------:R-:W-:Y:S01]  /*9400*/  UMOV UR11, 0x40000040 ;  /* 0x40000040000b7882 */ /* 0x000fe20000000000 */
[----:B------:R-:W-:Y:S02]  /*9410*/  VIADD R182, R208, 0x100 ;  /* 0x00000100d0b67836 */ /* 0x000fe40000000000 */
[----:B------:R-:W-:Y:S01]  /*9420*/  FADD.FTZ R205, R206, R205 ;  /* 0x000000cdcecd7221 */ /* 0x000fe20000010000 */
[----:B------:R-:W-:Y:S02]  /*9430*/  VIADD R208, R208, 0x180 ;  /* 0x00000180d0d07836 */ /* 0x000fe40000000000 */
        /* <DEDUP_REMOVED lines=8> */
[----:B------:R-:W-:Y:S02]  /*94c0*/  IMAD.MOV.U32 R11, RZ, RZ, R7 ;  /* 0x000000ffff0b7224 */ /* 0x000fe400078e0007 */
[----:B------:R-:W-:Y:S01]  /*94d0*/  FADD.FTZ R177, R177, R176 ;  /* 0x000000b0b1b17221 */ /* 0x000fe20000010000 */
[----:B------:R-:W-:Y:S01]  /*94e0*/  FADD.FTZ R13, R13, R10 ;  /* 0x0000000a0d0d7221 */ /* 0x000fe20000010000 */
[----:B------:R-:W-:Y:S02]  /*94f0*/  IMAD.MOV.U32 R10, RZ, RZ, R8 ;  /* 0x000000ffff0a7224 */ /* 0x000fe400078e0008 */
[----:B------:R-:W-:Y:S01]  /*9500*/  FADD.FTZ R180, R180, R177 ;  /* 0x000000b1b4b47221 */ /* 0x000fe20000010000 */
[----:B------:R-:W-:Y:S01]  /*9510*/  FADD.FTZ R6, R178, R13 ;  /* 0x0000000db2067221 */ /* 0x000fe20000010000 */
[----:B------:R-:W-:-:S02]  /*9520*/  IMAD.MOV.U32 R13, RZ, RZ, R2 ;  /* 0x000000ffff0d7224 */ /* 0x000fc400078e0002 */
[----:B------:R-:W-:Y:S01]  /*9530*/  FADD.FTZ R5, R181, R180 ;  /* 0x000000b4b5057221 */ /* 0x000fe20000010000 */
[----:B------:R-:W-:Y:S02]  /*9540*/  WARPGROUP.DEPBAR.LE gsb0, 0x0 ;  /* 0x00008000000079c5 */ /* 0x000fe40000010000 */
[----:B------:R-:W-:-:S06]  /*9550*/  WARPGROUP.ARRIVE ;  /* 0x00000000000079c5 */ /* 0x000fcc0000000000 */
        /* <DEDUP_REMOVED lines=24> */
.L_x_4240:
[----:B------:R-:W-:-:S13]  /*96e0*/  ISETP.LE.AND P1, PT, RZ, UR30, PT ;  /* 0x0000001eff007c0c */ /* 0x000fda000bf23270 */
[----:B------:R-:W-:Y:S05]  /*96f0*/  @!P1 BRA `(.L_x_4250) ;  /* 0x0000002c00409947 */ /* 0x000fea0003800000 */
[----:B------:R-:W-:Y:S01]  /*9700*/  IMAD.MOV.U32 R199, RZ, RZ, R8 ;  /* 0x000000ffffc77224 */ /* 0x000fe200078e0008 */
[----:B------:R-:W-:Y:S01]  /*9710*/  ULDC UR28, c[0x0][0xa80] ;  /* 0x0002a000001c7ab9 */ /* 0x000fe20000000800 */
[----:B------:R-:W-:Y:S02]  /*9720*/  IMAD.MOV.U32 R10, RZ, RZ, R7 ;  /* 0x000000ffff0a7224 */ /* 0x000fe400078e0007 */
[----:B------:R-:W-:-:S07]  /*9730*/  IMAD.MOV.U32 R197, RZ, RZ, R2 ;  /* 0x000000ffffc57224 */ /* 0x000fce00078e0002 */
.L_x_4259:
[----:B------:R-:W-:-:S05]  /*9740*/  VIADD R2, R197, 0x1 ;  /* 0x00000001c5027836 */ /* 0x000fca0000000000 */
[----:B------:R-:W-:-:S04]  /*9750*/  ISETP.NE.AND P1, PT, R2, 0x2, PT ;  /* 0x000000020200780c */ /* 0x000fc80003f25270 */
[----:B------:R-:W-:Y:S02]  /*9760*/  SEL R7, RZ, 0x1, P1 ;  /* 0x00000001ff077807 */ /* 0x000fe40000800000 */
[----:B------:R-:W-:Y:S02]  /*9770*/  SEL R2, R2, RZ, P1 ;  /* 0x000000ff02027207 */ /* 0x000fe40000800000 */
[----:B------:R-:W-:Y:S01]  /*9780*/  LOP3.LUT R16, R16, R7, RZ, 0x3c, !PT ;  /* 0x0000000710107212 */ /* 0x000fe200078e3cff */
[----:B--2---:R-:W-:Y:S06]  /*9790*/  @!P0 BRA `(.L_x_4251) ;  /* 0x0000000000048947 */ /* 0x004fec0003800000 */
[----:B------:R-:W-:Y:S01]  /*97a0*/  BPT.TRAP 0x1 ;  /* 0x000000040000795c */ /* 0x000fe20000300000 */
.L_x_4251:
[----:B0-----:R-:W-:Y:S01]  /*97b0*/  IMAD R9, R2, 0x8, R17 ;  /* 0x0000000802097824 */ /* 0x001fe200078e0211 */
[----:B------:R-:W-:-:S04]  /*97c0*/  SHF.L.U32 R8, R16, 0x1f, RZ ;  /* 0x0000001f10087819 */ /* 0x000fc800000006ff */
[----:B------:R0:W1:Y:S01]  /*97d0*/  SYNCS.PHASECHK.TRANS64.TRYWAIT P1, [R9+URZ+0x38830], R8 ;  /* 0x03883008090075a7 */ /* 0x000062000802017f */
[----:B------:R-:W-:Y:S05]  /*97e0*/  @!P0 BRA `(.L_x_4252) ;  /* 0x0000000000048947 */ /* 0x000fea0003800000 */
[----:B------:R-:W-:Y:S01]  /*97f0*/  BPT.TRAP 0x1 ;  /* 0x000000040000795c */ /* 0x000fe20000300000 */
.L_x_4252:
[----:B------:R-:W-:Y:S01]  /*9800*/  IMAD R7, R2, 0x200, R0 ;  /* 0x0000020002077824 */ /* 0x000fe200078e0200 */
[----:B-1----:R-:W-:Y:S06]  /*9810*/  @P1 BRA `(.L_x_4253) ;  /* 0x0000000000081947 */ /* 0x002fec0003800000 */
[----:B------:R-:W1:Y:S02]  /*9820*/  SYNCS.PHASECHK.TRANS64.TRYWAIT P1, [R9+URZ+0x38830], R8 ;  /* 0x03883008090075a7 */ /* 0x000e64000802017f */
[----:B-1----:R-:W-:Y:S05]  /*9830*/  @!P1 BRA `(.L_x_4254) ;  /* 0x000000c8001c9947 */ /* 0x002fea0003800000 */
.L_x_4253:
[----:B------:R-:W-:Y:S01]  /*9840*/  R2UR UR6, R7 ;  /* 0x00000000070672ca */ /* 0x000fe200000e0000 */
[----:B------:R-:W-:Y:S01]  /*9850*/  WARPGROUP.ARRIVE ;  /* 0x00000000000079c5 */ /* 0x000fe20000000000 */
[----:B------:R-:W-:Y:S01]  /*9860*/  UMOV UR7, 0x40000040 ;  /* 0x4000004000077882 */ /* 0x000fe20000000000 */
[----:B------:R-:W-:Y:S01]  /*9870*/  UMOV UR11, 0x40000040 ;  /* 0x40000040000b7882 */ /* 0x000fe20000000000 */
[----:B------:R-:W-:Y:S01]  /*9880*/  UMOV UR15, 0x40000040 ;  /* 0x40000040000f7882 */ /* 0x000fe20000000000 */
[----:B------:R-:W-:-:S08]  /*9890*/  UMOV UR19, 0x40000040 ;  /* 0x4000004000137882 */ /* 0x000fd00000000000 */
        /* <DEDUP_REMOVED lines=16> */
.L_x_4255:
[----:B------:R2:W3:Y:S01]  /*99a0*/  SYNCS.PHASECHK.TRANS64.TRYWAIT P1, [R9+URZ+0x38850], R8 ;  /* 0x03885008090075a7 */ /* 0x0004e2000802017f */
[----:B------:R-:W-:Y:S05]  /*99b0*/  @!P0 BRA `(.L_x_4256) ;  /* 0x0000000000048947 */ /* 0x000fea0003800000 */
[----:B------:R-:W-:Y:S01]  /*99c0*/  BPT.TRAP 0x1 ;  /* 0x000000040000795c */ /* 0x000fe20000300000 */
.L_x_4256:
[----:B---3--:R-:W-:Y:S05]  /*99d0*/  @P1 BRA `(.L_x_4257) ;  /* 0x0000000000081947 */ /* 0x008fea0003800000 */
[----:B------:R-:W3:Y:S02]  /*99e0*/  SYNCS.PHASECHK.TRANS64.TRYWAIT P1, [R9+URZ+0x38850], R8 ;  /* 0x03885008090075a7 */ /* 0x000ee4000802017f */
[----:B---3--:R-:W-:Y:S05]  /*99f0*/  @!P1 BRA `(.L_x_4258) ;  /* 0x000000c400c09947 */ /* 0x008fea0003800000 */
.L_x_4257:
[----:B------:R-:W-:Y:S01]  /*9a00*/  IMAD R7, R2, 0x1000, R3 ;  /* 0x0000100002077824 */ /* 0x000fe200078e0203 */
[----:B------:R-:W-:Y:S01]  /*9a10*/  WARPGROUP.ARRIVE ;  /* 0x00000000000079c5 */ /* 0x000fe20000000000 */
[----:B------:R-:W-:Y:S01]  /*9a20*/  UMOV UR23, 0x40000040 ;  /* 0x4000004000177882 */ /* 0x000fe20000000000 */
[C---:B------:R-:W-:Y:S01]  /*9a30*/  VIADD R11, R4.reuse, 0x2 ;  /* 0x00000002040b7836 */ /* 0x040fe20000000000 */
[----:B------:R-:W-:Y:S01]  /*9a40*/  UMOV UR25, 0x40000040 ;  /* 0x4000004000197882 */ /* 0x000fe20000000000 */
[C---:B------:R-:W-:Y:S01]  /*9a50*/  R2UR UR22, R7.reuse ;  /* 0x00000000071672ca */ /* 0x040fe200000e0000 */
[----:B0123--:R-:W-:Y:S01]  /*9a60*/  VIADD R8, R7, 0x2 ;  /* 0x0000000207087836 */ /* 0x00ffe20000000000 */
[----:B------:R-:W-:Y:S01]  /*9a70*/  UMOV UR27, 0x40000040 ;  /* 0x40000040001b7882 */ /* 0x000fe20000000000 */
[----:B------:R-:W-:Y:S01]  /*9a80*/  R2UR UR24, R11 ;  /* 0x000000000b1872ca */ /* 0x000fe200000e0000 */
[----:B------:R-:W-:Y:S01]  /*9a90*/  VIADD R11, R4, 0x4 ;  /* 0x00000004040b7836 */ /* 0x000fe20000000000 */
[----:B------:R-:W0:Y:S01]  /*9aa0*/  S2R R12, SR_TID.X ;  /* 0x00000000000c7919 */ /* 0x000e220000002100 */
[----:B------:R-:W-:Y:S01]  /*9ab0*/  R2UR UR26, R8 ;  /* 0x00000000081a72ca */ /* 0x000fe200000e0000 */
[C---:B------:R-:W-:Y:S01]  /*9ac0*/  VIADD R8, R7.reuse, 0x4 ;  /* 0x0000000407087836 */ /* 0x040fe20000000000 */
[----:B------:R-:W-:Y:S01]  /*9ad0*/  UMOV UR6, UR28 ;  /* 0x0000001c00067c82 */ /* 0x000fe20008000000 */
[----:B------:R-:W-:Y:S01]  /*9ae0*/  VIADD R15, R4, 0x800 ;  /* 0x00000800040f7836 */ /* 0x000fe20000000000 */
[----:B------:R-:W-:Y:S01]  /*9af0*/  UMOV UR11, 0x40000040 ;  /* 0x40000040000b7882 */ /* 0x000fe20000000000 */
[----:B------:R-:W-:-:S02]  /*9b00*/  VIADD R13, R7, 0x800 ;  /* 0x00000800070d7836 */ /* 0x000fc40000000000 */
[----:B------:R-:W-:Y:S01]  /*9b10*/  HGMMA.64x64x16.F32 R152, gdesc[UR20], R152, gsb0 ;  /* 0x00e00000149879f0 */ /* 0x000fe20008000898 */
[----:B------:R-:W-:-:S05]  /*9b20*/  IMAD R204, R2, 0x1000, R19 ;  /* 0x0000100002cc7824 */ /* 0x000fca00078e0213 */
[----:B------:R-:W-:Y:S02]  /*9b30*/  R2UR UR10, R204 ;  /* 0x00000000cc0a72ca */ /* 0x000fe400000e0000 */
[----:B0-----:R-:W-:Y:S01]  /*9b40*/  SHF.R.U32.HI R12, RZ, 0x7, R12 ;  /* 0x00000007ff0c7819 */ /* 0x001fe2000001160c */
        /* <DEDUP_REMOVED lines=337> */
[----:B------:R-:W-:Y:S01]  /*b060*/  FMUL.FTZ R196, R7, UR6 ;  /* 0x0000000607c47c20 */ /* 0x000fe20008410000 */
[----:B------:R-:W-:Y:S01]  /*b070*/  FMNMX.FTZ R13, R171, R8, !PT ;  /* 0x00000008ab0d7209 */ /* 0x000fe20007810000 */
[----:B------:R-:W-:Y:S02]  /*b080*/  FADD.FTZ R10, -R7, R10 ;  /* 0x0000000a070a7221 */ /* 0x000fe40000010100 */
[--C-:B------:R-:W-:Y:S01]  /*b090*/  FFMA.FTZ R12, R153, UR6, -R196.reuse ;  /* 0x00000006990c7c23 */ /* 0x100fe200080108c4 */
[----:B------:R-:W-:Y:S01]  /*b0a0*/  FMNMX.FTZ R8, R174, R13, !PT ;  /* 0x0000000dae087209 */ /* 0x000fe20007810000 */
[--C-:B------:R-:W-:Y:S01]  /*b0b0*/  FFMA.FTZ R11, R152, UR6, -R196.reuse ;  /* 0x00000006980b7c23 */ /* 0x100fe200080108c4 */
[----:B------:R-:W-:Y:S01]  /*b0c0*/  FMUL.FTZ R10, R10, UR6 ;  /* 0x000000060a0a7c20 */ /* 0x000fe20008410000 */
        /* <DEDUP_REMOVED lines=19> */
[----:B------:R-:W-:Y:S03]  /*b200*/  MUFU.EX2 R11, R11 ;  /* 0x0000000b000b7308 */ /* 0x000fe60000000800 */
[----:B------:R-:W1:Y:S01]  /*b210*/  SHFL.BFLY PT, R153, R8, 0x2, 0x1f ;  /* 0x0c401f0008997f89 */ /* 0x000e6200000e0000 */
[-C--:B0-----:R-:W-:Y:S01]  /*b220*/  FMUL.FTZ R24, R24, R10.reuse ;  /* 0x0000000a18187220 */ /* 0x081fe20000410000 */
        /* <DEDUP_REMOVED lines=22> */
[----:B-1----:R-:W-:Y:S01]  /*b390*/  FMNMX.FTZ R153, R8, R153, !PT ;  /* 0x0000009908997209 */ /* 0x002fe20007810000 */
        /* <DEDUP_REMOVED lines=28> */
[----:B0-----:R-:W-:Y:S01]  /*b560*/  FMNMX.FTZ R8, R153, R8, !PT ;  /* 0x0000000899087209 */ /* 0x001fe20007810000 */
[----:B------:R-:W-:Y:S01]  /*b570*/  FFMA.FTZ R153, R181, UR6, -R196 ;  /* 0x00000006b5997c23 */ /* 0x000fe200080108c4 */
[----:B------:R-:W-:Y:S01]  /*b580*/  MUFU.EX2 R188, R188 ;  /* 0x000000bc00bc7308 */ /* 0x000fe20000000800 */
[----:B-1----:R-:W-:Y:S01]  /*b590*/  F2FP.F16.F32.PACK_AB R156, R20, R15 ;  /* 0x0000000f149c723e */ /* 0x002fe200000000ff */
[-C--:B------:R-:W-:Y:S01]  /*b5a0*/  FMUL.FTZ R112, R112, R10.reuse ;  /* 0x0000000a70707220 */ /* 0x080fe20000410000 */
[----:B------:R-:W-:Y:S01]  /*b5b0*/  FADD.FTZ R152, -R8, R199 ;  /* 0x000000c708987221 */ /* 0x000fe20000010100 */
[-C--:B------:R-:W-:Y:S01]  /*b5c0*/  FMUL.FTZ R113, R113, R10.reuse ;  /* 0x0000000a71717220 */ /* 0x080fe20000410000 */
[-C--:B------:R-:W-:Y:S01]  /*b5d0*/  FMUL.FTZ R116, R116, R10.reuse ;  /* 0x0000000a74747220 */ /* 0x080fe20000410000 */
[-C--:B------:R-:W-:Y:S01]  /*b5e0*/  FMUL.FTZ R117, R117, R10.reuse ;  /* 0x0000000a75757220 */ /* 0x080fe20000410000 */
[----:B------:R-:W-:Y:S01]  /*b5f0*/  FMUL.FTZ R181, R152, UR6 ;  /* 0x0000000698b57c20 */ /* 0x000fe20008410000 */
[----:B------:R0:W-:Y:S01]  /*b600*/  MUFU.EX2 R199, R153 ;  /* 0x0000009900c77308 */ /* 0x0001e20000000800 */
[----:B------:R-:W-:Y:S01]  /*b610*/  FMUL.FTZ R152, R8, UR6 ;  /* 0x0000000608987c20 */ /* 0x000fe20008410000 */
[-C--:B------:R-:W-:Y:S01]  /*b620*/  FMUL.FTZ R120, R120, R10.reuse ;  /* 0x0000000a78787220 */ /* 0x080fe20000410000 */
[-C--:B------:R-:W-:Y:S01]  /*b630*/  FMUL.FTZ R121, R121, R10.reuse ;  /* 0x0000000a79797220 */ /* 0x080fe20000410000 */
[----:B------:R-:W-:Y:S01]  /*b640*/  FMUL.FTZ R124, R124, R10 ;  /* 0x0000000a7c7c7220 */ /* 0x000fe20000410000 */
[--C-:B------:R-:W-:Y:S01]  /*b650*/  FFMA.FTZ R196, R154, UR6, -R152.reuse ;  /* 0x000000069ac47c23 */ /* 0x100fe20008010898 */
[--C-:B------:R-:W-:Y:S01]  /*b660*/  FFMA.FTZ R201, R155, UR6, -R152.reuse ;  /* 0x000000069bc97c23 */ /* 0x100fe20008010898 */
[----:B------:R-:W-:Y:S01]  /*b670*/  FFMA.FTZ R198, R158, UR6, -R152 ;  /* 0x000000069ec67c23 */ /* 0x000fe20008010898 */
[----:B------:R-:W1:Y:S01]  /*b680*/  MUFU.EX2 R181, R181 ;  /* 0x000000b500b57308 */ /* 0x000e620000000800 */
[----:B0-----:R-:W-:-:S02]  /*b690*/  IMAD.MOV R153, RZ, RZ, -R184 ;  /* 0x000000ffff997224 */ /* 0x001fc400078e0ab8 */
[--C-:B------:R-:W-:Y:S01]  /*b6a0*/  FFMA.FTZ R203, R159, UR6, -R152.reuse ;  /* 0x000000069fcb7c23 */ /* 0x100fe20008010898 */
[--C-:B------:R-:W-:Y:S01]  /*b6b0*/  FFMA.FTZ R200, R162, UR6, -R152.reuse ;  /* 0x00000006a2c87c23 */ /* 0x100fe20008010898 */
[--C-:B------:R-:W-:Y:S01]  /*b6c0*/  FFMA.FTZ R205, R163, UR6, -R152.reuse ;  /* 0x00000006a3cd7c23 */ /* 0x100fe20008010898 */
[--C-:B------:R-:W-:Y:S01]  /*b6d0*/  FFMA.FTZ R202, R166, UR6, -R152.reuse ;  /* 0x00000006a6ca7c23 */ /* 0x100fe20008010898 */
        /* <DEDUP_REMOVED lines=10> */
[----:B------:R0:W-:Y:S01]  /*b780*/  @!P2 SYNCS.ARRIVE.TRANS64.RED.A1T0 RZ, [R153+URZ], RZ ;  /* 0x000000ff99ffa9a7 */ /* 0x0001e2000810043f */
[--C-:B------:R-:W-:Y:S01]  /*b790*/  FFMA.FTZ R182, R182, UR6, -R152.reuse ;  /* 0x00000006b6b67c23 */ /* 0x100fe20008010898 */
[----:B------:R-:W-:Y:S01]  /*b7a0*/  FFMA.FTZ R183, R183, UR6, -R152 ;  /* 0x00000006b7b77c23 */ /* 0x000fe20008010898 */
[----:B------:R-:W-:Y:S01]  /*b7b0*/  @!P1 IMAD R154, R197, 0x40, R22 ;  /* 0x00000040c59a9824 */ /* 0x000fe200078e0216 */
[----:B------:R-:W-:Y:S01]  /*b7c0*/  MUFU.EX2 R196, R196 ;  /* 0x000000c400c47308 */ /* 0x000fe20000000800 */
[----:B------:R-:W-:Y:S01]  /*b7d0*/  F2FP.F16.F32.PACK_AB R152, R12, R11 ;  /* 0x0000000b0c98723e */ /* 0x000fe200000000ff */
[----:B-1----:R-:W-:Y:S01]  /*b7e0*/  FMUL.FTZ R26, R26, R181 ;  /* 0x000000b51a1a7220 */ /* 0x002fe20000410000 */
[----:B------:R-:W-:Y:S01]  /*b7f0*/  @!P1 IMAD R154, R154, 0x4, R17 ;  /* 0x000000049a9a9824 */ /* 0x000fe200078e0211 */
[----:B------:R-:W-:Y:S01]  /*b800*/  F2FP.F16.F32.PACK_AB R158, R188, R21 ;  /* 0x00000015bc9e723e */ /* 0x000fe200000000ff */
[-C--:B------:R-:W-:Y:S01]  /*b810*/  FMUL.FTZ R27, R27, R181.reuse ;  /* 0x000000b51b1b7220 */ /* 0x080fe20000410000 */
[-C--:B------:R-:W-:Y:S01]  /*b820*/  FMUL.FTZ R30, R30, R181.reuse ;  /* 0x000000b51e1e7220 */ /* 0x080fe20000410000 */
[-C--:B------:R-:W-:Y:S01]  /*b830*/  FMUL.FTZ R31, R31, R181.reuse ;  /* 0x000000b51f1f7220 */ /* 0x080fe20000410000 */
[----:B------:R-:W-:Y:S01]  /*b840*/  @!P1 STS [R154+0x38400], R10 ;  /* 0x0384000a9a009388 */ /* 0x000fe20000000800 */
[----:B------:R-:W0:Y:S01]  /*b850*/  MUFU.EX2 R201, R201 ;  /* 0x000000c900c97308 */ /* 0x000e220000000800 */
[-C--:B------:R-:W-:Y:S01]  /*b860*/  FMUL.FTZ R34, R34, R181.reuse ;  /* 0x000000b522227220 */ /* 0x080fe20000410000 */
[-C--:B------:R-:W-:Y:S01]  /*b870*/  FMUL.FTZ R35, R35, R181.reuse ;  /* 0x000000b523237220 */ /* 0x080fe20000410000 */
[----:B------:R1:W-:Y:S01]  /*b880*/  @!P1 STS [R154+0x38420], R181 ;  /* 0x038420b59a009388 */ /* 0x0003e20000000800 */
        /* <DEDUP_REMOVED lines=9> */
[----:B-1----:R-:W-:Y:S01]  /*b920*/  F2FP.F16.F32.PACK_AB R154, R14, R13 ;  /* 0x0000000d0e9a723e */ /* 0x002fe200000000ff */
        /* <DEDUP_REMOVED lines=78> */
[----:B------:R-:W-:Y:S01]  /*be10*/  FMUL.FTZ R151, R151, R181 ;  /* 0x000000b597977220 */ /* 0x000fe20000410000 */
[----:B------:R2:W-:Y:S01]  /*be20*/  STSM.16.M88.4 [R185+0x36400], R152 ;  /* 0x03640098b9007844 */ /* 0x0005e20000000200 */
[----:B------:R-:W-:-:S02]  /*be30*/  VIADD R197, R204, 0x80 ;  /* 0x00000080ccc57836 */ /* 0x000fc40000000000 */
[----:B------:R-:W-:Y:S01]  /*be40*/  FFMA.FTZ R5, R10, R5, R11 ;  /* 0x000000050a057223 */ /* 0x000fe2000001000b */
[----:B------:R-:W0:Y:S01]  /*be50*/  MUFU.EX2 R171, R171 ;  /* 0x000000ab00ab7308 */ /* 0x000e220000000800 */
[----:B-1----:R-:W-:Y:S01]  /*be60*/  F2FP.F16.F32.PACK_AB R162, R173, R172 ;  /* 0x000000acada2723e */ /* 0x002fe200000000ff */
[----:B------:R2:W-:Y:S01]  /*be70*/  STSM.16.M88.4 [R186], R156 ;  /* 0x0000009cba007844 */ /* 0x0005e20000000200 */
[----:B------:R-:W-:Y:S01]  /*be80*/  FFMA.FTZ R6, R181, R6, R196 ;  /* 0x00000006b5067223 */ /* 0x000fe200000100c4 */
[----:B------:R-:W-:Y:S01]  /*be90*/  FADD.FTZ R12, R12, R5 ;  /* 0x000000050c0c7221 */ /* 0x000fe20000010000 */
[----:B------:R-:W-:Y:S01]  /*bea0*/  ISETP.LT.AND P1, PT, RZ, UR30, PT ;  /* 0x0000001eff007c0c */ /* 0x000fe2000bf21270 */
[----:B------:R-:W-:Y:S02]  /*beb0*/  @!P2 VIADD R9, R9, 0x38860 ;  /* 0x000388600909a836 */ /* 0x000fe40000000000 */
[----:B------:R-:W-:Y:S01]  /*bec0*/  FADD.FTZ R201, R201, R6 ;  /* 0x00000006c9c97221 */ /* 0x000fe20000010000 */
[----:B------:R-:W-:Y:S01]  /*bed0*/  MUFU.EX2 R174, R174 ;  /* 0x000000ae00ae7308 */ /* 0x000fe20000000800 */
[----:B------:R-:W-:Y:S01]  /*bee0*/  FADD.FTZ R13, R13, R12 ;  /* 0x0000000c0d0d7221 */ /* 0x000fe20000010000 */
[----:B------:R-:W-:Y:S01]  /*bef0*/  UIADD3 UR30, UR30, -0x1, URZ ;  /* 0xffffffff1e1e7890 */ /* 0x000fe2000fffe03f */
[----:B------:R-:W-:Y:S01]  /*bf00*/  FADD.FTZ R198, R198, R201 ;  /* 0x000000c9c6c67221 */ /* 0x000fe20000010000 */
[----:B------:R-:W-:Y:S01]  /*bf10*/  @!P2 PRMT R9, RZ, 0x654, R9 ;  /* 0x00000654ff09a816 */ /* 0x000fe20000000009 */
[----:B------:R-:W-:Y:S01]  /*bf20*/  FADD.FTZ R14, R14, R13 ;  /* 0x0000000d0e0e7221 */ /* 0x000fe20000010000 */
[----:B------:R-:W-:-:S02]  /*bf30*/  IMAD.MOV.U32 R10, RZ, RZ, R7 ;  /* 0x000000ffff0a7224 */ /* 0x000fc400078e0007 */
        /* <DEDUP_REMOVED lines=16> */
[----:B------:R2:W-:Y:S01]  /*c040*/  STSM.16.M88.4 [R189], R160 ;  /* 0x000000a0bd007844 */ /* 0x0005e20000000200 */
[----:B------:R-:W-:Y:S01]  /*c050*/  FADD.FTZ R169, R169, R168 ;  /* 0x000000a8a9a97221 */ /* 0x000fe20000010000 */
[----:B------:R-:W1:Y:S01]  /*c060*/  MUFU.EX2 R180, R180 ;  /* 0x000000b400b47308 */ /* 0x000e620000000800 */
[----:B------:R-:W-:Y:S02]  /*c070*/  FADD.FTZ R171, R171, R170 ;  /* 0x000000aaabab7221 */ /* 0x000fe40000010000 */
[----:B------:R-:W-:Y:S02]  /*c080*/  FADD.FTZ R172, R172, R169 ;  /* 0x000000a9acac7221 */ /* 0x000fe40000010000 */
[----:B------:R-:W-:Y:S02]  /*c090*/  FADD.FTZ R174, R174, R171 ;  /* 0x000000abaeae7221 */ /* 0x000fe40000010000 */
[----:B------:R-:W-:Y:S01]  /*c0a0*/  FADD.FTZ R173, R173, R172 ;  /* 0x000000acadad7221 */ /* 0x000fe20000010000 */
[----:B------:R-:W-:Y:S01]  /*c0b0*/  MUFU.EX2 R178, R178 ;  /* 0x000000b200b27308 */ /* 0x000fe20000000800 */
[----:B0-----:R-:W-:Y:S01]  /*c0c0*/  F2FP.F16.F32.PACK_AB R164, R177, R176 ;  /* 0x000000b0b1a4723e */ /* 0x001fe200000000ff */
[----:B------:R-:W-:Y:S01]  /*c0d0*/  FADD.FTZ R175, R175, R174 ;  /* 0x000000aeafaf7221 */ /* 0x000fe20000010000 */
[----:B------:R-:W-:-:S04]  /*c0e0*/  FADD.FTZ R176, R176, R173 ;  /* 0x000000adb0b07221 */ /* 0x000fc80000010000 */
[----:B------:R-:W-:Y:S01]  /*c0f0*/  FADD.FTZ R177, R177, R176 ;  /* 0x000000b0b1b17221 */ /* 0x000fe20000010000 */
[----:B------:R-:W0:Y:S01]  /*c100*/  MUFU.EX2 R179, R179 ;  /* 0x000000b300b37308 */ /* 0x000e220000000800 */
[----:B-1----:R-:W-:Y:S02]  /*c110*/  F2FP.F16.F32.PACK_AB R166, R199, R180 ;  /* 0x000000b4c7a6723e */ /* 0x002fe400000000ff */
[----:B------:R-:W-:-:S04]  /*c120*/  FADD.FTZ R180, R180, R177 ;  /* 0x000000b1b4b47221 */ /* 0x000fc80000010000 */
[----:B------:R-:W-:Y:S01]  /*c130*/  FADD.FTZ R5, R199, R180 ;  /* 0x000000b4c7057221 */ /* 0x000fe20000010000 */
[----:B------:R-:W1:Y:S01]  /*c140*/  MUFU.EX2 R182, R182 ;  /* 0x000000b600b67308 */ /* 0x000e620000000800 */
[----:B------:R-:W-:-:S07]  /*c150*/  IMAD.MOV.U32 R199, RZ, RZ, R8 ;  /* 0x000000ffffc77224 */ /* 0x000fce00078e0008 */
[----:B------:R-:W3:Y:S01]  /*c160*/  MUFU.EX2 R183, R183 ;  /* 0x000000b700b77308 */ /* 0x000ee20000000800 */
[----:B0-----:R-:W-:Y:S01]  /*c170*/  F2FP.F16.F32.PACK_AB R165, R179, R178 ;  /* 0x000000b2b3a5723e */ /* 0x001fe200000000ff */
[----:B------:R-:W-:-:S04]  /*c180*/  FADD.FTZ R178, R178, R175 ;  /* 0x000000afb2b27221 */ /* 0x000fc80000010000 */
[----:B------:R-:W-:-:S04]  /*c190*/  FADD.FTZ R179, R179, R178 ;  /* 0x000000b2b3b37221 */ /* 0x000fc80000010000 */
[----:B-1----:R-:W-:Y:S01]  /*c1a0*/  FADD.FTZ R6, R182, R179 ;  /* 0x000000b3b6067221 */ /* 0x002fe20000010000 */
[----:B---3--:R-:W-:-:S03]  /*c1b0*/  F2FP.F16.F32.PACK_AB R167, R183, R182 ;  /* 0x000000b6b7a7723e */ /* 0x008fc600000000ff */
[----:B------:R-:W-:Y:S02]  /*c1c0*/  FADD.FTZ R6, R183, R6 ;  /* 0x00000006b7067221 */ /* 0x000fe40000010000 */
[----:B------:R2:W-:Y:S01]  /*c1d0*/  STSM.16.M88.4 [R187], R164 ;  /* 0x000000a4bb007844 */ /* 0x0005e20000000200 */
[----:B------:R-:W-:-:S06]  /*c1e0*/  WARPGROUP.ARRIVE ;  /* 0x00000000000079c5 */ /* 0x000fcc0000000000 */
[----:B------:R-:W-:Y:S01]  /*c1f0*/  HGMMA.64x256x16.F32 R24, R152, gdesc[UR8].tnspB, R24, gsb0 ;  /* 0x43e0000898187df0 */ /* 0x000fe20008000818 */
        /* <DEDUP_REMOVED lines=10> */
[----:B------:R-:W-:Y:S01]  /*c2a0*/  IMAD.MOV.U32 R197, RZ, RZ, R2 ;  /* 0x000000ffffc57224 */ /* 0x000fe200078e0002 */
[----:B------:R-:W-:Y:S02]  /*c2b0*/  WARPGROUP.DEPBAR.LE gsb0, 0x0 ;  /* 0x00008000000079c5 */ /* 0x000fe40000010000 */
[----:B------:R-:W-:-:S15]  /*c2c0*/  WARPGROUP.ARRIVE ;  /* 0x00000000000079c5 */ /* 0x000fde0000000000 */
[----:B------:R-:W-:-:S07]  /*c2d0*/  NOP ;  /* 0x0000000000007918 */ /* 0x000fce0000000000 */
        /* <DEDUP_REMOVED lines=18> */
.L_x_4250:
[----:B------:R-:W1:Y:S01]  /*c400*/  SHFL.BFLY PT, R0, R5, 0x2, 0x1f ;  /* 0x0c401f0005007f89 */ /* 0x000e6200000e0000 */
[----:B------:R-:W-:Y:S01]  /*c410*/  IMAD.U32 R12, RZ, RZ, UR6 ;  /* 0x00000006ff0c7e24 */ /* 0x000fe2000f8e00ff */
[----:B------:R-:W-:Y:S02]  /*c420*/  UIADD3 UR36, UR36, 0x1, URZ ;  /* 0x0000000124247890 */ /* 0x000fe4000fffe03f */
[----:B0-2---:R-:W0:Y:S01]  /*c430*/  SHFL.BFLY PT, R9, R6, 0x2, 0x1f ;  /* 0x0c401f0006097f89 */ /* 0x005e2200000e0000 */
[----:B------:R-:W-:Y:S08]  /*c440*/  BAR.ARV 0x8, 0x100 ;  /* 0x0204000000007b1d */ /* 0x000ff00000002000 */
[----:B------:R-:W-:Y:S01]  /*c450*/  BAR.SYNC.DEFER_BLOCKING 0xf, 0x100 ;  /* 0x03c4000000007b1d */ /* 0x000fe20000010000 */
[----:B-1----:R-:W-:Y:S01]  /*c460*/  FADD.FTZ R0, R0, R5 ;  /* 0x0000000500007221 */ /* 0x002fe20000010000 */
[----:B------:R-:W-:-:S02]  /*c470*/  VIADD R5, R2, 0x1 ;  /* 0x0000000102057836 */ /* 0x000fc40000000000 */
[----:B0-----:R-:W-:Y:S02]  /*c480*/  FADD.FTZ R11, R9, R6 ;  /* 0x00000006090b7221 */ /* 0x001fe40000010000 */
[----:B------:R-:W0:Y:S01]  /*c490*/  SHFL.BFLY PT, R3, R0, 0x1, 0x1f ;  /* 0x0c201f0000037f89 */ /* 0x000e2200000e0000 */
[----:B------:R-:W-:-:S03]  /*c4a0*/  ISETP.NE.AND P1, PT, R5, 0x2, PT ;  /* 0x000000020500780c */ /* 0x000fc60003f25270 */
[----:B------:R-:W1:Y:S01]  /*c4b0*/  SHFL.BFLY PT, R4, R11, 0x1, 0x1f ;  /* 0x0c201f000b047f89 */ /* 0x000e6200000e0000 */
[----:B0-----:R-:W-:Y:S01]  /*c4c0*/  FADD.FTZ R10, R0, R3 ;  /* 0x00000003000a7221 */ /* 0x001fe20000010000 */
[----:B------:R-:W-:Y:S02]  /*c4d0*/  IMAD.MOV R3, RZ, RZ, -R184 ;  /* 0x000000ffff037224 */ /* 0x000fe400078e0ab8 */
[----:B------:R-:W-:Y:S02]  /*c4e0*/  IMAD.MOV.U32 R0, RZ, RZ, -0x800000 ;  /* 0xff800000ff007424 */ /* 0x000fe400078e00ff */
[----:B-1----:R-:W-:Y:S01]  /*c4f0*/  FADD.FTZ R9, R11, R4 ;  /* 0x000000040b097221 */ /* 0x002fe20000010000 */
[----:B------:R-:W-:Y:S01]  /*c500*/  FSETP.NE.FTZ.AND P2, PT, R10, RZ, PT ;  /* 0x000000ff0a00720b */ /* 0x000fe20003f55000 */
[----:B------:R-:W-:Y:S01]  /*c510*/  IMAD.MOV.U32 R4, RZ, RZ, RZ ;  /* 0x000000ffff047224 */ /* 0x000fe200078e00ff */
[----:B------:R-:W-:Y:S01]  /*c520*/  ISETP.NE.AND P0, PT, R18, R3, PT ;  /* 0x000000031200720c */ /* 0x000fe20003f05270 */
[----:B------:R-:W-:Y:S01]  /*c530*/  IMAD.MOV.U32 R3, RZ, RZ, RZ ;  /* 0x000000ffff037224 */ /* 0x000fe200078e00ff */
[----:B------:R-:W-:-:S02]  /*c540*/  FSETP.NE.FTZ.AND P3, PT, R9, RZ, PT ;  /* 0x000000ff0900720b */ /* 0x000fc40003f75000 */
[----:B------:R-:W-:-:S04]  /*c550*/  SEL R11, RZ, 0x1, P1 ;  /* 0x00000001ff0b7807 */ /* 0x000fc80000800000 */
[----:B------:R-:W-:-:S03]  /*c560*/  LOP3.LUT R16, R16, R11, RZ, 0x3c, !PT ;  /* 0x0000000b10107212 */ /* 0x000fc600078e3cff */
[----:B------:R-:W0:Y:S02]  /*c570*/  @P2 MUFU.RCP R3, R10 ;  /* 0x0000000a00032308 */ /* 0x000e240000001000 */
[----:B------:R-:W-:Y:S02]  /*c580*/  @!P0 IMAD R2, R2, 0x40, R22 ;  /* 0x0000004002028824 */ /* 0x000fe400078e0216 */
[----:B------:R-:W-:Y:S02]  /*c590*/  @P3 FMUL.FTZ R12, R12, 0.69314718246459960938 ;  /* 0x3f3172180c0c3820 */ /* 0x000fe40000410000 */
        /* <DEDUP_REMOVED lines=10> */
[----:B------:R2:W0:Y:S01]  /*c640*/  @P3 MUFU.LG2 R11, R9 ;  /* 0x00000009000b3308 */ /* 0x0004220000000c00 */
        /* <DEDUP_REMOVED lines=9> */
[----:B------:R-:W-:Y:S01]  /*c6e0*/  FMUL.FTZ R201, R49, R3 ;  /* 0x0000000331c97220 */ /* 0x000fe20000410000 */
[----:B-1----:R-:W-:-:S02]  /*c6f0*/  IMAD.U32 R2, RZ, RZ, UR6 ;  /* 0x00000006ff027e24 */ /* 0x002fc4000f8e00ff */
[-C--:B------:R-:W-:Y:S01]  /*c700*/  FMUL.FTZ R202, R52, R3.reuse ;  /* 0x0000000334ca7220 */ /* 0x080fe20000410000 */
[-C--:B------:R-:W-:Y:S01]  /*c710*/  FMUL.FTZ R199, R53, R3.reuse ;  /* 0x0000000335c77220 */ /* 0x080fe20000410000 */
[-C--:B------:R-:W-:Y:S01]  /*c720*/  FMUL.FTZ R200, R56, R3.reuse ;  /* 0x0000000338c87220 */ /* 0x080fe20000410000 */
[----:B------:R-:W-:Y:S01]  /*c730*/  @P2 FMUL.FTZ R2, R2, 0.69314718246459960938 ;  /* 0x3f31721802022820 */ /* 0x000fe20000410000 */
        /* <DEDUP_REMOVED lines=118> */
.L_x_4226:
[----:B------:R-:W0:Y:S01]  /*cea0*/  S2R R4, SR_CgaCtaId ;  /* 0x0000000000047919 */ /* 0x000e220000008800 */
[----:B------:R-:W-:Y:S01]  /*ceb0*/  MOV R17, 0x400 ;  /* 0x0000040000117802 */ /* 0x000fe20000000f00 */
[----:B------:R-:W-:Y:S01]  /*cec0*/  BSSY B0, `(.L_x_4260) ;  /* 0x00002a7000007945 */ /* 0x000fe20003800000 */
[----:B------:R-:W-:Y:S02]  /*ced0*/  BAR.SYNC.DEFER_BLOCKING 0x5, 0x180 ;  /* 0x0146000000007b1d */ /* 0x000fe40000010000 */
[----:B0-----:R-:W-:-:S05]  /*cee0*/  LEA R17, R4, R17, 0x18 ;  /* 0x0000001104117211 */ /* 0x001fca00078ec0ff */
[----:B------:R-:W0:Y:S02]  /*cef0*/  LDS R4, [R17+0x388d0] ;  /* 0x0388d00011047984 */ /* 0x000e240000000800 */
[----:B0-----:R-:W-:Y:S01]  /*cf00*/  R2UR UR4, R4 ;  /* 0x00000000040472ca */ /* 0x001fe200000e0000 */
[----:B------:R-:W-:Y:S06]  /*cf10*/  BAR.ARV 0x4, 0x180 ;  /* 0x0106000000007b1d */ /* 0x000fec0000002000 */
[----:B------:R-:W-:Y:S08]  /*cf20*/  @P0 BRA `(.L_x_4261) ;  /* 0x0000001c00880947 */ /* 0x000ff00003800000 */
[----:B------:R-:W0:Y:S01]  /*cf30*/  S2R R4, SR_SWINHI ;  /* 0x0000000000047919 */ /* 0x000e220000002f00 */
[----:B------:R-:W-:Y:S01]  /*cf40*/  IMAD R7, R215, 0x40, R23 ;  /* 0x00000040d7077824 */ /* 0x000fe200078e0217 */
[----:B------:R-:W-:Y:S01]  /*cf50*/  F2FP.F16.F32.PACK_AB R6, R6, R205 ;  /* 0x000000cd0606723e */ /* 0x000fe200000000ff */
[----:B------:R-:W-:Y:S01]  /*cf60*/  USHF.R.S32.HI UR12, URZ, 0x1f, UR42 ;  /* 0x0000001f3f0c7899 */ /* 0x000fe2000801142a */
[----:B------:R-:W-:Y:S01]  /*cf70*/  BAR.SYNC.DEFER_BLOCKING 0x1, 0x100 ;  /* 0x0044000000007b1d */ /* 0x000fe20000010000 */
[----:B------:R-:W-:Y:S01]  /*cf80*/  F2FP.F16.F32.PACK_AB R112, R113, R112 ;  /* 0x000000707170723e */ /* 0x000fe200000000ff */
[----:B------:R-:W-:Y:S01]  /*cf90*/  USHF.R.S32.HI UR13, URZ, 0x1f, UR39 ;  /* 0x0000001f3f0d7899 */ /* 0x000fe20008011427 */
[----:B------:R-:W-:Y:S02]  /*cfa0*/  F2FP.F16.F32.PACK_AB R113, R19, R114 ;  /* 0x000000721371723e */ /* 0x000fe400000000ff */
[----:B------:R-:W-:Y:S02]  /*cfb0*/  F2FP.F16.F32.PACK_AB R114, R117, R116 ;  /* 0x000000747572723e */ /* 0x000fe400000000ff */
[----:B------:R-:W-:Y:S01]  /*cfc0*/  F2FP.F16.F32.PACK_AB R115, R108, R115 ;  /* 0x000000736c73723e */ /* 0x000fe200000000ff */
[----:B------:R-:W1:Y:S01]  /*cfd0*/  SHFL.IDX PT, R41, R216, RZ, 0x1f ;  /* 0x00001fffd8297589 */ /* 0x000e6200000e0000 */
        /* <DEDUP_REMOVED lines=10> */
[----:B------:R-:W-:Y:S02]  /*d080*/  MOV R92, R17 ;  /* 0x00000011005c7202 */ /* 0x000fe40000000f00 */
[----:B0-----:R-:W-:Y:S02]  /*d090*/  MOV R93, R4 ;  /* 0x00000004005d7202 */ /* 0x001fe40000000f00 */
[----:B------:R-:W-:-:S02]  /*d0a0*/  F2FP.F16.F32.PACK_AB R146, R149, R148 ;  /* 0x000000949592723e */ /* 0x000fc400000000ff */
[----:B------:R-:W-:Y:S01]  /*d0b0*/  F2FP.F16.F32.PACK_AB R147, R151, R150 ;  /* 0x000000969793723e */ /* 0x000fe200000000ff */
[----:B------:R-:W-:-:S04]  /*d0c0*/  IMAD.WIDE R4, R219, 0x2, R92 ;  /* 0x00000002db047825 */ /* 0x000fc800078e025c */
[----:B------:R-:W-:Y:S01]  /*d0d0*/  IMAD.WIDE R92, R7, 0x2, R92 ;  /* 0x00000002075c7825 */ /* 0x000fe200078e025c */
[C---:B------:R-:W-:Y:S02]  /*d0e0*/  IADD3 R15, P3, R4.reuse, 0x40, RZ ;  /* 0x00000040040f7810 */ /* 0x040fe40007f7e0ff */
[----:B------:R-:W-:Y:S02]  /*d0f0*/  IADD3 R25, P4, R4, 0x60, RZ ;  /* 0x0000006004197810 */ /* 0x000fe40007f9e0ff */
[----:B------:R-:W-:Y:S02]  /*d100*/  LOP3.LUT R14, R15, 0x380, RZ, 0xc0, !PT ;  /* 0x000003800f0e7812 */ /* 0x000fe400078ec0ff */
[----:B------:R-:W-:Y:S02]  /*d110*/  LOP3.LUT R24, R25, 0x380, RZ, 0xc0, !PT ;  /* 0x0000038019187812 */ /* 0x000fe400078ec0ff */
[----:B------:R-:W-:Y:S02]  /*d120*/  SHF.R.U64 R14, R14, 0x3, RZ ;  /* 0x000000030e0e7819 */ /* 0x000fe400000012ff */
[----:B------:R-:W-:-:S02]  /*d130*/  SHF.R.U64 R24, R24, 0x3, RZ ;  /* 0x0000000318187819 */ /* 0x000fc400000012ff */
[----:B------:R-:W-:Y:S01]  /*d140*/  LOP3.LUT R14, R14, R15, RZ, 0x3c, !PT ;  /* 0x0000000f0e0e7212 */ /* 0x000fe200078e3cff */
[--C-:B------:R-:W-:Y:S01]  /*d150*/  IMAD.X R15, RZ, RZ, R5.reuse, P3 ;  /* 0x000000ffff0f7224 */ /* 0x100fe200018e0605 */
[----:B------:R-:W-:Y:S01]  /*d160*/  LOP3.LUT R24, R24, R25, RZ, 0x3c, !PT ;  /* 0x0000001918187212 */ /* 0x000fe200078e3cff */
[----:B------:R-:W-:Y:S01]  /*d170*/  IMAD.X R25, RZ, RZ, R5, P4 ;  /* 0x000000ffff197224 */ /* 0x000fe200020e0605 */
[C---:B------:R-:W-:Y:S02]  /*d180*/  IADD3 R29, P5, R4.reuse, 0x2000, RZ ;  /* 0x00002000041d7810 */ /* 0x040fe40007fbe0ff */
[C---:B------:R-:W-:Y:S02]  /*d190*/  IADD3 R119, P3, R4.reuse, 0x4020, RZ ;  /* 0x0000402004777810 */ /* 0x040fe40007f7e0ff */
[----:B------:R-:W-:Y:S02]  /*d1a0*/  IADD3 R123, P4, R4, 0x4040, RZ ;  /* 0x00004040047b7810 */ /* 0x000fe40007f9e0ff */
[----:B------:R-:W-:-:S02]  /*d1b0*/  LOP3.LUT R28, R29, 0x380, RZ, 0xc0, !PT ;  /* 0x000003801d1c7812 */ /* 0x000fc400078ec0ff */
[----:B------:R-:W-:Y:S02]  /*d1c0*/  LOP3.LUT R118, R119, 0x380, RZ, 0xc0, !PT ;  /* 0x0000038077767812 */ /* 0x000fe400078ec0ff */
[----:B------:R-:W-:Y:S02]  /*d1d0*/  LOP3.LUT R122, R123, 0x380, RZ, 0xc0, !PT ;  /* 0x000003807b7a7812 */ /* 0x000fe400078ec0ff */
[----:B------:R-:W-:Y:S02]  /*d1e0*/  SHF.R.U64 R28, R28, 0x3, RZ ;  /* 0x000000031c1c7819 */ /* 0x000fe400000012ff */
[----:B------:R-:W-:Y:S02]  /*d1f0*/  IADD3 R49, P0, R4, 0x2040, RZ ;  /* 0x0000204004317810 */ /* 0x000fe40007f1e0ff */
[----:B------:R-:W-:Y:S02]  /*d200*/  SHF.R.U64 R118, R118, 0x3, RZ ;  /* 0x0000000376767819 */ /* 0x000fe400000012ff */
[----:B------:R-:W-:-:S02]  /*d210*/  SHF.R.U64 R122, R122, 0x3, RZ ;  /* 0x000000037a7a7819 */ /* 0x000fc400000012ff */
[----:B------:R-:W-:Y:S01]  /*d220*/  LOP3.LUT R28, R28, R29, RZ, 0x3c, !PT ;  /* 0x0000001d1c1c7212 */ /* 0x000fe200078e3cff */
[--C-:B------:R-:W-:Y:S01]  /*d230*/  IMAD.X R29, RZ, RZ, R5.reuse, P5 ;  /* 0x000000ffff1d7224 */ /* 0x100fe200028e0605 */
[----:B------:R-:W-:Y:S02]  /*d240*/  LOP3.LUT R48, R49, 0x380, RZ, 0xc0, !PT ;  /* 0x0000038031307812 */ /* 0x000fe400078ec0ff */
[----:B------:R-:W-:Y:S02]  /*d250*/  IADD3 R13, P2, R4, 0x20, RZ ;  /* 0x00000020040d7810 */ /* 0x000fe40007f5e0ff */
[----:B------:R-:W-:Y:S01]  /*d260*/  LOP3.LUT R118, R118, R119, RZ, 0x3c, !PT ;  /* 0x0000007776767212 */ /* 0x000fe200078e3cff */
[--C-:B------:R-:W-:Y:S01]  /*d270*/  IMAD.X R119, RZ, RZ, R5.reuse, P3 ;  /* 0x000000ffff777224 */ /* 0x100fe200018e0605 */
[----:B------:R-:W-:Y:S01]  /*d280*/  LOP3.LUT R122, R122, R123, RZ, 0x3c, !PT ;  /* 0x0000007b7a7a7212 */ /* 0x000fe200078e3cff */
[----:B------:R-:W-:Y:S01]  /*d290*/  IMAD.X R123, RZ, RZ, R5, P4 ;  /* 0x000000ffff7b7224 */ /* 0x000fe200020e0605 */
[----:B------:R-:W-:-:S02]  /*d2a0*/  IADD3 R127, P5, R4, 0x4060, RZ ;  /* 0x00004060047f7810 */ /* 0x000fc40007fbe0ff */
[C---:B------:R-:W-:Y:S02]  /*d2b0*/  IADD3 R81, P3, R92.reuse, 0x1000, RZ ;  /* 0x000010005c517810 */ /* 0x040fe40007f7e0ff */
[----:B------:R-:W-:Y:S02]  /*d2c0*/  IADD3 R77, P4, R92, 0x2000, RZ ;  /* 0x000020005c4d7810 */ /* 0x000fe40007f9e0ff */
[----:B------:R-:W-:Y:S02]  /*d2d0*/  SHF.R.U64 R48, R48, 0x3, RZ ;  /* 0x0000000330307819 */ /* 0x000fe400000012ff */
        /* <DEDUP_REMOVED lines=9> */
[----:B------:R-:W-:-:S02]  /*d370*/  IADD3 R135, P0, R4, 0x6020, RZ ;  /* 0x0000602004877810 */ /* 0x000fc40007f1e0ff */
[----:B------:R-:W-:Y:S02]  /*d380*/  SHF.R.U64 R80, R80, 0x3, RZ ;  /* 0x0000000350507819 */ /* 0x000fe400000012ff */
[----:B------:R-:W-:Y:S02]  /*d390*/  SHF.R.U64 R76, R76, 0x3, RZ ;  /* 0x000000034c4c7819 */ /* 0x000fe400000012ff */
[----:B------:R-:W-:Y:S02]  /*d3a0*/  LOP3.LUT R32, R33, 0x380, RZ, 0xc0, !PT ;  /* 0x0000038021207812 */ /* 0x000fe400078ec0ff */
[----:B------:R-:W-:Y:S01]  /*d3b0*/  LOP3.LUT R12, R12, R13, RZ, 0x3c, !PT ;  /* 0x0000000d0c0c7212 */ /* 0x000fe200078e3cff */
[--C-:B------:R-:W-:Y:S01]  /*d3c0*/  IMAD.X R13, RZ, RZ, R5.reuse, P2 ;  /* 0x000000ffff0d7224 */ /* 0x100fe200010e0605 */
[----:B------:R-:W-:Y:S01]  /*d3d0*/  LOP3.LUT R126, R126, R127, RZ, 0x3c, !PT ;  /* 0x0000007f7e7e7212 */ /* 0x000fe200078e3cff */
[----:B------:R-:W-:Y:S01]  /*d3e0*/  IMAD.X R127, RZ, RZ, R5, P5 ;  /* 0x000000ffff7f7224 */ /* 0x000fe200028e0605 */
[----:B------:R-:W-:-:S02]  /*d3f0*/  LOP3.LUT R134, R135, 0x380, RZ, 0xc0, !PT ;  /* 0x0000038087867812 */ /* 0x000fc400078ec0ff */
[C---:B------:R-:W-:Y:S02]  /*d400*/  IADD3 R101, P1, R4.reuse, 0x2060, RZ ;  /* 0x0000206004657810 */ /* 0x040fe40007f3e0ff */
[----:B------:R-:W-:Y:S02]  /*d410*/  IADD3 R105, P2, R4, 0x4000, RZ ;  /* 0x0000400004697810 */ /* 0x000fe40007f5e0ff */
[----:B------:R-:W-:Y:S01]  /*d420*/  LOP3.LUT R80, R80, R81, RZ, 0x3c, !PT ;  /* 0x0000005150507212 */ /* 0x000fe200078e3cff */
[--C-:B------:R-:W-:Y:S01]  /*d430*/  IMAD.X R81, RZ, RZ, R93.reuse, P3 ;  /* 0x000000ffff517224 */ /* 0x100fe200018e065d */
[----:B------:R-:W-:Y:S01]  /*d440*/  LOP3.LUT R76, R76, R77, RZ, 0x3c, !PT ;  /* 0x0000004d4c4c7212 */ /* 0x000fe200078e3cff */
[----:B------:R-:W-:Y:S01]  /*d450*/  IMAD.X R77, RZ, RZ, R93, P4 ;  /* 0x000000ffff4d7224 */ /* 0x000fe200020e065d */
[----:B------:R-:W-:Y:S02]  /*d460*/  SHF.R.U64 R32, R32, 0x3, RZ ;  /* 0x0000000320207819 */ /* 0x000fe400000012ff */
[----:B------:R-:W-:-:S02]  /*d470*/  IADD3 R73, P5, R92, 0x3000, RZ ;  /* 0x000030005c497810 */ /* 0x000fc40007fbe0ff */
[C---:B------:R-:W-:Y:S02]  /*d480*/  IADD3 R53, P3, R92.reuse, 0x8000, RZ ;  /* 0x000080005c357810 */ /* 0x040fe40007f7e0ff */
[----:B------:R-:W-:Y:S02]  /*d490*/  IADD3 R45, P4, R92, 0x9000, RZ ;  /* 0x000090005c2d7810 */ /* 0x000fe40007f9e0ff */
[----:B------:R-:W-:Y:S02]  /*d4a0*/  SHF.R.U64 R134, R134, 0x3, RZ ;  /* 0x0000000386867819 */ /* 0x000fe400000012ff */
[----:B------:R-:W-:Y:S02]  /*d4b0*/  LOP3.LUT R100, R101, 0x380, RZ, 0xc0, !PT ;  /* 0x0000038065647812 */ /* 0x000fe400078ec0ff */
[----:B------:R-:W-:Y:S02]  /*d4c0*/  LOP3.LUT R104, R105, 0x380, RZ, 0xc0, !PT ;  /* 0x0000038069687812 */ /* 0x000fe400078ec0ff */
[----:B------:R-:W-:Y:S01]  /*d4d0*/  LOP3.LUT R32, R32, R33, RZ, 0x3c, !PT ;  /* 0x0000002120207212 */ /* 0x000fe200078e3cff */
[----:B------:R-:W-:Y:S01]  /*d4e0*/  IMAD.X R33, RZ, RZ, R5, P6 ;  /* 0x000000ffff217224 */ /* 0x000fe200030e0605 */
[----:B------:R-:W-:-:S02]  /*d4f0*/  LOP3.LUT R72, R73, 0x380, RZ, 0xc0, !PT ;  /* 0x0000038049487812 */ /* 0x000fc400078ec0ff */
[----:B------:R-:W-:Y:S02]  /*d500*/  LOP3.LUT R52, R53, 0x380, RZ, 0xc0, !PT ;  /* 0x0000038035347812 */ /* 0x000fe400078ec0ff */
[----:B------:R-:W-:Y:S02]  /*d510*/  LOP3.LUT R44, R45, 0x380, RZ, 0xc0, !PT ;  /* 0x000003802d2c7812 */ /* 0x000fe400078ec0ff */
[----:B------:R-:W-:Y:S02]  /*d520*/  IADD3 R131, P6, R4, 0x6000, RZ ;  /* 0x0000600004837810 */ /* 0x000fe40007fde0ff */
[----:B------:R-:W-:Y:S01]  /*d530*/  LOP3.LUT R134, R134, R135, RZ, 0x3c, !PT ;  /* 0x0000008786867212 */ /* 0x000fe200078e3cff */
[----:B------:R-:W-:Y:S01]  /*d540*/  IMAD.X R135, RZ, RZ, R5, P0 ;  /* 0x000000ffff877224 */ /* 0x000fe200000e0605 */
[----:B------:R-:W-:Y:S02]  /*d550*/  SHF.R.U64 R100, R100, 0x3, RZ ;  /* 0x0000000364647819 */ /* 0x000fe400000012ff */
[----:B------:R-:W-:-:S02]  /*d560*/  SHF.R.U64 R104, R104, 0x3, RZ ;  /* 0x0000000368687819 */ /* 0x000fc400000012ff */
[----:B------:R-:W-:Y:S02]  /*d570*/  IADD3 R65, P0, R92, 0x5000, RZ ;  /* 0x000050005c417810 */ /* 0x000fe40007f1e0ff */
[----:B------:R-:W-:Y:S02]  /*d580*/  SHF.R.U64 R72, R72, 0x3, RZ ;  /* 0x0000000348487819 */ /* 0x000fe400000012ff */
        /* <DEDUP_REMOVED lines=8> */
[----:B------:R-:W-:Y:S01]  /*d610*/  LOP3.LUT R72, R72, R73, RZ, 0x3c, !PT ;  /* 0x0000004948487212 */ /* 0x000fe200078e3cff */
[----:B------:R-:W-:Y:S01]  /*d620*/  IMAD.X R73, RZ, RZ, R93, P5 ;  /* 0x000000ffff497224 */ /* 0x000fe200028e065d */
[C---:B------:R-:W-:Y:S02]  /*d630*/  IADD3 R9, P1, R4.reuse, 0x6040, RZ ;  /* 0x0000604004097810 */ /* 0x040fe40007f3e0ff */
[----:B------:R-:W-:Y:S02]  /*d640*/  IADD3 R11, P2, R4, 0x6060, RZ ;  /* 0x00006060040b7810 */ /* 0x000fe40007f5e0ff */
[----:B------:R-:W-:Y:S02]  /*d650*/  LOP3.LUT R52, R52, R53, RZ, 0x3c, !PT ;  /* 0x0000003534347212 */ /* 0x000fe400078e3cff */
[----:B------:R-:W-:Y:S02]  /*d660*/  LOP3.LUT R44, R44, R45, RZ, 0x3c, !PT ;  /* 0x0000002d2c2c7212 */ /* 0x000fe400078e3cff */
[----:B------:R-:W-:-:S02]  /*d670*/  SHF.R.U64 R130, R130, 0x3, RZ ;  /* 0x0000000382827819 */ /* 0x000fc400000012ff */
[----:B------:R-:W-:Y:S02]  /*d680*/  LOP3.LUT R53, R4, 0x380, RZ, 0xc0, !PT ;  /* 0x0000038004357812 */ /* 0x000fe400078ec0ff */
[----:B------:R-:W-:Y:S02]  /*d690*/  IADD3 R45, P5, R92, 0xa000, RZ ;  /* 0x0000a0005c2d7810 */ /* 0x000fe40007fbe0ff */
[----:B------:R-:W-:Y:S02]  /*d6a0*/  SHF.R.U64 R64, R64, 0x3, RZ ;  /* 0x0000000340407819 */ /* 0x000fe400000012ff */
[----:B------:R-:W-:Y:S02]  /*d6b0*/  LOP3.LUT R8, R9, 0x380, RZ, 0xc0, !PT ;  /* 0x0000038009087812 */ /* 0x000fe400078ec0ff */
[----:B------:R-:W-:Y:S02]  /*d6c0*/  LOP3.LUT R10, R11, 0x380, RZ, 0xc0, !PT ;  /* 0x000003800b0a7812 */ /* 0x000fe400078ec0ff */
[----:B------:R-:W-:Y:S01]  /*d6d0*/  LOP3.LUT R130, R130, R131, RZ, 0x3c, !PT ;  /* 0x0000008382827212 */ /* 0x000fe200078e3cff */
[----:B------:R-:W-:Y:S01]  /*d6e0*/  IMAD.X R131, RZ, RZ, R5, P6 ;  /* 0x000000ffff837224 */ /* 0x000fe200030e0605 */
[----:B------:R-:W-:-:S02]  /*d6f0*/  SHF.R.U64 R53, R53, 0x3, RZ ;  /* 0x0000000335357819 */ /* 0x000fc400000012ff */
[----:B------:R-:W-:Y:S02]  /*d700*/  LOP3.LUT R40, R45, 0x380, RZ, 0xc0, !PT ;  /* 0x000003802d287812 */ /* 0x000fe400078ec0ff */
[----:B------:R-:W-:Y:S02]  /*d710*/  IADD3 R69, P6, R92, 0x4000, RZ ;  /* 0x000040005c457810 */ /* 0x000fe40007fde0ff */
[----:B------:R-:W-:Y:S01]  /*d720*/  LOP3.LUT R64, R64, R65, RZ, 0x3c, !PT ;  /* 0x0000004140407212 */ /* 0x000fe200078e3cff */
[----:B------:R-:W-:Y:S01]  /*d730*/  IMAD.X R65, RZ, RZ, R93, P0 ;  /* 0x000000ffff417224 */ /* 0x000fe200000e065d */
[----:B------:R-:W-:Y:S02]  /*d740*/  SHF.R.U64 R8, R8, 0x3, RZ ;  /* 0x0000000308087819 */ /* 0x000fe400000012ff */
[----:B------:R-:W-:Y:S02]  /*d750*/  SHF.R.U64 R10, R10, 0x3, RZ ;  /* 0x000000030a0a7819 */ /* 0x000fe400000012ff */
[----:B------:R-:W-:-:S02]  /*d760*/  IADD3 R7, P0, R92, 0xc000, RZ ;  /* 0x0000c0005c077810 */ /* 0x000fc40007f1e0ff */
[----:B------:R-:W-:Y:S01]  /*d770*/  LOP3.LUT R4, R53, R4, RZ, 0x3c, !PT ;  /* 0x0000000435047212 */ /* 0x000fe200078e3cff */
[----:B------:R-:W-:Y:S01]  /*d780*/  IMAD.X R53, RZ, RZ, R93, P3 ;  /* 0x000000ffff357224 */ /* 0x000fe200018e065d */
        /* <DEDUP_REMOVED lines=9> */
[----:B------:R-:W-:Y:S02]  /*d820*/  MOV R89, R4 ;  /* 0x0000000400597202 */ /* 0x000fe40000000f00 */
[----:B------:R-:W-:Y:S02]  /*d830*/  F2FP.F16.F32.PACK_AB R5, R27, R26 ;  /* 0x0000001a1b05723e */ /* 0x000fe400000000ff */
[----:B------:R-:W-:Y:S02]  /*d840*/  SHF.R.U64 R68, R68, 0x3, RZ ;  /* 0x0000000344447819 */ /* 0x000fe400000012ff */
[----:B------:R-:W-:Y:S02]  /*d850*/  IADD3 R27, P4, R92, 0xf000, RZ ;  /* 0x0000f0005c1b7810 */ /* 0x000fe40007f9e0ff */
[----:B------:R-:W-:-:S02]  /*d860*/  SHF.R.U64 R20, R20, 0x3, RZ ;  /* 0x0000000314147819 */ /* 0x000fc400000012ff */
[----:B------:R-:W-:Y:S01]  /*d870*/  LOP3.LUT R68, R68, R69, RZ, 0x3c, !PT ;  /* 0x0000004544447212 */ /* 0x000fe200078e3cff */
[--C-:B------:R-:W-:Y:S01]  /*d880*/  IMAD.X R69, RZ, RZ, R93.reuse, P6 ;  /* 0x000000ffff457224 */ /* 0x100fe200030e065d */
[----:B------:R-:W-:Y:S01]  /*d890*/  LOP3.LUT R26, R27, 0x380, RZ, 0xc0, !PT ;  /* 0x000003801b1a7812 */ /* 0x000fe200078ec0ff */
[----:B------:R-:W-:Y:S01]  /*d8a0*/  IMAD.X R97, RZ, RZ, R93, P4 ;  /* 0x000000ffff617224 */ /* 0x000fe200020e065d */
[C---:B------:R-:W-:Y:S02]  /*d8b0*/  IADD3 R61, P1, R92.reuse, 0x6000, RZ ;  /* 0x000060005c3d7810 */ /* 0x040fe40007f3e0ff */
[C---:B------:R-:W-:Y:S02]  /*d8c0*/  IADD3 R57, P2, R92.reuse, 0x7000, RZ ;  /* 0x000070005c397810 */ /* 0x040fe40007f5e0ff */
[----:B------:R-:W-:Y:S02]  /*d8d0*/  IADD3 R37, P6, R92, 0xb000, RZ ;  /* 0x0000b0005c257810 */ /* 0x000fe40007fde0ff */
[----:B------:R-:W-:-:S02]  /*d8e0*/  LOP3.LUT R20, R20, R7, RZ, 0x3c, !PT ;  /* 0x0000000714147212 */ /* 0x000fc400078e3cff */
[----:B------:R-:W-:Y:S01]  /*d8f0*/  F2FP.F16.F32.PACK_AB R4, R21, R208 ;  /* 0x000000d01504723e */ /* 0x000fe200000000ff */
[----:B------:R-:W-:Y:S01]  /*d900*/  IMAD.X R21, RZ, RZ, R93, P0 ;  /* 0x000000ffff157224 */ /* 0x000fe200000e065d */
[----:B------:R-:W-:Y:S02]  /*d910*/  F2FP.F16.F32.PACK_AB R7, R31, R30 ;  /* 0x0000001e1f07723e */ /* 0x000fe400000000ff */
[----:B------:R-:W-:Y:S02]  /*d920*/  SHF.R.U64 R26, R26, 0x3, RZ ;  /* 0x000000031a1a7819 */ /* 0x000fe400000012ff */
[----:B------:R-:W-:Y:S01]  /*d930*/  LOP3.LUT R60, R61, 0x380, RZ, 0xc0, !PT ;  /* 0x000003803d3c7812 */ /* 0x000fe200078ec0ff */
[----:B------:R0:W-:Y:S01]  /*d940*/  STSM.16.M88.4 [R89], R4 ;  /* 0x0000000459007844 */ /* 0x0001e20000000200 */
[----:B------:R-:W-:Y:S02]  /*d950*/  LOP3.LUT R56, R57, 0x380, RZ, 0xc0, !PT ;  /* 0x0000038039387812 */ /* 0x000fe400078ec0ff */
[----:B------:R-:W-:-:S02]  /*d960*/  LOP3.LUT R36, R37, 0x380, RZ, 0xc0, !PT ;  /* 0x0000038025247812 */ /* 0x000fc400078ec0ff */
[----:B------:R-:W-:Y:S02]  /*d970*/  LOP3.LUT R31, R92, 0x380, RZ, 0xc0, !PT ;  /* 0x000003805c1f7812 */ /* 0x000fe400078ec0ff */
[----:B------:R-:W-:Y:S02]  /*d980*/  LOP3.LUT R96, R26, R27, RZ, 0x3c, !PT ;  /* 0x0000001b1a607212 */ /* 0x000fe400078e3cff */
[----:B------:R-:W-:Y:S02]  /*d990*/  SHF.R.U64 R60, R60, 0x3, RZ ;  /* 0x000000033c3c7819 */ /* 0x000fe400000012ff */
[----:B------:R-:W-:Y:S02]  /*d9a0*/  SHF.R.U64 R56, R56, 0x3, RZ ;  /* 0x0000000338387819 */ /* 0x000fe400000012ff */
[----:B------:R-:W-:Y:S02]  /*d9b0*/  MOV R26, R12 ;  /* 0x0000000c001a7202 */ /* 0x000fe40000000f00 */
[----:B------:R-:W-:-:S02]  /*d9c0*/  SHF.R.U64 R36, R36, 0x3, RZ ;  /* 0x0000000324247819 */ /* 0x000fc400000012ff */
[----:B0-----:R-:W-:Y:S02]  /*d9d0*/  F2FP.F16.F32.PACK_AB R4, R211, R213 ;  /* 0x000000d5d304723e */ /* 0x001fe400000000ff */
[----:B------:R-:W-:Y:S02]  /*d9e0*/  F2FP.F16.F32.PACK_AB R5, R35, R34 ;  /* 0x000000222305723e */ /* 0x000fe400000000ff */
[----:B------:R-:W-:Y:S02]  /*d9f0*/  F2FP.F16.F32.PACK_AB R6, R209, R212 ;  /* 0x000000d4d106723e */ /* 0x000fe400000000ff */
[----:B------:R-:W-:Y:S02]  /*da00*/  F2FP.F16.F32.PACK_AB R7, R39, R38 ;  /* 0x000000262707723e */ /* 0x000fe400000000ff */
[----:B------:R-:W-:Y:S02]  /*da10*/  SHF.R.U64 R31, R31, 0x3, RZ ;  /* 0x000000031f1f7819 */ /* 0x000fe400000012ff */
[----:B------:R-:W-:Y:S01]  /*da20*/  MOV R38, R8 ;  /* 0x0000000800267202 */ /* 0x000fe20000000f00 */
[----:B------:R0:W-:Y:S01]  /*da30*/  STSM.16.M88.4 [R26], R4 ;  /* 0x000000041a007844 */ /* 0x0001e20000000200 */
[----:B------:R-:W-:-:S02]  /*da40*/  MOV R39, R10 ;  /* 0x0000000a00277202 */ /* 0x000fc40000000f00 */
[----:B------:R-:W-:Y:S01]  /*da50*/  LOP3.LUT R60, R60, R61, RZ, 0x3c, !PT ;  /* 0x0000003d3c3c7212 */ /* 0x000fe200078e3cff */
[--C-:B------:R-:W-:Y:S01]  /*da60*/  IMAD.X R61, RZ, RZ, R93.reuse, P1 ;  /* 0x000000ffff3d7224 */ /* 0x100fe200008e065d */
[----:B------:R-:W-:Y:S01]  /*da70*/  LOP3.LUT R56, R56, R57, RZ, 0x3c, !PT ;  /* 0x0000003938387212 */ /* 0x000fe200078e3cff */
[----:B------:R-:W-:Y:S01]  /*da80*/  IMAD.X R57, RZ, RZ, R93, P2 ;  /* 0x000000ffff397224 */ /* 0x000fe200010e065d */
[----:B------:R-:W-:Y:S02]  /*da90*/  MOV R168, R14 ;  /* 0x0000000e00a87202 */ /* 0x000fe40000000f00 */
[----:B------:R-:W-:Y:S02]  /*daa0*/  F2FP.F16.F32.PACK_AB R8, R206, R210 ;  /* 0x000000d2ce08723e */ /* 0x000fe400000000ff */
[----:B------:R-:W-:Y:S02]  /*dab0*/  F2FP.F16.F32.PACK_AB R9, R43, R42 ;  /* 0x0000002a2b09723e */ /* 0x000fe400000000ff */
[----:B------:R-:W-:-:S02]  /*dac0*/  F2FP.F16.F32.PACK_AB R10, R203, R207 ;  /* 0x000000cfcb0a723e */ /* 0x000fc400000000ff */
[----:B------:R-:W-:Y:S02]  /*dad0*/  F2FP.F16.F32.PACK_AB R11, R47, R46 ;  /* 0x0000002e2f0b723e */ /* 0x000fe400000000ff */
[----:B------:R-:W-:Y:S02]  /*dae0*/  LOP3.LUT R36, R36, R37, RZ, 0x3c, !PT ;  /* 0x0000002524247212 */ /* 0x000fe400078e3cff */
[----:B------:R-:W-:Y:S01]  /*daf0*/  MOV R188, R24 ;  /* 0x0000001800bc7202 */ /* 0x000fe20000000f00 */
[----:B------:R-:W-:Y:S01]  /*db00*/  STSM.16.M88.4 [R168], R8 ;  /* 0x00000008a8007844 */ /* 0x000fe20000000200 */
[----:B------:R-:W-:Y:S02]  /*db10*/  F2FP.F16.F32.PACK_AB R12, R201, R204 ;  /* 0x000000ccc90c723e */ /* 0x000fe400000000ff */
[----:B------:R-:W-:Y:S02]  /*db20*/  F2FP.F16.F32.PACK_AB R13, R51, R50 ;  /* 0x00000032330d723e */ /* 0x000fe400000000ff */
[----:B------:R-:W-:-:S02]  /*db30*/  F2FP.F16.F32.PACK_AB R14, R199, R202 ;  /* 0x000000cac70e723e */ /* 0x000fc400000000ff */
[----:B------:R-:W-:Y:S02]  /*db40*/  F2FP.F16.F32.PACK_AB R15, R55, R54 ;  /* 0x00000036370f723e */ /* 0x000fe400000000ff */
[C---:B------:R-:W-:Y:S02]  /*db50*/  IADD3 R85, P1, R92.reuse, 0xd000, RZ ;  /* 0x0000d0005c557810 */ /* 0x040fe40007f3e0ff */
[----:B------:R-:W-:Y:S01]  /*db60*/  IADD3 R37, P2, R92, 0xe000, RZ ;  /* 0x0000e0005c257810 */ /* 0x000fe20007f5e0ff */
[----:B------:R-:W-:Y:S01]  /*db70*/  STSM.16.M88.4 [R188], R12 ;  /* 0x0000000cbc007844 */ /* 0x000fe20000000200 */
[----:B------:R-:W-:Y:S02]  /*db80*/  MOV R205, R28 ;  /* 0x0000001c00cd7202 */ /* 0x000fe40000000f00 */
[----:B0-----:R-:W-:Y:S01]  /*db90*/  F2FP.F16.F32.PACK_AB R4, R197, R200 ;  /* 0x000000c8c504723e */ /* 0x001fe200000000ff */
[----:B------:R-:W-:Y:S01]  /*dba0*/  IMAD.X R89, RZ, RZ, R93, P2 ;  /* 0x000000ffff597224 */ /* 0x000fe200010e065d */
[----:B------:R-:W-:-:S02]  /*dbb0*/  F2FP.F16.F32.PACK_AB R5, R59, R58 ;  /* 0x0000003a3b05723e */ /* 0x000fc400000000ff */
[----:B------:R-:W-:Y:S02]  /*dbc0*/  F2FP.F16.F32.PACK_AB R6, R183, R198 ;  /* 0x000000c6b706723e */ /* 0x000fe400000000ff */
[----:B------:R-:W-:Y:S02]  /*dbd0*/  F2FP.F16.F32.PACK_AB R7, R63, R62 ;  /* 0x0000003e3f07723e */ /* 0x000fe400000000ff */
[----:B------:R-:W-:Y:S02]  /*dbe0*/  LOP3.LUT R92, R31, R92, RZ, 0x3c, !PT ;  /* 0x0000005c1f5c7212 */ /* 0x000fe400078e3cff */
[----:B------:R-:W-:Y:S01]  /*dbf0*/  MOV R32, R32 ;  /* 0x0000002000207202 */ /* 0x000fe20000000f00 */
[----:B------:R-:W-:Y:S01]  /*dc00*/  STSM.16.M88.4 [R205], R4 ;  /* 0x00000004cd007844 */ /* 0x000fe20000000200 */
        /* <DEDUP_REMOVED lines=22> */
[----:B--2---:R-:W-:-:S02]  /*dd70*/  F2FP.F16.F32.PACK_AB R48, R169, R172 ;  /* 0x000000aca930723e */ /* 0x004fc400000000ff */
[----:B------:R-:W-:Y:S02]  /*dd80*/  F2FP.F16.F32.PACK_AB R4, R164, R167 ;  /* 0x000000a7a404723e */ /* 0x000fe400000000ff */
[----:B------:R-:W-:Y:S01]  /*dd90*/  F2FP.F16.F32.PACK_AB R5, R99, R98 ;  /* 0x000000626305723e */ /* 0x000fe200000000ff */
[----:B------:R-:W-:Y:S01]  /*dda0*/  STSM.16.M88.4 [R104], R48 ;  /* 0x0000003068007844 */ /* 0x000fe20000000200 */
        /* <DEDUP_REMOVED lines=8> */
[----:B-1----:R-:W-:Y:S01]  /*de30*/  ISETP.NE.AND P3, PT, R41, RZ, PT ;  /* 0x000000ff2900720c */ /* 0x002fe20003f65270 */
[----:B------:R-:W-:Y:S01]  /*de40*/  IMAD.X R41, RZ, RZ, R93, P5 ;  /* 0x000000ffff297224 */ /* 0x000fe200028e065d */
[----:B------:R-:W-:Y:S01]  /*de50*/  MOV R126, R126 ;  /* 0x0000007e007e7202 */ /* 0x000fe20000000f00 */
[----:B------:R0:W-:Y:S01]  /*de60*/  STSM.16.M88.4 [R122], R8 ;  /* 0x000000087a007844 */ /* 0x0001e20000000200 */
[----:B------:R-:W-:Y:S02]  /*de70*/  MOV R101, R130 ;  /* 0x0000008200657202 */ /* 0x000fe40000000f00 */
[----:B------:R-:W-:Y:S01]  /*de80*/  F2FP.F16.F32.PACK_AB R123, R156, R155 ;  /* 0x0000009b9c7b723e */ /* 0x000fe200000000ff */
[----:B------:R1:W-:Y:S01]  /*de90*/  STSM.16.M88.4 [R126], R112 ;  /* 0x000000707e007844 */ /* 0x0003e20000000200 */
[----:B------:R-:W-:-:S02]  /*dea0*/  MOV R134, R134 ;  /* 0x0000008600867202 */ /* 0x000fc40000000f00 */
[----:B------:R-:W-:Y:S02]  /*deb0*/  F2FP.F16.F32.PACK_AB R130, R133, R132 ;  /* 0x000000848582723e */ /* 0x000fe400000000ff */
[----:B------:R-:W-:Y:S02]  /*dec0*/  F2FP.F16.F32.PACK_AB R131, R161, R160 ;  /* 0x000000a0a183723e */ /* 0x000fe400000000ff */
[----:B------:R-:W-:Y:S02]  /*ded0*/  LOP3.LUT R84, R85, 0x380, RZ, 0xc0, !PT ;  /* 0x0000038055547812 */ /* 0x000fe400078ec0ff */
[----:B------:R-:W-:Y:S02]  /*dee0*/  LOP3.LUT R88, R37, 0x380, RZ, 0xc0, !PT ;  /* 0x0000038025587812 */ /* 0x000fe400078ec0ff */
[----:B------:R-:W-:Y:S02]  /*def0*/  SHF.R.U64 R84, R84, 0x3, RZ ;  /* 0x0000000354547819 */ /* 0x000fe400000012ff */
[----:B0-----:R-:W-:-:S02]  /*df00*/  F2FP.F16.F32.PACK_AB R122, R125, R124 ;  /* 0x0000007c7d7a723e */ /* 0x001fc400000000ff */
[----:B------:R-:W-:Y:S02]  /*df10*/  SHF.R.U64 R88, R88, 0x3, RZ ;  /* 0x0000000358587819 */ /* 0x000fe400000012ff */
[----:B------:R-:W-:Y:S01]  /*df20*/  LOP3.LUT R84, R84, R85, RZ, 0x3c, !PT ;  /* 0x0000005554547212 */ /* 0x000fe200078e3cff */
[----:B------:R1:W-:Y:S01]  /*df30*/  STSM.16.M88.4 [R101], R120 ;  /* 0x0000007865007844 */ /* 0x0003e20000000200 */
[----:B------:R-:W-:Y:S01]  /*df40*/  LOP3.LUT R88, R88, R37, RZ, 0x3c, !PT ;  /* 0x0000002558587212 */ /* 0x000fe200078e3cff */
[--C-:B------:R-:W-:Y:S02]  /*df50*/  IMAD.X R37, RZ, RZ, R93.reuse, P6 ;  /* 0x000000ffff257224 */ /* 0x100fe400030e065d */
[----:B------:R1:W-:Y:S01]  /*df60*/  STSM.16.M88.4 [R134], R128 ;  /* 0x0000008086007844 */ /* 0x0003e20000000200 */
[----:B------:R-:W-:-:S03]  /*df70*/  IMAD.X R85, RZ, RZ, R93, P1 ;  /* 0x000000ffff557224 */ /* 0x000fc600008e065d */
[----:B------:R1:W-:Y:S04]  /*df80*/  STSM.16.M88.4 [R38], R136 ;  /* 0x0000008826007844 */ /* 0x0003e80000000200 */
[----:B------:R1:W-:Y:S01]  /*df90*/  STSM.16.M88.4 [R39], R144 ;  /* 0x0000009027007844 */ /* 0x0003e20000000200 */
[----:B------:R-:W-:Y:S06]  /*dfa0*/  BAR.SYNC.DEFER_BLOCKING 0x1, 0x100 ;  /* 0x0044000000007b1d */ /* 0x000fec0000010000 */
[----:B------:R-:W-:Y:S05]  /*dfb0*/  @P3 BRA `(.L_x_4262) ;  /* 0x0000000000b83947 */ /* 0x000fea0003800000 */
        /* <DEDUP_REMOVED lines=17> */
[----:B------:R-:W2:Y:S01]  /*e0d0*/  @P0 LDC R6, c[0x0][0xcf0] ;  /* 0x00033c00ff060b82 */ /* 0x000ea20000000800 */
[----:B0-----:R-:W-:-:S05]  /*e0e0*/  @P0 IMAD.HI.U32 R5, R10, R5, RZ ;  /* 0x000000050a050227 */ /* 0x001fca00078e00ff */
[----:B--2---:R-:W-:-:S04]  /*e0f0*/  @P0 SHF.R.U32.HI R4, RZ, R6, R5 ;  /* 0x00000006ff040219 */ /* 0x004fc80000011605 */
        /* <DEDUP_REMOVED lines=23> */
[----:B------:R-:W2:Y:S08]  /*e270*/  SHFL.IDX PT, R7, R11, 0x1, 0x1c1f ;  /* 0x003c1f000b077f89 */ /* 0x000eb000000e0000 */
[----:B0-----:R0:W-:Y:S04]  /*e280*/  @!P1 ST.E desc[UR44][R4.64], R3 ;  /* 0x0000000304009985 */ /* 0x0011e8000c10192c */
[----:B--2---:R0:W-:Y:S02]  /*e290*/  @!P0 ST.E desc[UR44][R6.64], R0 ;  /* 0x0000000006008985 */ /* 0x0041e4000c10192c */
.L_x_4262:
[----:B------:R-:W2:Y:S01]  /*e2a0*/  LDC R15, c[0x0][0xce8] ;  /* 0x00033a00ff0f7b82 */ /* 0x000ea20000000800 */
        /* <DEDUP_REMOVED lines=13> */
[----:B--2---:R-:W-:-:S03]  /*e380*/  ISETP.NE.AND P2, PT, R15, 0x1, PT ;  /* 0x000000010f00780c */ /* 0x004fc60003f45270 */
        /* <DEDUP_REMOVED lines=18> */
[----:B-1----:R-:W5:Y:S01]  /*e4b0*/  LD.E.128 R36, desc[UR44][R36.64] ;  /* 0x0000002c24247980 */ /* 0x002f62000c101d00 */
[----:B------:R-:W-:Y:S01]  /*e4c0*/  SEL R0, RZ, 0xffffffff, P0 ;  /* 0xffffffffff007807 */ /* 0x000fe20000000000 */
[----:B------:R-:W-:Y:S01]  /*e4d0*/  UIMAD.WIDE.U32 UR6, UR42, UR8, URZ ;  /* 0x000000082a0672a5 */ /* 0x000fe2000f8e003f */
[----:B------:R-:W-:Y:S01]  /*e4e0*/  IMAD.SHL.U32 R8, R8, 0x8, RZ ;  /* 0x0000000808087824 */ /* 0x000fe200078e00ff */
[----:B------:R-:W-:Y:S01]  /*e4f0*/  UIMAD UR5, UR42, UR9, UR5 ;  /* 0x000000092a0572a4 */ /* 0x000fe2000f8e0205 */
[----:B------:R1:W5:Y:S01]  /*e500*/  LD.E.128 R4, desc[UR44][R20.64] ;  /* 0x0000002c14047980 */ /* 0x000362000c101d00 */
        /* <DEDUP_REMOVED lines=28> */
[----:B0-----:R-:W0:Y:S01]  /*e6d0*/  FENCE.VIEW.ASYNC.S ;  /* 0x00000000000073c6 */ /* 0x001e220000000000 */
[----:B------:R-:W-:Y:S01]  /*e6e0*/  IMAD R11, R15, R13, R14 ;  /* 0x0000000d0f0b7224 */ /* 0x000fe200078e020e */
[----:B------:R-:W-:Y:S01]  /*e6f0*/  ISETP.GE.AND P0, PT, R218, UR10, PT ;  /* 0x0000000ada007c0c */ /* 0x000fe2000bf06270 */
[----:B------:R-:W-:Y:S01]  /*e700*/  IMAD.U32 R9, RZ, RZ, UR5 ;  /* 0x00000005ff097e24 */ /* 0x000fe2000f8e00ff */
[----:B------:R-:W-:Y:S01]  /*e710*/  ULDC UR5, c[0x0][0xb88] ;  /* 0x0002e20000057ab9 */ /* 0x000fe20000000800 */
[----:B------:R-:W-:Y:S01]  /*e720*/  IMAD.SHL.U32 R19, R0, 0x20, RZ ;  /* 0x0000002000137824 */ /* 0x000fe200078e00ff */
[----:B------:R-:W-:Y:S01]  /*e730*/  SHF.R.S32.HI R0, RZ, 0x1f, R11 ;  /* 0x0000001fff007819 */ /* 0x000fe2000001140b */
[C---:B------:R-:W-:Y:S01]  /*e740*/  IMAD R13, R3.reuse, UR7, R12 ;  /* 0x00000007030d7c24 */ /* 0x040fe2000f8e020c */
[----:B------:R-:W-:Y:S01]  /*e750*/  BSSY B1, `(.L_x_4263) ;  /* 0x0000039000017945 */ /* 0x000fe20003800000 */
[----:B------:R-:W-:Y:S01]  /*e760*/  IMAD.WIDE.U32 R8, R3, UR6, R8 ;  /* 0x0000000603087c25 */ /* 0x000fe2000f8e0008 */
[----:B------:R-:W-:Y:S01]  /*e770*/  ULDC.64 UR6, c[0x0][0xbd8] ;  /* 0x0002f60000067ab9 */ /* 0x000fe20000000a00 */
[----:B------:R-:W-:-:S02]  /*e780*/  LOP3.LUT R10, R19, 0x20, R10, 0xe2, !PT ;  /* 0x00000020130a7812 */ /* 0x000fc400078ee20a */
[----:B------:R-:W-:Y:S01]  /*e790*/  IMAD.IADD R9, R9, 0x1, R13 ;  /* 0x0000000109097824 */ /* 0x000fe200078e020d */
[----:B------:R-:W-:Y:S01]  /*e7a0*/  SEL R3, RZ, 0x40, P0 ;  /* 0x00000040ff037807 */ /* 0x000fe20000000000 */
[----:B------:R-:W-:Y:S01]  /*e7b0*/  IMAD R0, R0, UR6, RZ ;  /* 0x0000000600007c24 */ /* 0x000fe2000f8e02ff */
[----:B------:R-:W-:Y:S01]  /*e7c0*/  ISETP.GE.AND P0, PT, R217, UR10, PT ;  /* 0x0000000ad9007c0c */ /* 0x000fe2000bf06270 */
[----:B------:R-:W-:Y:S01]  /*e7d0*/  VIADD R27, R215, UR41 ;  /* 0x00000029d71b7c36 */ /* 0x000fe20008000000 */
[----:B------:R-:W-:Y:S01]  /*e7e0*/  LOP3.LUT R3, R10, R3, RZ, 0xfc, !PT ;  /* 0x000000030a037212 */ /* 0x000fe200078efcff */
[----:B------:R-:W-:Y:S01]  /*e7f0*/  IMAD R28, R15, UR5, RZ ;  /* 0x000000050f1c7c24 */ /* 0x000fe2000f8e02ff */
[----:B------:R-:W-:Y:S01]  /*e800*/  SEL R10, RZ, 0x80, P0 ;  /* 0x00000080ff0a7807 */ /* 0x000fe20000000000 */
[C---:B------:R-:W-:Y:S02]  /*e810*/  IMAD R13, R11.reuse, UR7, R0 ;  /* 0x000000070b0d7c24 */ /* 0x040fe4000f8e0200 */
[----:B------:R-:W-:Y:S01]  /*e820*/  IMAD.WIDE.U32 R8, R11, UR6, R8 ;  /* 0x000000060b087c25 */ /* 0x000fe2000f8e0008 */
[----:B------:R-:W-:Y:S01]  /*e830*/  ISETP.GE.AND P1, PT, R27, R28, PT ;  /* 0x0000001c1b00720c */ /* 0x000fe20003f26270 */
[----:B------:R-:W-:-:S02]  /*e840*/  ULDC.64 UR6, c[0x0][0xb80] ;  /* 0x0002e00000067ab9 */ /* 0x000fc40000000a00 */
[----:B------:R-:W-:Y:S01]  /*e850*/  VIADD R0, R17, 0x38820 ;  /* 0x0003882011007836 */ /* 0x000fe20000000000 */
[----:B------:R-:W-:Y:S01]  /*e860*/  LEA R19, P2, R8, UR6, 0x1 ;  /* 0x0000000608137c11 */ /* 0x000fe2000f8408ff */
[----:B------:R-:W-:-:S03]  /*e870*/  IMAD.IADD R9, R9, 0x1, R13 ;  /* 0x0000000109097824 */ /* 0x000fc600078e020d */
[----:B------:R-:W-:Y:S02]  /*e880*/  PRMT R0, RZ, 0x654, R0 ;  /* 0x00000654ff007816 */ /* 0x000fe40000000000 */
[----:B------:R-:W-:Y:S02]  /*e890*/  LEA.HI.X R26, R8, UR7, R9, 0x1, P2 ;  /* 0x00000007081a7c11 */ /* 0x000fe400090f0c09 */
[----:B0-----:R0:W-:Y:S03]  /*e8a0*/  SYNCS.ARRIVE.TRANS64.RED.A1T0 RZ, [R0+URZ], RZ ;  /* 0x000000ff00ff79a7 */ /* 0x0011e6000810043f */
[----:B------:R1:W2:Y:S01]  /*e8b0*/  SHFL.IDX PT, R11, R26, RZ, 0x181f ;  /* 0x00181fff1a0b7589 */ /* 0x0002a200000e0000 */
[----:B0-----:R-:W-:-:S03]  /*e8c0*/  LOP3.LUT R0, R3, R10, RZ, 0xfc, !PT ;  /* 0x0000000a03007212 */ /* 0x001fc600078efcff */
[----:B------:R1:W0:Y:S01]  /*e8d0*/  SHFL.IDX PT, R10, R19, RZ, 0x181f ;  /* 0x00181fff130a7589 */ /* 0x00022200000e0000 */
[----:B------:R-:W-:Y:S05]  /*e8e0*/  @P1 BRA `(.L_x_4264) ;  /* 0x00000000007c1947 */ /* 0x000fea0003800000 */
[----:B------:R-:W-:Y:S02]  /*e8f0*/  ISETP.GE.AND P1, PT, R195, UR10, PT ;  /* 0x0000000ac3007c0c */ /* 0x000fe4000bf26270 */
[----:B------:R-:W-:Y:S02]  /*e900*/  ISETP.GE.AND P0, PT, R23, UR10, PT ;  /* 0x0000000a17007c0c */ /* 0x000fe4000bf06270 */
[----:B------:R-:W-:Y:S02]  /*e910*/  ISETP.GE.AND P5, PT, R194, UR10, PT ;  /* 0x0000000ac2007c0c */ /* 0x000fe4000bfa6270 */
[----:B------:R-:W-:-:S07]  /*e920*/  ISETP.GE.AND P3, PT, R193, UR10, PT ;  /* 0x0000000ac1007c0c */ /* 0x000fce000bf66270 */
[-C--:B0-----:R-:W-:Y:S02]  /*e930*/  @!P1 LEA R12, P2, R195, R10.reuse, 0x1 ;  /* 0x0000000ac30c9211 */ /* 0x081fe400078408ff */
        /* <DEDUP_REMOVED lines=10> */
[CC--:B-1----:R-:W-:Y:S01]  /*e9e0*/  @!P3 LEA R20, P6, R193.reuse, R10.reuse, 0x1 ;  /* 0x0000000ac114b211 */ /* 0x0c2fe200078c08ff */
[----:B------:R3:W-:Y:S03]  /*e9f0*/  @!P5 ST.E.128 desc[UR44][R14.64], R68 ;  /* 0x000000440e00d985 */ /* 0x0007e6000c101d2c */
[----:B------:R-:W-:Y:S02]  /*ea00*/  @!P3 LEA.HI.X R21, R193, R11, R225, 0x1, P6 ;  /* 0x0000000bc115b211 */ /* 0x000fe400030f0ce1 */
[----:B0-----:R-:W-:-:S03]  /*ea10*/  @!P2 LEA R8, P5, R192, R10, 0x1 ;  /* 0x0000000ac008a211 */ /* 0x001fc600078a08ff */
        /* <DEDUP_REMOVED lines=12> */
.L_x_4264:
[----:B------:R-:W-:Y:S05]  /*eae0*/  BSYNC B1 ;  /* 0x0000000000017941 */ /* 0x000fea0003800000 */
.L_x_4263:
        /* <DEDUP_REMOVED lines=12> */
[----:B------:R-:W-:Y:S01]  /*ebb0*/  @!P3 LEA R10, P6, R194, R6, 0x1 ;  /* 0x00000006c20ab211 */ /* 0x000fe200078c08ff */
        /* <DEDUP_REMOVED lines=12> */
[----:B-1----:R-:W-:Y:S02]  /*ec80*/  @P4 LEA R20, P5, R218, R6, 0x1 ;  /* 0x00000006da144211 */ /* 0x002fe400078a08ff */
        /* <DEDUP_REMOVED lines=12> */
.L_x_4261:
        /* <DEDUP_REMOVED lines=57> */
.L_x_4267:
[----:B------:R-:W-:Y:S05]  /*f0e0*/  BSYNC B1 ;  /* 0x0000000000017941 */ /* 0x000fea0003800000 */
.L_x_4266:
        /* <DEDUP_REMOVED lines=48> */
[----:B------:R-:W-:Y:S02]  /*f3f0*/  IMAD R3, R7, UR7, R0 ;  /* 0x0000000707037c24 */ /* 0x000fe4000f8e0200 */
[----:B------:R-:W-:Y:S02]  /*f400*/  VIADD R0, R215, UR41 ;  /* 0x00000029d7007c36 */ /* 0x000fe40008000000 */
[----:B------:R-:W-:-:S02]  /*f410*/  IMAD R25, R10, UR5, RZ ;  /* 0x000000050a197c24 */ /* 0x000fc4000f8e02ff */
[----:B------:R-:W-:Y:S01]  /*f420*/  IMAD.WIDE.U32 R4, R7, UR6, R4 ;  /* 0x0000000607047c25 */ /* 0x000fe2000f8e0004 */
[----:B------:R-:W-:Y:S01]  /*f430*/  SEL R7, RZ, 0x40, P0 ;  /* 0x00000040ff077807 */ /* 0x000fe20000000000 */
[----:B------:R-:W-:Y:S01]  /*f440*/  ULDC.64 UR6, c[0x0][0xb80] ;  /* 0x0002e00000067ab9 */ /* 0x000fe20000000a00 */
[----:B------:R-:W-:Y:S01]  /*f450*/  ISETP.GE.AND P0, PT, R0, R25, PT ;  /* 0x000000190000720c */ /* 0x000fe20003f06270 */
[----:B------:R-:W-:Y:S01]  /*f460*/  IMAD.IADD R3, R5, 0x1, R3 ;  /* 0x0000000105037824 */ /* 0x000fe200078e0203 */
        /* <DEDUP_REMOVED lines=39> */
.L_x_4269:
[----:B------:R-:W-:Y:S05]  /*f6e0*/  BSYNC B1 ;  /* 0x0000000000017941 */ /* 0x000fea0003800000 */
.L_x_4268:
        /* <DEDUP_REMOVED lines=36> */
.L_x_4265:
[----:B------:R-:W-:Y:S05]  /*f930*/  BSYNC B0 ;  /* 0x0000000000007941 */ /* 0x000fea0003800000 */
.L_x_4260:
[----:B------:R-:W-:Y:S02]  /*f940*/  ULDC UR5, c[0x0][0xd38] ;  /* 0x00034e0000057ab9 */ /* 0x000fe40000000800 */
[----:B------:R-:W-:-:S06]  /*f950*/  UISETP.GE.AND UP0, UPT, UR4, UR5, UPT ;  /* 0x000000050400728c */ /* 0x000fcc000bf06270 */
[----:B------:R-:W-:-:S13]  /*f960*/  PLOP3.LUT P0, PT, PT, PT, UP0, 0x80, 0x0 ;  /* 0x000000000000781c */ /* 0x000fda0003f0f008 */
[----:B------:R-:W-:Y:S05]  /*f970*/  @!P0 BRA `(.L_x_4270) ;  /* 0xffffff1400b08947 */ /* 0x000fea000383ffff */
[----:B------:R-:W-:Y:S05]  /*f980*/  EXIT ;  /* 0x000000000000794d */ /* 0x000fea0003800000 */
.L_x_4221:
        /* <DEDUP_REMOVED lines=16> */
[----:B------:R-:W1:Y:S01]  /*fa90*/  S2R R5, SR_TID.X ;  /* 0x0000000000057919 */ /* 0x000e620000002100 */
[----:B------:R-:W2:Y:S01]  /*faa0*/  S2UR UR5, SR_CgaCtaId ;  /* 0x00000000000579c3 */ /* 0x000ea20000008800 */
[----:B------:R-:W-:Y:S01]  /*fab0*/  UMOV UR4, 0x400 ;  /* 0x0000040000047882 */ /* 0x000fe20000000000 */
[----:B------:R-:W-:Y:S01]  /*fac0*/  IMAD.MOV.U32 R19, RZ, RZ, RZ ;  /* 0x000000ffff137224 */ /* 0x000fe200078e00ff */
[----:B------:R-:W-:Y:S01]  /*fad0*/  ULDC UR41, c[0x0][0xc] ;  /* 0x0000030000297ab9 */ /* 0x000fe20000000800 */
[----:B------:R-:W-:Y:S01]  /*fae0*/  ULDC.64 UR46, c[0x0][0x198] ;  /* 0x00006600002e7ab9 */ /* 0x000fe20000000a00 */
[----:B--2---:R-:W-:-:S06]  /*faf0*/  ULEA UR4, UR5, UR4, 0x18 ;  /* 0x0000000405047291 */ /* 0x004fcc000f8ec03f */
[----:B------:R-:W-:Y:S01]  /*fb00*/  IMAD.U32 R17, RZ, RZ, UR4 ;  /* 0x00000004ff117e24 */ /* 0x000fe2000f8e00ff */
[C---:B-1----:R-:W-:Y:S01]  /*fb10*/  LOP3.LUT R4, R5.reuse, 0x7f, RZ, 0xc0, !PT ;  /* 0x0000007f05047812 */ /* 0x042fe200078ec0ff */
[----:B0-----:R-:W-:-:S05]  /*fb20*/  IMAD.SHL.U32 R0, R5, 0x8, RZ ;  /* 0x0000000805007824 */ /* 0x001fca00078e00ff */
[C---:B------:R-:W-:Y:S02]  /*fb30*/  LOP3.LUT R2, R0.reuse, 0x1f8, RZ, 0xc0, !PT ;  /* 0x000001f800027812 */ /* 0x040fe400078ec0ff */
[----:B------:R-:W-:Y:S02]  /*fb40*/  LOP3.LUT R0, R0, 0x38, RZ, 0xc0, !PT ;  /* 0x0000003800007812 */ /* 0x000fe400078ec0ff */
        /* <DEDUP_REMOVED lines=20> */
.L_x_4383:
        /* <DEDUP_REMOVED lines=14> */
[----:B01--4-:R-:W-:Y:S05]  /*fd70*/  @!P0 BRA `(.L_x_4272) ;  /* 0x0000000000208947 */ /* 0x013fea0003800000 */
        /* <DEDUP_REMOVED lines=8> */
.L_x_4272:
[----:B------:R-:W-:Y:S01]  /*fe00*/  ULDC UR8, c[0x0][0xd54] ;  /* 0x0003550000087ab9 */ /* 0x000fe20000000800 */
[----:B------:R-:W-:Y:S01]  /*fe10*/  UMOV UR5, UR9 ;  /* 0x0000000900057c82 */ /* 0x000fe20008000000 */
[----:B------:R-:W-:-:S11]  /*fe20*/  UISETP.NE.AND UP0, UPT, UR8, 0x1, UPT ;  /* 0x000000010800788c */ /* 0x000fd6000bf05270 */
[----:B------:R-:W-:Y:S02]  /*fe30*/  @UP0 ULDC.64 UR10, c[0x0][0xd58] ;  /* 0x00035600000a0ab9 */ /* 0x000fe40000000a00 */
[----:B------:R-:W-:-:S04]  /*fe40*/  UIMAD.WIDE.U32 UR6, UR9, UR10, URZ ;  /* 0x0000000a090672a5 */ /* 0x000fc8000f8e003f */
[----:B------:R-:W-:-:S04]  /*fe50*/  @UP0 USHF.R.U32.HI UR5, URZ, UR11, UR7 ;  /* 0x0000000b3f050299 */ /* 0x000fc80008011607 */
[----:B------:R-:W-:-:S12]  /*fe60*/  UIMAD UR8, UR5, UR8, URZ ;  /* 0x00000008050872a4 */ /* 0x000fd8000f8e023f */
.L_x_4273:
[----:B------:R-:W-:Y:S01]  /*fe70*/  ULOP3.LUT UR39, URZ, UR5, URZ, 0x33, !UPT ;  /* 0x000000053f277292 */ /* 0x000fe2000f8e333f */
[----:B------:R-:W-:Y:S01]  /*fe80*/  BSSY B7, `(.L_x_4274) ;  /* 0x00005ad000077945 */ /* 0x000fe20003800000 */
[----:B------:R-:W-:Y:S01]  /*fe90*/  ULDC UR10, c[0x0][0x448] ;  /* 0x00011200000a7ab9 */ /* 0x000fe20000000800 */
[----:B------:R-:W-:Y:S01]  /*fea0*/  ULDC UR5, c[0x0][0xd3c] ;  /* 0x00034f0000057ab9 */ /* 0x000fe20000000800 */
[----:B------:R-:W-:Y:S01]  /*feb0*/  UISETP.NE.AND UP1, UPT, UR10, 0x1, UPT ;  /* 0x000000010a00788c */ /* 0x000fe2000bf25270 */
[----:B------:R-:W-:Y:S01]  /*fec0*/  ULDC.64 UR6, c[0x0][0x418] ;  /* 0x0001060000067ab9 */ /* 0x000fe20000000a00 */
[----:B------:R-:W-:Y:S02]  /*fed0*/  UIADD3 UR39, UR39, UR5, URZ ;  /* 0x0000000527277290 */ /* 0x000fe4000fffe03f */
[----:B------:R-:W-:Y:S02]  /*fee0*/  UISETP.NE.U32.AND UP0, UPT, UR6, URZ, UPT ;  /* 0x0000003f0600728c */ /* 0x000fe4000bf05070 */
[----:B------:R-:W-:-:S02]  /*fef0*/  USHF.L.U32 UR5, UR39, 0x6, URZ ;  /* 0x0000000627057899 */ /* 0x000fc4000800063f */
[----:B------:R-:W-:Y:S02]  /*ff00*/  UISETP.NE.AND.EX UP0, UPT, UR7, URZ, UPT, UP0 ;  /* 0x0000003f0700728c */ /* 0x000fe4000bf05300 */
[----:B------:R-:W-:Y:S01]  /*ff10*/  UIADD3 UR5, UR5, 0x3f, URZ ;  /* 0x0000003f05057890 */ /* 0x000fe2000fffe03f */
[----:B------:R-:W-:Y:S01]  /*ff20*/  ULDC UR7, c[0x0][0x288] ;  /* 0x0000a20000077ab9 */ /* 0x000fe20000000800 */
        /* <DEDUP_REMOVED lines=40> */
[----:B------:R-:W0:Y:S08]  /*101b0*/  FLO.U32 R0, UR4 ;  /* 0x0000000400007d00 */ /* 0x000e3000080e0000 */
[----:B------:R-:W1:Y:S01]  /*101c0*/  POPC R2, UR4 ;  /* 0x0000000400027d09 */ /* 0x000e620008000000 */
[----:B0-----:R-:W-:-:S13]  /*101d0*/  ISETP.EQ.U32.AND P0, PT, R0, R3, PT ;  /* 0x000000030000720c */ /* 0x001fda0003f02070 */
[----:B-1----:R-:W2:Y:S01]  /*101e0*/  @P0 ATOMG.E.ADD.STRONG.GPU PT, R5, desc[UR44][R4.64], R2 ;  /* 0x00000002040509a8 */ /* 0x002ea200081ee1ec */
[----:B------:R-:W0:Y:S02]  /*101f0*/  S2R R3, SR_LTMASK ;  /* 0x0000000000037919 */ /* 0x000e240000003900 */
[----:B0-----:R-:W-:-:S06]  /*10200*/  LOP3.LUT R3, R3, UR4, RZ, 0xc0, !PT ;  /* 0x0000000403037c12 */ /* 0x001fcc000f8ec0ff */
[----:B------:R-:W0:Y:S01]  /*10210*/  POPC R3, R3 ;  /* 0x0000000300037309 */ /* 0x000e220000000000 */
[----:B--2---:R-:W0:Y:S02]  /*10220*/  SHFL.IDX PT, R0, R5, R0, 0x1f ;  /* 0x00001f0005007589 */ /* 0x004e2400000e0000 */
[----:B0-----:R-:W-:-:S05]  /*10230*/  IADD3 R0, R0, UR41, R3 ;  /* 0x0000002900007c10 */ /* 0x001fca000fffe003 */
[----:B------:R3:W-:Y:S01]  /*10240*/  STL [R1+0x10], R0 ;  /* 0x0000100001007387 */ /* 0x0007e20000100800 */
[----:B------:R-:W-:Y:S05]  /*10250*/  BRA `(.L_x_4276) ;  /* 0x0000005400bc7947 */ /* 0x000fea0003800000 */
.L_x_4275:
        /* <DEDUP_REMOVED lines=20> */
.L_x_4278:
[----:B------:R-:W-:Y:S05]  /*103a0*/  BSYNC B6 ;  /* 0x0000000000067941 */ /* 0x000fea0003800000 */
.L_x_4277:
        /* <DEDUP_REMOVED lines=20> */
.L_x_4281:
        /* <DEDUP_REMOVED lines=15> */
.L_x_4280:
[----:B------:R-:W-:Y:S05]  /*105e0*/  BSYNC B6 ;  /* 0x0000000000067941 */ /* 0x000fea0003800000 */
.L_x_4279:
        /* <DEDUP_REMOVED lines=27> */
.L_x_4399:
        /* <DEDUP_REMOVED lines=9> */
.L_x_4402:
        /* <DEDUP_REMOVED lines=22> */
.L_x_4285:
[----:B--2---:R-:W2:Y:S01]  /*10990*/  LDL R2, [R1+0x8] ;  /* 0x0000080001027983 */ /* 0x004ea20000100800 */
[----:B------:R-:W-:Y:S01]  /*109a0*/  IMAD R0, R19, 0x8, R17 ;  /* 0x0000000813007824 */ /* 0x000fe200078e0211 */
[----:B--2---:R-:W-:-:S04]  /*109b0*/  SHF.L.U32 R2, R2, 0x1f, RZ ;  /* 0x0000001f02027819 */ /* 0x004fc800000006ff */
[----:B------:R-:W2:Y:S02]  /*109c0*/  SYNCS.PHASECHK.TRANS64.TRYWAIT P0, [R0+URZ+0x38840], R2 ;  /* 0x03884002000075a7 */ /* 0x000ea4000800017f */
[----:B--2---:R-:W-:Y:S05]  /*109d0*/  @!P0 BRA `(.L_x_4286) ;  /* 0x00000058001c8947 */ /* 0x004fea0003800000 */
.L_x_4403:
        /* <DEDUP_REMOVED lines=11> */
.L_x_4287:
        /* <DEDUP_REMOVED lines=19> */
.L_x_4283:
        /* <DEDUP_REMOVED lines=24> */
.L_x_4289:
[----:B------:R-:W-:Y:S05]  /*10d40*/  BSYNC B6 ;  /* 0x0000000000067941 */ /* 0x000fea0003800000 */
.L_x_4288:
[----:B------:R-:W2:Y:S01]  /*10d50*/  S2R R2, SR_TID.X ;  /* 0x0000000000027919 */ /* 0x000ea20000002100 */
[----:B0-----:R-:W0:Y:S01]  /*10d60*/  LDC R7, c[0x0][0x448] ;  /* 0x00011200ff077b82 */ /* 0x001e220000000800 */
[----:B------:R-:W-:Y:S01]  /*10d70*/  ULDC.64 UR6, c[0x0][0x2d8] ;  /* 0x0000b60000067ab9 */ /* 0x000fe20000000a00 */
[----:B------:R-:W-:Y:S01]  /*10d80*/  ULDC.64 UR8, c[0x0][0x2e0] ;  /* 0x0000b80000087ab9 */ /* 0x000fe20000000a00 */
[----:B-1----:R-:W1:Y:S01]  /*10d90*/  S2R R4, SR_TID.X ;  /* 0x0000000000047919 */ /* 0x002e620000002100 */
[----:B------:R-:W-:Y:S02]  /*10da0*/  UIMAD.WIDE.U32 UR4, UR36, UR6, URZ ;  /* 0x00000006240472a5 */ /* 0x000fe4000f8e003f */
[----:B------:R-:W-:-:S04]  /*10db0*/  UIMAD UR6, UR43, UR6, URZ ;  /* 0x000000062b0672a4 */ /* 0x000fc8000f8e023f */
[----:B------:R-:W-:Y:S02]  /*10dc0*/  UIMAD UR6, UR36, UR7, UR6 ;  /* 0x00000007240672a4 */ /* 0x000fe4000f8e0206 */
[----:B------:R-:W-:Y:S02]  /*10dd0*/  UIMAD UR7, UR37, UR8, URZ ;  /* 0x00000008250772a4 */ /* 0x000fe4000f8e023f */
[----:B------:R-:W-:Y:S02]  /*10de0*/  UIADD3 UR5, UR5, UR6, URZ ;  /* 0x0000000605057290 */ /* 0x000fe4000fffe03f */
[----:B------:R-:W-:Y:S02]  /*10df0*/  UIMAD UR6, UR42, UR9, UR7 ;  /* 0x000000092a0672a4 */ /* 0x000fe4000f8e0207 */
[----:B------:R-:W-:-:S04]  /*10e00*/  UIMAD.WIDE.U32 UR4, UR42, UR8, UR4 ;  /* 0x000000082a0472a5 */ /* 0x000fc8000f8e0004 */
[----:B------:R-:W-:Y:S01]  /*10e10*/  UIADD3 UR6, UR5, UR6, URZ ;  /* 0x0000000605067290 */ /* 0x000fe2000fffe03f */
[----:B0-----:R-:W-:Y:S01]  /*10e20*/  ISETP.NE.AND P0, PT, R7, 0x1, PT ;  /* 0x000000010700780c */ /* 0x001fe20003f05270 */
[----:B------:R-:W-:Y:S01]  /*10e30*/  IMAD.U32 R5, RZ, RZ, UR5 ;  /* 0x00000005ff057e24 */ /* 0x000fe2000f8e00ff */
[----:B--2---:R-:W-:Y:S01]  /*10e40*/  LOP3.LUT R0, R2, 0x7f, RZ, 0xc0, !PT ;  /* 0x0000007f02007812 */ /* 0x004fe200078ec0ff */
[----:B-1----:R-:W-:-:S03]  /*10e50*/  IMAD.SHL.U32 R4, R4, 0x10, RZ ;  /* 0x0000001004047824 */ /* 0x002fc600078e00ff */
[----:B------:R-:W-:-:S07]  /*10e60*/  SHF.R.U32.HI R0, RZ, 0x3, R0 ;  /* 0x00000003ff007819 */ /* 0x000fce0000011600 */
[----:B------:R-:W0:Y:S01]  /*10e70*/  @P0 LDC R3, c[0x0][0x44c] ;  /* 0x00011300ff030b82 */ /* 0x000e220000000800 */
[----:B------:R-:W-:Y:S01]  /*10e80*/  LOP3.LUT R4, R0, 0x70, R4, 0xf8, !PT ;  /* 0x0000007000047812 */ /* 0x000fe200078ef804 */
[----:B------:R-:W-:-:S04]  /*10e90*/  IMAD.U32 R0, RZ, RZ, UR39 ;  /* 0x00000027ff007e24 */ /* 0x000fc8000f8e00ff */
[----:B------:R-:W-:Y:S02]  /*10ea0*/  IMAD R6, R0, 0x40, R4 ;  /* 0x0000004000067824 */ /* 0x000fe400078e0204 */
[----:B------:R-:W1:Y:S01]  /*10eb0*/  @P0 LDC R2, c[0x0][0x450] ;  /* 0x00011400ff020b82 */ /* 0x000e620000000800 */
[----:B------:R-:W-:Y:S01]  /*10ec0*/  IMAD.U32 R4, RZ, RZ, UR4 ;  /* 0x00000004ff047e24 */ /* 0x000fe2000f8e00ff */
[----:B------:R-:W-:Y:S01]  /*10ed0*/  ULDC.64 UR4, c[0x0][0x2d0] ;  /* 0x0000b40000047ab9 */ /* 0x000fe20000000a00 */
[----:B------:R-:W-:Y:S01]  /*10ee0*/  IMAD.MOV.U32 R0, RZ, RZ, R6 ;  /* 0x000000ffff007224 */ /* 0x000fe200078e0006 */
[----:B------:R2:W-:Y:S04]  /*10ef0*/  STL [R1+0x18], R6 ;  /* 0x0000180601007387 */ /* 0x0005e80000100800 */
[----:B------:R3:W5:Y:S01]  /*10f00*/  LDL R8, [R1+0x4] ;  /* 0x0000040001087983 */ /* 0x0007620000100800 */
[----:B0-----:R-:W-:-:S05]  /*10f10*/  @P0 IMAD.HI.U32 R3, R6, R3, RZ ;  /* 0x0000000306030227 */ /* 0x001fca00078e00ff */
[----:B-1----:R-:W-:Y:S01]  /*10f20*/  @P0 SHF.R.U32.HI R0, RZ, R2, R3 ;  /* 0x00000002ff000219 */ /* 0x002fe20000011603 */
[----:B------:R-:W-:Y:S02]  /*10f30*/  IMAD.MOV.U32 R2, RZ, RZ, R4 ;  /* 0x000000ffff027224 */ /* 0x000fe400078e0004 */
[----:B------:R-:W-:Y:S01]  /*10f40*/  IMAD.U32 R3, RZ, RZ, UR6 ;  /* 0x00000006ff037e24 */ /* 0x000fe2000f8e00ff */
[----:B------:R-:W-:Y:S01]  /*10f50*/  SHF.R.S32.HI R4, RZ, 0x1f, R0 ;  /* 0x0000001fff047819 */ /* 0x000fe20000011400 */
[----:B------:R-:W-:Y:S01]  /*10f60*/  ULDC.64 UR6, c[0x0][0x280] ;  /* 0x0000a00000067ab9 */ /* 0x000fe20000000a00 */
[----:B------:R-:W-:-:S04]  /*10f70*/  IMAD.WIDE.U32 R2, R0, UR4, R2 ;  /* 0x0000000400027c25 */ /* 0x000fc8000f8e0002 */
[----:B------:R-:W-:-:S04]  /*10f80*/  IMAD R4, R4, UR4, RZ ;  /* 0x0000000404047c24 */ /* 0x000fc8000f8e02ff */
[----:B------:R-:W-:Y:S01]  /*10f90*/  IMAD R4, R0, UR5, R4 ;  /* 0x0000000500047c24 */ /* 0x000fe2000f8e0204 */
[----:B------:R-:W-:Y:S01]  /*10fa0*/  ULDC.64 UR4, c[0x0][0x2c8] ;  /* 0x0000b20000047ab9 */ /* 0x000fe20000000a00 */
[----:B------:R-:W-:Y:S02]  /*10fb0*/  IMAD.MOV R0, RZ, RZ, -R0 ;  /* 0x000000ffff007224 */ /* 0x000fe400078e0a00 */
[----:B------:R-:W-:Y:S02]  /*10fc0*/  IMAD.IADD R3, R3, 0x1, R4 ;  /* 0x0000000103037824 */ /* 0x000fe400078e0204 */
[----:B------:R-:W-:Y:S02]  /*10fd0*/  IMAD R0, R7, R0, R6 ;  /* 0x0000000007007224 */ /* 0x000fe400078e0206 */
[----:B--2---:R-:W0:Y:S03]  /*10fe0*/  S2R R6, SR_TID.X ;  /* 0x0000000000067919 */ /* 0x004e260000002100 */
[----:B------:R-:W-:Y:S01]  /*10ff0*/  SHF.R.S32.HI R4, RZ, 0x1f, R0 ;  /* 0x0000001fff047819 */ /* 0x000fe20000011400 */
[----:B------:R-:W-:-:S04]  /*11000*/  IMAD.WIDE.U32 R2, R0, UR4, R2 ;  /* 0x0000000400027c25 */ /* 0x000fc8000f8e0002 */
[----:B------:R-:W-:Y:S01]  /*11010*/  IMAD R4, R4, UR4, RZ ;  /* 0x0000000404047c24 */ /* 0x000fe2000f8e02ff */
[----:B------:R-:W-:-:S03]  /*11020*/  ULDC UR4, c[0x0][0x2b8] ;  /* 0x0000ae0000047ab9 */ /* 0x000fc60000000800 */
[----:B------:R-:W-:Y:S01]  /*11030*/  IMAD R4, R0, UR5, R4 ;  /* 0x0000000500047c24 */ /* 0x000fe2000f8e0204 */
[----:B------:R-:W-:-:S03]  /*11040*/  LEA R0, P1, R2, UR6, 0x1 ;  /* 0x0000000602007c11 */ /* 0x000fc6000f8208ff */
[----:B------:R-:W-:Y:S02]  /*11050*/  IMAD.IADD R3, R3, 0x1, R4 ;  /* 0x0000000103037824 */ /* 0x000fe400078e0204 */
[----:B0-----:R-:W-:-:S05]  /*11060*/  IMAD.SHL.U32 R9, R6, 0x8, RZ ;  /* 0x0000000806097824 */ /* 0x001fca00078e00ff */
[----:B------:R-:W-:Y:S02]  /*11070*/  LOP3.LUT R9, R9, 0x38, RZ, 0xc0, !PT ;  /* 0x0000003809097812 */ /* 0x000fe400078ec0ff */
[----:B------:R-:W-:Y:S02]  /*11080*/  LOP3.LUT R6, R6, 0x7f, RZ, 0xc0, !PT ;  /* 0x0000007f06067812 */ /* 0x000fe400078ec0ff */
[----:B------:R-:W-:Y:S01]  /*11090*/  ISETP.GE.AND P0, PT, R9, UR4, PT ;  /* 0x0000000409007c0c */ /* 0x000fe2000bf06270 */
[----:B------:R-:W-:Y:S01]  /*110a0*/  UMOV UR4, 0xffffffff ;  /* 0xffffffff00047882 */ /* 0x000fe20000000000 */
[----:B------:R-:W-:Y:S02]  /*110b0*/  LEA.HI.X R3, R2, UR7, R3, 0x1, P1 ;  /* 0x0000000702037c11 */ /* 0x000fe400088f0c03 */
[----:B------:R-:W-:Y:S01]  /*110c0*/  SHF.R.U32.HI R10, RZ, 0x3, R6 ;  /* 0x00000003ff0a7819 */ /* 0x000fe20000011606 */
[----:B---3--:R-:W-:Y:S08]  /*110d0*/  BRA.DIV UR4, `(.L_x_4290) ;  /* 0x0000005204707947 */ /* 0x008ff0000b800000 */
[----:B------:R-:W0:Y:S01]  /*110e0*/  SHFL.IDX PT, R5, R0, RZ, 0x181f ;  /* 0x00181fff00057589 */ /* 0x000e2200000e0000 */
[----:B------:R-:W-:Y:S01]  /*110f0*/  IMAD.U32 R6, RZ, RZ, UR39 ;  /* 0x00000027ff067e24 */ /* 0x000fe2000f8e00ff */
[----:B------:R-:W-:Y:S02]  /*11100*/  ULDC UR4, c[0x0][0x288] ;  /* 0x0000a20000047ab9 */ /* 0x000fe40000000800 */
[----:B------:R-:W1:Y:S01]  /*11110*/  SHFL.IDX PT, R4, R3, RZ, 0x181f ;  /* 0x00181fff03047589 */ /* 0x000e6200000e0000 */
[----:B------:R-:W-:Y:S02]  /*11120*/  IMAD R2, R7, UR4, RZ ;  /* 0x0000000407027c24 */ /* 0x000fe4000f8e02ff */
[----:B------:R-:W-:-:S04]  /*11130*/  IMAD R10, R6, 0x40, R10 ;  /* 0x00000040060a7824 */ /* 0x000fc800078e020a */
[C---:B------:R-:W-:Y:S01]  /*11140*/  VIADD R7, R10.reuse, 0x10 ;  /* 0x000000100a077836 */ /* 0x040fe20000000000 */
[C---:B------:R-:W-:Y:S01]  /*11150*/  ISETP.GE.AND P1, PT, R10.reuse, R2, PT ;  /* 0x000000020a00720c */ /* 0x040fe20003f26270 */
[----:B------:R-:W-:Y:S01]  /*11160*/  VIADD R6, R10, 0x20 ;  /* 0x000000200a067836 */ /* 0x000fe20000000000 */
[----:B------:R-:W-:Y:S04]  /*11170*/  STL [R1+0x14], R10 ;  /* 0x0000140a01007387 */ /* 0x000fe80000100800 */
[----:B------:R-:W-:Y:S04]  /*11180*/  STL [R1+0x20], R7 ;  /* 0x0000200701007387 */ /* 0x000fe80000100800 */
[----:B------:R-:W-:Y:S03]  /*11190*/  STL [R1+0x24], R6 ;  /* 0x0000240601007387 */ /* 0x000fe60000100800 */
        /* <DEDUP_REMOVED lines=27> */
.L_x_4412:
        /* <DEDUP_REMOVED lines=12> */
.L_x_4291:
        /* <DEDUP_REMOVED lines=35> */
.L_x_4293:
[----:B------:R-:W-:Y:S05]  /*11640*/  BSYNC B6 ;  /* 0x0000000000067941 */ /* 0x000fea0003800000 */
.L_x_4292:
        /* <DEDUP_REMOVED lines=10> */
[----:B0-----:R-:W-:-:S13]  /*116f0*/  ISETP.NE.AND P0, PT, R8, 0x1, PT ;  /* 0x000000010800780c */ /* 0x001fda0003f05270 */
[----:B------:R-:W0:Y:S01]  /*11700*/  @P0 LDC R0, c[0x0][0x450] ;  /* 0x00011400ff000b82 */ /* 0x000e220000000800 */
[----:B-1----:R-:W-:Y:S02]  /*11710*/  IMAD.SHL.U32 R10, R10, 0x8, RZ ;  /* 0x000000080a0a7824 */ /* 0x002fe400078e00ff */
[----:B-----5:R-:W-:-:S03]  /*11720*/  IMAD.SHL.U32 R9, R11, 0x8, RZ ;  /* 0x000000080b097824 */ /* 0x020fc600078e00ff */
[----:B------:R-:W-:-:S04]  /*11730*/  LOP3.LUT R10, R10, 0x38, RZ, 0xc0, !PT ;  /* 0x000000380a0a7812 */ /* 0x000fc800078ec0ff */
[C---:B------:R-:W-:Y:S02]  /*11740*/  LOP3.LUT R12, R10.reuse, 0x80, RZ, 0xfc, !PT ;  /* 0x000000800a0c7812 */ /* 0x040fe400078efcff */
[----:B------:R-:W-:Y:S02]  /*11750*/  LOP3.LUT R10, R10, 0x40, RZ, 0xfc, !PT ;  /* 0x000000400a0a7812 */ /* 0x000fe400078efcff */
[----:B------:R-:W-:Y:S02]  /*11760*/  LOP3.LUT R9, R9, 0x38, RZ, 0xc0, !PT ;  /* 0x0000003809097812 */ /* 0x000fe400078ec0ff */
[----:B--2---:R-:W-:Y:S02]  /*11770*/  R2UR UR5, R5 ;  /* 0x00000000050572ca */ /* 0x004fe400000e0000 */
[----:B------:R-:W-:Y:S02]  /*11780*/  R2UR UR4, R4 ;  /* 0x00000000040472ca */ /* 0x000fe400000e0000 */
[----:B---3--:R-:W-:-:S02]  /*11790*/  R2UR UR5, R2 ;  /* 0x00000000020572ca */ /* 0x008fc400000e0000 */
        /* <DEDUP_REMOVED lines=30> */
[----:B------:R-:W-:Y:S01]  /*11980*/  ISETP.GE.AND P3, PT, R9, UR4, PT ;  /* 0x0000000409007c0c */ /* 0x000fe2000bf66270 */
[----:B------:R-:W1:Y:S01]  /*11990*/  S2R R12, SR_TID.X ;  /* 0x00000000000c7919 */ /* 0x000e620000002100 */
[----:B------:R-:W-:-:S02]  /*119a0*/  LEA.HI.X R6, R2, UR5, R6, 0x1, P0 ;  /* 0x0000000502067c11 */ /* 0x000fc400080f0c06 */
[----:B------:R-:W-:Y:S02]  /*119b0*/  SEL R2, RZ, 0x1, P3 ;  /* 0x00000001ff027807 */ /* 0x000fe40001800000 */
[----:B------:R-:W-:Y:S02]  /*119c0*/  SEL R3, RZ, 0x4, P2 ;  /* 0x00000004ff037807 */ /* 0x000fe40001000000 */
[----:B------:R-:W-:-:S04]  /*119d0*/  SEL R4, RZ, 0x2, P1 ;  /* 0x00000002ff047807 */ /* 0x000fc80000800000 */
[----:B------:R-:W-:Y:S02]  /*119e0*/  IADD3 R2, R3, R4, R2 ;  /* 0x0000000403027210 */ /* 0x000fe40007ffe002 */
        /* <DEDUP_REMOVED lines=10> */
[----:B------:R-:W-:Y:S01]  /*11a90*/  ISETP.GE.AND P0, PT, R10, UR4, PT ;  /* 0x000000040a007c0c */ /* 0x000fe2000bf06270 */
[C---:B------:R-:W-:Y:S01]  /*11aa0*/  IMAD.SHL.U32 R10, R11.reuse, 0x8, RZ ;  /* 0x000000080b0a7824 */ /* 0x040fe200078e00ff */
[----:B------:R-:W-:Y:S01]  /*11ab0*/  LOP3.LUT R12, R12, 0xc0, RZ, 0xfc, !PT ;  /* 0x000000c00c0c7812 */ /* 0x000fe200078efcff */
[----:B------:R-:W-:Y:S01]  /*11ac0*/  IMAD.SHL.U32 R11, R11, 0x8, RZ ;  /* 0x000000080b0b7824 */ /* 0x000fe200078e00ff */
[----:B------:R-:W-:Y:S02]  /*11ad0*/  SEL R3, RZ, 0x10, P0 ;  /* 0x00000010ff037807 */ /* 0x000fe40000000000 */
[----:B------:R-:W-:-:S02]  /*11ae0*/  LOP3.LUT R10, R10, 0x38, RZ, 0xc0, !PT ;  /* 0x000000380a0a7812 */ /* 0x000fc400078ec0ff */
[----:B------:R-:W-:Y:S02]  /*11af0*/  ISETP.GE.AND P5, PT, R12, UR4, PT ;  /* 0x000000040c007c0c */ /* 0x000fe4000bfa6270 */
[----:B------:R-:W-:Y:S02]  /*11b00*/  LOP3.LUT R12, R10, 0x180, RZ, 0xfc, !PT ;  /* 0x000001800a0c7812 */ /* 0x000fe400078efcff */
[----:B------:R-:W-:Y:S02]  /*11b10*/  LOP3.LUT R11, R11, 0x38, RZ, 0xc0, !PT ;  /* 0x000000380b0b7812 */ /* 0x000fe400078ec0ff */
[----:B------:R-:W-:Y:S02]  /*11b20*/  ISETP.GE.AND P1, PT, R12, UR4, PT ;  /* 0x000000040c007c0c */ /* 0x000fe4000bf26270 */
[----:B------:R-:W-:Y:S02]  /*11b30*/  LOP3.LUT R10, R11, 0x140, RZ, 0xfc, !PT ;  /* 0x000001400b0a7812 */ /* 0x000fe400078efcff */
[----:B------:R-:W-:-:S02]  /*11b40*/  SEL R4, RZ, 0x8, P5 ;  /* 0x00000008ff047807 */ /* 0x000fc40002800000 */
[----:B------:R-:W-:Y:S02]  /*11b50*/  SEL R5, RZ, 0x40, P1 ;  /* 0x00000040ff057807 */ /* 0x000fe40000800000 */
[----:B------:R-:W-:Y:S02]  /*11b60*/  LOP3.LUT R7, R11, 0x1c0, RZ, 0xfc, !PT ;  /* 0x000001c00b077812 */ /* 0x000fe400078efcff */
[----:B------:R-:W-:Y:S02]  /*11b70*/  ISETP.GE.AND P1, PT, R10, UR4, PT ;  /* 0x000000040a007c0c */ /* 0x000fe4000bf26270 */
[----:B------:R-:W-:Y:S02]  /*11b80*/  IADD3 R2, R3, R2, R4 ;  /* 0x0000000203027210 */ /* 0x000fe40007ffe004 */
[----:B------:R-:W-:Y:S02]  /*11b90*/  SEL R3, RZ, 0x20, P1 ;  /* 0x00000020ff037807 */ /* 0x000fe40000800000 */
[----:B------:R-:W-:Y:S01]  /*11ba0*/  ISETP.GE.AND P2, PT, R7, UR4, PT ;  /* 0x0000000407007c0c */ /* 0x000fe2000bf46270 */
[----:B------:R-:W-:Y:S01]  /*11bb0*/  UMOV UR4, 0xffffffff ;  /* 0xffffffff00047882 */ /* 0x000fe20000000000 */
[----:B------:R-:W-:-:S02]  /*11bc0*/  IADD3 R5, R5, R2, R3 ;  /* 0x0000000205057210 */ /* 0x000fc40007ffe003 */
[----:B------:R-:W-:-:S05]  /*11bd0*/  SEL R7, RZ, 0x80, P2 ;  /* 0x00000080ff077807 */ /* 0x000fca0001000000 */
        /* <DEDUP_REMOVED lines=9> */
[----:B------:R-:W-:-:S04]  /*11c70*/  @P0 LOP3.LUT R18, R18, 0x400, RZ, 0xfc, !PT ;  /* 0x0000040012120812 */ /* 0x000fc800078efcff */
[C---:B------:R-:W-:Y:S02]  /*11c80*/  LOP3.LUT P0, RZ, R18.reuse, 0x10, RZ, 0xc0, !PT ;  /* 0x0000001012ff7812 */ /* 0x040fe4000780c0ff */
[----:B------:R-:W-:-:S04]  /*11c90*/  LOP3.LUT R18, R18, 0xfffffdff, RZ, 0xc0, !PT ;  /* 0xfffffdff12127812 */ /* 0x000fc800078ec0ff */
[----:B------:R-:W-:-:S04]  /*11ca0*/  @P1 LOP3.LUT R18, R18, 0x200, RZ, 0xfc, !PT ;  /* 0x0000020012121812 */ /* 0x000fc800078efcff */
[C---:B------:R-:W-:Y:S02]  /*11cb0*/  LOP3.LUT P1, RZ, R18.reuse, 0x8, RZ, 0xc0, !PT ;  /* 0x0000000812ff7812 */ /* 0x040fe4000782c0ff */
[----:B------:R-:W-:Y:S01]  /*11cc0*/  LOP3.LUT R18, R18, 0xfffffeff, RZ, 0xc0, !PT ;  /* 0xfffffeff12127812 */ /* 0x000fe200078ec0ff */
[----:B------:R-:W-:Y:S01]  /*11cd0*/  SHFL.IDX PT, R14, R0, 0x1, 0x181f ;  /* 0x00381f00000e7f89 */ /* 0x000fe200000e0000 */
[-C--:B--2---:R-:W-:Y:S02]  /*11ce0*/  ISETP.GE.AND P2, PT, R3, R4.reuse, PT ;  /* 0x000000040300720c */ /* 0x084fe40003f46270 */
[----:B---3--:R-:W-:Y:S02]  /*11cf0*/  ISETP.GE.AND P3, PT, R2, R4, PT ;  /* 0x000000040200720c */ /* 0x008fe40003f66270 */
[----:B------:R-:W0:Y:S01]  /*11d00*/  S2R R2, SR_TID.X ;  /* 0x0000000000027919 */ /* 0x000e220000002100 */
[----:B------:R-:W1:Y:S08]  /*11d10*/  SHFL.IDX PT, R3, R0, RZ, 0x181f ;  /* 0x00181fff00037589 */ /* 0x000e7000000e0000 */
[----:B------:R-:W-:-:S02]  /*11d20*/  @!P2 LOP3.LUT R8, R5, 0x40, RZ, 0xc0, !PT ;  /* 0x000000400508a812 */ /* 0x000fc400078ec0ff */
[----:B------:R-:W-:Y:S02]  /*11d30*/  @P3 LOP3.LUT R18, R18, 0x100, RZ, 0xfc, !PT ;  /* 0x0000010012123812 */ /* 0x000fe400078efcff */
[----:B------:R-:W-:-:S04]  /*11d40*/  @!P2 SHF.R.U32.HI R8, RZ, 0x2, R8 ;  /* 0x00000002ff08a819 */ /* 0x000fc80000011608 */
[----:B------:R-:W-:Y:S02]  /*11d50*/  @!P2 ISETP.NE.U32.AND P3, PT, R8, RZ, PT ;  /* 0x000000ff0800a20c */ /* 0x000fe40003f65070 */
[----:B------:R-:W-:-:S04]  /*11d60*/  @!P2 LOP3.LUT R8, R7, 0x80, RZ, 0xc0, !PT ;  /* 0x000000800708a812 */ /* 0x000fc800078ec0ff */
[----:B------:R-:W-:Y:S01]  /*11d70*/  @!P2 SHF.R.U32.HI R8, RZ, 0x3, R8 ;  /* 0x00000003ff08a819 */ /* 0x000fe20000011608 */
[----:B0-----:R-:W-:Y:S02]  /*11d80*/  IMAD.SHL.U32 R12, R2, 0x8, RZ ;  /* 0x00000008020c7824 */ /* 0x001fe400078e00ff */
[----:B------:R-:W0:Y:S03]  /*11d90*/  SHFL.IDX PT, R2, R6, RZ, 0x181f ;  /* 0x00181fff06027589 */ /* 0x000e2600000e0000 */
[----:B------:R-:W-:-:S04]  /*11da0*/  LOP3.LUT R12, R12, 0x38, RZ, 0xc0, !PT ;  /* 0x000000380c0c7812 */ /* 0x000fc800078ec0ff */
[----:B-1----:R-:W-:-:S05]  /*11db0*/  @!P2 LEA R3, P6, R12, R3, 0x1 ;  /* 0x000000030c03a211 */ /* 0x002fca00078c08ff */
[----:B0-----:R-:W-:-:S05]  /*11dc0*/  @!P2 IMAD.X R2, RZ, RZ, R2, P6 ;  /* 0x000000ffff02a224 */ /* 0x001fca00030e0602 */
[----:B------:R-:W-:-:S04]  /*11dd0*/  @!P2 LOP3.LUT R3, R3, R2, RZ, 0x3c, !PT ;  /* 0x000000020303a212 */ /* 0x000fc800078e3cff */
[----:B------:R-:W-:-:S04]  /*11de0*/  @!P2 LOP3.LUT R2, R3, R2, RZ, 0x3c, !PT ;  /* 0x000000020302a212 */ /* 0x000fc800078e3cff */
[----:B------:R-:W-:Y:S02]  /*11df0*/  @!P2 LOP3.LUT R3, R3, R2, RZ, 0x3c, !PT ;  /* 0x000000020303a212 */ /* 0x000fe400078e3cff */
[----:B------:R-:W-:-:S03]  /*11e00*/  LOP3.LUT P6, RZ, R18, 0x4, RZ, 0xc0, !PT ;  /* 0x0000000412ff7812 */ /* 0x000fc600078cc0ff */
[----:B----4-:R-:W-:Y:S01]  /*11e10*/  @!P2 LDGSTS.E.BYPASS.LTC128B.128 [R11+0x26400], desc[UR44][R2.64], !P0 ;  /* 0x26400000020bafae */ /* 0x010fe2000c101d6c */
[----:B------:R-:W-:-:S03]  /*11e20*/  LOP3.LUT P0, RZ, R18, 0x400, RZ, 0xc0, !PT ;  /* 0x0000040012ff7812 */ /* 0x000fc6000780c0ff */
[----:B------:R-:W-:Y:S01]  /*11e30*/  @!P2 LDGSTS.E.BYPASS.LTC128B.128 [R11+0x28400], desc[UR44][R2.64+0x80], !P1 ;  /* 0x28400080020bafae */ /* 0x000fe2000c901d6c */
[----:B------:R-:W-:Y:S02]  /*11e40*/  LOP3.LUT P1, RZ, R18, 0x200, RZ, 0xc0, !PT ;  /* 0x0000020012ff7812 */ /* 0x000fe4000782c0ff */
[----:B------:R-:W-:Y:S02]  /*11e50*/  @!P2 ISETP.NE.U32.AND P4, PT, R8, RZ, PT ;  /* 0x000000ff0800a20c */ /* 0x000fe40003f85070 */
[----:B------:R-:W0:Y:S04]  /*11e60*/  SHFL.IDX PT, R8, R6, 0x1, 0x181f ;  /* 0x00381f0006087f89 */ /* 0x000e2800000e0000 */
[----:B------:R-:W-:Y:S04]  /*11e70*/  @!P2 LDGSTS.E.BYPASS.LTC128B.128 [R11+0x2a400], desc[UR44][R2.64+0x100], !P6 ;  /* 0x2a400100020bafae */ /* 0x000fe8000f101d6c */
        /* <DEDUP_REMOVED lines=52> */
.L_x_4422:
        /* <DEDUP_REMOVED lines=15> */
[----:B--2---:R-:W-:Y:S01]  /*122b0*/  LEA R2, P2, R2, R0, 0x1 ;  /* 0x0000000002027211 */ /* 0x004fe200078408ff */
[----:B---3--:R-:W-:-:S04]  /*122c0*/  IMAD.MOV.U32 R8, RZ, RZ, R3 ;  /* 0x000000ffff087224 */ /* 0x008fc800078e0003 */
[----:B-1----:R-:W-:Y:S01]  /*122d0*/  IMAD.X R3, RZ, RZ, R6, P2 ;  /* 0x000000ffff037224 */ /* 0x002fe200010e0606 */
[----:B------:R-:W-:-:S04]  /*122e0*/  ISETP.NE.U32.AND P2, PT, R5, RZ, PT ;  /* 0x000000ff0500720c */ /* 0x000fc80003f45070 */
[----:B------:R-:W-:Y:S01]  /*122f0*/  @!PT LDS RZ, [RZ] ;  /* 0x00000000fffff984 */ /* 0x000fe20000000800 */
[----:B------:R-:W-:Y:S01]  /*12300*/  @!PT LDS RZ, [RZ] ;  /* 0x00000000fffff984 */ /* 0x000fe20000000800 */
[----:B------:R-:W-:Y:S01]  /*12310*/  @!PT LDS RZ, [RZ] ;  /* 0x00000000fffff984 */ /* 0x000fe20000000800 */
[----:B------:R0:W-:Y:S04]  /*12320*/  LDGSTS.E.BYPASS.LTC128B.128 [R8+0x27c00], desc[UR44][R2.64], !P6 ;  /* 0x27c0000002087fae */ /* 0x0001e8000f101d6c */
        /* <DEDUP_REMOVED lines=8> */
.L_x_4296:
[----:B------:R-:W-:Y:S05]  /*123b0*/  BSYNC B0 ;  /* 0x0000000000007941 */ /* 0x000fea0003800000 */
.L_x_4295:
[----:B------:R-:W-:Y:S01]  /*123c0*/  NOP ;  /* 0x0000000000007918 */ /* 0x000fe20000000000 */
[----:B------:R-:W-:-:S13]  /*123d0*/  PLOP3.LUT P0, PT, PT, PT, PT, 0x80, 0x0 ;  /* 0x000000000000781c */ /* 0x000fda0003f0f070 */
.L_x_4297:
        /* <DEDUP_REMOVED lines=18> */
.L_x_4423:
[----:B------:R-:W-:Y:S05]  /*12500*/  BSYNC B0 ;  /* 0x0000000000007941 */ /* 0x000fea0003800000 */
.L_x_4298:
[----:B------:R-:W-:Y:S01]  /*12510*/  LOP3.LUT P0, RZ, R18, 0x2, RZ, 0xc0, !PT ;  /* 0x0000000212ff7812 */ /* 0x000fe2000780c0ff */
[----:B------:R-:W-:-:S12]  /*12520*/  BSSY B0, `(.L_x_4300) ;  /* 0x0000094000007945 */ /* 0x000fd80003800000 */
[----:B------:R-:W-:Y:S05]  /*12530*/  @!P0 BRA `(.L_x_4301) ;  /* 0x0000000800488947 */ /* 0x000fea0003800000 */
[----:B------:R-:W2:Y:S01]  /*12540*/  LDL R2, [R1+0x8] ;  /* 0x0000080001027983 */ /* 0x000ea20000100800 */
        /* <DEDUP_REMOVED lines=8> */
.L_x_4424:
[----:B------:R-:W-:Y:S05]  /*125d0*/  BSYNC B1 ;  /* 0x0000000000017941 */ /* 0x000fea0003800000 */
.L_x_4302:
        /* <DEDUP_REMOVED lines=9> */
.L_x_4305:
[----:B------:R-:W-:Y:S05]  /*12670*/  BSYNC B1 ;  /* 0x0000000000017941 */ /* 0x000fea0003800000 */
.L_x_4304:
        /* <DEDUP_REMOVED lines=11> */
.L_x_4306:
        /* <DEDUP_REMOVED lines=15> */
.L_x_4307:
        /* <DEDUP_REMOVED lines=15> */
.L_x_4308:
        /* <DEDUP_REMOVED lines=15> */
.L_x_4309:
        /* <DEDUP_REMOVED lines=15> */
.L_x_4310:
        /* <DEDUP_REMOVED lines=15> */
.L_x_4311:
        /* <DEDUP_REMOVED lines=15> */
.L_x_4312:
        /* <DEDUP_REMOVED lines=15> */
.L_x_4313:
        /* <DEDUP_REMOVED lines=10> */
.L_x_4301:
[----:B------:R-:W-:Y:S05]  /*12e60*/  BSYNC B0 ;  /* 0x0000000000007941 */ /* 0x000fea0003800000 */
.L_x_4300:
[----:B------:R-:W-:-:S06]  /*12e70*/  UISETP.GE.AND UP0, UPT, UR38, 0x2, UPT ;  /* 0x000000022600788c */ /* 0x000fcc000bf06270 */
[----:B------:R-:W-:-:S13]  /*12e80*/  PLOP3.LUT P0, PT, PT, PT, UP0, 0x80, 0x0 ;  /* 0x000000000000781c */ /* 0x000fda0003f0f008 */
[----:B------:R-:W-:Y:S05]  /*12e90*/  @!P0 BRA `(.L_x_4314) ;  /* 0x0000002800448947 */ /* 0x000fea0003800000 */
[----:B------:R-:W-:Y:S02]  /*12ea0*/  ULOP3.LUT UR4, UR38, 0x1, URZ, 0xc0, !UPT ;  /* 0x0000000126047892 */ /* 0x000fe4000f8ec03f */
[----:B-1----:R-:W-:Y:S02]  /*12eb0*/  IMAD.U32 R6, RZ, RZ, UR38 ;  /* 0x00000026ff067e24 */ /* 0x002fe4000f8e00ff */
[----:B------:R-:W-:Y:S02]  /*12ec0*/  UISETP.NE.U32.AND UP0, UPT, UR4, 0x1, UPT ;  /* 0x000000010400788c */ /* 0x000fe4000bf05070 */
[----:B------:R-:W-:-:S04]  /*12ed0*/  VIADD R6, R6, 0xfffffffe ;  /* 0xfffffffe06067836 */ /* 0x000fc80000000000 */
[----:B0-----:R-:W-:Y:S01]  /*12ee0*/  IMAD.MOV.U32 R0, RZ, RZ, R6 ;  /* 0x000000ffff007224 */ /* 0x001fe200078e0006 */
[----:B------:R-:W-:-:S13]  /*12ef0*/  PLOP3.LUT P0, PT, PT, PT, UP0, 0x80, 0x0 ;  /* 0x000000000000781c */ /* 0x000fda0003f0f008 */
[----:B------:R-:W-:Y:S05]  /*12f00*/  @!P0 BRA `(.L_x_4315) ;  /* 0x0000000c00608947 */ /* 0x000fea0003800000 */
        /* <DEDUP_REMOVED lines=21> */
[----:B------:R-:W-:-:S04]  /*13060*/  @P0 SHF.R.U32.HI R2, RZ, R3, R0 ;  /* 0x00000003ff020219 */ /* 0x000fc80000011600 */
[--C-:B------:R-:W-:Y:S01]  /*13070*/  SHF.R.S32.HI R3, RZ, 0x1f, R2.reuse ;  /* 0x0000001fff037819 */ /* 0x100fe20000011402 */
[----:B------:R-:W-:-:S04]  /*13080*/  IMAD.MOV R0, RZ, RZ, -R2 ;  /* 0x000000ffff007224 */ /* 0x000fc800078e0a02 */
[----:B------:R-:W-:Y:S02]  /*13090*/  IMAD R0, R4, R0, R6 ;  /* 0x0000000004007224 */ /* 0x000fe400078e0206 */
        /* <DEDUP_REMOVED lines=8> */
.L_x_4318:
[----:B------:R-:W1:Y:S01]  /*13120*/  S2R R2, SR_TID.X ;  /* 0x0000000000027919 */ /* 0x000e620000002100 */
[----:B------:R-:W-:Y:S01]  /*13130*/  IMAD R3, R19, 0x8, R17 ;  /* 0x0000000813037824 */ /* 0x000fe200078e0211 */
[----:B------:R-:W-:Y:S01]  /*13140*/  BSSY B1, `(.L_x_4319) ;  /* 0x0000006000017945 */ /* 0x000fe20003800000 */
[----:B-1----:R-:W-:Y:S02]  /*13150*/  LOP3.LUT R4, R2, 0x7f, RZ, 0xc0, !PT ;  /* 0x0000007f02047812 */ /* 0x002fe400078ec0ff */
[----:B------:R-:W-:Y:S02]  /*13160*/  SHF.L.U32 R2, R8, 0x1f, RZ ;  /* 0x0000001f08027819 */ /* 0x000fe400000006ff */
[----:B------:R-:W-:Y:S02]  /*13170*/  ISETP.NE.AND P1, PT, R4, RZ, PT ;  /* 0x000000ff0400720c */ /* 0x000fe40003f25270 */
[----:B------:R-:W1:Y:S02]  /*13180*/  SYNCS.PHASECHK.TRANS64.TRYWAIT P0, [R3+URZ+0x38840], R2 ;  /* 0x03884002030075a7 */ /* 0x000e64000800017f */
[----:B-1----:R-:W-:Y:S09]  /*13190*/  @!P0 BRA `(.L_x_4320) ;  /* 0x0000004000148947 */ /* 0x002ff20003800000 */
.L_x_4425:
[----:B------:R-:W-:Y:S05]  /*131a0*/  BSYNC B1 ;  /* 0x0000000000017941 */ /* 0x000fea0003800000 */
.L_x_4319:
        /* <DEDUP_REMOVED lines=9> */
.L_x_4322:
[----:B------:R-:W-:Y:S05]  /*13240*/  BSYNC B1 ;  /* 0x0000000000017941 */ /* 0x000fea0003800000 */
.L_x_4321:
        /* <DEDUP_REMOVED lines=12> */
.L_x_4323:
        /* <DEDUP_REMOVED lines=12> */
.L_x_4426:
[----:B------:R-:W-:Y:S05]  /*133d0*/  BSYNC B1 ;  /* 0x0000000000017941 */ /* 0x000fea0003800000 */
.L_x_4324:
        /* <DEDUP_REMOVED lines=11> */
.L_x_4327:
[----:B------:R-:W-:Y:S05]  /*13490*/  BSYNC B1 ;  /* 0x0000000000017941 */ /* 0x000fea0003800000 */
.L_x_4326:
[----:B------:R-:W-:Y:S01]  /*134a0*/  R2UR UR10, R7 ;  /* 0x00000000070a72ca */ /* 0x000fe200000e0000 */
[----:B-12---:R-:W-:Y:S01]  /*134b0*/  IMAD R2, R19, 0x10000, R17 ;  /* 0x0001000013027824 */ /* 0x006fe200078e0211 */
[----:B------:R-:W-:Y:S01]  /*134c0*/  R2UR UR6, R8 ;  /* 0x00000000080672ca */ /* 0x000fe200000e0000 */
[----:B------:R-:W-:Y:S01]  /*134d0*/  UIADD3 UR4, UP0, UR46, 0x470, URZ ;  /* 0x000004702e047890 */ /* 0x000fe2000ff1e03f */
[----:B------:R-:W-:Y:S01]  /*134e0*/  R2UR UR7, R9 ;  /* 0x00000000090772ca */ /* 0x000fe200000e0000 */
[----:B------:R-:W-:Y:S01]  /*134f0*/  VIADD R3, R3, 0x38850 ;  /* 0x0003885003037836 */ /* 0x000fe20000000000 */
[----:B------:R-:W-:Y:S01]  /*13500*/  R2UR UR11, R0 ;  /* 0x00000000000b72ca */ /* 0x000fe200000e0000 */
[----:B------:R-:W-:Y:S01]  /*13510*/  VIADD R4, R2, 0x400 ;  /* 0x0000040002047836 */ /* 0x000fe20000000000 */
[----:B------:R-:W-:Y:S01]  /*13520*/  PLOP3.LUT P0, PT, PT, PT, PT, 0x80, 0x0 ;  /* 0x000000000000781c */ /* 0x000fe20003f0f070 */
[----:B------:R-:W-:-:S12]  /*13530*/  UIADD3.X UR5, URZ, UR47, URZ, UP0, !UPT ;  /* 0x0000002f3f057290 */ /* 0x000fd800087fe43f */
.L_x_4328:
        /* <DEDUP_REMOVED lines=15> */
.L_x_4329:
        /* <DEDUP_REMOVED lines=15> */
.L_x_4330:
        /* <DEDUP_REMOVED lines=15> */
.L_x_4331:
        /* <DEDUP_REMOVED lines=15> */
.L_x_4332:
        /* <DEDUP_REMOVED lines=15> */
.L_x_4333:
        /* <DEDUP_REMOVED lines=15> */
.L_x_4334:
        /* <DEDUP_REMOVED lines=15> */
.L_x_4335:
        /* <DEDUP_REMOVED lines=9> */
.L_x_4317:
[----:B------:R-:W-:Y:S05]  /*13c60*/  BSYNC B0 ;  /* 0x0000000000007941 */ /* 0x000fea0003800000 */
.L_x_4316:
[----:B------:R-:W-:-:S06]  /*13c70*/  UIADD3 UR4, UR38, -0x3, URZ ;  /* 0xfffffffd26047890 */ /* 0x000fcc000fffe03f */
[----:B------:R-:W-:-:S07]  /*13c80*/  IMAD.U32 R0, RZ, RZ, UR4 ;  /* 0x00000004ff007e24 */ /* 0x000fce000f8e00ff */
.L_x_4315:
[----:B------:R-:W-:Y:S01]  /*13c90*/  ISETP.NE.AND P0, PT, R6, RZ, PT ;  /* 0x000000ff0600720c */ /* 0x000fe20003f05270 */
[----:B------:R-:W-:-:S12]  /*13ca0*/  BSSY B0, `(.L_x_4314) ;  /* 0x00001b0000007945 */ /* 0x000fd80003800000 */
[----:B------:R-:W-:Y:S05]  /*13cb0*/  @!P0 BRA `(.L_x_4336) ;  /* 0x0000001800b88947 */ /* 0x000fea0003800000 */
.L_x_4377:
        /* <DEDUP_REMOVED lines=33> */
.L_x_4339:
        /* <DEDUP_REMOVED lines=8> */
.L_x_4427:
[----:B------:R-:W-:Y:S05]  /*13f50*/  BSYNC B2 ;  /* 0x0000000000027941 */ /* 0x000fea0003800000 */
.L_x_4340:
        /* <DEDUP_REMOVED lines=9> */
.L_x_4343:
[----:B------:R-:W-:Y:S05]  /*13ff0*/  BSYNC B2 ;  /* 0x0000000000027941 */ /* 0x000fea0003800000 */
.L_x_4342:
        /* <DEDUP_REMOVED lines=11> */
.L_x_4344:
        /* <DEDUP_REMOVED lines=13> */
.L_x_4428:
[----:B------:R-:W-:Y:S05]  /*14180*/  BSYNC B2 ;  /* 0x0000000000027941 */ /* 0x000fea0003800000 */
.L_x_4345:
        /* <DEDUP_REMOVED lines=11> */
.L_x_4348:
[----:B------:R-:W-:Y:S05]  /*14240*/  BSYNC B2 ;  /* 0x0000000000027941 */ /* 0x000fea0003800000 */
.L_x_4347:
        /* <DEDUP_REMOVED lines=9> */
.L_x_4349:
        /* <DEDUP_REMOVED lines=15> */
.L_x_4350:
        /* <DEDUP_REMOVED lines=15> */
.L_x_4351:
        /* <DEDUP_REMOVED lines=15> */
.L_x_4352:
        /* <DEDUP_REMOVED lines=15> */
.L_x_4353:
        /* <DEDUP_REMOVED lines=15> */
.L_x_4354:
        /* <DEDUP_REMOVED lines=15> */
.L_x_4355:
        /* <DEDUP_REMOVED lines=15> */
.L_x_4356:
        /* <DEDUP_REMOVED lines=10> */
.L_x_4338:
[----:B------:R-:W-:Y:S05]  /*14a10*/  BSYNC B1 ;  /* 0x0000000000017941 */ /* 0x000fea0003800000 */
.L_x_4337:
[----:B------:R-:W-:Y:S01]  /*14a20*/  VIADD R7, R7, 0x1 ;  /* 0x0000000107077836 */ /* 0x000fe20000000000 */
[----:B------:R-:W-:Y:S01]  /*14a30*/  LOP3.LUT P2, RZ, R18, 0x2, RZ, 0xc0, !PT ;  /* 0x0000000212ff7812 */ /* 0x000fe2000784c0ff */
[----:B------:R-:W-:Y:S03]  /*14a40*/  BSSY B1, `(.L_x_4357) ;  /* 0x00000d2000017945 */ /* 0x000fe60003800000 */
[----:B------:R-:W-:-:S04]  /*14a50*/  ISETP.NE.AND P0, PT, R7, 0x2, PT ;  /* 0x000000020700780c */ /* 0x000fc80003f05270 */
[----:B------:R-:W-:Y:S02]  /*14a60*/  SEL R2, RZ, 0x1, P0 ;  /* 0x00000001ff027807 */ /* 0x000fe40000000000 */
[----:B------:R-:W-:Y:S02]  /*14a70*/  SEL R19, R7, RZ, P0 ;  /* 0x000000ff07137207 */ /* 0x000fe40000000000 */
[----:B0-----:R-:W-:-:S05]  /*14a80*/  LOP3.LUT R8, R6, R2, RZ, 0x3c, !PT ;  /* 0x0000000206087212 */ /* 0x001fca00078e3cff */
[----:B------:R0:W-:Y:S01]  /*14a90*/  STL [R1+0x8], R8 ;  /* 0x0000080801007387 */ /* 0x0001e20000100800 */
[----:B------:R-:W-:Y:S05]  /*14aa0*/  @!P2 BRA `(.L_x_4358) ;  /* 0x0000000c002ca947 */ /* 0x000fea0003800000 */
[----:B------:R-:W-:Y:S01]  /*14ab0*/  LOP3.LUT P2, RZ, R18, 0x1, RZ, 0xc0, !PT ;  /* 0x0000000112ff7812 */ /* 0x000fe2000784c0ff */
[----:B------:R-:W-:-:S12]  /*14ac0*/  VIADD R6, R0, 0xffffffff ;  /* 0xffffffff00067836 */ /* 0x000fd80000000000 */
        /* <DEDUP_REMOVED lines=21> */
.L_x_4359:
[----:B------:R-:W2:Y:S01]  /*14c20*/  S2R R2, SR_TID.X ;  /* 0x0000000000027919 */ /* 0x000ea20000002100 */
[----:B-1----:R-:W-:Y:S01]  /*14c30*/  IMAD R4, R19, 0x8, R17 ;  /* 0x0000000813047824 */ /* 0x002fe200078e0211 */
[----:B------:R-:W-:Y:S01]  /*14c40*/  BSSY B2, `(.L_x_4360) ;  /* 0x0000006000027945 */ /* 0x000fe20003800000 */
[----:B--2---:R-:W-:Y:S02]  /*14c50*/  LOP3.LUT R3, R2, 0x7f, RZ, 0xc0, !PT ;  /* 0x0000007f02037812 */ /* 0x004fe400078ec0ff */
[----:B------:R-:W-:Y:S02]  /*14c60*/  SHF.L.U32 R2, R8, 0x1f, RZ ;  /* 0x0000001f08027819 */ /* 0x000fe400000006ff */
[----:B------:R-:W-:Y:S02]  /*14c70*/  ISETP.NE.AND P1, PT, R3, RZ, PT ;  /* 0x000000ff0300720c */ /* 0x000fe40003f25270 */
[----:B------:R-:W1:Y:S02]  /*14c80*/  SYNCS.PHASECHK.TRANS64.TRYWAIT P0, [R4+URZ+0x38840], R2 ;  /* 0x03884002040075a7 */ /* 0x000e64000800017f */
[----:B-1----:R-:W-:Y:S09]  /*14c90*/  @!P0 BRA `(.L_x_4361) ;  /* 0x0000002400a48947 */ /* 0x002ff20003800000 */
.L_x_4429:
[----:B------:R-:W-:Y:S05]  /*14ca0*/  BSYNC B2 ;  /* 0x0000000000027941 */ /* 0x000fea0003800000 */
.L_x_4360:
        /* <DEDUP_REMOVED lines=9> */
.L_x_4363:
[----:B------:R-:W-:Y:S05]  /*14d40*/  BSYNC B2 ;  /* 0x0000000000027941 */ /* 0x000fea0003800000 */
.L_x_4362:
        /* <DEDUP_REMOVED lines=11> */
.L_x_4364:
        /* <DEDUP_REMOVED lines=13> */
.L_x_4430:
[----:B------:R-:W-:Y:S05]  /*14ed0*/  BSYNC B2 ;  /* 0x0000000000027941 */ /* 0x000fea0003800000 */
.L_x_4365:
[----:B------:R-:W-:Y:S01]  /*14ee0*/  BSSY B2, `(.L_x_4367) ;  /* 0x000000b000027945 */ /* 0x000fe20003800000 */
[----:B-12---:R-:W-:Y:S02]  /*14ef0*/  IMAD.MOV.U32 R2, RZ, RZ, 0x0 ;  /* 0x00000000ff027424 */ /* 0x006fe400078e00ff */
[----:B------:R-:W-:Y:S01]  /*14f00*/  IMAD.MOV.U32 R3, RZ, RZ, 0x14f00000 ;  /* 0x14f00000ff037424 */ /* 0x000fe200078e00ff */
[----:B------:R-:W-:Y:S06]  /*14f10*/  @P1 BRA `(.L_x_4368) ;  /* 0x00000000001c1947 */ /* 0x000fec0003800000 */
[----:B------:R-:W0:Y:S02]  /*14f20*/  S2R R7, SR_TID.X ;  /* 0x0000000000077919 */ /* 0x000e240000002100 */
[----:B0-----:R-:W-:Y:S01]  /*14f30*/  LOP3.LUT R8, R7, 0x1f, RZ, 0xc0, !PT ;  /* 0x0000001f07087812 */ /* 0x001fe200078ec0ff */
[----:B------:R-:W-:-:S03]  /*14f40*/  IMAD.MOV.U32 R7, RZ, RZ, 0x10000 ;  /* 0x00010000ff077424 */ /* 0x000fc600078e00ff */
[----:B------:R-:W-:Y:S01]  /*14f50*/  ISETP.NE.AND P0, PT, R8, RZ, PT ;  /* 0x000000ff0800720c */ /* 0x000fe20003f05270 */
[----:B------:R1:W-:-:S12]  /*14f60*/  SYNCS.ARRIVE.TRANS64 RZ, [R4+URZ+0x38850], R7 ;  /* 0x0388500704ff79a7 */ /* 0x0003d8000800003f */
[----:B-1----:R-:W-:Y:S05]  /*14f70*/  @!P0 BRA `(.L_x_4368) ;  /* 0x0000000000048947 */ /* 0x002fea0003800000 */
[----:B------:R-:W-:Y:S01]  /*14f80*/  BPT.TRAP 0x1 ;  /* 0x000000040000795c */ /* 0x000fe20000300000 */
.L_x_4368:
[----:B------:R-:W-:Y:S05]  /*14f90*/  BSYNC B2 ;  /* 0x0000000000027941 */ /* 0x000fea0003800000 */
.L_x_4367:
        /* <DEDUP_REMOVED lines=9> */
.L_x_4369:
        /* <DEDUP_REMOVED lines=10> */
[----:B------:R-:W-:Y:S01]  /*150d0*/  R2UR UR6, R2 ;  /* 0x00000000020672ca */ /* 0x000fe200000e0000 */
[----:B------:R-:W-:Y:S01]  /*150e0*/  VIADD R7, R5, 0x2400 ;  /* 0x0000240005077836 */ /* 0x000fe20000000000 */
[----:B------:R-:W-:Y:S01]  /*150f0*/  R2UR UR7, R3 ;  /* 0x00000000030772ca */ /* 0x000fe200000e0000 */
[----:B------:R-:W-:Y:S01]  /*15100*/  UMOV UR10, 0x40 ;  /* 0x00000040000a7882 */ /* 0x000fe20000000000 */
[----:B------:R-:W-:-:S13]  /*15110*/  PLOP3.LUT P0, PT, PT, PT, PT, 0x80, 0x0 ;  /* 0x000000000000781c */ /* 0x000fda0003f0f070 */
.L_x_4370:
        /* <DEDUP_REMOVED lines=15> */
.L_x_4371:
        /* <DEDUP_REMOVED lines=15> */
.L_x_4372:
        /* <DEDUP_REMOVED lines=15> */
.L_x_4373:
        /* <DEDUP_REMOVED lines=15> */
.L_x_4374:
        /* <DEDUP_REMOVED lines=15> */
.L_x_4375:
        /* <DEDUP_REMOVED lines=15> */
.L_x_4376:
        /* <DEDUP_REMOVED lines=10> */
.L_x_4358:
[----:B------:R-:W-:Y:S05]  /*15760*/  BSYNC B1 ;  /* 0x0000000000017941 */ /* 0x000fea0003800000 */
.L_x_4357:
[C---:B------:R-:W-:Y:S01]  /*15770*/  ISETP.GT.AND P0, PT, R0.reuse, 0x1, PT ;  /* 0x000000010000780c */ /* 0x040fe20003f04270 */
[----:B------:R-:W-:-:S12]  /*15780*/  VIADD R0, R0, 0xfffffffe ;  /* 0xfffffffe00007836 */ /* 0x000fd80000000000 */
[----:B------:R-:W-:Y:S05]  /*15790*/  @P0 BRA `(.L_x_4377) ;  /* 0xffffffe400480947 */ /* 0x000fea000383ffff */
.L_x_4336:
[----:B------:R-:W-:Y:S05]  /*157a0*/  BSYNC B0 ;  /* 0x0000000000007941 */ /* 0x000fea0003800000 */
.L_x_4314:
        /* <DEDUP_REMOVED lines=11> */
[----:B------:R-:W2:Y:S01]  /*15860*/  S2R R3, SR_LANEID ;  /* 0x0000000000037919 */ /* 0x000ea20000000000 */
[----:B------:R-:W-:Y:S01]  /*15870*/  VOTEU.ANY UR4, UPT, PT ;  /* 0x0000000000047886 */ /* 0x000fe200038e0100 */
[----:B------:R-:W3:Y:S01]  /*15880*/  LDC.64 R4, c[0x0][0xd80] ;  /* 0x00036000ff047b82 */ /* 0x000ee20000000a00 */
[----:B------:R-:W2:Y:S08]  /*15890*/  FLO.U32 R0, UR4 ;  /* 0x0000000400007d00 */ /* 0x000eb000080e0000 */
[----:B0-----:R-:W3:Y:S01]  /*158a0*/  POPC R2, UR4 ;  /* 0x0000000400027d09 */ /* 0x001ee20008000000 */
[----:B--2---:R-:W-:-:S13]  /*158b0*/  ISETP.EQ.U32.AND P1, PT, R0, R3, PT ;  /* 0x000000030000720c */ /* 0x004fda0003f22070 */
[----:B---3--:R-:W2:Y:S01]  /*158c0*/  @P1 ATOMG.E.ADD.STRONG.GPU PT, R5, desc[UR44][R4.64], R2 ;  /* 0x00000002040519a8 */ /* 0x008ea200081ee1ec */
[----:B------:R-:W0:Y:S02]  /*158d0*/  S2R R3, SR_LTMASK ;  /* 0x0000000000037919 */ /* 0x000e240000003900 */
[----:B0-----:R-:W-:-:S06]  /*158e0*/  LOP3.LUT R3, R3, UR4, RZ, 0xc0, !PT ;  /* 0x0000000403037c12 */ /* 0x001fcc000f8ec0ff */
[----:B------:R-:W0:Y:S01]  /*158f0*/  POPC R3, R3 ;  /* 0x0000000300037309 */ /* 0x000e220000000000 */
[----:B--2---:R-:W0:Y:S02]  /*15900*/  SHFL.IDX PT, R0, R5, R0, 0x1f ;  /* 0x00001f0005007589 */ /* 0x004e2400000e0000 */
[----:B0-----:R-:W-:-:S05]  /*15910*/  IADD3 R0, R0, UR41, R3 ;  /* 0x0000002900007c10 */ /* 0x001fca000fffe003 */
[----:B------:R2:W-:Y:S02]  /*15920*/  STL [R1+0x10], R0 ;  /* 0x0000100001007387 */ /* 0x0005e40000100800 */
.L_x_4379:
[----:B------:R-:W-:Y:S05]  /*15930*/  BSYNC B0 ;  /* 0x0000000000007941 */ /* 0x000fea0003800000 */
.L_x_4378:
[----:B------:R-:W-:-:S07]  /*15940*/  SEL R19, R19, RZ, P0 ;  /* 0x000000ff13137207 */ /* 0x000fce0000000000 */
.L_x_4276:
[----:B------:R-:W-:Y:S05]  /*15950*/  BSYNC B7 ;  /* 0x0000000000077941 */ /* 0x000fea0003800000 */
.L_x_4274:
[----:B------:R4:W5:Y:S01]  /*15960*/  LDL R3, [R1+0x10] ;  /* 0x0000100001037983 */ /* 0x0009620000100800 */
[----:B------:R-:W-:-:S13]  /*15970*/  LOP3.LUT P0, RZ, R18, 0x80, RZ, 0xc0, !PT ;  /* 0x0000008012ff7812 */ /* 0x000fda000780c0ff */
[----:B----4-:R-:W-:Y:S05]  /*15980*/  @!P0 BRA `(.L_x_4380) ;  /* 0x0000000000288947 */ /* 0x010fea0003800000 */
[----:B------:R-:W-:Y:S05]  /*15990*/  WARPSYNC.ALL ;  /* 0x0000000000007948 */ /* 0x000fea0003800000 */
[----:B------:R-:W4:Y:S08]  /*159a0*/  S2UR UR5, SR_CgaCtaId ;  /* 0x00000000000579c3 */ /* 0x000f300000008800 */
[----:B------:R-:W-:Y:S06]  /*159b0*/  BAR.SYNC.DEFER_BLOCKING 0x5, 0x180 ;  /* 0x0146000000007b1d */ /* 0x000fec0000010000 */
[----:B------:R-:W-:-:S02]  /*159c0*/  UMOV UR4, 0x400 ;  /* 0x0000040000047882 */ /* 0x000fc40000000000 */
[----:B----4-:R-:W-:-:S06]  /*159d0*/  ULEA UR4, UR5, UR4, 0x18 ;  /* 0x0000000405047291 */ /* 0x010fcc000f8ec03f */
[----:B------:R-:W-:-:S05]  /*159e0*/  IMAD.U32 R17, RZ, RZ, UR4 ;  /* 0x00000004ff117e24 */ /* 0x000fca000f8e00ff */
[----:B-----5:R-:W4:Y:S04]  /*159f0*/  LDS R3, [R17+0x388d0] ;  /* 0x0388d00011037984 */ /* 0x020f280000000800 */
[----:B----4-:R4:W-:Y:S01]  /*15a00*/  STL [R1+0x10], R3 ;  /* 0x0000100301007387 */ /* 0x0109e20000100800 */
[----:B------:R-:W-:Y:S06]  /*15a10*/  BAR.ARV 0x4, 0x180 ;  /* 0x0106000000007b1d */ /* 0x000fec0000002000 */
[----:B------:R-:W-:Y:S05]  /*15a20*/  BRA `(.L_x_4381) ;  /* 0x00000000002c7947 */ /* 0x000fea0003800000 */
.L_x_4380:
[----:B------:R-:W-:-:S03]  /*15a30*/  UMOV UR4, 0xffffffff ;  /* 0xffffffff00047882 */ /* 0x000fc60000000000 */
[----:B------:R-:W-:Y:S05]  /*15a40*/  BRA.DIV UR4, `(.L_x_4382) ;  /* 0x0000001a04607947 */ /* 0x000fea000b800000 */
[----:B-----5:R4:W0:Y:S02]  /*15a50*/  SHFL.IDX PT, R14, R3, RZ, 0x1f ;  /* 0x00001fff030e7589 */ /* 0x02082400000e0000 */
.L_x_4433:
[----:B--23--:R-:W2:Y:S01]  /*15a60*/  @!P2 S2R R0, SR_CgaCtaId ;  /* 0x000000000000a919 */ /* 0x00cea20000008800 */
[----:B------:R-:W-:Y:S05]  /*15a70*/  WARPSYNC.ALL ;  /* 0x0000000000007948 */ /* 0x000fea0003800000 */
[----:B------:R-:W-:Y:S01]  /*15a80*/  BAR.SYNC.DEFER_BLOCKING 0x4, 0x180 ;  /* 0x0106000000007b1d */ /* 0x000fe20000010000 */
[----:B0-----:R-:W-:-:S05]  /*15a90*/  @!P2 MOV R2, 0x400 ;  /* 0x000004000002a802 */ /* 0x001fca0000000f00 */
[----:B------:R0:W-:Y:S01]  /*15aa0*/  STL [R1+0x10], R14 ;  /* 0x0000100e01007387 */ /* 0x0001e20000100800 */
[----:B--2---:R-:W-:-:S05]  /*15ab0*/  @!P2 LEA R17, R0, R2, 0x18 ;  /* 0x000000020011a211 */ /* 0x004fca00078ec0ff */
[----:B------:R0:W-:Y:S01]  /*15ac0*/  @!P2 STS [R17+0x388d0], R3 ;  /* 0x0388d0031100a388 */ /* 0x0001e20000000800 */
[----:B------:R-:W-:Y:S06]  /*15ad0*/  BAR.ARV 0x5, 0x180 ;  /* 0x0146000000007b1d */ /* 0x000fec0000002000 */
.L_x_4381:
[----:B--23--:R-:W2:Y:S01]  /*15ae0*/  LDL R0, [R1+0x10] ;  /* 0x0000100001007983 */ /* 0x00cea20000100800 */
[----:B------:R-:W-:Y:S02]  /*15af0*/  ULDC UR4, c[0x0][0xd38] ;  /* 0x00034e0000047ab9 */ /* 0x000fe40000000800 */
[----:B--2---:R-:W-:-:S13]  /*15b00*/  ISETP.GE.AND P0, PT, R0, UR4, PT ;  /* 0x0000000400007c0c */ /* 0x004fda000bf06270 */
[----:B------:R-:W-:Y:S05]  /*15b10*/  @!P0 BRA `(.L_x_4383) ;  /* 0xffffffa0005c8947 */ /* 0x000fea000383ffff */
.L_x_4271:
[----:B0-----:R-:W2:Y:S01]  /*15b20*/  LDL.LU R0, [R1+0x28] ;  /* 0x0000280001007983 */ /* 0x001ea20000300800 */
[----:B------:R-:W-:Y:S01]  /*15b30*/  BSSY B0, `(.L_x_4384) ;  /* 0x000000b000007945 */ /* 0x000fe20003800000 */
[----:B------:R-:W0:Y:S01]  /*15b40*/  S2R R5, SR_CgaCtaId ;  /* 0x0000000000057919 */ /* 0x000e220000008800 */
[----:B--2---:R-:W-:-:S05]  /*15b50*/  VIADD R0, R0, 0x1 ;  /* 0x0000000100007836 */ /* 0x004fca0000000000 */
[----:B------:R-:W-:-:S04]  /*15b60*/  LEA.HI R2, R0, R0, RZ, 0x1 ;  /* 0x0000000000027211 */ /* 0x000fc800078f08ff */
[----:B----4-:R-:W-:-:S05]  /*15b70*/  LOP3.LUT R3, R2, 0xfffffffe, RZ, 0xc0, !PT ;  /* 0xfffffffe02037812 */ /* 0x010fca00078ec0ff */
[----:B------:R-:W-:Y:S01]  /*15b80*/  IMAD.IADD R3, R0, 0x1, -R3 ;  /* 0x0000000100037824 */ /* 0x000fe200078e0a03 */
[----:B------:R-:W-:-:S04]  /*15b90*/  MOV R0, 0x400 ;  /* 0x0000040000007802 */ /* 0x000fc80000000f00 */
[----:B0-----:R-:W-:Y:S02]  /*15ba0*/  LEA R0, R5, R0, 0x18 ;  /* 0x0000000005007211 */ /* 0x001fe400078ec0ff */
[----:B------:R-:W-:-:S04]  /*15bb0*/  SHF.L.U32 R3, R3, 0x1f, RZ ;  /* 0x0000001f03037819 */ /* 0x000fc800000006ff */
[----:B------:R-:W0:Y:S02]  /*15bc0*/  SYNCS.PHASECHK.TRANS64.TRYWAIT P0, [R0+URZ+0x38820], R3 ;  /* 0x03882003000075a7 */ /* 0x000e24000800017f */
[----:B0-----:R-:W-:Y:S05]  /*15bd0*/  @!P0 BRA `(.L_x_4385) ;  /* 0x0000001800248947 */ /* 0x001fea0003800000 */
.L_x_4434:
[----:B------:R-:W-:Y:S05]  /*15be0*/  BSYNC B0 ;  /* 0x0000000000007941 */ /* 0x000fea0003800000 */
.L_x_4384:
[----:B------:R-:W-:-:S03]  /*15bf0*/  UMOV UR4, 0xffffffff ;  /* 0xffffffff00047882 */ /* 0x000fc60000000000 */
[----:B------:R-:W-:Y:S05]  /*15c00*/  BRA.DIV UR4, `(.L_x_4386) ;  /* 0x0000001a042c7947 */ /* 0x000fea000b800000 */
[----:B------:R-:W2:Y:S02]  /*15c10*/  S2R R2, SR_TID.X ;  /* 0x0000000000027919 */ /* 0x000ea40000002100 */
[----:B--2---:R-:W-:-:S04]  /*15c20*/  SHF.R.U32.HI R2, RZ, 0x5, R2 ;  /* 0x00000005ff027819 */ /* 0x004fc80000011602 */
[----:B------:R-:W-:-:S05]  /*15c30*/  LOP3.LUT R2, R2, 0x3, RZ, 0xc0, !PT ;  /* 0x0000000302027812 */ /* 0x000fca00078ec0ff */
[----:B------:R2:W3:Y:S02]  /*15c40*/  SHFL.IDX PT, R14, R2, RZ, 0x1f ;  /* 0x00001fff020e7589 */ /* 0x0004e400000e0000 */
.L_x_4437:
[----:B---3--:R-:W-:Y:S01]  /*15c50*/  ISETP.NE.AND P0, PT, R14, RZ, PT ;  /* 0x000000ff0e00720c */ /* 0x008fe20003f05270 */
[----:B------:R-:W-:-:S12]  /*15c60*/  BSSY B0, `(.L_x_4387) ;  /* 0x0000025000007945 */ /* 0x000fd80003800000 */
[----:B------:R-:W-:Y:S05]  /*15c70*/  @P0 BRA `(.L_x_4388) ;  /* 0x00000000008c0947 */ /* 0x000fea0003800000 */
[----:B------:R-:W-:-:S03]  /*15c80*/  UMOV UR4, 0xffffffff ;  /* 0xffffffff00047882 */ /* 0x000fc60000000000 */
[----:B------:R-:W-:Y:S05]  /*15c90*/  BRA.DIV UR4, `(.L_x_4389) ;  /* 0x0000001a043c7947 */ /* 0x000fea000b800000 */
[----:B------:R-:W-:-:S13]  /*15ca0*/  ELECT P6, URZ, PT ;  /* 0x00000000003f782f */ /* 0x000fda00038c0000 */
.L_x_4440:
[----:B------:R-:W-:Y:S05]  /*15cb0*/  @!P6 BRA `(.L_x_4388) ;  /* 0x00000000007ce947 */ /* 0x000fea0003800000 */
[----:B------:R-:W-:-:S06]  /*15cc0*/  ULOP3.LUT UR4, UR40, 0x2, URZ, 0xfc, !UPT ;  /* 0x0000000228047892 */ /* 0x000fcc000f8efc3f */
[----:B--2---:R-:W-:-:S05]  /*15cd0*/  IMAD.U32 R2, RZ, RZ, UR4 ;  /* 0x00000004ff027e24 */ /* 0x004fca000f8e00ff */
[----:B------:R-:W-:-:S13]  /*15ce0*/  ISETP.NE.AND P2, PT, R2, 0x3, PT ;  /* 0x000000030200780c */ /* 0x000fda0003f45270 */
[----:B------:R-:W-:Y:S05]  /*15cf0*/  @!P2 BRA `(.L_x_4390) ;  /* 0x000000000004a947 */ /* 0x000fea0003800000 */
[----:B------:R-:W-:Y:S01]  /*15d00*/  BPT.TRAP 0x1 ;  /* 0x000000040000795c */ /* 0x000fe20000300000 */
.L_x_4390:
        /* <DEDUP_REMOVED lines=13> */
.L_x_4441:
[----:B------:R-:W1:Y:S02]  /*15de0*/  SYNCS.PHASECHK.TRANS64.TRYWAIT P0, [R7+URZ], R2 ;  /* 0x00000002070075a7 */ /* 0x000e64000800017f */
[----:B-1----:R-:W-:Y:S05]  /*15df0*/  @!P0 BRA `(.L_x_4392) ;  /* 0x0000001800188947 */ /* 0x002fea0003800000 */
.L_x_4442:
[----:B------:R-:W-:Y:S05]  /*15e00*/  @!P2 BRA `(.L_x_4393) ;  /* 0x000000000004a947 */ /* 0x000fea0003800000 */
[----:B------:R-:W-:Y:S01]  /*15e10*/  BPT.TRAP 0x1 ;  /* 0x000000040000795c */ /* 0x000fe20000300000 */
.L_x_4393:
[----:B------:R-:W-:-:S04]  /*15e20*/  VIADD R0, R0, 0x38860 ;  /* 0x0003886000007836 */ /* 0x000fc80000000000 */
[----:B------:R-:W-:-:S04]  /*15e30*/  IMAD R4, R19, 0x8, R0 ;  /* 0x0000000813047824 */ /* 0x000fc800078e0200 */
[----:B------:R-:W2:Y:S02]  /*15e40*/  SYNCS.PHASECHK.TRANS64.TRYWAIT P0, [R4+URZ], R5 ;  /* 0x00000005040075a7 */ /* 0x000ea4000800017f */
[----:B--2---:R-:W-:Y:S05]  /*15e50*/  @!P0 BRA `(.L_x_4394) ;  /* 0x0000001800148947 */ /* 0x004fea0003800000 */
.L_x_4443:
[----:B------:R-:W-:-:S07]  /*15e60*/  IMAD R3, R3, 0x8, R0 ;  /* 0x0000000803037824 */ /* 0x000fce00078e0200 */
.L_x_4395:
[----:B---3--:R3:W4:Y:S02]  /*15e70*/  SYNCS.PHASECHK.TRANS64.TRYWAIT P0, [R3+URZ], R2 ;  /* 0x00000002030075a7 */ /* 0x008724000800017f */
[----:B----4-:R-:W-:Y:S05]  /*15e80*/  @!P0 NANOSLEEP.SYNCS 0x989680 ;  /* 0x009896800000895d */ /* 0x010fea0003900000 */
[----:B------:R-:W4:Y:S02]  /*15e90*/  @!P0 SYNCS.PHASECHK.TRANS64 P0, [R3+URZ], R2 ;  /* 0x00000002030085a7 */ /* 0x000f24000800007f */
[----:B----4-:R-:W-:Y:S05]  /*15ea0*/  @!P0 BRA `(.L_x_4395) ;  /* 0xfffffffc00f08947 */ /* 0x010fea000383ffff */
.L_x_4388:
[----:B------:R-:W-:Y:S05]  /*15eb0*/  BSYNC B0 ;  /* 0x0000000000007941 */ /* 0x000fea0003800000 */
.L_x_4387:
[----:B------:R-:W-:Y:S05]  /*15ec0*/  EXIT ;  /* 0x000000000000794d */ /* 0x000fea0003800000 */
.L_x_4230:
[----:B0-----:R0:W1:Y:S02]  /*15ed0*/  SYNCS.PHASECHK.TRANS64.TRYWAIT P1, [R17+URZ+0x38800], R4 ;  /* 0x03880004110075a7 */ /* 0x001064000802017f */
[----:B-1----:R-:W-:Y:S05]  /*15ee0*/  @!P1 NANOSLEEP.SYNCS 0x989680 ;  /* 0x009896800000995d */ /* 0x002fea0003900000 */
[----:B------:R-:W1:Y:S02]  /*15ef0*/  @!P1 SYNCS.PHASECHK.TRANS64 P1, [R17+URZ+0x38800], R4 ;  /* 0x03880004110095a7 */ /* 0x000e64000802007f */
[----:B-1----:R-:W-:Y:S05]  /*15f00*/  @!P1 BRA `(.L_x_4230) ;  /* 0xfffffffc00f09947 */ /* 0x002fea000383ffff */
[----:B------:R-:W-:Y:S05]  /*15f10*/  BRA `(.L_x_4396) ;  /* 0xfffffed8005c7947 */ /* 0x000fea000383ffff */
.L_x_4234:
[----:B--2---:R2:W3:Y:S02]  /*15f20*/  SYNCS.PHASECHK.TRANS64.TRYWAIT P1, [R6+URZ+0x38830], R7 ;  /* 0x03883007060075a7 */ /* 0x0044e4000802017f */
[----:B---3--:R-:W-:Y:S05]  /*15f30*/  @!P1 NANOSLEEP.SYNCS 0x989680 ;  /* 0x009896800000995d */ /* 0x008fea0003900000 */
[----:B------:R-:W3:Y:S02]  /*15f40*/  @!P1 SYNCS.PHASECHK.TRANS64 P1, [R6+URZ+0x38830], R7 ;  /* 0x03883007060095a7 */ /* 0x000ee4000802007f */
[----:B---3--:R-:W-:Y:S05]  /*15f50*/  @!P1 BRA `(.L_x_4234) ;  /* 0xfffffffc00f09947 */ /* 0x008fea000383ffff */
[----:B------:R-:W-:Y:S05]  /*15f60*/  BRA `(.L_x_4233) ;  /* 0xfffffed8007c7947 */ /* 0x000fea000383ffff */
.L_x_4235:
[----:B---3--:R3:W4:Y:S02]  /*15f70*/  SYNCS.PHASECHK.TRANS64.TRYWAIT P1, [R17+URZ+0x38810], R4 ;  /* 0x03881004110075a7 */ /* 0x008724000802017f */
[----:B----4-:R-:W-:Y:S05]  /*15f80*/  @!P1 NANOSLEEP.SYNCS 0x989680 ;  /* 0x009896800000995d */ /* 0x010fea0003900000 */
[----:B------:R-:W4:Y:S02]  /*15f90*/  @!P1 SYNCS.PHASECHK.TRANS64 P1, [R17+URZ+0x38810], R4 ;  /* 0x03881004110095a7 */ /* 0x000f24000802007f */
[----:B----4-:R-:W-:Y:S05]  /*15fa0*/  @!P1 BRA `(.L_x_4235) ;  /* 0xfffffffc00f09947 */ /* 0x010fea000383ffff */
[----:B------:R-:W-:Y:S05]  /*15fb0*/  BRA `(.L_x_4397) ;  /* 0xfffffedc00087947 */ /* 0x000fea000383ffff */
.L_x_4239:
[----:B0-----:R0:W3:Y:S02]  /*15fc0*/  SYNCS.PHASECHK.TRANS64.TRYWAIT P1, [R6+URZ+0x38850], R7 ;  /* 0x03885007060075a7 */ /* 0x0010e4000802017f */
[----:B---3--:R-:W-:Y:S05]  /*15fd0*/  @!P1 NANOSLEEP.SYNCS 0x989680 ;  /* 0x009896800000995d */ /* 0x008fea0003900000 */
[----:B------:R-:W3:Y:S02]  /*15fe0*/  @!P1 SYNCS.PHASECHK.TRANS64 P1, [R6+URZ+0x38850], R7 ;  /* 0x03885007060095a7 */ /* 0x000ee4000802007f */
[----:B---3--:R-:W-:Y:S05]  /*15ff0*/  @!P1 BRA `(.L_x_4239) ;  /* 0xfffffffc00f09947 */ /* 0x008fea000383ffff */
[----:B------:R-:W-:Y:S05]  /*16000*/  BRA `(.L_x_4238) ;  /* 0xfffffedc00387947 */ /* 0x000fea000383ffff */
.L_x_4244:
[----:B-1----:R1:W2:Y:S02]  /*16010*/  SYNCS.PHASECHK.TRANS64.TRYWAIT P3, [R9+URZ+0x38830], R8 ;  /* 0x03883008090075a7 */ /* 0x0022a4000806017f */
[----:B--2---:R-:W-:Y:S05]  /*16020*/  @!P3 NANOSLEEP.SYNCS 0x989680 ;  /* 0x009896800000b95d */ /* 0x004fea0003900000 */
[----:B------:R-:W2:Y:S02]  /*16030*/  @!P3 SYNCS.PHASECHK.TRANS64 P3, [R9+URZ+0x38830], R8 ;  /* 0x038830080900b5a7 */ /* 0x000ea4000806007f */
[----:B--2---:R-:W-:Y:S05]  /*16040*/  @!P3 BRA `(.L_x_4244) ;  /* 0xfffffffc00f0b947 */ /* 0x004fea000383ffff */
[----:B------:R-:W-:Y:S05]  /*16050*/  BRA `(.L_x_4243) ;  /* 0xffffff0400607947 */ /* 0x000fea000383ffff */
.L_x_4248:
[----:B---3--:R3:W4:Y:S02]  /*16060*/  SYNCS.PHASECHK.TRANS64.TRYWAIT P3, [R9+URZ+0x38850], R8 ;  /* 0x03885008090075a7 */ /* 0x008724000806017f */
[----:B----4-:R-:W-:Y:S05]  /*16070*/  @!P3 NANOSLEEP.SYNCS 0x989680 ;  /* 0x009896800000b95d */ /* 0x010fea0003900000 */
[----:B------:R-:W4:Y:S02]  /*16080*/  @!P3 SYNCS.PHASECHK.TRANS64 P3, [R9+URZ+0x38850], R8 ;  /* 0x038850080900b5a7 */ /* 0x000f24000806007f */
[----:B----4-:R-:W-:Y:S05]  /*16090*/  @!P3 BRA `(.L_x_4248) ;  /* 0xfffffffc00f0b947 */ /* 0x010fea000383ffff */
[----:B------:R-:W-:Y:S05]  /*160a0*/  BRA `(.L_x_4247) ;  /* 0xffffff0400c47947 */ /* 0x000fea000383ffff */
.L_x_4254:
[----:B-1----:R1:W2:Y:S02]  /*160b0*/  SYNCS.PHASECHK.TRANS64.TRYWAIT P1, [R9+URZ+0x38830], R8 ;  /* 0x03883008090075a7 */ /* 0x0022a4000802017f */
[----:B--2---:R-:W-:Y:S05]  /*160c0*/  @!P1 NANOSLEEP.SYNCS 0x989680 ;  /* 0x009896800000995d */ /* 0x004fea0003900000 */
[----:B------:R-:W2:Y:S02]  /*160d0*/  @!P1 SYNCS.PHASECHK.TRANS64 P1, [R9+URZ+0x38830], R8 ;  /* 0x03883008090095a7 */ /* 0x000ea4000802007f */
[----:B--2---:R-:W-:Y:S05]  /*160e0*/  @!P1 BRA `(.L_x_4254) ;  /* 0xfffffffc00f09947 */ /* 0x004fea000383ffff */
[----:B------:R-:W-:Y:S05]  /*160f0*/  BRA `(.L_x_4253) ;  /* 0xffffff3400d07947 */ /* 0x000fea000383ffff */
.L_x_4258:
[----:B---3--:R3:W4:Y:S02]  /*16100*/  SYNCS.PHASECHK.TRANS64.TRYWAIT P1, [R9+URZ+0x38850], R8 ;  /* 0x03885008090075a7 */ /* 0x008724000802017f */
[----:B----4-:R-:W-:Y:S05]  /*16110*/  @!P1 NANOSLEEP.SYNCS 0x989680 ;  /* 0x009896800000995d */ /* 0x010fea0003900000 */
[----:B------:R-:W4:Y:S02]  /*16120*/  @!P1 SYNCS.PHASECHK.TRANS64 P1, [R9+URZ+0x38850], R8 ;  /* 0x03885008090095a7 */ /* 0x000f24000802007f */
[----:B----4-:R-:W-:Y:S05]  /*16130*/  @!P1 BRA `(.L_x_4258) ;  /* 0xfffffffc00f09947 */ /* 0x010fea000383ffff */
[----:B------:R-:W-:Y:S05]  /*16140*/  BRA `(.L_x_4257) ;  /* 0xffffff38002c7947 */ /* 0x000fea000383ffff */
.L_x_4282:
[----:B------:R-:W-:Y:S02]  /*16150*/  IMAD.MOV.U32 R13, RZ, RZ, R4 ;  /* 0x000000ffff0d7224 */ /* 0x000fe400078e0004 */
[----:B------:R-:W-:Y:S02]  /*16160*/  IMAD.MOV.U32 R12, RZ, RZ, RZ ;  /* 0x000000ffff0c7224 */ /* 0x000fe400078e00ff */
[----:B------:R-:W-:Y:S02]  /*16170*/  IMAD.MOV.U32 R11, RZ, RZ, 0x1f ;  /* 0x0000001fff0b7424 */ /* 0x000fe400078e00ff */
[----:B------:R-:W-:-:S07]  /*16180*/  IMAD.MOV.U32 R15, RZ, RZ, -0x1 ;  /* 0xffffffffff0f7424 */ /* 0x000fce00078e00ff */
[----:B0-----:R-:W-:Y:S05]  /*16190*/  WARPSYNC.COLLECTIVE R15, `(.L_x_4398) ;  /* 0x000000000f087348 */ /* 0x001fea0003c00000 */
[----:B------:R1:W2:Y:S02]  /*161a0*/  SHFL.IDX P6, R14, R13, R12, R11 ;  /* 0x0000000c0d0e7389 */ /* 0x0002a400000c000b */
[----:B012---:R-:W-:Y:S01]  /*161b0*/  ENDCOLLECTIVE ;  /* 0x000000000000791b */ /* 0x007fe20003800000 */
.L_x_4398:
[----:B------:R-:W-:Y:S05]  /*161c0*/  BRA `(.L_x_4399) ;  /* 0xffffffa400747947 */ /* 0x000fea000383ffff */
.L_x_4284:
[----:B------:R-:W-:Y:S01]  /*161d0*/  BSSY B0, `(.L_x_4400) ;  /* 0x0000006000007945 */ /* 0x000fe20003800000 */
[----:B------:R-:W-:-:S07]  /*161e0*/  IMAD.MOV.U32 R15, RZ, RZ, -0x1 ;  /* 0xffffffffff0f7424 */ /* 0x000fce00078e00ff */
[----:B01----:R-:W-:Y:S05]  /*161f0*/  WARPSYNC.COLLECTIVE R15, `(.L_x_4401) ;  /* 0x000000000f0c7348 */ /* 0x003fea0003c00000 */
[----:B------:R-:W-:Y:S02]  /*16200*/  ELECT P6, UR62, PT ;  /* 0x00000000003e782f */ /* 0x000fe400038c0000 */
[----:B------:R-:W-:Y:S01]  /*16210*/  MOV R14, UR62 ;  /* 0x0000003e000e7c02 */ /* 0x000fe20008000f00 */
[----:B01----:R-:W-:Y:S10]  /*16220*/  ENDCOLLECTIVE ;  /* 0x000000000000791b */ /* 0x003ff40003800000 */
.L_x_4401:
[----:B------:R-:W-:Y:S05]  /*16230*/  BSYNC B0 ;  /* 0x0000000000007941 */ /* 0x000fea0003800000 */
.L_x_4400:
[----:B------:R-:W-:Y:S05]  /*16240*/  BRA `(.L_x_4402) ;  /* 0xffffffa400787947 */ /* 0x000fea000383ffff */
.L_x_4286:
[----:B--2---:R2:W3:Y:S02]  /*16250*/  SYNCS.PHASECHK.TRANS64.TRYWAIT P0, [R0+URZ+0x38840], R2 ;  /* 0x03884002000075a7 */ /* 0x0044e4000800017f */
[----:B---3--:R-:W-:Y:S05]  /*16260*/  @!P0 NANOSLEEP.SYNCS 0x989680 ;  /* 0x009896800000895d */ /* 0x008fea0003900000 */
[----:B------:R-:W3:Y:S02]  /*16270*/  @!P0 SYNCS.PHASECHK.TRANS64 P0, [R0+URZ+0x38840], R2 ;  /* 0x03884002000085a7 */ /* 0x000ee4000800007f */
[----:B---3--:R-:W-:Y:S05]  /*16280*/  @!P0 BRA `(.L_x_4286) ;  /* 0xfffffffc00f08947 */ /* 0x008fea000383ffff */
[----:B------:R-:W-:Y:S05]  /*16290*/  BRA `(.L_x_4403) ;  /* 0xffffffa400d07947 */ /* 0x000fea000383ffff */
.L_x_4290:
        /* <DEDUP_REMOVED lines=8> */
.L_x_4404:
[----:B------:R-:W-:-:S04]  /*16320*/  IMAD R10, R6, 0x40, R10 ;  /* 0x00000040060a7824 */ /* 0x000fc800078e020a */
[----:B------:R-:W-:Y:S01]  /*16330*/  VIADD R6, R10, 0x20 ;  /* 0x000000200a067836 */ /* 0x000fe20000000000 */
[----:B------:R0:W-:Y:S01]  /*16340*/  STL [R1+0x14], R10 ;  /* 0x0000140a01007387 */ /* 0x0001e20000100800 */
[----:B------:R-:W-:Y:S02]  /*16350*/  IMAD.MOV.U32 R13, RZ, RZ, R0 ;  /* 0x000000ffff0d7224 */ /* 0x000fe400078e0000 */
[----:B------:R-:W-:-:S07]  /*16360*/  IMAD.MOV.U32 R4, RZ, RZ, R14 ;  /* 0x000000ffff047224 */ /* 0x000fce00078e000e */
[----:B0-----:R-:W-:Y:S05]  /*16370*/  WARPSYNC.COLLECTIVE R15, `(.L_x_4405) ;  /* 0x000000000f087348 */ /* 0x001fea0003c00000 */
[----:B------:R1:W2:Y:S02]  /*16380*/  SHFL.IDX P6, R14, R13, R12, R11 ;  /* 0x0000000c0d0e7389 */ /* 0x0002a400000c000b */
[----:B012---:R-:W-:Y:S01]  /*16390*/  ENDCOLLECTIVE ;  /* 0x000000000000791b */ /* 0x007fe20003800000 */
.L_x_4405:
[----:B------:R-:W-:Y:S02]  /*163a0*/  ULDC UR4, c[0x0][0x288] ;  /* 0x0000a20000047ab9 */ /* 0x000fe40000000800 */
[----:B------:R-:W-:Y:S02]  /*163b0*/  IMAD R2, R7, UR4, RZ ;  /* 0x0000000407027c24 */ /* 0x000fe4000f8e02ff */
[----:B------:R-:W-:-:S03]  /*163c0*/  VIADD R7, R10, 0x10 ;  /* 0x000000100a077836 */ /* 0x000fc60000000000 */
[----:B------:R-:W-:Y:S02]  /*163d0*/  ISETP.GE.AND P1, PT, R10, R2, PT ;  /* 0x000000020a00720c */ /* 0x000fe40003f26270 */
[----:B------:R0:W-:Y:S01]  /*163e0*/  STL [R1+0x20], R7 ;  /* 0x0000200701007387 */ /* 0x0001e20000100800 */
[----:B------:R-:W-:-:S03]  /*163f0*/  IMAD.MOV.U32 R13, RZ, RZ, R3 ;  /* 0x000000ffff0d7224 */ /* 0x000fc600078e0003 */
[----:B------:R0:W-:Y:S01]  /*16400*/  STL [R1+0x24], R6 ;  /* 0x0000240601007387 */ /* 0x0001e20000100800 */
[----:B------:R-:W-:Y:S02]  /*16410*/  IMAD.MOV.U32 R12, RZ, RZ, 0x1 ;  /* 0x00000001ff0c7424 */ /* 0x000fe400078e00ff */
[----:B------:R-:W-:-:S07]  /*16420*/  IMAD.MOV.U32 R5, RZ, RZ, R14 ;  /* 0x000000ffff057224 */ /* 0x000fce00078e000e */
[----:B0-----:R-:W-:Y:S05]  /*16430*/  WARPSYNC.COLLECTIVE R15, `(.L_x_4406) ;  /* 0x000000000f087348 */ /* 0x001fea0003c00000 */
[----:B------:R1:W2:Y:S02]  /*16440*/  SHFL.IDX P6, R14, R13, R12, R11 ;  /* 0x0000000c0d0e7389 */ /* 0x0002a400000c000b */
[----:B012---:R-:W-:Y:S01]  /*16450*/  ENDCOLLECTIVE ;  /* 0x000000000000791b */ /* 0x007fe20003800000 */
.L_x_4406:
        /* <DEDUP_REMOVED lines=15> */
.L_x_4407:
[----:B------:R-:W-:Y:S02]  /*16550*/  IMAD.MOV.U32 R13, RZ, RZ, R3 ;  /* 0x000000ffff0d7224 */ /* 0x000fe400078e0003 */
[----:B------:R-:W-:Y:S02]  /*16560*/  IMAD.MOV.U32 R12, RZ, RZ, 0x2 ;  /* 0x00000002ff0c7424 */ /* 0x000fe400078e00ff */
[----:B------:R-:W-:-:S07]  /*16570*/  IMAD.MOV.U32 R5, RZ, RZ, R14 ;  /* 0x000000ffff057224 */ /* 0x000fce00078e000e */
[----:B------:R-:W-:Y:S05]  /*16580*/  WARPSYNC.COLLECTIVE R15, `(.L_x_4408) ;  /* 0x000000000f087348 */ /* 0x000fea0003c00000 */
[----:B------:R0:W1:Y:S02]  /*16590*/  SHFL.IDX P6, R14, R13, R12, R11 ;  /* 0x0000000c0d0e7389 */ /* 0x00006400000c000b */
[----:B01----:R-:W-:Y:S01]  /*165a0*/  ENDCOLLECTIVE ;  /* 0x000000000000791b */ /* 0x003fe20003800000 */
.L_x_4408:
        /* <DEDUP_REMOVED lines=15> */
.L_x_4409:
[----:B------:R-:W-:Y:S02]  /*166a0*/  IMAD.MOV.U32 R13, RZ, RZ, R3 ;  /* 0x000000ffff0d7224 */ /* 0x000fe400078e0003 */
[----:B------:R-:W-:Y:S02]  /*166b0*/  IMAD.MOV.U32 R12, RZ, RZ, 0x3 ;  /* 0x00000003ff0c7424 */ /* 0x000fe400078e00ff */
[----:B------:R-:W-:-:S07]  /*166c0*/  IMAD.MOV.U32 R5, RZ, RZ, R14 ;  /* 0x000000ffff057224 */ /* 0x000fce00078e000e */
[----:B------:R-:W-:Y:S05]  /*166d0*/  WARPSYNC.COLLECTIVE R15, `(.L_x_4410) ;  /* 0x000000000f087348 */ /* 0x000fea0003c00000 */
[----:B------:R0:W1:Y:S02]  /*166e0*/  SHFL.IDX P6, R14, R13, R12, R11 ;  /* 0x0000000c0d0e7389 */ /* 0x00006400000c000b */
[----:B01----:R-:W-:Y:S01]  /*166f0*/  ENDCOLLECTIVE ;  /* 0x000000000000791b */ /* 0x003fe20003800000 */
.L_x_4410:
        /* <DEDUP_REMOVED lines=10> */
.L_x_4411:
[----:B------:R-:W-:Y:S01]  /*167a0*/  @!PT LDS RZ, [RZ] ;  /* 0x00000000fffff984 */ /* 0x000fe20000000800 */
[----:B------:R-:W-:Y:S01]  /*167b0*/  @!PT LDS RZ, [RZ] ;  /* 0x00000000fffff984 */ /* 0x000fe20000000800 */
[----:B------:R-:W-:Y:S01]  /*167c0*/  @!PT LDS RZ, [RZ] ;  /* 0x00000000fffff984 */ /* 0x000fe20000000800 */
[----:B------:R0:W-:Y:S01]  /*167d0*/  @!P1 LDGSTS.E.BYPASS.LTC128B.128 [R8+0x21400], desc[UR44][R4.64], !P0 ;  /* 0x2140000004089fae */ /* 0x0001e2000c101d6c */
[----:B------:R-:W-:Y:S01]  /*167e0*/  IMAD.MOV.U32 R0, RZ, RZ, R14 ;  /* 0x000000ffff007224 */ /* 0x000fe200078e000e */
[----:B------:R-:W-:Y:S06]  /*167f0*/  BRA `(.L_x_4412) ;  /* 0xffffffa800d47947 */ /* 0x000fec000383ffff */
.L_x_4294:
        /* <DEDUP_REMOVED lines=8> */
.L_x_4414:
[----:B------:R-:W-:Y:S05]  /*16880*/  BSYNC B0 ;  /* 0x0000000000007941 */ /* 0x000fea0003800000 */
.L_x_4413:
        /* <DEDUP_REMOVED lines=10> */
.L_x_4415:
        /* <DEDUP_REMOVED lines=46> */
.L_x_4416:
[----:B------:R-:W-:Y:S02]  /*16c10*/  IMAD.MOV.U32 R13, RZ, RZ, R0 ;  /* 0x000000ffff0d7224 */ /* 0x000fe400078e0000 */
[----:B------:R-:W-:-:S07]  /*16c20*/  IMAD.MOV.U32 R8, RZ, RZ, R14 ;  /* 0x000000ffff087224 */ /* 0x000fce00078e000e */
[----:B------:R-:W-:Y:S05]  /*16c30*/  WARPSYNC.COLLECTIVE R15, `(.L_x_4417) ;  /* 0x000000000f087348 */ /* 0x000fea0003c00000 */
[----:B------:R0:W1:Y:S02]  /*16c40*/  SHFL.IDX P6, R14, R13, R12, R11 ;  /* 0x0000000c0d0e7389 */ /* 0x00006400000c000b */
[----:B01----:R-:W-:Y:S01]  /*16c50*/  ENDCOLLECTIVE ;  /* 0x000000000000791b */ /* 0x003fe20003800000 */
.L_x_4417:
        /* <DEDUP_REMOVED lines=22> */
.L_x_4418:
        /* <DEDUP_REMOVED lines=21> */
.L_x_4419:
        /* <DEDUP_REMOVED lines=29> */
.L_x_4420:
[----:B------:R-:W-:Y:S02]  /*170e0*/  IMAD.MOV.U32 R13, RZ, RZ, R0 ;  /* 0x000000ffff0d7224 */ /* 0x000fe400078e0000 */
[----:B------:R-:W-:-:S07]  /*170f0*/  IMAD.MOV.U32 R6, RZ, RZ, R14 ;  /* 0x000000ffff067224 */ /* 0x000fce00078e000e */
[----:B------:R-:W-:Y:S05]  /*17100*/  WARPSYNC.COLLECTIVE R15, `(.L_x_4421) ;  /* 0x000000000f087348 */ /* 0x000fea0003c00000 */
[----:B------:R0:W1:Y:S02]  /*17110*/  SHFL.IDX P6, R14, R13, R12, R11 ;  /* 0x0000000c0d0e7389 */ /* 0x00006400000c000b */
[----:B01----:R-:W-:Y:S01]  /*17120*/  ENDCOLLECTIVE ;  /* 0x000000000000791b */ /* 0x003fe20003800000 */
.L_x_4421:
[----:B------:R-:W-:Y:S01]  /*17130*/  IMAD.MOV.U32 R0, RZ, RZ, R14 ;  /* 0x000000ffff007224 */ /* 0x000fe200078e000e */
[----:B------:R-:W-:Y:S06]  /*17140*/  BRA `(.L_x_4422) ;  /* 0xffffffb0001c7947 */ /* 0x000fec000383ffff */
.L_x_4299:
[----:B0-----:R0:W2:Y:S02]  /*17150*/  SYNCS.PHASECHK.TRANS64.TRYWAIT P0, [R17+URZ+0x38820], R0 ;  /* 0x03882000110075a7 */ /* 0x0010a4000800017f */
[----:B--2---:R-:W-:Y:S05]  /*17160*/  @!P0 NANOSLEEP.SYNCS 0x989680 ;  /* 0x009896800000895d */ /* 0x004fea0003900000 */
[----:B------:R-:W2:Y:S02]  /*17170*/  @!P0 SYNCS.PHASECHK.TRANS64 P0, [R17+URZ+0x38820], R0 ;  /* 0x03882000110085a7 */ /* 0x000ea4000800007f */
[----:B--2---:R-:W-:Y:S05]  /*17180*/  @!P0 BRA `(.L_x_4299) ;  /* 0xfffffffc00f08947 */ /* 0x004fea000383ffff */
[----:B------:R-:W-:Y:S05]  /*17190*/  BRA `(.L_x_4423) ;  /* 0xffffffb000d87947 */ /* 0x000fea000383ffff */
.L_x_4303:
[----:B0-----:R0:W2:Y:S02]  /*171a0*/  SYNCS.PHASECHK.TRANS64.TRYWAIT P0, [R0+URZ+0x38860], R2 ;  /* 0x03886002000075a7 */ /* 0x0010a4000800017f */
[----:B--2---:R-:W-:Y:S05]  /*171b0*/  @!P0 NANOSLEEP.SYNCS 0x989680 ;  /* 0x009896800000895d */ /* 0x004fea0003900000 */
[----:B------:R-:W2:Y:S02]  /*171c0*/  @!P0 SYNCS.PHASECHK.TRANS64 P0, [R0+URZ+0x38860], R2 ;  /* 0x03886002000085a7 */ /* 0x000ea4000800007f */
[----:B--2---:R-:W-:Y:S05]  /*171d0*/  @!P0 BRA `(.L_x_4303) ;  /* 0xfffffffc00f08947 */ /* 0x004fea000383ffff */
[----:B------:R-:W-:Y:S05]  /*171e0*/  BRA `(.L_x_4424) ;  /* 0xffffffb000f87947 */ /* 0x000fea000383ffff */
.L_x_4320:
[----:B-1----:R1:W2:Y:S02]  /*171f0*/  SYNCS.PHASECHK.TRANS64.TRYWAIT P0, [R3+URZ+0x38840], R2 ;  /* 0x03884002030075a7 */ /* 0x0022a4000800017f */
[----:B--2---:R-:W-:Y:S05]  /*17200*/  @!P0 NANOSLEEP.SYNCS 0x989680 ;  /* 0x009896800000895d */ /* 0x004fea0003900000 */
[----:B------:R-:W2:Y:S02]  /*17210*/  @!P0 SYNCS.PHASECHK.TRANS64 P0, [R3+URZ+0x38840], R2 ;  /* 0x03884002030085a7 */ /* 0x000ea4000800007f */
[----:B--2---:R-:W-:Y:S05]  /*17220*/  @!P0 BRA `(.L_x_4320) ;  /* 0xfffffffc00f08947 */ /* 0x004fea000383ffff */
[----:B------:R-:W-:Y:S05]  /*17230*/  BRA `(.L_x_4425) ;  /* 0xffffffbc00d87947 */ /* 0x000fea000383ffff */
.L_x_4325:
[----:B--2---:R2:W3:Y:S02]  /*17240*/  SYNCS.PHASECHK.TRANS64.TRYWAIT P0, [R3+URZ+0x38860], R2 ;  /* 0x03886002030075a7 */ /* 0x0044e4000800017f */
[----:B---3--:R-:W-:Y:S05]  /*17250*/  @!P0 NANOSLEEP.SYNCS 0x989680 ;  /* 0x009896800000895d */ /* 0x008fea0003900000 */
[----:B------:R-:W3:Y:S02]  /*17260*/  @!P0 SYNCS.PHASECHK.TRANS64 P0, [R3+URZ+0x38860], R2 ;  /* 0x03886002030085a7 */ /* 0x000ee4000800007f */
[----:B---3--:R-:W-:Y:S05]  /*17270*/  @!P0 BRA `(.L_x_4325) ;  /* 0xfffffffc00f08947 */ /* 0x008fea000383ffff */
[----:B------:R-:W-:Y:S05]  /*17280*/  BRA `(.L_x_4426) ;  /* 0xffffffc000507947 */ /* 0x000fea000383ffff */
.L_x_4341:
[----:B0-----:R0:W1:Y:S02]  /*17290*/  SYNCS.PHASECHK.TRANS64.TRYWAIT P0, [R4+URZ+0x38840], R2 ;  /* 0x03884002040075a7 */ /* 0x001064000800017f */
[----:B-1----:R-:W-:Y:S05]  /*172a0*/  @!P0 NANOSLEEP.SYNCS 0x989680 ;  /* 0x009896800000895d */ /* 0x002fea0003900000 */
[----:B------:R-:W1:Y:S02]  /*172b0*/  @!P0 SYNCS.PHASECHK.TRANS64 P0, [R4+URZ+0x38840], R2 ;  /* 0x03884002040085a7 */ /* 0x000e64000800007f */
[----:B-1----:R-:W-:Y:S05]  /*172c0*/  @!P0 BRA `(.L_x_4341) ;  /* 0xfffffffc00f08947 */ /* 0x002fea000383ffff */
[----:B------:R-:W-:Y:S05]  /*172d0*/  BRA `(.L_x_4427) ;  /* 0xffffffcc001c7947 */ /* 0x000fea000383ffff */
.L_x_4346:
[----:B-1----:R1:W2:Y:S02]  /*172e0*/  SYNCS.PHASECHK.TRANS64.TRYWAIT P0, [R4+URZ+0x38860], R2 ;  /* 0x03886002040075a7 */ /* 0x0022a4000800017f */
[----:B--2---:R-:W-:Y:S05]  /*172f0*/  @!P0 NANOSLEEP.SYNCS 0x989680 ;  /* 0x009896800000895d */ /* 0x004fea0003900000 */
[----:B------:R-:W2:Y:S02]  /*17300*/  @!P0 SYNCS.PHASECHK.TRANS64 P0, [R4+URZ+0x38860], R2 ;  /* 0x03886002040085a7 */ /* 0x000ea4000800007f */
[----:B--2---:R-:W-:Y:S05]  /*17310*/  @!P0 BRA `(.L_x_4346) ;  /* 0xfffffffc00f08947 */ /* 0x004fea000383ffff */
[----:B------:R-:W-:Y:S05]  /*17320*/  BRA `(.L_x_4428) ;  /* 0xffffffcc00947947 */ /* 0x000fea000383ffff */
.L_x_4361:
[----:B-1----:R1:W2:Y:S02]  /*17330*/  SYNCS.PHASECHK.TRANS64.TRYWAIT P0, [R4+URZ+0x38840], R2 ;  /* 0x03884002040075a7 */ /* 0x0022a4000800017f */
[----:B--2---:R-:W-:Y:S05]  /*17340*/  @!P0 NANOSLEEP.SYNCS 0x989680 ;  /* 0x009896800000895d */ /* 0x004fea0003900000 */
[----:B------:R-:W2:Y:S02]  /*17350*/  @!P0 SYNCS.PHASECHK.TRANS64 P0, [R4+URZ+0x38840], R2 ;  /* 0x03884002040085a7 */ /* 0x000ea4000800007f */
[----:B--2---:R-:W-:Y:S05]  /*17360*/  @!P0 BRA `(.L_x_4361) ;  /* 0xfffffffc00f08947 */ /* 0x004fea000383ffff */
[----:B------:R-:W-:Y:S05]  /*17370*/  BRA `(.L_x_4429) ;  /* 0xffffffd800487947 */ /* 0x000fea000383ffff */
.L_x_4366:
[----:B--2---:R2:W3:Y:S02]  /*17380*/  SYNCS.PHASECHK.TRANS64.TRYWAIT P0, [R4+URZ+0x38860], R2 ;  /* 0x03886002040075a7 */ /* 0x0044e4000800017f */
[----:B---3--:R-:W-:Y:S05]  /*17390*/  @!P0 NANOSLEEP.SYNCS 0x989680 ;  /* 0x009896800000895d */ /* 0x008fea0003900000 */
[----:B------:R-:W3:Y:S02]  /*173a0*/  @!P0 SYNCS.PHASECHK.TRANS64 P0, [R4+URZ+0x38860], R2 ;  /* 0x03886002040085a7 */ /* 0x000ee4000800007f */
[----:B---3--:R-:W-:Y:S05]  /*173b0*/  @!P0 BRA `(.L_x_4366) ;  /* 0xfffffffc00f08947 */ /* 0x008fea000383ffff */
[----:B------:R-:W-:Y:S05]  /*173c0*/  BRA `(.L_x_4430) ;  /* 0xffffffd800c07947 */ /* 0x000fea000383ffff */
.L_x_4382:
[----:B------:R-:W-:Y:S01]  /*173d0*/  BSSY B0, `(.L_x_4431) ;  /* 0x0000008000007945 */ /* 0x000fe20003800000 */
[----:B-----5:R-:W-:Y:S02]  /*173e0*/  IMAD.MOV.U32 R13, RZ, RZ, R3 ;  /* 0x000000ffff0d7224 */ /* 0x020fe400078e0003 */
[----:B------:R-:W-:Y:S02]  /*173f0*/  IMAD.MOV.U32 R12, RZ, RZ, RZ ;  /* 0x000000ffff0c7224 */ /* 0x000fe400078e00ff */
[----:B------:R-:W-:Y:S02]  /*17400*/  IMAD.MOV.U32 R11, RZ, RZ, 0x1f ;  /* 0x0000001fff0b7424 */ /* 0x000fe400078e00ff */
[----:B------:R-:W-:-:S07]  /*17410*/  IMAD.MOV.U32 R15, RZ, RZ, -0x1 ;  /* 0xffffffffff0f7424 */ /* 0x000fce00078e00ff */
[----:B0123--:R-:W-:Y:S05]  /*17420*/  WARPSYNC.COLLECTIVE R15, `(.L_x_4432) ;  /* 0x000000000f087348 */ /* 0x00ffea0003c00000 */
[----:B------:R4:W0:Y:S02]  /*17430*/  SHFL.IDX P6, R14, R13, R12, R11 ;  /* 0x0000000c0d0e7389 */ /* 0x00082400000c000b */
[----:B01234-:R-:W-:Y:S01]  /*17440*/  ENDCOLLECTIVE ;  /* 0x000000000000791b */ /* 0x01ffe20003800000 */
.L_x_4432:
[----:B------:R-:W-:Y:S05]  /*17450*/  BSYNC B0 ;  /* 0x0000000000007941 */ /* 0x000fea0003800000 */
.L_x_4431:
[----:B------:R-:W-:Y:S05]  /*17460*/  BRA `(.L_x_4433) ;  /* 0xffffffe4007c7947 */ /* 0x000fea000383ffff */
.L_x_4385:
[----:B0-----:R0:W2:Y:S02]  /*17470*/  SYNCS.PHASECHK.TRANS64.TRYWAIT P0, [R0+URZ+0x38820], R3 ;  /* 0x03882003000075a7 */ /* 0x0010a4000800017f */
[----:B--2---:R-:W-:Y:S05]  /*17480*/  @!P0 NANOSLEEP.SYNCS 0x989680 ;  /* 0x009896800000895d */ /* 0x004fea0003900000 */
[----:B------:R-:W2:Y:S02]  /*17490*/  @!P0 SYNCS.PHASECHK.TRANS64 P0, [R0+URZ+0x38820], R3 ;  /* 0x03882003000085a7 */ /* 0x000ea4000800007f */
[----:B--2---:R-:W-:Y:S05]  /*174a0*/  @!P0 BRA `(.L_x_4385) ;  /* 0xfffffffc00f08947 */ /* 0x004fea000383ffff */
[----:B------:R-:W-:Y:S05]  /*174b0*/  BRA `(.L_x_4434) ;  /* 0xffffffe400c87947 */ /* 0x000fea000383ffff */
.L_x_4386:
        /* <DEDUP_REMOVED lines=11> */
.L_x_4436:
[----:B------:R-:W-:Y:S05]  /*17570*/  BSYNC B0 ;  /* 0x0000000000007941 */ /* 0x000fea0003800000 */
.L_x_4435:
[----:B------:R-:W-:Y:S05]  /*17580*/  BRA `(.L_x_4437) ;  /* 0xffffffe400b07947 */ /* 0x000fea000383ffff */
.L_x_4389:
[----:B------:R-:W-:Y:S01]  /*17590*/  BSSY B1, `(.L_x_4438) ;  /* 0x0000006000017945 */ /* 0x000fe20003800000 */
[----:B------:R-:W-:-:S07]  /*175a0*/  IMAD.MOV.U32 R15, RZ, RZ, -0x1 ;  /* 0xffffffffff0f7424 */ /* 0x000fce00078e00ff */
[----:B012---:R-:W-:Y:S05]  /*175b0*/  WARPSYNC.COLLECTIVE R15, `(.L_x_4439) ;  /* 0x000000000f0c7348 */ /* 0x007fea0003c00000 */
[----:B------:R-:W-:Y:S02]  /*175c0*/  ELECT P6, UR62, PT ;  /* 0x00000000003e782f */ /* 0x000fe400038c0000 */
[----:B------:R-:W-:Y:S01]  /*175d0*/  MOV R14, UR62 ;  /* 0x0000003e000e7c02 */ /* 0x000fe20008000f00 */
[----:B012---:R-:W-:Y:S10]  /*175e0*/  ENDCOLLECTIVE ;  /* 0x000000000000791b */ /* 0x007ff40003800000 */
.L_x_4439:
[----:B------:R-:W-:Y:S05]  /*175f0*/  BSYNC B1 ;  /* 0x0000000000017941 */ /* 0x000fea0003800000 */
.L_x_4438:
[----:B------:R-:W-:Y:S05]  /*17600*/  BRA `(.L_x_4440) ;  /* 0xffffffe400a87947 */ /* 0x000fea000383ffff */
.L_x_4391:
[----:B0-----:R0:W1:Y:S02]  /*17610*/  SYNCS.PHASECHK.TRANS64.TRYWAIT P0, [R6+URZ], R5 ;  /* 0x00000005060075a7 */ /* 0x001064000800017f */
[----:B-1----:R-:W-:Y:S05]  /*17620*/  @!P0 NANOSLEEP.SYNCS 0x989680 ;  /* 0x009896800000895d */ /* 0x002fea0003900000 */
[----:B------:R-:W1:Y:S02]  /*17630*/  @!P0 SYNCS.PHASECHK.TRANS64 P0, [R6+URZ], R5 ;  /* 0x00000005060085a7 */ /* 0x000e64000800007f */
[----:B-1----:R-:W-:Y:S05]  /*17640*/  @!P0 BRA `(.L_x_4391) ;  /* 0xfffffffc00f08947 */ /* 0x002fea000383ffff */
[----:B------:R-:W-:Y:S05]  /*17650*/  BRA `(.L_x_4441) ;  /* 0xffffffe400e07947 */ /* 0x000fea000383ffff */
.L_x_4392:
[----:B-1----:R1:W2:Y:S02]  /*17660*/  SYNCS.PHASECHK.TRANS64.TRYWAIT P0, [R7+URZ], R2 ;  /* 0x00000002070075a7 */ /* 0x0022a4000800017f */
[----:B--2---:R-:W-:Y:S05]  /*17670*/  @!P0 NANOSLEEP.SYNCS 0x989680 ;  /* 0x009896800000895d */ /* 0x004fea0003900000 */
[----:B------:R-:W2:Y:S02]  /*17680*/  @!P0 SYNCS.PHASECHK.TRANS64 P0, [R7+URZ], R2 ;  /* 0x00000002070085a7 */ /* 0x000ea4000800007f */
[----:B--2---:R-:W-:Y:S05]  /*17690*/  @!P0 BRA `(.L_x_4392) ;  /* 0xfffffffc00f08947 */ /* 0x004fea000383ffff */
[----:B------:R-:W-:Y:S05]  /*176a0*/  BRA `(.L_x_4442) ;  /* 0xffffffe400d47947 */ /* 0x000fea000383ffff */
.L_x_4394:
[----:B--2---:R2:W3:Y:S02]  /*176b0*/  SYNCS.PHASECHK.TRANS64.TRYWAIT P0, [R4+URZ], R5 ;  /* 0x00000005040075a7 */ /* 0x0044e4000800017f */
[----:B---3--:R-:W-:Y:S05]  /*176c0*/  @!P0 NANOSLEEP.SYNCS 0x989680 ;  /* 0x009896800000895d */ /* 0x008fea0003900000 */
[----:B------:R-:W3:Y:S02]  /*176d0*/  @!P0 SYNCS.PHASECHK.TRANS64 P0, [R4+URZ], R5 ;  /* 0x00000005040085a7 */ /* 0x000ee4000800007f */
[----:B---3--:R-:W-:Y:S05]  /*176e0*/  @!P0 BRA `(.L_x_4394) ;  /* 0xfffffffc00f08947 */ /* 0x008fea000383ffff */
[----:B------:R-:W-:Y:S05]  /*176f0*/  BRA `(.L_x_4443) ;  /* 0xffffffe400d87947 */ /* 0x000fea000383ffff */
.L_x_4444:
        /* <DEDUP_REMOVED lines=16> */
.L_x_5880:


//--------------------- .text._ZN7cutlass13device_kernelIN5flash11enable_sm90INS1_16FlashAttnFwdSm90INS1_25CollectiveMainloopFwdSm90ILi2EN4cute5tupleIJNS5_1CILi1EEES8_S8_EEENS6_IJNS7_ILi64EEESA_SA_EEELi512ENS_6half_tEfNS_4arch4Sm90ELb1ELb0ELb0ELb1ELb0ELb0ELb0ELb0ELb0ELb1ELb0ELb0EEENS1_21CollectiveEpilogueFwdINS6_IJSA_NS7_ILi512EEESA_EEES9_SC_SE_Li256ELb1ELb1ELb0ELb0EEENS1_36VarlenDynamicPersistentTileSchedulerILi64ELi64ELi256ELi128ELb0ELb1ELb1ELb1ELb1ELb1EEEEEEEEEvNT_6ParamsE --------------------------
	.section	.text._ZN7cutlass13device_kernelIN5flash11enable_sm90INS1_16FlashAttnFwdSm90INS1_25CollectiveMainloopFwdSm90ILi2EN4cute5tupleIJNS5_1CILi1EEES8_S8_EEENS6_IJNS7_ILi64EEESA_SA_EEELi512ENS_6half_tEfNS_4arch4Sm90ELb1ELb0ELb0ELb1ELb0ELb0ELb0ELb0ELb0ELb1ELb0ELb0EEENS1_21CollectiveEpilogueFwdINS6_IJSA_NS7_ILi512EEESA_EEES9_SC_SE_Li256ELb1ELb1ELb0ELb0EEENS1_36VarlenDynamicPersistentTileSchedulerILi64ELi64ELi256ELi128ELb0ELb1ELb1ELb1ELb1ELb1EEEEEEEEEvNT_6ParamsE,"ax",@progbits
	.align	128
.text._ZN7cutlass13device_kernelIN5flash11enable_sm90INS1_16FlashAttnFwdSm90INS1_25CollectiveMainloopFwdSm90ILi2EN4cute5tupleIJNS5_1CILi1EEES8_S8_EEENS6_IJNS7_ILi64EEESA_SA_EEELi512ENS_6half_tEfNS_4arch4Sm90ELb1ELb0ELb0ELb1ELb0ELb0ELb0ELb0ELb0ELb1ELb0ELb0EEENS1_21CollectiveEpilogueFwdINS6_IJSA_NS7_ILi512EEESA_EEES9_SC_SE_Li256ELb1ELb1ELb0ELb0EEENS1_36VarlenDynamicPersistentTileSchedulerILi64ELi64ELi256ELi128ELb0ELb1ELb1ELb1ELb1ELb1EEEEEEEEEvNT_6ParamsE:
        .type           _ZN7cutlass13device_kernelIN5flash11enable_sm90INS1_16FlashAttnFwdSm90INS1_25CollectiveMainloopFwdSm90ILi2EN4cute5tupleIJNS5_1CILi1EEES8_S8_EEENS6_IJNS7_ILi64EEESA_SA_EEELi512ENS_6half_tEfNS_4arch4Sm90ELb1ELb0ELb0ELb1ELb0ELb0ELb0ELb0ELb0ELb1ELb0ELb0EEENS1_21CollectiveEpilogueFwdINS6_IJSA_NS7_ILi512EEESA_EEES9_SC_SE_Li256ELb1ELb1ELb0ELb0EEENS1_36VarlenDynamicPersistentTileSchedulerILi64ELi64ELi256ELi128ELb0ELb1ELb1ELb1ELb1ELb1EEEEEEEEEvNT_6ParamsE,@function
        .size           _ZN7cutlass13device_kernelIN5flash11enable_sm90INS1_16FlashAttnFwdSm90INS1_25CollectiveMainloopFwdSm90ILi2EN4cute5tupleIJNS5_1CILi1EEES8_S8_EEENS6_IJNS7_ILi64EEESA_SA_EEELi512ENS_6half_tEfNS_4arch4Sm90ELb1ELb0ELb0ELb1ELb0ELb0ELb0ELb0ELb0ELb1ELb0ELb0EEENS1_21CollectiveEpilogueFwdINS6_IJSA_NS7_ILi512EEESA_EEES9_SC_SE_Li256ELb1ELb1ELb0ELb0EEENS1_36VarlenDynamicPersistentTileSchedulerILi64ELi64ELi256ELi128ELb0ELb1ELb1ELb1ELb1ELb1EEEEEEEEEvNT_6ParamsE,(.L_x_5881 - _ZN7cutlass13device_kernelIN5flash11enable_sm90INS1_16FlashAttnFwdSm90INS1_25CollectiveMainloopFwdSm90ILi2EN4cute5tupleIJNS5_1CILi1EEES8_S8_EEENS6_IJNS7_ILi64EEESA_SA_EEELi512ENS_6half_tEfNS_4arch4Sm90ELb1ELb0ELb0ELb1ELb0ELb0ELb0ELb0ELb0ELb1ELb0ELb0EEENS1_21CollectiveEpilogueFwdINS6_IJSA_NS7_ILi512EEESA_EEES9_SC_SE_Li256ELb1ELb1ELb0ELb0EEENS1_36VarlenDynamicPersistentTileSchedulerILi64ELi64ELi256ELi128ELb0ELb1ELb1ELb1ELb1ELb1EEEEEEEEEvNT_6ParamsE)
        .other          _ZN7cutlass13device_kernelIN5flash11enable_sm90INS1_16FlashAttnFwdSm90INS1_25CollectiveMainloopFwdSm90ILi2EN4cute5tupleIJNS5_1CILi1EEES8_S8_EEENS6_IJNS7_ILi64EEESA_SA_EEELi512ENS_6half_tEfNS_4arch4Sm90ELb1ELb0ELb0ELb1ELb0ELb0ELb0ELb0ELb0ELb1ELb0ELb0EEENS1_21CollectiveEpilogueFwdINS6_IJSA_NS7_ILi512EEESA_EEES9_SC_SE_Li256ELb1ELb1ELb0ELb0EEENS1_36VarlenDynamicPersistentTileSchedulerILi64ELi64ELi256ELi128ELb0ELb1ELb1ELb1ELb1ELb1EEEEEEEEEvNT_6ParamsE,@"STO_CUDA_ENTRY STV_DEFAULT"
_ZN7cutlass13device_kernelIN5flash11enable_sm90INS1_16FlashAttnFwdSm90INS1_25CollectiveMainloopFwdSm90ILi2EN4cute5tupleIJNS5_1CILi1EEES8_S8_EEENS6_IJNS7_ILi64EEESA_SA_EEELi512ENS_6half_tEfNS_4arch4Sm90ELb1ELb0ELb0ELb1ELb0ELb0ELb0ELb0ELb0ELb1ELb0ELb0EEENS1_21CollectiveEpilogueFwdINS6_IJSA_NS7_ILi512EEESA_EEES9_SC_SE_Li256ELb1ELb1ELb0ELb0EEENS1_36VarlenDynamicPersistentTileSchedulerILi64ELi64ELi256ELi128ELb0ELb1ELb1ELb1ELb1ELb1EEEEEEEEEvNT_6ParamsE:
        /* <DEDUP_REMOVED lines=18> */
.L_x_4446:
[----:B------:R-:W-:Y:S05]  /*0120*/  BSYNC B0 ;  /* 0x0000000000007941 */ /* 0x000fea0003800000 */
.L_x_4445:
        /* <DEDUP_REMOVED lines=37> */
.L_x_4447:
        /* <DEDUP_REMOVED lines=22> */
.L_x_4448:
        /* <DEDUP_REMOVED lines=18> */
.L_x_4449:
        /* <DEDUP_REMOVED lines=22> */
.L_x_4450:
        /* <DEDUP_REMOVED lines=22> */
.L_x_4451:
[----:B------:R-:W-:Y:S01]  /*08c0*/  PLOP3.LUT P0, PT, PT, PT, UP0, 0x80, 0x0 ;  /* 0x000000000000781c */ /* 0x000fe20003f0f008 */
[----:B------:R-:W-:Y:S01]  /*08d0*/  UMOV UR36, 0x1 ;  /* 0x0000000100247882 */ /* 0x000fe20000000000 */
[----:B------:R-:W-:Y:S01]  /*08e0*/  NOP ;  /* 0x0000000000007918 */ /* 0x000fe20000000000 */
[----:B------:R-:W-:Y:S01]  /*08f0*/  USEL UR36, UR36, 0x2, !UP0 ;  /* 0x0000000224247887 */ /* 0x000fe2000c000000 */
[----:B------:R-:W-:Y:S01]  /*0900*/  ULDC.64 UR40, c[0x0][0x208] ;  /* 0x0000820000287ab9 */ /* 0x000fe20000000a00 */
[----:B012-4-:R-:W-:Y:S08]  /*0910*/  BAR.SYNC.DEFER_BLOCKING 0x0 ;  /* 0x0000000000007b1d */ /* 0x017ff00000010000 */
[----:B------:R-:W-:Y:S05]  /*0920*/  @!P0 BRA `(.L_x_4452) ;  /* 0x000000b8004c8947 */ /* 0x000fea0003800000 */
.L_x_4453:
        /* <DEDUP_REMOVED lines=28> */
[----:B------:R-:W-:Y:S01]  /*0af0*/  LEA.HI R3, R0, R197, RZ, 0x4 ;  /* 0x000000c500037211 */ /* 0x000fe200078f20ff */
[----:B------:R-:W-:-:S03]  /*0b00*/  UMOV UR37, URZ ;  /* 0x0000003f00257c82 */ /* 0x000fc60008000000 */
[----:B------:R-:W-:Y:S02]  /*0b10*/  SHF.R.S32.HI R2, RZ, 0x4, R3 ;  /* 0x00000004ff027819 */ /* 0x000fe40000011403 */
[C---:B------:R-:W-:Y:S02]  /*0b20*/  LOP3.LUT R6, R3.reuse, 0xfffffff0, RZ, 0xc0, !PT ;  /* 0xfffffff003067812 */ /* 0x040fe400078ec0ff */
[----:B------:R-:W-:-:S03]  /*0b30*/  LEA.HI R4, R3, R2, RZ, 0x1 ;  /* 0x0000000203047211 */ /* 0x000fc600078f08ff */
[----:B------:R-:W-:Y:S01]  /*0b40*/  IMAD.IADD R6, R197, 0x1, -R6 ;  /* 0x00000001c5067824 */ /* 0x000fe200078e0a06 */
[----:B------:R-:W-:Y:S02]  /*0b50*/  LOP3.LUT R5, R4, 0x1ffffffe, RZ, 0xc0, !PT ;  /* 0x1ffffffe04057812 */ /* 0x000fe400078ec0ff */
[----:B------:R-:W-:-:S03]  /*0b60*/  LEA.HI R4, R0, R197, RZ, 0x5 ;  /* 0x000000c500047211 */ /* 0x000fc600078f28ff */
[----:B------:R-:W-:Y:S01]  /*0b70*/  IMAD.IADD R10, R2, 0x1, -R5 ;  /* 0x00000001020a7824 */ /* 0x000fe200078e0a05 */
[CC--:B------:R-:W-:Y:S02]  /*0b80*/  LEA.HI R5, R0.reuse, R197.reuse, RZ, 0x2 ;  /* 0x000000c500057211 */ /* 0x0c0fe400078f10ff */
[----:B------:R-:W-:Y:S02]  /*0b90*/  LEA.HI R2, R0, R197, RZ, 0x7 ;  /* 0x000000c500027211 */ /* 0x000fe400078f38ff */
[--C-:B------:R-:W-:Y:S02]  /*0ba0*/  SHF.R.S32.HI R12, RZ, 0x5, R4.reuse ;  /* 0x00000005ff0c7819 */ /* 0x100fe40000011404 */
[----:B------:R-:W-:Y:S02]  /*0bb0*/  SHF.R.S32.HI R3, RZ, 0x1f, R4 ;  /* 0x0000001fff037819 */ /* 0x000fe40000011404 */
[----:B------:R-:W-:Y:S02]  /*0bc0*/  LOP3.LUT R8, R5, 0xfffffffc, RZ, 0xc0, !PT ;  /* 0xfffffffc05087812 */ /* 0x000fe400078ec0ff */
[----:B------:R-:W-:-:S02]  /*0bd0*/  LOP3.LUT R4, R2, 0xffffff80, RZ, 0xc0, !PT ;  /* 0xffffff8002047812 */ /* 0x000fc400078ec0ff */
[----:B------:R-:W-:Y:S01]  /*0be0*/  LEA.HI R5, R3, R12, RZ, 0x2 ;  /* 0x0000000c03057211 */ /* 0x000fe200078f10ff */
[C---:B------:R-:W-:Y:S01]  /*0bf0*/  IMAD.IADD R8, R197.reuse, 0x1, -R8 ;  /* 0x00000001c5087824 */ /* 0x040fe200078e0a08 */
        /* <DEDUP_REMOVED lines=11> */
[-C--:B------:R-:W-:Y:S02]  /*0cb0*/  LEA.HI R5, R3, R4.reuse, RZ, 0x2 ;  /* 0x0000000403057211 */ /* 0x080fe400078f10ff */
[----:B------:R-:W-:Y:S01]  /*0cc0*/  LOP3.LUT R9, R7, 0xfffffff8, RZ, 0xc0, !PT ;  /* 0xfffffff807097812 */ /* 0x000fe200078ec0ff */
[----:B------:R-:W-:Y:S01]  /*0cd0*/  IMAD.IADD R185, R8, 0x1, -R11 ;  /* 0x0000000108b97824 */ /* 0x000fe200078e0a0b */
[----:B------:R-:W-:Y:S01]  /*0ce0*/  LOP3.LUT R11, R5, 0x7ffffffc, RZ, 0xc0, !PT ;  /* 0x7ffffffc050b7812 */ /* 0x000fe200078ec0ff */
[----:B------:R-:W-:Y:S01]  /*0cf0*/  IMAD.SHL.U32 R7, R7, 0x40, RZ ;  /* 0x0000004007077824 */ /* 0x000fe200078e00ff */
[----:B------:R-:W-:Y:S01]  /*0d00*/  SHF.R.S32.HI R8, RZ, 0x1f, R5 ;  /* 0x0000001fff087819 */ /* 0x000fe20000011405 */
[----:B------:R-:W-:Y:S01]  /*0d10*/  IMAD.IADD R9, R6, 0x1, -R9 ;  /* 0x0000000106097824 */ /* 0x000fe200078e0a09 */
[----:B------:R-:W-:Y:S01]  /*0d20*/  LEA.HI R6, R3, R4, RZ, 0x5 ;  /* 0x0000000403067211 */ /* 0x000fe200078f28ff */
[----:B------:R-:W-:Y:S01]  /*0d30*/  IMAD.IADD R11, R4, 0x1, -R11 ;  /* 0x00000001040b7824 */ /* 0x000fe200078e0a0b */
[----:B------:R-:W-:Y:S01]  /*0d40*/  SHF.R.S32.HI R3, RZ, 0x2, R5 ;  /* 0x00000002ff037819 */ /* 0x000fe20000011405 */
[----:B------:R-:W-:Y:S01]  /*0d50*/  IMAD.SHL.U32 R4, R9, 0x40, RZ ;  /* 0x0000004009047824 */ /* 0x000fe200078e00ff */
[----:B------:R-:W-:Y:S01]  /*0d60*/  LOP3.LUT R7, R7, 0x7ffffe00, RZ, 0xc0, !PT ;  /* 0x7ffffe0007077812 */ /* 0x000fe200078ec0ff */
[----:B------:R-:W-:Y:S01]  /*0d70*/  IMAD.SHL.U32 R5, R10, 0x8, RZ ;  /* 0x000000080a057824 */ /* 0x000fe200078e00ff */
[----:B------:R-:W-:-:S02]  /*0d80*/  LEA.HI R8, R8, R3, RZ, 0x3 ;  /* 0x0000000308087211 */ /* 0x000fc400078f18ff */
[----:B------:R-:W-:Y:S01]  /*0d90*/  LOP3.LUT R4, R4, 0x1c0, RZ, 0xc0, !PT ;  /* 0x000001c004047812 */ /* 0x000fe200078ec0ff */
[----:B------:R-:W-:Y:S01]  /*0da0*/  IMAD.U32 R196, R14, 0x40, R5 ;  /* 0x000000400ec47824 */ /* 0x000fe200078e0005 */
[----:B------:R-:W-:Y:S01]  /*0db0*/  LOP3.LUT R8, R8, 0xfffffff8, RZ, 0xc0, !PT ;  /* 0xfffffff808087812 */ /* 0x000fe200078ec0ff */
[----:B------:R-:W-:Y:S01]  /*0dc0*/  IMAD R7, R12, 0x400, R7 ;  /* 0x000004000c077824 */ /* 0x000fe200078e0207 */
[----:B------:R-:W-:Y:S02]  /*0dd0*/  LOP3.LUT R5, R4, 0x8, R5, 0xf8, !PT ;  /* 0x0000000804057812 */ /* 0x000fe400078ef805 */
[----:B------:R-:W-:Y:S01]  /*0de0*/  SHF.R.U32.HI R4, RZ, 0x3, R4 ;  /* 0x00000003ff047819 */ /* 0x000fe20000011604 */
[----:B------:R-:W-:Y:S01]  /*0df0*/  IMAD.IADD R3, R3, 0x1, -R8 ;  /* 0x0000000103037824 */ /* 0x000fe200078e0a08 */
[----:B------:R-:W-:Y:S02]  /*0e00*/  LEA.HI R0, R0, R197, RZ, 0x3 ;  /* 0x000000c500007211 */ /* 0x000fe400078f18ff */
[----:B------:R-:W-:-:S02]  /*0e10*/  LOP3.LUT R4, R5, R4, RZ, 0x3c, !PT ;  /* 0x0000000405047212 */ /* 0x000fc400078e3cff */
[----:B------:R-:W-:Y:S02]  /*0e20*/  LOP3.LUT R8, R0, 0xfffffff8, RZ, 0xc0, !PT ;  /* 0xfffffff800087812 */ /* 0x000fe400078ec0ff */
[----:B------:R-:W-:Y:S01]  /*0e30*/  R2P PR, R9, 0x6 ;  /* 0x0000000609007804 */ /* 0x000fe20000000000 */
[----:B------:R-:W-:Y:S01]  /*0e40*/  IMAD.IADD R4, R7, 0x1, R4 ;  /* 0x0000000107047824 */ /* 0x000fe200078e0204 */
[----:B------:R-:W-:Y:S01]  /*0e50*/  LEA.HI R2, R2, R193, RZ, 0x1 ;  /* 0x000000c102027211 */ /* 0x000fe200078f08ff */
[----:B------:R-:W-:Y:S01]  /*0e60*/  IMAD.IADD R191, R197, 0x1, -R8 ;  /* 0x00000001c5bf7824 */ /* 0x000fe200078e0a08 */
[----:B------:R-:W-:Y:S02]  /*0e70*/  SHF.R.S32.HI R6, RZ, 0x5, R6 ;  /* 0x00000005ff067819 */ /* 0x000fe40000011406 */
[----:B------:R-:W-:Y:S01]  /*0e80*/  LEA R19, R4, UR46, 0x1 ;  /* 0x0000002e04137c11 */ /* 0x000fe2000f8e08ff */
[----:B------:R-:W-:Y:S01]  /*0e90*/  IMAD.SHL.U32 R17, R191, 0x8, RZ ;  /* 0x00000008bf117824 */ /* 0x000fe200078e00ff */
[----:B------:R-:W-:Y:S01]  /*0ea0*/  LOP3.LUT R2, R2, 0xfffffe, RZ, 0xc0, !PT ;  /* 0x00fffffe02027812 */ /* 0x000fe200078ec0ff */
[----:B------:R-:W-:Y:S01]  /*0eb0*/  IMAD R16, R6, 0x10, R3 ;  /* 0x0000001006107824 */ /* 0x000fe200078e0203 */
[----:B------:R-:W-:Y:S01]  /*0ec0*/  SEL R23, R23, 0xffffffc0, !P2 ;  /* 0xffffffc017177807 */ /* 0x000fe20005000000 */
[----:B------:R-:W-:Y:S01]  /*0ed0*/  VIADD R184, R19, 0x26800 ;  /* 0x0002680013b87836 */ /* 0x000fe20000000000 */
[----:B------:R-:W-:Y:S01]  /*0ee0*/  SHF.R.S32.HI R192, RZ, 0x3, R0 ;  /* 0x00000003ffc07819 */ /* 0x000fe20000011400 */
[----:B------:R-:W-:-:S02]  /*0ef0*/  IMAD.IADD R2, R193, 0x1, -R2 ;  /* 0x00000001c1027824 */ /* 0x000fc400078e0a02 */
        /* <DEDUP_REMOVED lines=14> */
[----:B------:R-:W-:Y:S01]  /*0fe0*/  @P1 VIADD R22, R184, 0xffffffe0 ;  /* 0xffffffe0b8161836 */ /* 0x000fe20000000000 */
[----:B------:R-:W-:Y:S01]  /*0ff0*/  SHF.R.S32.HI R198, RZ, 0x1f, R194 ;  /* 0x0000001fffc67819 */ /* 0x000fe200000114c2 */
[----:B------:R-:W-:-:S02]  /*1000*/  IMAD.SHL.U32 R18, R2, 0x100, RZ ;  /* 0x0000010002127824 */ /* 0x000fc400078e00ff */
[----:B------:R-:W-:Y:S02]  /*1010*/  IMAD.IADD R184, R184, 0x1, R23 ;  /* 0x00000001b8b87824 */ /* 0x000fe400078e0217 */
[----:B------:R-:W-:Y:S02]  /*1020*/  IMAD.SHL.U32 R2, R11, 0x2, RZ ;  /* 0x000000020b027824 */ /* 0x000fe400078e00ff */
[----:B------:R-:W-:Y:S02]  /*1030*/  IMAD R185, R185, 0x8, R16 ;  /* 0x00000008b9b97824 */ /* 0x000fe400078e0210 */
[----:B------:R-:W-:-:S07]  /*1040*/  IMAD.IADD R23, R23, 0x1, R22 ;  /* 0x0000000117177824 */ /* 0x000fce00078e0216 */
.L_x_4509:
[----:B------:R-:W-:Y:S01]  /*1050*/  ULDC.64 UR8, c[0x0][0xc88] ;  /* 0x0003220000087ab9 */ /* 0x000fe20000000a00 */
[----:B------:R-:W-:Y:S01]  /*1060*/  ULDC.64 UR10, c[0x0][0xa18] ;  /* 0x00028600000a7ab9 */ /* 0x000fe20000000a00 */
[----:B------:R-:W-:Y:S02]  /*1070*/  UIMAD.WIDE UR8, UR7, 0x4, UR8 ;  /* 0x00000004070878a5 */ /* 0x000fe4000f8e0208 */
[----:B------:R-:W-:Y:S01]  /*1080*/  UISETP.NE.U32.AND UP1, UPT, UR10, URZ, UPT ;  /* 0x0000003f0a00728c */ /* 0x000fe2000bf25070 */
[----:B------:R-:W-:Y:S01]  /*1090*/  ULDC UR4, c[0x0][0x424] ;  /* 0x0001090000047ab9 */ /* 0x000fe20000000800 */
[----:B------:R-:W-:Y:S02]  /*10a0*/  ULDC UR7, c[0x0][0x2f0] ;  /* 0x0000bc0000077ab9 */ /* 0x000fe40000000800 */
[----:B0-23--:R-:W-:Y:S02]  /*10b0*/  IMAD.U32 R4, RZ, RZ, UR8 ;  /* 0x00000008ff047e24 */ /* 0x00dfe4000f8e00ff */
[----:B------:R-:W-:Y:S01]  /*10c0*/  IMAD.U32 R5, RZ, RZ, UR9 ;  /* 0x00000009ff057e24 */ /* 0x000fe2000f8e00ff */
[----:B------:R-:W-:-:S04]  /*10d0*/  ULDC.64 UR8, c[0x0][0xa28] ;  /* 0x00028a0000087ab9 */ /* 0x000fc80000000a00 */
[----:B------:R-:W2:Y:S01]  /*10e0*/  LDG.E R4, desc[UR40][R4.64] ;  /* 0x0000002804047981 */ /* 0x000ea2000c1e1900 */
[----:B------:R-:W-:Y:S02]  /*10f0*/  UISETP.NE.U32.AND UP0, UPT, UR8, URZ, UPT ;  /* 0x0000003f0800728c */ /* 0x000fe4000bf05070 */
[----:B------:R-:W-:Y:S02]  /*1100*/  UISETP.NE.AND.EX UP1, UPT, UR11, URZ, UPT, UP1 ;  /* 0x0000003f0b00728c */ /* 0x000fe4000bf25310 */
[----:B------:R-:W-:-:S04]  /*1110*/  UISETP.NE.AND.EX UP0, UPT, UR9, URZ, UPT, UP0 ;  /* 0x0000003f0900728c */ /* 0x000fc8000bf05300 */
[----:B------:R-:W-:Y:S02]  /*1120*/  PLOP3.LUT P2, PT, PT, PT, UP1, 0x80, 0x0 ;  /* 0x000000000000781c */ /* 0x000fe40003f4f018 */
[----:B------:R-:W-:Y:S02]  /*1130*/  PLOP3.LUT P0, PT, PT, PT, UP0, 0x80, 0x0 ;  /* 0x000000000000781c */ /* 0x000fe40003f0f008 */
[----:B--2---:R-:W-:-:S13]  /*1140*/  R2UR UR45, R4 ;  /* 0x00000000042d72ca */ /* 0x004fda00000e0000 */
[----:B------:R-:W-:Y:S02]  /*1150*/  USHF.R.S32.HI UR44, URZ, 0x1f, UR45 ;  /* 0x0000001f3f2c7899 */ /* 0x000fe4000801142d */
[----:B------:R-:W-:-:S04]  /*1160*/  @UP0 ULEA UR8, UP2, UR45, UR8, 0x2 ;  /* 0x000000082d080291 */ /* 0x000fc8000f84103f */
[----:B------:R-:W-:Y:S02]  /*1170*/  @UP0 ULEA.HI.X UR9, UR45, UR9, UR44, 0x2, UP2 ;  /* 0x000000092d090291 */ /* 0x000fe400090f142c */
[----:B------:R-:W-:Y:S01]  /*1180*/  @UP1 ULEA UR10, UP0, UR45, UR10, 0x2 ;  /* 0x0000000a2d0a1291 */ /* 0x000fe2000f80103f */
[----:B------:R-:W-:-:S03]  /*1190*/  IMAD.U32 R4, RZ, RZ, UR8 ;  /* 0x00000008ff047e24 */ /* 0x000fc6000f8e00ff */
[----:B------:R-:W-:Y:S01]  /*11a0*/  @UP1 ULEA.HI.X UR11, UR45, UR11, UR44, 0x2, UP0 ;  /* 0x0000000b2d0b1291 */ /* 0x000fe200080f142c */
[----:B------:R-:W-:Y:S01]  /*11b0*/  IMAD.U32 R5, RZ, RZ, UR9 ;  /* 0x00000009ff057e24 */ /* 0x000fe2000f8e00ff */
[----:B------:R-:W-:Y:S01]  /*11c0*/  ULDC.64 UR8, c[0x0][0x418] ;  /* 0x0001060000087ab9 */ /* 0x000fe20000000a00 */
[----:B-1----:R-:W-:-:S03]  /*11d0*/  IMAD.U32 R6, RZ, RZ, UR10 ;  /* 0x0000000aff067e24 */ /* 0x002fc6000f8e00ff */
[----:B----4-:R-:W-:Y:S01]  /*11e0*/  IMAD.U32 R7, RZ, RZ, UR11 ;  /* 0x0000000bff077e24 */ /* 0x010fe2000f8e00ff */
[----:B------:R-:W2:Y:S04]  /*11f0*/  @P0 LDG.E R4, desc[UR40][R4.64] ;  /* 0x0000002804040981 */ /* 0x000ea8000c1e1900 */
[----:B------:R-:W3:Y:S01]  /*1200*/  @P2 LDG.E R6, desc[UR40][R6.64] ;  /* 0x0000002806062981 */ /* 0x000ee2000c1e1900 */
[----:B------:R-:W-:Y:S01]  /*1210*/  UISETP.NE.U32.AND UP0, UPT, UR8, URZ, UPT ;  /* 0x0000003f0800728c */ /* 0x000fe2000bf05070 */
[----:B------:R-:W-:Y:S01]  /*1220*/  UMOV UR50, URZ ;  /* 0x0000003f00327c82 */ /* 0x000fe20008000000 */
[----:B------:R-:W-:Y:S02]  /*1230*/  ULDC UR51, c[0x0][0x288] ;  /* 0x0000a20000337ab9 */ /* 0x000fe40000000800 */
[----:B------:R-:W-:Y:S01]  /*1240*/  UISETP.NE.AND.EX UP0, UPT, UR9, URZ, UPT, UP0 ;  /* 0x0000003f0900728c */ /* 0x000fe2000bf05300 */
[----:B------:R-:W-:-:S02]  /*1250*/  UMOV UR43, UR6 ;  /* 0x00000006002b7c82 */ /* 0x000fc40008000000 */
[----:B------:R-:W-:Y:S01]  /*1260*/  ULDC.64 UR8, c[0x0][0xa20] ;  /* 0x0002880000087ab9 */ /* 0x000fe20000000a00 */
[----:B------:R-:W-:Y:S01]  /*1270*/  USEL UR4, UR4, 0x1, UP0 ;  /* 0x0000000104047887 */ /* 0x000fe20008000000 */
[----:B------:R-:W-:-:S03]  /*1280*/  ISETP.NE.U32.AND P1, PT, RZ, UR8, PT ;  /* 0x00000008ff007c0c */ /* 0x000fc6000bf25070 */
        /* <DEDUP_REMOVED lines=18> */
.L_x_4454:
[----:B------:R-:W-:Y:S05]  /*13b0*/  @!P1 BRA `(.L_x_4455) ;  /* 0x00000000001c9947 */ /* 0x000fea0003800000 */
[----:B------:R-:W-:-:S04]  /*13c0*/  ULEA UR4, UP0, UR45, UR8, 0x2 ;  /* 0x000000082d047291 */ /* 0x000fc8000f80103f */
[----:B------:R-:W-:Y:S02]  /*13d0*/  ULEA.HI.X UR6, UR45, UR9, UR44, 0x2, UP0 ;  /* 0x000000092d067291 */ /* 0x000fe400080f142c */
[----:B------:R-:W-:-:S04]  /*13e0*/  IMAD.U32 R4, RZ, RZ, UR4 ;  /* 0x00000004ff047e24 */ /* 0x000fc8000f8e00ff */
[----:B------:R-:W-:-:S05]  /*13f0*/  IMAD.U32 R5, RZ, RZ, UR6 ;  /* 0x00000006ff057e24 */ /* 0x000fca000f8e00ff */
[----:B------:R-:W2:Y:S02]  /*1400*/  LDG.E R4, desc[UR40][R4.64] ;  /* 0x0000002804047981 */ /* 0x000ea4000c1e1900 */
[----:B--2---:R-:W-:Y:S01]  /*1410*/  R2UR UR4, R4 ;  /* 0x00000000040472ca */ /* 0x004fe200000e0000 */
[----:B------:R-:W-:-:S14]  /*1420*/  BRA `(.L_x_4456) ;  /* 0x0000000000347947 */ /* 0x000fdc0003800000 */
.L_x_4455:
        /* <DEDUP_REMOVED lines=13> */
.L_x_4456:
        /* <DEDUP_REMOVED lines=9> */
[----:B------:R-:W0:Y:S01]  /*1590*/  LDC R0, c[0x0][0x448] ;  /* 0x00011200ff007b82 */ /* 0x000e220000000800 */
[----:B------:R-:W-:Y:S01]  /*15a0*/  UIADD3 UR4, UR42, 0x3f, URZ ;  /* 0x0000003f2a047890 */ /* 0x000fe2000fffe03f */
[----:B------:R-:W-:Y:S01]  /*15b0*/  CS2R R150, SRZ ;  /* 0x0000000000967805 */ /* 0x000fe2000001ff00 */
[----:B------:R-:W-:Y:S01]  /*15c0*/  UIADD3 UR50, UR50, 0x40, -UR51 ;  /* 0x0000004032327890 */ /* 0x000fe2000fffe833 */
        /* <DEDUP_REMOVED lines=20> */
[----:B0-----:R-:W-:Y:S01]  /*1710*/  ISETP.NE.AND P0, PT, R0, 0x1, PT ;  /* 0x000000010000780c */ /* 0x001fe20003f05270 */
[----:B------:R-:W-:Y:S01]  /*1720*/  IMAD.U32 R0, RZ, RZ, UR4 ;  /* 0x00000004ff007e24 */ /* 0x000fe2000f8e00ff */
        /* <DEDUP_REMOVED lines=11> */
[----:B------:R-:W0:Y:S01]  /*17e0*/  @P0 LDC R3, c[0x0][0x44c] ;  /* 0x00011300ff030b82 */ /* 0x000e220000000800 */
[----:B------:R-:W-:Y:S02]  /*17f0*/  CS2R R44, SRZ ;  /* 0x00000000002c7805 */ /* 0x000fe4000001ff00 */
[----:B------:R-:W-:-:S02]  /*1800*/  CS2R R92, SRZ ;  /* 0x00000000005c7805 */ /* 0x000fc4000001ff00 */
[----:B------:R-:W-:Y:S02]  /*1810*/  CS2R R42, SRZ ;  /* 0x00000000002a7805 */ /* 0x000fe4000001ff00 */
[----:B------:R-:W-:Y:S02]  /*1820*/  CS2R R40, SRZ ;  /* 0x0000000000287805 */ /* 0x000fe4000001ff00 */
[----:B------:R-:W-:Y:S02]  /*1830*/  CS2R R88, SRZ ;  /* 0x0000000000587805 */ /* 0x000fe4000001ff00 */
[----:B------:R-:W-:Y:S02]  /*1840*/  CS2R R86, SRZ ;  /* 0x0000000000567805 */ /* 0x000fe4000001ff00 */
[----:B------:R-:W-:Y:S01]  /*1850*/  CS2R R84, SRZ ;  /* 0x0000000000547805 */ /* 0x000fe2000001ff00 */
[----:B------:R-:W1:Y:S01]  /*1860*/  @P0 LDC R4, c[0x0][0x450] ;  /* 0x00011400ff040b82 */ /* 0x000e620000000800 */
        /* <DEDUP_REMOVED lines=15> */
[----:B0-----:R-:W-:Y:S01]  /*1960*/  @P0 IMAD.HI.U32 R3, R3, UR4, RZ ;  /* 0x0000000403030c27 */ /* 0x001fe2000f8e00ff */
[----:B------:R-:W-:Y:S02]  /*1970*/  CS2R R52, SRZ ;  /* 0x0000000000347805 */ /* 0x000fe4000001ff00 */
[----:B------:R-:W-:Y:S02]  /*1980*/  CS2R R50, SRZ ;  /* 0x0000000000327805 */ /* 0x000fe4000001ff00 */
[----:B------:R-:W-:Y:S02]  /*1990*/  CS2R R48, SRZ ;  /* 0x0000000000307805 */ /* 0x000fe4000001ff00 */
[----:B------:R-:W-:-:S02]  /*19a0*/  CS2R R10, SRZ ;  /* 0x00000000000a7805 */ /* 0x000fc4000001ff00 */
[----:B------:R-:W-:Y:S02]  /*19b0*/  CS2R R8, SRZ ;  /* 0x0000000000087805 */ /* 0x000fe4000001ff00 */
[----:B------:R-:W-:Y:S02]  /*19c0*/  CS2R R38, SRZ ;  /* 0x0000000000267805 */ /* 0x000fe4000001ff00 */
[----:B------:R-:W-:Y:S02]  /*19d0*/  CS2R R34, SRZ ;  /* 0x0000000000227805 */ /* 0x000fe4000001ff00 */
[----:B-1----:R-:W-:Y:S02]  /*19e0*/  @P0 SHF.R.U32.HI R0, RZ, R4, R3 ;  /* 0x00000004ff000219 */ /* 0x002fe40000011603 */
[----:B------:R-:W-:Y:S02]  /*19f0*/  CS2R R30, SRZ ;  /* 0x00000000001e7805 */ /* 0x000fe4000001ff00 */
[----:B------:R-:W-:Y:S01]  /*1a00*/  PLOP3.LUT P0, PT, PT, PT, PT, 0x80, 0x0 ;  /* 0x000000000000781c */ /* 0x000fe20003f0f070 */
[----:B------:R-:W-:Y:S01]  /*1a10*/  IMAD.MOV.U32 R12, RZ, RZ, RZ ;  /* 0x000000ffff0c7224 */ /* 0x000fe200078e00ff */
[----:B------:R-:W-:Y:S01]  /*1a20*/  CS2R R26, SRZ ;  /* 0x00000000001a7805 */ /* 0x000fe2000001ff00 */
[----:B------:R-:W-:-:S02]  /*1a30*/  VIADD R3, R0, UR50 ;  /* 0x0000003200037c36 */ /* 0x000fc40008000000 */
[----:B------:R-:W-:Y:S02]  /*1a40*/  IMAD.MOV.U32 R0, RZ, RZ, RZ ;  /* 0x000000ffff007224 */ /* 0x000fe400078e00ff */
        /* <DEDUP_REMOVED lines=22> */
.L_x_4459:
[----:B------:R-:W-:Y:S01]  /*1bb0*/  ULEA UR21, UR37, UR46, 0x3 ;  /* 0x0000002e25157291 */ /* 0x000fe2000f8e183f */
[----:B------:R-:W-:-:S05]  /*1bc0*/  IMAD.U32 R0, RZ, RZ, UR38 ;  /* 0x00000026ff007e24 */ /* 0x000fca000f8e00ff */
[----:B------:R-:W-:-:S04]  /*1bd0*/  SHF.L.U32 R0, R0, 0x1f, RZ ;  /* 0x0000001f00007819 */ /* 0x000fc800000006ff */
[----:B------:R-:W0:Y:S02]  /*1be0*/  SYNCS.PHASECHK.TRANS64.TRYWAIT P1, [UR21+0x28c50], R0 ;  /* 0x028c5000ff0075a7 */ /* 0x000e240008020155 */
[----:B0-----:R-:W-:Y:S05]  /*1bf0*/  @!P1 BRA `(.L_x_4460) ;  /* 0x0000011800009947 */ /* 0x001fea0003800000 */
.L_x_4650:
        /* <DEDUP_REMOVED lines=45> */
.L_x_4466:
        /* <DEDUP_REMOVED lines=143> */
.L_x_4462:
[----:B------:R-:W-:Y:S01]  /*27c0*/  ULEA UR21, UR37, UR46, 0x3 ;  /* 0x0000002e25157291 */ /* 0x000fe2000f8e183f */
[----:B------:R-:W-:-:S05]  /*27d0*/  IMAD.U32 R0, RZ, RZ, UR38 ;  /* 0x00000026ff007e24 */ /* 0x000fca000f8e00ff */
[----:B------:R-:W-:-:S04]  /*27e0*/  SHF.L.U32 R0, R0, 0x1f, RZ ;  /* 0x0000001f00007819 */ /* 0x000fc800000006ff */
[----:B------:R0:W1:Y:S01]  /*27f0*/  SYNCS.PHASECHK.TRANS64.TRYWAIT P1, [UR21+0x28c50], R0 ;  /* 0x028c5000ff0075a7 */ /* 0x0000620008020155 */
[----:B------:R-:W-:Y:S05]  /*2800*/  @!P0 BRA `(.L_x_4463) ;  /* 0x0000000000048947 */ /* 0x000fea0003800000 */
[----:B------:R-:W-:Y:S01]  /*2810*/  BPT.TRAP 0x1 ;  /* 0x000000040000795c */ /* 0x000fe20000300000 */
.L_x_4463:
[----:B-1----:R-:W-:Y:S05]  /*2820*/  @P1 BRA `(.L_x_4464) ;  /* 0x0000000000081947 */ /* 0x002fea0003800000 */
[----:B------:R-:W1:Y:S02]  /*2830*/  SYNCS.PHASECHK.TRANS64.TRYWAIT P1, [UR21+0x28c50], R0 ;  /* 0x028c5000ff0075a7 */ /* 0x000e640008020155 */
[----:B-1----:R-:W-:Y:S05]  /*2840*/  @!P1 BRA `(.L_x_4465) ;  /* 0x0000010c00049947 */ /* 0x002fea0003800000 */
.L_x_4464:
        /* <DEDUP_REMOVED lines=29> */
.L_x_4461:
        /* <DEDUP_REMOVED lines=144> */
.L_x_4457:
[----:B------:R-:W-:Y:S01]  /*3320*/  ULDC UR4, c[0x0][0x448] ;  /* 0x0001120000047ab9 */ /* 0x000fe20000000800 */
[----:B------:R-:W-:Y:S01]  /*3330*/  UIADD3 UR6, UR42, 0x3f, URZ ;  /* 0x0000003f2a067890 */ /* 0x000fe2000fffe03f */
[----:B------:R-:W-:Y:S01]  /*3340*/  PLOP3.LUT P0, PT, PT, PT, PT, 0x80, 0x0 ;  /* 0x000000000000781c */ /* 0x000fe20003f0f070 */
[----:B------:R-:W-:Y:S01]  /*3350*/  UISETP.NE.AND UP0, UPT, UR4, 0x1, UPT ;  /* 0x000000010400788c */ /* 0x000fe2000bf05270 */
[----:B------:R-:W-:Y:S01]  /*3360*/  IMAD.MOV.U32 R0, RZ, RZ, RZ ;  /* 0x000000ffff007224 */ /* 0x000fe200078e00ff */
[----:B------:R-:W-:Y:S01]  /*3370*/  UIADD3 UR7, UR50, 0x40, -UR51 ;  /* 0x0000004032077890 */ /* 0x000fe2000fffe833 */
        /* <DEDUP_REMOVED lines=8> */
[----:B------:R-:W-:Y:S01]  /*3400*/  @UP0 ULDC UR4, c[0x0][0x44c] ;  /* 0x0001130000040ab9 */ /* 0x000fe20000000800 */
[----:B------:R-:W-:Y:S01]  /*3410*/  @UP0 ULDC UR8, c[0x0][0x450] ;  /* 0x0001140000080ab9 */ /* 0x000fe20000000800 */
[----:B------:R-:W-:Y:S01]  /*3420*/  UIMAD.WIDE.U32 UR4, UR6, UR4, URZ ;  /* 0x00000004060472a5 */ /* 0x000fe2000f8e003f */
[----:B------:R-:W-:-:S02]  /*3430*/  CS2R R136, SRZ ;  /* 0x0000000000887805 */ /* 0x000fc4000001ff00 */
[----:B------:R-:W-:Y:S02]  /*3440*/  CS2R R134, SRZ ;  /* 0x0000000000867805 */ /* 0x000fe4000001ff00 */
[----:B------:R-:W-:Y:S01]  /*3450*/  CS2R R132, SRZ ;  /* 0x0000000000847805 */ /* 0x000fe2000001ff00 */
[----:B------:R-:W-:Y:S01]  /*3460*/  @UP0 USHF.R.U32.HI UR6, URZ, UR8, UR5 ;  /* 0x000000083f060299 */ /* 0x000fe20008011605 */
[----:B------:R-:W-:Y:S02]  /*3470*/  CS2R R130, SRZ ;  /* 0x0000000000827805 */ /* 0x000fe4000001ff00 */
[----:B------:R-:W-:Y:S02]  /*3480*/  CS2R R128, SRZ ;  /* 0x0000000000807805 */ /* 0x000fe4000001ff00 */
[----:B------:R-:W-:Y:S01]  /*3490*/  CS2R R126, SRZ ;  /* 0x00000000007e7805 */ /* 0x000fe2000001ff00 */
[----:B------:R-:W-:Y:S01]  /*34a0*/  UIADD3 UR6, UR7, UR6, URZ ;  /* 0x0000000607067290 */ /* 0x000fe2000fffe03f */
[----:B------:R-:W-:-:S02]  /*34b0*/  CS2R R124, SRZ ;  /* 0x00000000007c7805 */ /* 0x000fc4000001ff00 */
[----:B------:R-:W-:Y:S02]  /*34c0*/  CS2R R122, SRZ ;  /* 0x00000000007a7805 */ /* 0x000fe4000001ff00 */
[----:B------:R-:W-:Y:S01]  /*34d0*/  CS2R R120, SRZ ;  /* 0x0000000000787805 */ /* 0x000fe2000001ff00 */
[----:B------:R-:W-:Y:S01]  /*34e0*/  USHF.R.S32.HI UR4, URZ, 0x1f, UR6 ;  /* 0x0000001f3f047899 */ /* 0x000fe20008011406 */
[----:B------:R-:W-:Y:S02]  /*34f0*/  CS2R R168, SRZ ;  /* 0x0000000000a87805 */ /* 0x000fe4000001ff00 */
[----:B------:R-:W-:Y:S02]  /*3500*/  CS2R R166, SRZ ;  /* 0x0000000000a67805 */ /* 0x000fe4000001ff00 */
[----:B------:R-:W-:Y:S01]  /*3510*/  CS2R R116, SRZ ;  /* 0x0000000000747805 */ /* 0x000fe2000001ff00 */
[----:B------:R-:W-:Y:S01]  /*3520*/  ULEA.HI UR4, UR4, UR6, URZ, 0x6 ;  /* 0x0000000604047291 */ /* 0x000fe2000f8f303f */
[----:B------:R-:W-:-:S02]  /*3530*/  CS2R R164, SRZ ;  /* 0x0000000000a47805 */ /* 0x000fc4000001ff00 */
[----:B------:R-:W-:Y:S02]  /*3540*/  CS2R R162, SRZ ;  /* 0x0000000000a27805 */ /* 0x000fe4000001ff00 */
[----:B------:R-:W-:Y:S01]  /*3550*/  CS2R R112, SRZ ;  /* 0x0000000000707805 */ /* 0x000fe2000001ff00 */
[----:B------:R-:W-:Y:S01]  /*3560*/  USHF.R.S32.HI UR4, URZ, 0x6, UR4 ;  /* 0x000000063f047899 */ /* 0x000fe20008011404 */
[----:B------:R-:W-:Y:S02]  /*3570*/  CS2R R160, SRZ ;  /* 0x0000000000a07805 */ /* 0x000fe4000001ff00 */
[----:B------:R-:W-:Y:S02]  /*3580*/  CS2R R158, SRZ ;  /* 0x00000000009e7805 */ /* 0x000fe4000001ff00 */
[----:B------:R-:W-:Y:S01]  /*3590*/  CS2R R108, SRZ ;  /* 0x00000000006c7805 */ /* 0x000fe2000001ff00 */
[----:B------:R-:W-:Y:S01]  /*35a0*/  UISETP.LT.AND UP0, UPT, UR52, UR4, UPT ;  /* 0x000000043400728c */ /* 0x000fe2000bf01270 */
[----:B------:R-:W-:-:S02]  /*35b0*/  CS2R R156, SRZ ;  /* 0x00000000009c7805 */ /* 0x000fc4000001ff00 */
[----:B------:R-:W-:Y:S02]  /*35c0*/  CS2R R104, SRZ ;  /* 0x0000000000687805 */ /* 0x000fe4000001ff00 */
[----:B------:R-:W-:Y:S01]  /*35d0*/  CS2R R154, SRZ ;  /* 0x00000000009a7805 */ /* 0x000fe2000001ff00 */
[----:B------:R-:W-:Y:S01]  /*35e0*/  USEL UR52, UR52, UR4, UP0 ;  /* 0x0000000434347287 */ /* 0x000fe20008000000 */
[----:B------:R-:W-:Y:S02]  /*35f0*/  CS2R R100, SRZ ;  /* 0x0000000000647805 */ /* 0x000fe4000001ff00 */
[----:B------:R-:W-:Y:S02]  /*3600*/  CS2R R152, SRZ ;  /* 0x0000000000987805 */ /* 0x000fe4000001ff00 */
[----:B------:R-:W-:Y:S01]  /*3610*/  CS2R R96, SRZ ;  /* 0x0000000000607805 */ /* 0x000fe2000001ff00 */
[----:B------:R-:W-:Y:S01]  /*3620*/  UISETP.GE.AND UP0, UPT, UR52, 0x1, UPT ;  /* 0x000000013400788c */ /* 0x000fe2000bf06270 */
[----:B------:R-:W-:-:S02]  /*3630*/  CS2R R46, SRZ ;  /* 0x00000000002e7805 */ /* 0x000fc4000001ff00 */
[----:B------:R-:W-:Y:S02]  /*3640*/  CS2R R44, SRZ ;  /* 0x00000000002c7805 */ /* 0x000fe4000001ff00 */
[----:B------:R-:W-:Y:S02]  /*3650*/  CS2R R92, SRZ ;  /* 0x00000000005c7805 */ /* 0x000fe4000001ff00 */
[----:B------:R-:W-:Y:S02]  /*3660*/  CS2R R42, SRZ ;  /* 0x00000000002a7805 */ /* 0x000fe4000001ff00 */
[----:B------:R-:W-:Y:S02]  /*3670*/  CS2R R40, SRZ ;  /* 0x0000000000287805 */ /* 0x000fe4000001ff00 */
[----:B------:R-:W-:Y:S02]  /*3680*/  PLOP3.LUT P1, PT, PT, PT, UP0, 0x80, 0x0 ;  /* 0x000000000000781c */ /* 0x000fe40003f2f008 */
        /* <DEDUP_REMOVED lines=60> */
.L_x_4467:
        /* <DEDUP_REMOVED lines=9> */
.L_x_4651:
[----:B------:R-:W-:Y:S05]  /*3ae0*/  @!P0 BRA `(.L_x_4469) ;  /* 0x0000000000048947 */ /* 0x000fea0003800000 */
[----:B------:R-:W-:Y:S01]  /*3af0*/  BPT.TRAP 0x1 ;  /* 0x000000040000795c */ /* 0x000fe20000300000 */
.L_x_4469:
[----:B------:R-:W-:Y:S02]  /*3b00*/  IMAD.U32 R7, RZ, RZ, UR37 ;  /* 0x00000025ff077e24 */ /* 0x000fe4000f8e00ff */
[----:B------:R-:W-:-:S03]  /*3b10*/  IMAD.U32 R8, RZ, RZ, UR38 ;  /* 0x00000026ff087e24 */ /* 0x000fc6000f8e00ff */
[----:B------:R-:W-:Y:S02]  /*3b20*/  LEA R7, R7, UR46, 0x3 ;  /* 0x0000002e07077c11 */ /* 0x000fe4000f8e18ff */
[----:B------:R-:W-:-:S04]  /*3b30*/  SHF.L.U32 R8, R8, 0x1f, RZ ;  /* 0x0000001f08087819 */ /* 0x000fc800000006ff */
[----:B------:R1:W2:Y:S01]  /*3b40*/  SYNCS.PHASECHK.TRANS64.TRYWAIT P1, [R7+URZ+0x28c30], R8 ;  /* 0x028c3008070075a7 */ /* 0x0002a2000802017f */
[----:B------:R-:W-:Y:S05]  /*3b50*/  @!P0 BRA `(.L_x_4470) ;  /* 0x0000000000048947 */ /* 0x000fea0003800000 */
[----:B------:R-:W-:Y:S01]  /*3b60*/  BPT.TRAP 0x1 ;  /* 0x000000040000795c */ /* 0x000fe20000300000 */
.L_x_4470:
[----:B--2---:R-:W-:Y:S05]  /*3b70*/  @P1 BRA `(.L_x_4471) ;  /* 0x0000000000081947 */ /* 0x004fea0003800000 */
[----:B------:R-:W2:Y:S02]  /*3b80*/  SYNCS.PHASECHK.TRANS64.TRYWAIT P1, [R7+URZ+0x28c30], R8 ;  /* 0x028c3008070075a7 */ /* 0x000ea4000802017f */
[----:B--2---:R-:W-:Y:S05]  /*3b90*/  @!P1 BRA `(.L_x_4472) ;  /* 0x000000f800609947 */ /* 0x004fea0003800000 */
.L_x_4471:
        /* <DEDUP_REMOVED lines=44> */
[----:B------:R-:W0:Y:S02]  /*3e60*/  SHFL.IDX PT, R6, R3, 0x1, 0x1c1f ;  /* 0x003c1f0003067f89 */ /* 0x000e2400000e0000 */
[----:B------:R-:W-:Y:S02]  /*3e70*/  UIADD3 UR7, UR50, 0x1, UR6 ;  /* 0x0000000132077890 */ /* 0x000fe4000fffe006 */
[----:B------:R-:W-:Y:S01]  /*3e80*/  IMAD.U32 R5, RZ, RZ, UR6 ;  /* 0x00000006ff057e24 */ /* 0x000fe2000f8e00ff */
[----:B------:R-:W3:Y:S03]  /*3e90*/  SHFL.IDX PT, R3, R3, RZ, 0x1c1f ;  /* 0x001c1fff03037589 */ /* 0x000ee600000e0000 */
[----:B------:R-:W-:Y:S01]  /*3ea0*/  IMAD.U32 R9, RZ, RZ, UR7 ;  /* 0x00000007ff097e24 */ /* 0x000fe2000f8e00ff */
[----:B------:R-:W-:-:S04]  /*3eb0*/  IADD3 R4, -R2, UR50, R5 ;  /* 0x0000003202047c10 */ /* 0x000fc8000fffe105 */
[----:B------:R-:W-:-:S04]  /*3ec0*/  IADD3 R5, R9, -UR51, -R2 ;  /* 0x8000003309057c10 */ /* 0x000fc8000fffe802 */
[----:B0-----:R-:W-:-:S04]  /*3ed0*/  VIADDMNMX R6, R6, R5, R4, PT ;  /* 0x0000000506067246 */ /* 0x001fc80003800104 */
[C---:B------:R-:W-:Y:S02]  /*3ee0*/  ISETP.GT.AND P3, PT, R6.reuse, RZ, PT ;  /* 0x000000ff0600720c */ /* 0x040fe40003f64270 */
[C---:B------:R-:W-:Y:S02]  /*3ef0*/  ISETP.GT.AND P4, PT, R6.reuse, 0x1, PT ;  /* 0x000000010600780c */ /* 0x040fe40003f84270 */
[----:B------:R-:W-:Y:S02]  /*3f00*/  ISETP.GT.AND P5, PT, R6, 0x8, PT ;  /* 0x000000080600780c */ /* 0x000fe40003fa4270 */
[----:B---3--:R-:W-:Y:S01]  /*3f10*/  VIADDMNMX R4, R3, R5, R4, PT ;  /* 0x0000000503047246 */ /* 0x008fe20003800104 */
[----:B------:R-:W-:Y:S02]  /*3f20*/  WARPGROUP.DEPBAR.LE gsb0, 0x0 ;  /* 0x00008000000079c5 */ /* 0x000fe40000010000 */
[----:B------:R-:W-:-:S06]  /*3f30*/  WARPGROUP.ARRIVE ;  /* 0x00000000000079c5 */ /* 0x000fcc0000000000 */
[----:B------:R-:W-:Y:S01]  /*3f40*/  HGMMA.64x64x16.F32 R24, gdesc[UR8], R24, gsb0 ;  /* 0x00e00000081879f0 */ /* 0x000fe20008000818 */
[----:B------:R-:W-:Y:S02]  /*3f50*/  ULDC UR10, c[0x0][0x988] ;  /* 0x00026200000a7ab9 */ /* 0x000fe40000000800 */
        /* <DEDUP_REMOVED lines=47> */
[C---:B------:R-:W-:Y:S02]  /*4250*/  ISETP.GT.AND P3, PT, R4.reuse, RZ, PT ;  /* 0x000000ff0400720c */ /* 0x040fe40003f64270 */
[----:B------:R-:W-:Y:S02]  /*4260*/  FMNMX.FTZ R6, R55, R6, !PT ;  /* 0x0000000637067209 */ /* 0x000fe40007810000 */
[----:B------:R-:W-:-:S02]  /*4270*/  ISETP.GT.AND P4, PT, R4, 0x1, PT ;  /* 0x000000010400780c */ /* 0x000fc40003f84270 */
[----:B------:R-:W-:Y:S01]  /*4280*/  ISETP.GT.AND P5, PT, R4, 0x8, PT ;  /* 0x000000080400780c */ /* 0x000fe20003fa4270 */
[----:B------:R-:W0:Y:S01]  /*4290*/  SHFL.BFLY PT, R9, R6, 0x2, 0x1f ;  /* 0x0c401f0006097f89 */ /* 0x000e2200000e0000 */
[----:B------:R-:W-:Y:S02]  /*42a0*/  FSEL R24, R24, -INF , P3 ;  /* 0xff80000018187808 */ /* 0x000fe40001800000 */
[----:B------:R-:W-:Y:S02]  /*42b0*/  FSEL R25, R25, -INF , P4 ;  /* 0xff80000019197808 */ /* 0x000fe40002000000 */
[----:B------:R-:W-:Y:S02]  /*42c0*/  ISETP.GT.AND P3, PT, R4, 0x9, PT ;  /* 0x000000090400780c */ /* 0x000fe40003f64270 */
[----:B------:R-:W-:Y:S02]  /*42d0*/  FSEL R28, R28, -INF , P5 ;  /* 0xff8000001c1c7808 */ /* 0x000fe40002800000 */
[----:B------:R-:W-:-:S02]  /*42e0*/  FMNMX.FTZ R3, R24, R25, !PT ;  /* 0x0000001918037209 */ /* 0x000fc40007810000 */
[C---:B------:R-:W-:Y:S02]  /*42f0*/  ISETP.GT.AND P4, PT, R4.reuse, 0x10, PT ;  /* 0x000000100400780c */ /* 0x040fe40003f84270 */
[----:B------:R-:W-:Y:S02]  /*4300*/  FSEL R29, R29, -INF , P3 ;  /* 0xff8000001d1d7808 */ /* 0x000fe40001800000 */
[----:B------:R-:W-:Y:S02]  /*4310*/  ISETP.GT.AND P3, PT, R4, 0x11, PT ;  /* 0x000000110400780c */ /* 0x000fe40003f64270 */
[----:B------:R-:W-:Y:S02]  /*4320*/  FSEL R32, R32, -INF , P4 ;  /* 0xff80000020207808 */ /* 0x000fe40002000000 */
[----:B------:R-:W-:Y:S02]  /*4330*/  ISETP.GT.AND P4, PT, R4, 0x18, PT ;  /* 0x000000180400780c */ /* 0x000fe40003f84270 */
[----:B------:R-:W-:-:S02]  /*4340*/  FSEL R33, R33, -INF , P3 ;  /* 0xff80000021217808 */ /* 0x000fc40001800000 */
[----:B------:R-:W-:Y:S02]  /*4350*/  ISETP.GT.AND P3, PT, R4, 0x19, PT ;  /* 0x000000190400780c */ /* 0x000fe40003f64270 */
[----:B0-----:R-:W-:Y:S02]  /*4360*/  FMNMX.FTZ R9, R6, R9, !PT ;  /* 0x0000000906097209 */ /* 0x001fe40007810000 */
[----:B------:R-:W-:Y:S02]  /*4370*/  FMNMX.FTZ R6, R28, R3, !PT ;  /* 0x000000031c067209 */ /* 0x000fe40007810000 */
[----:B------:R-:W-:Y:S01]  /*4380*/  FSEL R36, R36, -INF , P4 ;  /* 0xff80000024247808 */ /* 0x000fe20002000000 */
[----:B------:R-:W0:Y:S01]  /*4390*/  SHFL.BFLY PT, R10, R9, 0x1, 0x1f ;  /* 0x0c201f00090a7f89 */ /* 0x000e2200000e0000 */
[----:B------:R-:W-:Y:S02]  /*43a0*/  FMNMX.FTZ R3, R29, R6, !PT ;  /* 0x000000061d037209 */ /* 0x000fe40007810000 */
[----:B------:R-:W-:-:S02]  /*43b0*/  ISETP.GT.AND P4, PT, R4, 0x20, PT ;  /* 0x000000200400780c */ /* 0x000fc40003f84270 */
[----:B------:R-:W-:Y:S02]  /*43c0*/  FMNMX.FTZ R6, R32, R3, !PT ;  /* 0x0000000320067209 */ /* 0x000fe40007810000 */
[----:B------:R-:W-:Y:S02]  /*43d0*/  FSEL R37, R37, -INF , P3 ;  /* 0xff80000025257808 */ /* 0x000fe40001800000 */
[----:B------:R-:W-:Y:S02]  /*43e0*/  FMNMX.FTZ R3, R33, R6, !PT ;  /* 0x0000000621037209 */ /* 0x000fe40007810000 */
[----:B------:R-:W-:Y:S02]  /*43f0*/  ISETP.GT.AND P5, PT, R4, 0x21, PT ;  /* 0x000000210400780c */ /* 0x000fe40003fa4270 */
[----:B------:R-:W-:Y:S02]  /*4400*/  FSEL R40, R40, -INF , P4 ;  /* 0xff80000028287808 */ /* 0x000fe40002000000 */
[----:B------:R-:W-:-:S02]  /*4410*/  ISETP.GT.AND P4, PT, R4, 0x28, PT ;  /* 0x000000280400780c */ /* 0x000fc40003f84270 */
[----:B------:R-:W-:Y:S02]  /*4420*/  FSEL R41, R41, -INF , P5 ;  /* 0xff80000029297808 */ /* 0x000fe40002800000 */
[----:B------:R-:W-:Y:S02]  /*4430*/  ISETP.GT.AND P3, PT, R4, 0x29, PT ;  /* 0x000000290400780c */ /* 0x000fe40003f64270 */
[----:B------:R-:W-:Y:S02]  /*4440*/  FSEL R44, R44, -INF , P4 ;  /* 0xff8000002c2c7808 */ /* 0x000fe40002000000 */
[----:B------:R-:W-:Y:S02]  /*4450*/  ISETP.GT.AND P4, PT, R4, 0x30, PT ;  /* 0x000000300400780c */ /* 0x000fe40003f84270 */
[----:B0-----:R-:W-:Y:S02]  /*4460*/  FMNMX.FTZ R6, R9, R10, !PT ;  /* 0x0000000a09067209 */ /* 0x001fe40007810000 */
[----:B------:R-:W-:-:S02]  /*4470*/  FMNMX.FTZ R10, R36, R3, !PT ;  /* 0x00000003240a7209 */ /* 0x000fc40007810000 */
[----:B------:R-:W-:Y:S01]  /*4480*/  FSEL R45, R45, -INF , P3 ;  /* 0xff8000002d2d7808 */ /* 0x000fe20001800000 */
[----:B------:R-:W-:Y:S01]  /*4490*/  FMUL.FTZ R5, R6, UR10 ;  /* 0x0000000a06057c20 */ /* 0x000fe20008410000 */
        /* <DEDUP_REMOVED lines=15> */
[----:B------:R-:W-:Y:S02]  /*4590*/  FSETP.NEU.FTZ.AND P5, PT, R6, -INF , PT ;  /* 0xff8000000600780b */ /* 0x000fe40003fbd000 */
[----:B------:R-:W-:-:S02]  /*45a0*/  FMNMX.FTZ R4, R53, R4, !PT ;  /* 0x0000000435047209 */ /* 0x000fc40007810000 */
        /* <DEDUP_REMOVED lines=128> */
.L_x_4473:
[----:B------:R3:W4:Y:S01]  /*4db0*/  SYNCS.PHASECHK.TRANS64.TRYWAIT P3, [R7+URZ+0x28c50], R8 ;  /* 0x028c5008070075a7 */ /* 0x000722000806017f */
[----:B------:R-:W-:Y:S05]  /*4dc0*/  @!P0 BRA `(.L_x_4474) ;  /* 0x0000000000048947 */ /* 0x000fea0003800000 */
[----:B------:R-:W-:Y:S01]  /*4dd0*/  BPT.TRAP 0x1 ;  /* 0x000000040000795c */ /* 0x000fe20000300000 */
.L_x_4474:
[----:B----4-:R-:W-:Y:S05]  /*4de0*/  @P3 BRA `(.L_x_4475) ;  /* 0x0000000000083947 */ /* 0x010fea0003800000 */
[----:B------:R-:W4:Y:S02]  /*4df0*/  SYNCS.PHASECHK.TRANS64.TRYWAIT P3, [R7+URZ+0x28c50], R8 ;  /* 0x028c5008070075a7 */ /* 0x000f24000806017f */
[----:B----4-:R-:W-:Y:S05]  /*4e00*/  @!P3 BRA `(.L_x_4476) ;  /* 0x000000e400d8b947 */ /* 0x010fea0003800000 */
.L_x_4475:
[----:B------:R-:W-:Y:S01]  /*4e10*/  ULEA UR11, UR37, UR49, 0xc ;  /* 0x00000031250b7291 */ /* 0x000fe2000f8e603f */
[----:B------:R-:W-:Y:S01]  /*4e20*/  WARPGROUP.ARRIVE ;  /* 0x00000000000079c5 */ /* 0x000fe20000000000 */
[----:B------:R-:W-:Y:S01]  /*4e30*/  UMOV UR7, 0x40000040 ;  /* 0x4000004000077882 */ /* 0x000fe20000000000 */
[----:B------:R-:W-:Y:S01]  /*4e40*/  @UP0 ULDC UR14, c[0x0][0x450] ;  /* 0x00011400000e0ab9 */ /* 0x000fe20000000800 */
[----:B------:R-:W-:Y:S01]  /*4e50*/  UIADD3 UR21, UR52, -0x2, URZ ;  /* 0xfffffffe34157890 */ /* 0x000fe2000fffe03f */
        /* <DEDUP_REMOVED lines=48> */
[----:B------:R-:W-:-:S06]  /*5160*/  ULDC UR22, c[0x0][0x988] ;  /* 0x0002620000167ab9 */ /* 0x000fcc0000000800 */
.L_x_4486:
[----:B------:R-:W-:-:S04]  /*5170*/  UIADD3 UR37, UR23, 0x1, URZ ;  /* 0x0000000117257890 */ /* 0x000fc8000fffe03f */
[----:B------:R-:W-:-:S04]  /*5180*/  UISETP.NE.AND UP1, UPT, UR37, 0x2, UPT ;  /* 0x000000022500788c */ /* 0x000fc8000bf25270 */
[----:B------:R-:W-:Y:S02]  /*5190*/  USEL UR6, URZ, 0x1, UP1 ;  /* 0x000000013f067887 */ /* 0x000fe40008800000 */
[----:B------:R-:W-:Y:S02]  /*51a0*/  USEL UR37, UR37, URZ, UP1 ;  /* 0x0000003f25257287 */ /* 0x000fe40008800000 */
[----:B------:R-:W-:Y:S01]  /*51b0*/  ULOP3.LUT UR38, UR38, UR6, URZ, 0x3c, !UPT ;  /* 0x0000000626267292 */ /* 0x000fe2000f8e3c3f */
[----:B--23--:R-:W-:Y:S11]  /*51c0*/  @!P0 BRA `(.L_x_4478) ;  /* 0x0000000000048947 */ /* 0x00cff60003800000 */
[----:B------:R-:W-:Y:S01]  /*51d0*/  BPT.TRAP 0x1 ;  /* 0x000000040000795c */ /* 0x000fe20000300000 */
.L_x_4478:
[----:B------:R-:W-:Y:S01]  /*51e0*/  ULEA UR24, UR37, UR46, 0x3 ;  /* 0x0000002e25187291 */ /* 0x000fe2000f8e183f */
[----:B-1----:R-:W-:-:S05]  /*51f0*/  IMAD.U32 R7, RZ, RZ, UR38 ;  /* 0x00000026ff077e24 */ /* 0x002fca000f8e00ff */
[----:B------:R-:W-:-:S04]  /*5200*/  SHF.L.U32 R7, R7, 0x1f, RZ ;  /* 0x0000001f07077819 */ /* 0x000fc800000006ff */
[----:B------:R1:W2:Y:S01]  /*5210*/  SYNCS.PHASECHK.TRANS64.TRYWAIT P3, [UR24+0x28c30], R7 ;  /* 0x028c3007ff0075a7 */ /* 0x0002a20008060158 */
[----:B------:R-:W-:Y:S05]  /*5220*/  @!P0 BRA `(.L_x_4479) ;  /* 0x0000000000048947 */ /* 0x000fea0003800000 */
[----:B------:R-:W-:Y:S01]  /*5230*/  BPT.TRAP 0x1 ;  /* 0x000000040000795c */ /* 0x000fe20000300000 */
.L_x_4479:
[----:B--2---:R-:W-:Y:S05]  /*5240*/  @P3 BRA `(.L_x_4480) ;  /* 0x0000000000083947 */ /* 0x004fea0003800000 */
[----:B------:R-:W2:Y:S02]  /*5250*/  SYNCS.PHASECHK.TRANS64.TRYWAIT P3, [UR24+0x28c30], R7 ;  /* 0x028c3007ff0075a7 */ /* 0x000ea40008060158 */
[----:B--2---:R-:W-:Y:S05]  /*5260*/  @!P3 BRA `(.L_x_4481) ;  /* 0x000000e000d4b947 */ /* 0x004fea0003800000 */
.L_x_4480:
[----:B------:R-:W-:Y:S01]  /*5270*/  R2UR UR18, R0 ;  /* 0x00000000001272ca */ /* 0x000fe200000e0000 */
[----:B0-----:R-:W-:Y:S01]  /*5280*/  WARPGROUP.ARRIVE ;  /* 0x00000000000079c5 */ /* 0x001fe20000000000 */
[----:B------:R-:W-:Y:S01]  /*5290*/  UMOV UR19, 0x40000040 ;  /* 0x4000004000137882 */ /* 0x000fe20000000000 */
[----:B------:R-:W-:Y:S01]  /*52a0*/  UMOV UR7, 0x40000040 ;  /* 0x4000004000077882 */ /* 0x000fe20000000000 */
[----:B------:R-:W-:Y:S01]  /*52b0*/  UMOV UR11, 0x40000040 ;  /* 0x40000040000b7882 */ /* 0x000fe20000000000 */
[----:B------:R-:W-:Y:S01]  /*52c0*/  UMOV UR15, 0x40000040 ;  /* 0x40000040000f7882 */ /* 0x000fe20000000000 */
[----:B------:R-:W-:Y:S02]  /*52d0*/  VIADD R5, R185, UR42 ;  /* 0x0000002ab9057c36 */ /* 0x000fe40008000000 */
[----:B------:R-:W-:-:S05]  /*52e0*/  IMAD.U32 R13, RZ, RZ, UR50 ;  /* 0x00000032ff0d7e24 */ /* 0x000fca000f8e00ff */
        /* <DEDUP_REMOVED lines=14> */
[----:B------:R-:W0:Y:S04]  /*53d0*/  SHFL.IDX PT, R11, R5, RZ, 0x1c1f ;  /* 0x001c1fff050b7589 */ /* 0x000e2800000e0000 */
[----:B------:R-:W-:Y:S01]  /*53e0*/  IADD3 R6, R13, UR6, -R2 ;  /* 0x000000060d067c10 */ /* 0x000fe2000fffe802 */
[----:B------:R-:W2:Y:S04]  /*53f0*/  SHFL.IDX PT, R5, R5, 0x1, 0x1c1f ;  /* 0x003c1f0005057f89 */ /* 0x000ea800000e0000 */
[----:B------:R-:W-:-:S04]  /*5400*/  VIADD R6, R6, -UR51 ;  /* 0x8000003306067c36 */ /* 0x000fc80008000000 */
[----:B0-----:R-:W-:-:S05]  /*5410*/  IMAD.IADD R11, R6, 0x1, R11 ;  /* 0x00000001060b7824 */ /* 0x001fca00078e020b */
[C---:B------:R-:W-:Y:S01]  /*5420*/  ISETP.GT.AND P3, PT, R11.reuse, RZ, PT ;  /* 0x000000ff0b00720c */ /* 0x040fe20003f64270 */
[----:B--2---:R-:W-:Y:S01]  /*5430*/  IMAD.IADD R6, R6, 0x1, R5 ;  /* 0x0000000106067824 */ /* 0x004fe200078e0205 */
[----:B------:R-:W-:-:S04]  /*5440*/  ISETP.GT.AND P4, PT, R11, 0x1, PT ;  /* 0x000000010b00780c */ /* 0x000fc80003f84270 */
        /* <DEDUP_REMOVED lines=382> */
.L_x_4482:
[----:B------:R2:W3:Y:S01]  /*6c30*/  SYNCS.PHASECHK.TRANS64.TRYWAIT P3, [UR24+0x28c50], R7 ;  /* 0x028c5007ff0075a7 */ /* 0x0004e20008060158 */
[----:B------:R-:W-:Y:S05]  /*6c40*/  @!P0 BRA `(.L_x_4483) ;  /* 0x0000000000048947 */ /* 0x000fea0003800000 */
[----:B------:R-:W-:Y:S01]  /*6c50*/  BPT.TRAP 0x1 ;  /* 0x000000040000795c */ /* 0x000fe20000300000 */
.L_x_4483:
[----:B---3--:R-:W-:Y:S05]  /*6c60*/  @P3 BRA `(.L_x_4484) ;  /* 0x0000000000083947 */ /* 0x008fea0003800000 */
[----:B------:R-:W3:Y:S02]  /*6c70*/  SYNCS.PHASECHK.TRANS64.TRYWAIT P3, [UR24+0x28c50], R7 ;  /* 0x028c5007ff0075a7 */ /* 0x000ee40008060158 */
[----:B---3--:R-:W-:Y:S05]  /*6c80*/  @!P3 BRA `(.L_x_4485) ;  /* 0x000000c80064b947 */ /* 0x008fea0003800000 */
.L_x_4484:
        /* <DEDUP_REMOVED lines=42> */
.L_x_4477:
[----:B------:R-:W-:-:S13]  /*6f30*/  ISETP.LE.AND P2, PT, RZ, UR21, PT ;  /* 0x00000015ff007c0c */ /* 0x000fda000bf43270 */
[----:B------:R-:W-:Y:S05]  /*6f40*/  @!P2 BRA `(.L_x_4487) ;  /* 0x00000018002ca947 */ /* 0x000fea0003800000 */
[----:B------:R-:W-:Y:S01]  /*6f50*/  IMAD.MOV.U32 R9, RZ, RZ, R6 ;  /* 0x000000ffff097224 */ /* 0x000fe200078e0006 */
[----:B------:R-:W-:Y:S01]  /*6f60*/  UMOV UR22, UR37 ;  /* 0x0000002500167c82 */ /* 0x000fe20008000000 */
[----:B------:R-:W-:Y:S01]  /*6f70*/  IMAD.MOV.U32 R8, RZ, RZ, R5 ;  /* 0x000000ffff087224 */ /* 0x000fe200078e0005 */
[----:B------:R-:W-:-:S06]  /*6f80*/  ULDC UR20, c[0x0][0x988] ;  /* 0x0002620000147ab9 */ /* 0x000fcc0000000800 */
.L_x_4496:
[----:B------:R-:W-:-:S04]  /*6f90*/  UIADD3 UR37, UR22, 0x1, URZ ;  /* 0x0000000116257890 */ /* 0x000fc8000fffe03f */
[----:B------:R-:W-:-:S04]  /*6fa0*/  UISETP.NE.AND UP0, UPT, UR37, 0x2, UPT ;  /* 0x000000022500788c */ /* 0x000fc8000bf05270 */
[----:B------:R-:W-:Y:S02]  /*6fb0*/  USEL UR6, URZ, 0x1, UP0 ;  /* 0x000000013f067887 */ /* 0x000fe40008000000 */
[----:B------:R-:W-:Y:S02]  /*6fc0*/  USEL UR37, UR37, URZ, UP0 ;  /* 0x0000003f25257287 */ /* 0x000fe40008000000 */
[----:B------:R-:W-:Y:S01]  /*6fd0*/  ULOP3.LUT UR38, UR38, UR6, URZ, 0x3c, !UPT ;  /* 0x0000000626267292 */ /* 0x000fe2000f8e3c3f */
[----:B----4-:R-:W-:Y:S11]  /*6fe0*/  @!P0 BRA `(.L_x_4488) ;  /* 0x0000000000048947 */ /* 0x010ff60003800000 */
[----:B------:R-:W-:Y:S01]  /*6ff0*/  BPT.TRAP 0x1 ;  /* 0x000000040000795c */ /* 0x000fe20000300000 */
.L_x_4488:
[----:B------:R-:W-:Y:S01]  /*7000*/  ULEA UR23, UR37, UR46, 0x3 ;  /* 0x0000002e25177291 */ /* 0x000fe2000f8e183f */
[----:B-12---:R-:W-:-:S05]  /*7010*/  IMAD.U32 R7, RZ, RZ, UR38 ;  /* 0x00000026ff077e24 */ /* 0x006fca000f8e00ff */
[----:B------:R-:W-:-:S04]  /*7020*/  SHF.L.U32 R7, R7, 0x1f, RZ ;  /* 0x0000001f07077819 */ /* 0x000fc800000006ff */
[----:B------:R1:W2:Y:S01]  /*7030*/  SYNCS.PHASECHK.TRANS64.TRYWAIT P2, [UR23+0x28c30], R7 ;  /* 0x028c3007ff0075a7 */ /* 0x0002a20008040157 */
[----:B------:R-:W-:Y:S05]  /*7040*/  @!P0 BRA `(.L_x_4489) ;  /* 0x0000000000048947 */ /* 0x000fea0003800000 */
[----:B------:R-:W-:Y:S01]  /*7050*/  BPT.TRAP 0x1 ;  /* 0x000000040000795c */ /* 0x000fe20000300000 */
.L_x_4489:
[----:B--2---:R-:W-:Y:S05]  /*7060*/  @P2 BRA `(.L_x_4490) ;  /* 0x0000000000082947 */ /* 0x004fea0003800000 */
[----:B------:R-:W2:Y:S02]  /*7070*/  SYNCS.PHASECHK.TRANS64.TRYWAIT P2, [UR23+0x28c30], R7 ;  /* 0x028c3007ff0075a7 */ /* 0x000ea40008040157 */
[----:B--2---:R-:W-:Y:S05]  /*7080*/  @!P2 BRA `(.L_x_4491) ;  /* 0x000000c40078a947 */ /* 0x004fea0003800000 */
.L_x_4490:
        /* <DEDUP_REMOVED lines=328> */
.L_x_4492:
[----:B------:R2:W3:Y:S01]  /*8510*/  SYNCS.PHASECHK.TRANS64.TRYWAIT P2, [UR23+0x28c50], R7 ;  /* 0x028c5007ff0075a7 */ /* 0x0004e20008040157 */
[----:B------:R-:W-:Y:S05]  /*8520*/  @!P0 BRA `(.L_x_4493) ;  /* 0x0000000000048947 */ /* 0x000fea0003800000 */
[----:B------:R-:W-:Y:S01]  /*8530*/  BPT.TRAP 0x1 ;  /* 0x000000040000795c */ /* 0x000fe20000300000 */
.L_x_4493:
[----:B---3--:R-:W-:Y:S05]  /*8540*/  @P2 BRA `(.L_x_4494) ;  /* 0x0000000000082947 */ /* 0x008fea0003800000 */
[----:B------:R-:W3:Y:S02]  /*8550*/  SYNCS.PHASECHK.TRANS64.TRYWAIT P2, [UR23+0x28c50], R7 ;  /* 0x028c5007ff0075a7 */ /* 0x000ee40008040157 */
[----:B---3--:R-:W-:Y:S05]  /*8560*/  @!P2 BRA `(.L_x_4495) ;  /* 0x000000b00058a947 */ /* 0x008fea0003800000 */
.L_x_4494:
        /* <DEDUP_REMOVED lines=41> */
.L_x_4487:
[----:B------:R-:W5:Y:S01]  /*8800*/  SHFL.BFLY PT, R0, R3, 0x2, 0x1f ;  /* 0x0c401f0003007f89 */ /* 0x000f6200000e0000 */
[----:B------:R-:W-:Y:S01]  /*8810*/  IMAD.U32 R14, RZ, RZ, UR10 ;  /* 0x0000000aff0e7e24 */ /* 0x000fe2000f8e00ff */
        /* <DEDUP_REMOVED lines=19> */
[----:B------:R-:W-:Y:S02]  /*8950*/  FSETP.NE.FTZ.AND P1, PT, R13, RZ, PT ;  /* 0x000000ff0d00720b */ /* 0x000fe40003f35000 */
[----:B------:R-:W-:Y:S01]  /*8960*/  ISETP.NE.AND P0, PT, R2, R7, PT ;  /* 0x000000070200720c */ /* 0x000fe20003f05270 */
[----:B------:R-:W-:Y:S01]  /*8970*/  IMAD.MOV.U32 R7, RZ, RZ, RZ ;  /* 0x000000ffff077224 */ /* 0x000fe200078e00ff */
[----:B------:R-:W-:-:S09]  /*8980*/  FSETP.NE.FTZ.AND P2, PT, R11, RZ, PT ;  /* 0x000000ff0b00720b */ /* 0x000fd20003f55000 */
[----:B------:R-:W3:Y:S01]  /*8990*/  @P1 MUFU.RCP R7, R13 ;  /* 0x0000000d00071308 */ /* 0x000ee20000001000 */
[----:B------:R-:W-:Y:S01]  /*89a0*/  @P1 FMUL.FTZ R14, R14, 0.69314718246459960938 ;  /* 0x3f3172180e0e1820 */ /* 0x000fe20000410000 */
[----:B------:R-:W-:Y:S02]  /*89b0*/  @!P0 IMAD R0, R3, 0x40, R16 ;  /* 0x0000004003008824 */ /* 0x000fe400078e0210 */
[----:B------:R-:W-:Y:S01]  /*89c0*/  @P2 FMUL.FTZ R20, R20, 0.69314718246459960938 ;  /* 0x3f31721814142820 */ /* 0x000fe20000410000 */
[----:B------:R-:W-:Y:S02]  /*89d0*/  IMAD.MOV.U32 R3, RZ, RZ, -0x800000 ;  /* 0xff800000ff037424 */ /* 0x000fe400078e00ff */
[----:B------:R-:W-:Y:S01]  /*89e0*/  @!P0 LEA R9, R0, UR46, 0x2 ;  /* 0x0000002e00098c11 */ /* 0x000fe2000f8e10ff */
[----:B------:R-:W-:Y:S01]  /*89f0*/  @P2 MUFU.RCP R4, R11 ;  /* 0x0000000b00042308 */ /* 0x000fe20000001000 */
[----:B------:R-:W-:-:S07]  /*8a00*/  IMAD.MOV.U32 R0, RZ, RZ, -0x800000 ;  /* 0xff800000ff007424 */ /* 0x000fce00078e00ff */
[----:B------:R-:W0:Y:S01]  /*8a10*/  @P1 MUFU.LG2 R13, R13 ;  /* 0x0000000d000d1308 */ /* 0x000e220000000c00 */
        /* <DEDUP_REMOVED lines=65> */
[----:B0-----:R-:W-:Y:S01]  /*8e30*/  @P1 FMUL.FTZ R13, R13, 0.69314718246459960938 ;  /* 0x3f3172180d0d1820 */ /* 0x001fe20000410000 */
        /* <DEDUP_REMOVED lines=71> */
.L_x_4458:
        /* <DEDUP_REMOVED lines=37> */
[----:B------:R-:W-:Y:S01]  /*9500*/  UIADD3 UR4, UP1, UR10, UR8, URZ ;  /* 0x000000080a047290 */ /* 0x000fe2000ff3e03f */
[----:B------:R-:W-:Y:S01]  /*9510*/  F2FP.F16.F32.PACK_AB R73, R75, R74 ;  /* 0x0000004a4b49723e */ /* 0x000fe200000000ff */
[----:B------:R-:W-:Y:S01]  /*9520*/  UISETP.NE.U32.AND UP0, UPT, UR8, URZ, UPT ;  /* 0x0000003f0800728c */ /* 0x000fe2000bf05070 */
[C---:B------:R-:W-:Y:S01]  /*9530*/  IADD3 R175, P1, R4.reuse, 0x20, RZ ;  /* 0x0000002004af7810 */ /* 0x040fe20007f3e0ff */
[----:B------:R-:W-:Y:S01]  /*9540*/  UIADD3.X UR8, UR11, UR9, URZ, UP1, !UPT ;  /* 0x000000090b087290 */ /* 0x000fe20008ffe43f */
[C---:B------:R-:W-:Y:S01]  /*9550*/  LOP3.LUT R7, R4.reuse, 0x380, RZ, 0xc0, !PT ;  /* 0x0000038004077812 */ /* 0x040fe200078ec0ff */
[----:B------:R-:W-:Y:S01]  /*9560*/  UISETP.NE.AND.EX UP0, UPT, UR9, URZ, UPT, UP0 ;  /* 0x0000003f0900728c */ /* 0x000fe2000bf05300 */
        /* <DEDUP_REMOVED lines=78> */
[----:B------:R-:W-:Y:S02]  /*9a50*/  LOP3.LUT R167, R118, 0x380, RZ, 0xc0, !PT ;  /* 0x0000038076a77812 */ /* 0x000fe400078ec0ff */
[----:B------:R-:W-:Y:S01]  /*9a60*/  MOV R26, R20 ;  /* 0x00000014001a7202 */ /* 0x000fe20000000f00 */
[----:B------:R0:W-:Y:S01]  /*9a70*/  STSM.16.M88.4 [R27], R4 ;  /* 0x000000041b007844 */ /* 0x0001e20000000200 */
[----:B------:R-:W-:Y:S02]  /*9a80*/  F2FP.F16.F32.PACK_AB R8, R41, R158 ;  /* 0x0000009e2908723e */ /* 0x000fe400000000ff */
[----:B------:R-:W-:Y:S02]  /*9a90*/  LOP3.LUT R90, R90, R183, RZ, 0x3c, !PT ;  /* 0x000000b75a5a7212 */ /* 0x000fe400078e3cff */
        /* <DEDUP_REMOVED lines=11> */
[----:B------:R-:W-:Y:S01]  /*9b50*/  SHF.R.U64 R167, R167, 0x3, RZ ;  /* 0x00000003a7a77819 */ /* 0x000fe200000012ff */
[----:B------:R-:W-:Y:S01]  /*9b60*/  STSM.16.M88.4 [R32], R64 ;  /* 0x0000004020007844 */ /* 0x000fe20000000200 */
[----:B------:R-:W-:Y:S01]  /*9b70*/  MOV R36, R36 ;  /* 0x0000002400247202 */ /* 0x000fe20000000f00 */
[----:B------:R-:W-:Y:S01]  /*9b80*/  ULDC.64 UR8, c[0x0][0xc08] ;  /* 0x0003020000087ab9 */ /* 0x000fe20000000a00 */
[----:B------:R-:W-:Y:S01]  /*9b90*/  F2FP.F16.F32.PACK_AB R74, R77, R76 ;  /* 0x0000004c4d4a723e */ /* 0x000fe200000000ff */
[----:B------:R-:W-:Y:S01]  /*9ba0*/  IMAD.U32 R4, RZ, RZ, UR4 ;  /* 0x00000004ff047e24 */ /* 0x000fe2000f8e00ff */
[----:B------:R-:W-:-:S02]  /*9bb0*/  F2FP.F16.F32.PACK_AB R75, R79, R78 ;  /* 0x0000004e4f4b723e */ /* 0x000fc400000000ff */
[----:B------:R-:W-:Y:S02]  /*9bc0*/  F2FP.F16.F32.PACK_AB R81, R83, R82 ;  /* 0x000000525351723e */ /* 0x000fe400000000ff */
[----:B------:R-:W-:Y:S01]  /*9bd0*/  MOV R21, R90 ;  /* 0x0000005a00157202 */ /* 0x000fe20000000f00 */
[----:B------:R-:W-:Y:S01]  /*9be0*/  STSM.16.M88.4 [R36], R72 ;  /* 0x0000004824007844 */ /* 0x000fe20000000200 */
[----:B------:R-:W-:Y:S02]  /*9bf0*/  F2FP.F16.F32.PACK_AB R82, R85, R84 ;  /* 0x000000545552723e */ /* 0x000fe400000000ff */
[----:B------:R-:W-:Y:S02]  /*9c00*/  F2FP.F16.F32.PACK_AB R83, R87, R86 ;  /* 0x000000565753723e */ /* 0x000fe400000000ff */
[----:B------:R-:W-:Y:S02]  /*9c10*/  F2FP.F16.F32.PACK_AB R88, R89, R88 ;  /* 0x000000585958723e */ /* 0x000fe400000000ff */
[----:B------:R-:W-:Y:S01]  /*9c20*/  LOP3.LUT R110, R110, R211, RZ, 0x3c, !PT ;  /* 0x000000d36e6e7212 */ /* 0x000fe200078e3cff */
[----:B------:R-:W-:Y:S01]  /*9c30*/  STSM.16.M88.4 [R21], R80 ;  /* 0x0000005015007844 */ /* 0x000fe20000000200 */
[----:B------:R-:W-:-:S02]  /*9c40*/  MOV R94, R94 ;  /* 0x0000005e005e7202 */ /* 0x000fc40000000f00 */
[----:B------:R-:W-:Y:S02]  /*9c50*/  MOV R20, R98 ;  /* 0x0000006200147202 */ /* 0x000fe40000000f00 */
[----:B------:R-:W-:Y:S02]  /*9c60*/  F2FP.F16.F32.PACK_AB R89, R42, R40 ;  /* 0x000000282a59723e */ /* 0x000fe400000000ff */
        /* <DEDUP_REMOVED lines=8> */
[----:B------:R-:W-:Y:S02]  /*9cf0*/  F2FP.F16.F32.PACK_AB R104, R105, R104 ;  /* 0x000000686968723e */ /* 0x000fe400000000ff */
[----:B------:R-:W-:Y:S01]  /*9d00*/  LOP3.LUT R118, R167, R118, RZ, 0x3c, !PT ;  /* 0x00000076a7767212 */ /* 0x000fe200078e3cff */
[----:B------:R-:W-:Y:S01]  /*9d10*/  STSM.16.M88.4 [R20], R96 ;  /* 0x0000006014007844 */ /* 0x000fe20000000200 */
[----:B------:R-:W-:Y:S02]  /*9d20*/  MOV R102, R102 ;  /* 0x0000006600667202 */ /* 0x000fe40000000f00 */
[----:B------:R-:W-:-:S02]  /*9d30*/  MOV R14, R114 ;  /* 0x00000072000e7202 */ /* 0x000fc40000000f00 */
[----:B------:R-:W-:Y:S02]  /*9d40*/  F2FP.F16.F32.PACK_AB R105, R157, R156 ;  /* 0x0000009c9d69723e */ /* 0x000fe400000000ff */
[----:B------:R-:W-:Y:S02]  /*9d50*/  F2FP.F16.F32.PACK_AB R106, R109, R108 ;  /* 0x0000006c6d6a723e */ /* 0x000fe400000000ff */
[----:B------:R-:W-:Y:S02]  /*9d60*/  F2FP.F16.F32.PACK_AB R107, R161, R159 ;  /* 0x0000009fa16b723e */ /* 0x000fe400000000ff */
[----:B------:R-:W-:Y:S02]  /*9d70*/  F2FP.F16.F32.PACK_AB R112, R113, R112 ;  /* 0x000000707170723e */ /* 0x000fe400000000ff */
[----:B------:R-:W-:Y:S01]  /*9d80*/  F2FP.F16.F32.PACK_AB R120, R121, R120 ;  /* 0x000000787978723e */ /* 0x000fe200000000ff */
[----:B------:R-:W-:Y:S01]  /*9d90*/  STSM.16.M88.4 [R102], R104 ;  /* 0x0000006866007844 */ /* 0x000fe20000000200 */
[----:B------:R-:W-:-:S02]  /*9da0*/  LOP3.LUT R12, R12, R171, RZ, 0x3c, !PT ;  /* 0x000000ab0c0c7212 */ /* 0x000fc400078e3cff */
        /* <DEDUP_REMOVED lines=15> */
[----:B------:R-:W-:Y:S01]  /*9ea0*/  F2FP.F16.F32.PACK_AB R144, R145, R144 ;  /* 0x000000909190723e */ /* 0x000fe200000000ff */
[----:B------:R0:W-:Y:S01]  /*9eb0*/  STSM.16.M88.4 [R14], R128 ;  /* 0x000000800e007844 */ /* 0x0001e20000000200 */
[----:B------:R-:W-:Y:S02]  /*9ec0*/  MOV R118, R118 ;  /* 0x0000007600767202 */ /* 0x000fe40000000f00 */
[----:B------:R-:W-:Y:S02]  /*9ed0*/  F2FP.F16.F32.PACK_AB R138, R141, R140 ;  /* 0x0000008c8d8a723e */ /* 0x000fe400000000ff */
[----:B------:R-:W-:Y:S02]  /*9ee0*/  F2FP.F16.F32.PACK_AB R139, R143, R142 ;  /* 0x0000008e8f8b723e */ /* 0x000fe400000000ff */
[----:B------:R-:W-:-:S02]  /*9ef0*/  F2FP.F16.F32.PACK_AB R145, R147, R146 ;  /* 0x000000929391723e */ /* 0x000fc400000000ff */
        /* <DEDUP_REMOVED lines=14> */
[----:B------:R-:W-:Y:S01]  /*9fe0*/  IMAD.U32 R76, RZ, RZ, UR4 ;  /* 0x00000004ff4c7e24 */ /* 0x000fe2000f8e00ff */
[----:B------:R-:W2:Y:S01]  /*9ff0*/  @P0 LDG.E R6, desc[UR40][R4.64] ;  /* 0x0000002804060981 */ /* 0x000ea2000c1e1900 */
        /* <DEDUP_REMOVED lines=12> */
[----:B-1----:R-:W-:Y:S02]  /*a0c0*/  LOP3.LUT R12, R13, 0x380, RZ, 0xc0, !PT ;  /* 0x000003800d0c7812 */ /* 0x002fe400078ec0ff */
        /* <DEDUP_REMOVED lines=23> */
.L_x_4499:
        /* <DEDUP_REMOVED lines=69> */
[----:B------:R-:W-:Y:S01]  /*a690*/  IMAD.MOV R21, RZ, RZ, -R18 ;  /* 0x000000ffff157224 */ /* 0x000fe200078e0a12 */
[----:B------:R-:W-:Y:S01]  /*a6a0*/  UIMAD.WIDE.U32 UR8, UR43, UR12, UR8 ;  /* 0x0000000c2b0872a5 */ /* 0x000fe2000f8e0008 */
[----:B------:R-:W-:Y:S01]  /*a6b0*/  VIADD R20, R16, UR42 ;  /* 0x0000002a10147c36 */ /* 0x000fe20008000000 */
[----:B------:R-:W-:-:S03]  /*a6c0*/  UIMAD UR10, UR43, UR13, UR10 ;  /* 0x0000000d2b0a72a4 */ /* 0x000fc6000f8e020a */
[----:B------:R-:W-:Y:S01]  /*a6d0*/  ULDC.64 UR12, c[0x0][0xb98] ;  /* 0x0002e600000c7ab9 */ /* 0x000fe20000000a00 */
[----:B------:R-:W-:Y:S02]  /*a6e0*/  UIADD3 UR9, UR9, UR10, URZ ;  /* 0x0000000a09097290 */ /* 0x000fe4000fffe03f */
[----:B------:R-:W-:Y:S02]  /*a6f0*/  UIMAD UR11, UR44, UR12, URZ ;  /* 0x0000000c2c0b72a4 */ /* 0x000fe4000f8e023f */
[----:B------:R-:W-:Y:S02]  /*a700*/  UIMAD.WIDE.U32 UR8, UR45, UR12, UR8 ;  /* 0x0000000c2d0872a5 */ /* 0x000fe4000f8e0008 */
[----:B------:R-:W-:Y:S01]  /*a710*/  UIMAD UR11, UR45, UR13, UR11 ;  /* 0x0000000d2d0b72a4 */ /* 0x000fe2000f8e020b */
        /* <DEDUP_REMOVED lines=31> */
.L_x_4500:
        /* <DEDUP_REMOVED lines=17> */
[----:B------:R-:W-:-:S03]  /*aa20*/  SEL R3, RZ, 0xffffffff, P0 ;  /* 0xffffffffff037807 */ /* 0x000fc60000000000 */
[----:B------:R-:W5:Y:S04]  /*aa30*/  LD.E.128 R36, desc[UR40][R36.64] ;  /* 0x0000002824247980 */ /* 0x000f68000c101d00 */
[----:B------:R-:W5:Y:S02]  /*aa40*/  LD.E.128 R40, desc[UR40][R40.64] ;  /* 0x0000002828287980 */ /* 0x000f64000c101d00 */
[----:B------:R-:W1:Y:S01]  /*aa50*/  @P2 LDC R21, c[0x0][0xbec] ;  /* 0x0002fb00ff152b82 */ /* 0x000e620000000800 */
[----:B------:R-:W-:Y:S01]  /*aa60*/  IMAD.SHL.U32 R3, R3, 0x4, RZ ;  /* 0x0000000403037824 */ /* 0x000fe200078e00ff */
[----:B------:R-:W-:Y:S01]  /*aa70*/  UIMAD UR10, UR14, UR12, URZ ;  /* 0x0000000c0e0a72a4 */ /* 0x000fe2000f8e023f */
[----:B------:R-:W-:Y:S01]  /*aa80*/  ISETP.GE.AND P0, PT, R188, UR16, PT ;  /* 0x00000010bc007c0c */ /* 0x000fe2000bf06270 */
[----:B------:R-:W5:Y:S04]  /*aa90*/  LD.E.128 R48, desc[UR40][R48.64] ;  /* 0x0000002830307980 */ /* 0x000f68000c101d00 */
[----:B------:R-:W2:Y:S01]  /*aaa0*/  @P2 LDC R77, c[0x0][0xbf0] ;  /* 0x0002fc00ff4d2b82 */ /* 0x000ea20000000800 */
[----:B------:R-:W-:Y:S01]  /*aab0*/  LOP3.LUT R3, R3, 0x4, R0, 0xe2, !PT ;  /* 0x0000000403037812 */ /* 0x000fe200078ee200 */
[----:B------:R-:W-:Y:S01]  /*aac0*/  UIMAD.WIDE.U32 UR8, UR4, UR12, URZ ;  /* 0x0000000c040872a5 */ /* 0x000fe2000f8e003f */
[----:B------:R-:W-:Y:S01]  /*aad0*/  SEL R20, RZ, 0xffffffff, P0 ;  /* 0xffffffffff147807 */ /* 0x000fe20000000000 */
[----:B------:R-:W-:Y:S01]  /*aae0*/  UIMAD UR10, UR4, UR13, UR10 ;  /* 0x0000000d040a72a4 */ /* 0x000fe2000f8e020a */
[----:B------:R-:W-:Y:S01]  /*aaf0*/  IMAD R0, R191, 0x20, R192 ;  /* 0x00000020bf007824 */ /* 0x000fe200078e02c0 */
[----:B------:R-:W-:Y:S01]  /*ab00*/  ISETP.GE.AND P0, PT, R187, UR16, PT ;  /* 0x00000010bb007c0c */ /* 0x000fe2000bf06270 */
[----:B------:R-:W-:Y:S01]  /*ab10*/  ULDC.64 UR12, c[0x0][0xae8] ;  /* 0x0002ba00000c7ab9 */ /* 0x000fe20000000a00 */
[----:B------:R-:W-:Y:S01]  /*ab20*/  UIADD3 UR9, UR9, UR10, URZ ;  /* 0x0000000a09097290 */ /* 0x000fe2000fffe03f */
[----:B------:R-:W-:Y:S01]  /*ab30*/  VIADD R82, R0, UR42 ;  /* 0x0000002a00527c36 */ /* 0x000fe20008000000 */
[----:B------:R-:W-:Y:S01]  /*ab40*/  UIMAD UR4, UR15, UR12, URZ ;  /* 0x0000000c0f0472a4 */ /* 0x000fe2000f8e023f */
[----:B------:R-:W-:Y:S01]  /*ab50*/  SEL R0, RZ, 0xffffffff, P0 ;  /* 0xffffffffff007807 */ /* 0x000fe20000000000 */
[----:B------:R-:W-:Y:S01]  /*ab60*/  UIMAD.WIDE.U32 UR8, UR43, UR12, UR8 ;  /* 0x0000000c2b0872a5 */ /* 0x000fe2000f8e0008 */
        /* <DEDUP_REMOVED lines=26> */
[----:B------:R-:W-:-:S02]  /*ad10*/  IMAD R77, R81, R79, R82 ;  /* 0x0000004f514d7224 */ /* 0x000fc400078e0252 */
[----:B------:R-:W-:Y:S01]  /*ad20*/  IMAD.U32 R21, RZ, RZ, UR4 ;  /* 0x00000004ff157e24 */ /* 0x000fe2000f8e00ff */
[----:B------:R-:W5:Y:S01]  /*ad30*/  LD.E.128 R60, desc[UR40][R60.64] ;  /* 0x000000283c3c7980 */ /* 0x000f62000c101d00 */
[----:B------:R-:W-:Y:S01]  /*ad40*/  IMAD.SHL.U32 R83, R0, 0x20, RZ ;  /* 0x0000002000537824 */ /* 0x000fe200078e00ff */
[----:B------:R-:W-:Y:S02]  /*ad50*/  SHF.R.S32.HI R0, RZ, 0x1f, R77 ;  /* 0x0000001fff007819 */ /* 0x000fe4000001144d */
[----:B------:R-:W5:Y:S01]  /*ad60*/  LD.E.128 R72, desc[UR40][R72.64] ;  /* 0x0000002848487980 */ /* 0x000f62000c101d00 */
[----:B------:R-:W-:-:S03]  /*ad70*/  ISETP.GE.AND P0, PT, R195, UR16, PT ;  /* 0x00000010c3007c0c */ /* 0x000fc6000bf06270 */
[----:B------:R-:W5:Y:S01]  /*ad80*/  LD.E.128 R68, desc[UR40][R68.64] ;  /* 0x0000002844447980 */ /* 0x000f62000c101d00 */
[C---:B------:R-:W-:Y:S01]  /*ad90*/  IMAD R79, R3.reuse, UR9, R80 ;  /* 0x00000009034f7c24 */ /* 0x040fe2000f8e0250 */
[----:B------:R-:W-:Y:S01]  /*ada0*/  UIADD3 UR4, UR46, 0x28c20, URZ ;  /* 0x00028c202e047890 */ /* 0x000fe2000fffe03f */
[----:B------:R-:W-:Y:S01]  /*adb0*/  IMAD.WIDE.U32 R20, R3, UR8, R20 ;  /* 0x0000000803147c25 */ /* 0x000fe2000f8e0014 */
[----:B------:R-:W-:Y:S01]  /*adc0*/  @!PT LDS RZ, [RZ] ;  /* 0x00000000fffff984 */ /* 0x000fe20000000800 */
[----:B------:R-:W-:Y:S01]  /*add0*/  @!PT LDS RZ, [RZ] ;  /* 0x00000000fffff984 */ /* 0x000fe20000000800 */
[----:B------:R-:W-:Y:S01]  /*ade0*/  @!PT LDS RZ, [RZ] ;  /* 0x00000000fffff984 */ /* 0x000fe20000000800 */
[----:B------:R-:W-:Y:S01]  /*adf0*/  @!PT LDS RZ, [RZ] ;  /* 0x00000000fffff984 */ /* 0x000fe20000000800 */
[----:B------:R1:W-:Y:S06]  /*ae00*/  MEMBAR.ALL.CTA ;  /* 0x0000000000007992 */ /* 0x0003ec0000008000 */
[----:B-1----:R-:W1:Y:S01]  /*ae10*/  FENCE.VIEW.ASYNC.S ;  /* 0x00000000000073c6 */ /* 0x002e620000000000 */
[----:B------:R-:W-:Y:S01]  /*ae20*/  ULDC.64 UR8, c[0x0][0xad8] ;  /* 0x0002b60000087ab9 */ /* 0x000fe20000000a00 */
[----:B------:R-:W-:Y:S01]  /*ae30*/  SEL R3, RZ, 0x40, P0 ;  /* 0x00000040ff037807 */ /* 0x000fe20000000000 */
[----:B------:R-:W-:Y:S01]  /*ae40*/  IMAD.IADD R21, R21, 0x1, R79 ;  /* 0x0000000115157824 */ /* 0x000fe200078e024f */
[----:B------:R-:W-:Y:S01]  /*ae50*/  ISETP.GE.AND P0, PT, R194, UR16, PT ;  /* 0x00000010c2007c0c */ /* 0x000fe2000bf06270 */
[----:B------:R-:W-:Y:S01]  /*ae60*/  IMAD R0, R0, UR8, RZ ;  /* 0x0000000800007c24 */ /* 0x000fe2000f8e02ff */
[----:B------:R-:W-:Y:S01]  /*ae70*/  UPRMT UR4, URZ, 0x654, UR4 ;  /* 0x000006543f047896 */ /* 0x000fe20008000004 */
[----:B-----5:R-:W-:Y:S01]  /*ae80*/  IMAD R87, R76, R81, RZ ;  /* 0x000000514c577224 */ /* 0x020fe200078e02ff */
[----:B------:R-:W-:Y:S01]  /*ae90*/  LOP3.LUT R78, R83, 0x20, R78, 0xe2, !PT ;  /* 0x00000020534e7812 */ /* 0x000fe200078ee24e */
[----:B------:R-:W-:Y:S01]  /*aea0*/  VIADD R86, R192, UR42 ;  /* 0x0000002ac0567c36 */ /* 0x000fe20008000000 */
[----:B------:R-:W-:Y:S01]  /*aeb0*/  BSSY B1, `(.L_x_4501) ;  /* 0x000002e000017945 */ /* 0x000fe20003800000 */
[C---:B------:R-:W-:Y:S01]  /*aec0*/  IMAD R79, R77.reuse, UR9, R0 ;  /* 0x000000094d4f7c24 */ /* 0x040fe2000f8e0200 */
[----:B------:R-:W-:Y:S01]  /*aed0*/  SEL R0, RZ, 0x80, P0 ;  /* 0x00000080ff007807 */ /* 0x000fe20000000000 */
[----:B------:R-:W-:Y:S01]  /*aee0*/  IMAD.WIDE.U32 R20, R77, UR8, R20 ;  /* 0x000000084d147c25 */ /* 0x000fe2000f8e0014 */
[----:B------:R-:W-:Y:S01]  /*aef0*/  ISETP.GE.AND P0, PT, R86, R87, PT ;  /* 0x000000575600720c */ /* 0x000fe20003f06270 */
[----:B------:R-:W-:Y:S01]  /*af00*/  ULDC.64 UR8, c[0x0][0xa80] ;  /* 0x0002a00000087ab9 */ /* 0x000fe20000000a00 */
[----:B------:R-:W-:Y:S01]  /*af10*/  LOP3.LUT R3, R78, R3, RZ, 0xfc, !PT ;  /* 0x000000034e037212 */ /* 0x000fe200078efcff */
[----:B------:R-:W-:Y:S01]  /*af20*/  IMAD.IADD R21, R21, 0x1, R79 ;  /* 0x0000000115157824 */ /* 0x000fe200078e024f */
[----:B------:R-:W-:-:S02]  /*af30*/  LEA R84, P1, R20, UR8, 0x1 ;  /* 0x0000000814547c11 */ /* 0x000fc4000f8208ff */
[----:B------:R-:W-:Y:S02]  /*af40*/  LOP3.LUT R0, R3, R0, RZ, 0xfc, !PT ;  /* 0x0000000003007212 */ /* 0x000fe400078efcff */
[----:B------:R-:W-:Y:S01]  /*af50*/  LEA.HI.X R85, R20, UR9, R21, 0x1, P1 ;  /* 0x0000000914557c11 */ /* 0x000fe200088f0c15 */
[----:B-1----:R0:W1:Y:S01]  /*af60*/  SHFL.IDX PT, R76, R84, RZ, 0x181f ;  /* 0x00181fff544c7589 */ /* 0x00206200000e0000 */
[----:B------:R-:W-:Y:S03]  /*af70*/  SYNCS.ARRIVE.TRANS64.RED.A1T0 RZ, [UR4], RZ ;  /* 0x000000ffffff79a7 */ /* 0x000fe60008100404 */
        /* <DEDUP_REMOVED lines=33> */
.L_x_4502:
[----:B------:R-:W-:Y:S05]  /*b190*/  BSYNC B1 ;  /* 0x0000000000017941 */ /* 0x000fea0003800000 */
.L_x_4501:
        /* <DEDUP_REMOVED lines=38> */
.L_x_4498:
        /* <DEDUP_REMOVED lines=31> */
.L_x_4504:
[----:B------:R-:W-:Y:S01]  /*b5f0*/  USEL UR45, UR45, URZ, !UP0 ;  /* 0x0000003f2d2d7287 */ /* 0x000fe2000c000000 */
[----:B------:R-:W-:Y:S01]  /*b600*/  BSSY B1, `(.L_x_4505) ;  /* 0x000002c000017945 */ /* 0x000fe20003800000 */
[----:B------:R-:W-:-:S03]  /*b610*/  USEL UR44, UR44, URZ, !UP0 ;  /* 0x0000003f2c2c7287 */ /* 0x000fc6000c000000 */
[----:B------:R-:W-:Y:S09]  /*b620*/  @P0 BRA `(.L_x_4506) ;  /* 0x0000000000a40947 */ /* 0x000ff20003800000 */
        /* <DEDUP_REMOVED lines=41> */
.L_x_4506:
[----:B------:R-:W-:Y:S05]  /*b8c0*/  BSYNC B1 ;  /* 0x0000000000017941 */ /* 0x000fea0003800000 */
.L_x_4505:
        /* <DEDUP_REMOVED lines=23> */
[----:B------:R-:W-:Y:S01]  /*ba40*/  VIADD R8, R3, UR42 ;  /* 0x0000002a03087c36 */ /* 0x000fe20008000000 */
        /* <DEDUP_REMOVED lines=11> */
[----:B------:R-:W-:Y:S01]  /*bb00*/  VIADD R26, R192, UR42 ;  /* 0x0000002ac01a7c36 */ /* 0x000fe20008000000 */
[----:B------:R-:W-:Y:S01]  /*bb10*/  ISETP.GE.AND P2, PT, R194, UR13, PT ;  /* 0x0000000dc2007c0c */ /* 0x000fe2000bf46270 */
[----:B0-----:R-:W-:Y:S01]  /*bb20*/  @P0 IMAD.HI.U32 R6, R8, R5, RZ ;  /* 0x0000000508060227 */ /* 0x001fe200078e00ff */
[----:B------:R-:W-:Y:S01]  /*bb30*/  UIADD3 UR4, UR9, UR4, URZ ;  /* 0x0000000409047290 */ /* 0x000fe2000fffe03f */
[----:B------:R-:W-:Y:S01]  /*bb40*/  LOP3.LUT R10, R10, 0x8, R9, 0xe2, !PT ;  /* 0x000000080a0a7812 */ /* 0x000fe200078ee209 */
[----:B------:R-:W-:Y:S01]  /*bb50*/  BSSY B1, `(.L_x_4507) ;  /* 0x0000046000017945 */ /* 0x000fe20003800000 */
[----:B------:R-:W-:Y:S01]  /*bb60*/  IMAD.U32 R4, RZ, RZ, UR8 ;  /* 0x00000008ff047e24 */ /* 0x000fe2000f8e00ff */
[----:B------:R-:W-:Y:S01]  /*bb70*/  SEL R0, RZ, 0x80, P2 ;  /* 0x00000080ff007807 */ /* 0x000fe20001000000 */
[----:B------:R-:W-:Y:S01]  /*bb80*/  IMAD.U32 R5, RZ, RZ, UR9 ;  /* 0x00000009ff057e24 */ /* 0x000fe2000f8e00ff */
[----:B------:R-:W-:Y:S01]  /*bb90*/  ULDC.64 UR8, c[0x0][0xae0] ;  /* 0x0002b80000087ab9 */ /* 0x000fe20000000a00 */
[----:B-1----:R-:W-:Y:S01]  /*bba0*/  @P0 SHF.R.U32.HI R3, RZ, R7, R6 ;  /* 0x00000007ff030219 */ /* 0x002fe20000011606 */
[----:B------:R-:W-:Y:S01]  /*bbb0*/  IMAD.U32 R5, RZ, RZ, UR4 ;  /* 0x00000004ff057e24 */ /* 0x000fe2000f8e00ff */
[----:B------:R-:W-:-:S02]  /*bbc0*/  ISETP.GE.AND P0, PT, R187, UR13, PT ;  /* 0x0000000dbb007c0c */ /* 0x000fc4000bf06270 */
        /* <DEDUP_REMOVED lines=62> */
.L_x_4508:
[----:B------:R-:W-:Y:S05]  /*bfb0*/  BSYNC B1 ;  /* 0x0000000000017941 */ /* 0x000fea0003800000 */
.L_x_4507:
        /* <DEDUP_REMOVED lines=36> */
.L_x_4503:
[----:B------:R-:W-:Y:S05]  /*c200*/  BSYNC B0 ;  /* 0x0000000000007941 */ /* 0x000fea0003800000 */
.L_x_4497:
[----:B------:R-:W-:Y:S02]  /*c210*/  ULDC UR4, c[0x0][0xc3c] ;  /* 0x00030f0000047ab9 */ /* 0x000fe40000000800 */
[----:B------:R-:W-:-:S06]  /*c220*/  UISETP.GE.AND UP0, UPT, UR7, UR4, UPT ;  /* 0x000000040700728c */ /* 0x000fcc000bf06270 */
[----:B------:R-:W-:-:S13]  /*c230*/  PLOP3.LUT P0, PT, PT, PT, UP0, 0x80, 0x0 ;  /* 0x000000000000781c */ /* 0x000fda0003f0f008 */
[----:B------:R-:W-:Y:S05]  /*c240*/  @!P0 BRA `(.L_x_4509) ;  /* 0xffffff4c00808947 */ /* 0x000fea000383ffff */
[----:B------:R-:W-:Y:S05]  /*c250*/  EXIT ;  /* 0x000000000000794d */ /* 0x000fea0003800000 */
.L_x_4452:
[----:B------:R-:W-:-:S08]  /*c260*/  NOP ;  /* 0x0000000000007918 */ /* 0x000fd00000000000 */
[----:B------:R-:W0:-:S00]  /*c270*/  USETMAXREG.DEALLOC.CTAPOOL 0x18 ;  /* 0x00000018000079c8 */ /* 0x000e0000080e0500 */
[----:B0-----:R-:W-:Y:S01]  /*c280*/  LOP3.LUT R0, R0, 0x3, RZ, 0xc0, !PT ;  /* 0x0000000300007812 */ /* 0x001fe200078ec0ff */
[----:B------:R-:W-:-:S05]  /*c290*/  IMAD.MOV.U32 R4, RZ, RZ, RZ ;  /* 0x000000ffff047224 */ /* 0x000fca00078e00ff */
[----:B------:R-:W0:Y:S02]  /*c2a0*/  SHFL.IDX PT, R0, R0, RZ, 0x1f ;  /* 0x00001fff00007589 */ /* 0x000e2400000e0000 */
[----:B0-----:R-:W-:-:S04]  /*c2b0*/  ISETP.NE.AND P0, PT, R0, RZ, PT ;  /* 0x000000ff0000720c */ /* 0x001fc80003f05270 */
        /* <DEDUP_REMOVED lines=10> */
.L_x_4510:
        /* <DEDUP_REMOVED lines=42> */
.L_x_4516:
        /* <DEDUP_REMOVED lines=12> */
.L_x_4515:
[----:B------:R-:W-:Y:S05]  /*c6c0*/  BSYNC B0 ;  /* 0x0000000000007941 */ /* 0x000fea0003800000 */
.L_x_4514:
        /* <DEDUP_REMOVED lines=21> */
.L_x_4512:
        /* <DEDUP_REMOVED lines=20> */
.L_x_4517:
[--C-:B-12---:R-:W-:Y:S02]  /*c960*/  IMAD.MOV R5, RZ, RZ, -R3.reuse ;  /* 0x000000ffff057224 */ /* 0x106fe400078e0a03 */
[----:B---3--:R-:W-:Y:S01]  /*c970*/  IMAD R16, R16, UR5, R6 ;  /* 0x0000000510107c24 */ /* 0x008fe2000f8e0206 */
[----:B------:R-:W-:Y:S01]  /*c980*/  IABS R6, R8 ;  /* 0x0000000800067213 */ /* 0x000fe20000000000 */
        /* <DEDUP_REMOVED lines=22> */
[----:B------:R-:W-:-:S04]  /*caf0*/  VIADDMNMX R9, R10, UR5, R9, PT ;  /* 0x000000050a097c46 */ /* 0x000fc8000b800109 */
[-C--:B------:R-:W-:Y:S02]  /*cb00*/  IABS R7, R9.reuse ;  /* 0x0000000900077213 */ /* 0x080fe40000000000 */
[----:B------:R-:W-:Y:S02]  /*cb10*/  IABS R8, R9 ;  /* 0x0000000900087213 */ /* 0x000fe40000000000 */
[----:B------:R-:W1:Y:S03]  /*cb20*/  I2F.RP R10, R7 ;  /* 0x00000007000a7306 */ /* 0x000e660000209400 */
[----:B------:R-:W-:-:S05]  /*cb30*/  IMAD.MOV R8, RZ, RZ, -R8 ;  /* 0x000000ffff087224 */ /* 0x000fca00078e0a08 */
[----:B-1----:R-:W1:Y:S02]  /*cb40*/  MUFU.RCP R10, R10 ;  /* 0x0000000a000a7308 */ /* 0x002e640000001000 */
[----:B-1----:R-:W-:-:S06]  /*cb50*/  VIADD R3, R10, 0xffffffe ;  /* 0x0ffffffe0a037836 */ /* 0x002fcc0000000000 */
[----:B------:R-:W1:Y:S02]  /*cb60*/  F2I.FTZ.U32.TRUNC.NTZ R3, R3 ;  /* 0x0000000300037305 */ /* 0x000e64000021f000 */
        /* <DEDUP_REMOVED lines=23> */
.L_x_4513:
[----:B------:R-:W-:Y:S02]  /*cce0*/  IMAD.MOV.U32 R17, RZ, RZ, RZ ;  /* 0x000000ffff117224 */ /* 0x000fe400078e00ff */
[----:B------:R-:W-:Y:S02]  /*ccf0*/  IMAD.U32 R16, RZ, RZ, UR6 ;  /* 0x00000006ff107e24 */ /* 0x000fe4000f8e00ff */
[----:B------:R-:W-:-:S07]  /*cd00*/  IMAD.MOV.U32 R18, RZ, RZ, RZ ;  /* 0x000000ffff127224 */ /* 0x000fce00078e00ff */
.L_x_4518:
[----:B------:R-:W-:-:S13]  /*cd10*/  ISETP.NE.AND P0, PT, R0, RZ, PT ;  /* 0x000000ff0000720c */ /* 0x000fda0003f05270 */
[----:B------:R-:W1:Y:S01]  /*cd20*/  @!P0 S2R R3, SR_CgaCtaId ;  /* 0x0000000000038919 */ /* 0x000e620000008800 */
[----:B------:R-:W-:-:S04]  /*cd30*/  @!P0 MOV R0, 0x400 ;  /* 0x0000040000008802 */ /* 0x000fc80000000f00 */
[----:B-1----:R-:W-:-:S05]  /*cd40*/  @!P0 LEA R0, R3, R0, 0x18 ;  /* 0x0000000003008211 */ /* 0x002fca00078ec0ff */
[----:B------:R2:W-:Y:S01]  /*cd50*/  @!P0 STS.128 [R0+0x28cd0], R16 ;  /* 0x028cd01000008388 */ /* 0x0005e20000000c00 */
[----:B------:R-:W-:Y:S06]  /*cd60*/  BAR.ARV 0x5, 0x180 ;  /* 0x0146000000007b1d */ /* 0x000fec0000002000 */
.L_x_4511:
[----:B0-2---:R-:W-:Y:S01]  /*cd70*/  IMAD.MOV.U32 R0, RZ, RZ, 0x1 ;  /* 0x00000001ff007424 */ /* 0x005fe200078e00ff */
        /* <DEDUP_REMOVED lines=30> */
.L_x_4637:
        /* <DEDUP_REMOVED lines=56> */
.L_x_4520:
[----:B------:R-:W-:Y:S01]  /*d2e0*/  IMAD.MOV.U32 R2, RZ, RZ, R12 ;  /* 0x000000ffff027224 */ /* 0x000fe200078e000c */
[----:B------:R-:W-:Y:S01]  /*d2f0*/  ULDC.64 UR4, c[0x0][0xa20] ;  /* 0x0002880000047ab9 */ /* 0x000fe20000000a00 */
[----:B-----5:R-:W-:Y:S01]  /*d300*/  IMAD.IADD R3, R8, 0x1, R0 ;  /* 0x0000000108037824 */ /* 0x020fe200078e0200 */
[----:B------:R-:W-:Y:S02]  /*d310*/  ISETP.NE.U32.AND P1, PT, RZ, UR4, PT ;  /* 0x00000004ff007c0c */ /* 0x000fe4000bf25070 */
[----:B------:R2:W-:Y:S02]  /*d320*/  STL [R1+0xc], R2 ;  /* 0x00000c0201007387 */ /* 0x0005e40000100800 */
[----:B------:R-:W-:Y:S02]  /*d330*/  ISETP.NE.AND.EX P1, PT, RZ, UR5, PT, P1 ;  /* 0x00000005ff007c0c */ /* 0x000fe4000bf25310 */
[----:B------:R2:W-:Y:S11]  /*d340*/  STL [R1+0x1c], R3 ;  /* 0x00001c0301007387 */ /* 0x0005f60000100800 */
[----:B--2---:R-:W-:Y:S05]  /*d350*/  @!P1 BRA `(.L_x_4521) ;  /* 0x0000000000109947 */ /* 0x004fea0003800000 */
[----:B------:R-:W-:-:S04]  /*d360*/  IADD3 R6, P0, R11, UR4, RZ ;  /* 0x000000040b067c10 */ /* 0x000fc8000ff1e0ff */
[----:B------:R-:W-:-:S05]  /*d370*/  IADD3.X R7, R10, UR5, RZ, P0, !PT ;  /* 0x000000050a077c10 */ /* 0x000fca00087fe4ff */
[----:B------:R2:W5:Y:S01]  /*d380*/  LDG.E R6, desc[UR40][R6.64] ;  /* 0x0000002806067981 */ /* 0x000562000c1e1900 */
[----:B------:R-:W-:Y:S05]  /*d390*/  BRA `(.L_x_4522) ;  /* 0x0000000000107947 */ /* 0x000fea0003800000 */
.L_x_4521:
[----:B------:R-:W-:Y:S05]  /*d3a0*/  @!P0 BRA `(.L_x_4522) ;  /* 0x00000000000c8947 */ /* 0x000fea0003800000 */
[----:B------:R-:W2:Y:S04]  /*d3b0*/  LDG.E R6, desc[UR40][R4.64] ;  /* 0x0000002804067981 */ /* 0x000ea8000c1e1900 */
[----:B------:R-:W2:Y:S02]  /*d3c0*/  LDG.E R4, desc[UR40][R4.64+0x4] ;  /* 0x0000042804047981 */ /* 0x000ea4000c1e1900 */
[----:B--2---:R-:W-:-:S07]  /*d3d0*/  IMAD.IADD R6, R4, 0x1, -R6 ;  /* 0x0000000104067824 */ /* 0x004fce00078e0a06 */
.L_x_4522:
[----:B-----5:R-:W-:Y:S01]  /*d3e0*/  IMAD.IADD R6, R6, 0x1, -R0 ;  /* 0x0000000106067824 */ /* 0x020fe200078e0a00 */
[----:B------:R-:W-:Y:S01]  /*d3f0*/  BSSY B7, `(.L_x_4523) ;  /* 0x00004fd000077945 */ /* 0x000fe20003800000 */
[----:B------:R-:W3:Y:S02]  /*d400*/  LDC R0, c[0x0][0x448] ;  /* 0x00011200ff007b82 */ /* 0x000ee40000000800 */
[----:B---3--:R-:W-:Y:S01]  /*d410*/  ISETP.NE.AND P0, PT, R0, 0x1, PT ;  /* 0x000000010000780c */ /* 0x008fe20003f05270 */
[----:B------:R-:W-:-:S04]  /*d420*/  IMAD.SHL.U32 R0, R17, 0x40, RZ ;  /* 0x0000004011007824 */ /* 0x000fc800078e00ff */
[----:B------:R-:W-:-:S08]  /*d430*/  VIADD R0, R0, 0x3f ;  /* 0x0000003f00007836 */ /* 0x000fd00000000000 */
[----:B------:R-:W3:Y:S08]  /*d440*/  @P0 LDC R2, c[0x0][0x44c] ;  /* 0x00011300ff020b82 */ /* 0x000ef00000000800 */
[----:B------:R-:W4:Y:S01]  /*d450*/  @P0 LDC R3, c[0x0][0x450] ;  /* 0x00011400ff030b82 */ /* 0x000f220000000800 */
[----:B---3--:R-:W-:-:S05]  /*d460*/  @P0 IMAD.HI.U32 R2, R0, R2, RZ ;  /* 0x0000000200020227 */ /* 0x008fca00078e00ff */
[----:B----4-:R-:W-:Y:S02]  /*d470*/  @P0 SHF.R.U32.HI R0, RZ, R3, R2 ;  /* 0x00000003ff000219 */ /* 0x010fe40000011602 */
[C---:B------:R-:W-:Y:S01]  /*d480*/  IADD3 R2, R6.reuse, 0x40, -R9 ;  /* 0x0000004006027810 */ /* 0x040fe20007ffe809 */
[----:B------:R-:W-:-:S04]  /*d490*/  VIADD R6, R6, 0x3f ;  /* 0x0000003f06067836 */ /* 0x000fc80000000000 */
[----:B------:R-:W-:Y:S01]  /*d4a0*/  IMAD.IADD R0, R2, 0x1, R0 ;  /* 0x0000000102007824 */ /* 0x000fe200078e0200 */
[----:B------:R-:W-:-:S04]  /*d4b0*/  SHF.R.S32.HI R2, RZ, 0x1f, R6 ;  /* 0x0000001fff027819 */ /* 0x000fc80000011406 */
[----:B------:R-:W-:Y:S02]  /*d4c0*/  SHF.R.S32.HI R3, RZ, 0x1f, R0 ;  /* 0x0000001fff037819 */ /* 0x000fe40000011400 */
[----:B------:R-:W-:Y:S02]  /*d4d0*/  LEA.HI R2, R2, R6, RZ, 0x6 ;  /* 0x0000000602027211 */ /* 0x000fe400078f30ff */
[----:B------:R-:W-:Y:S02]  /*d4e0*/  LEA.HI R3, R3, R0, RZ, 0x6 ;  /* 0x0000000003037211 */ /* 0x000fe400078f30ff */
[----:B------:R-:W-:Y:S02]  /*d4f0*/  SHF.R.S32.HI R2, RZ, 0x6, R2 ;  /* 0x00000006ff027819 */ /* 0x000fe40000011402 */
[----:B------:R-:W-:-:S04]  /*d500*/  SHF.R.S32.HI R3, RZ, 0x6, R3 ;  /* 0x00000006ff037819 */ /* 0x000fc80000011403 */
[----:B------:R-:W-:-:S04]  /*d510*/  VIMNMX R4, R2, R3, PT ;  /* 0x0000000302047248 */ /* 0x000fc80003fe0100 */
[----:B------:R-:W-:Y:S01]  /*d520*/  ISETP.GT.AND P0, PT, R4, RZ, PT ;  /* 0x000000ff0400720c */ /* 0x000fe20003f04270 */
        /* <DEDUP_REMOVED lines=19> */
.L_x_4524:
[----:B------:R-:W3:Y:S01]  /*d660*/  LDL R0, [R1+0x4] ;  /* 0x0000040001007983 */ /* 0x000ee20000100800 */
        /* <DEDUP_REMOVED lines=20> */
.L_x_4527:
[----:B------:R-:W-:Y:S05]  /*d7b0*/  BSYNC B6 ;  /* 0x0000000000067941 */ /* 0x000fea0003800000 */
.L_x_4526:
        /* <DEDUP_REMOVED lines=21> */
.L_x_4530:
        /* <DEDUP_REMOVED lines=16> */
.L_x_4529:
[----:B------:R-:W-:Y:S05]  /*da10*/  BSYNC B6 ;  /* 0x0000000000067941 */ /* 0x000fea0003800000 */
.L_x_4528:
[----:B------:R-:W3:Y:S01]  /*da20*/  LDL.LU R2, [R1] ;  /* 0x0000000001027983 */ /* 0x000ee20000300800 */
[----:B------:R-:W-:-:S03]  /*da30*/  ULDC.64 UR4, c[0x0][0x9f8] ;  /* 0x00027e0000047ab9 */ /* 0x000fc60000000a00 */
[----:B------:R-:W4:Y:S04]  /*da40*/  LDL.LU R4, [R1+0x14] ;  /* 0x0000140001047983 */ /* 0x000f280000300800 */
[----:B--2---:R-:W2:Y:S01]  /*da50*/  LDL R7, [R1+0xc] ;  /* 0x00000c0001077983 */ /* 0x004ea20000100800 */
[----:B------:R-:W-:-:S03]  /*da60*/  ISETP.NE.U32.AND P0, PT, RZ, UR4, PT ;  /* 0x00000004ff007c0c */ /* 0x000fc6000bf05070 */
[----:B------:R-:W5:Y:S01]  /*da70*/  LDL R0, [R1+0x28] ;  /* 0x0000280001007983 */ /* 0x000f620000100800 */
[----:B------:R-:W-:-:S13]  /*da80*/  ISETP.NE.AND.EX P0, PT, RZ, UR5, PT, P0 ;  /* 0x00000005ff007c0c */ /* 0x000fda000bf05300 */
[----:B---3--:R-:W-:-:S04]  /*da90*/  @P0 IADD3 R2, P1, R2, UR4, RZ ;  /* 0x0000000402020c10 */ /* 0x008fc8000ff3e0ff */
[----:B----4-:R-:W-:Y:S01]  /*daa0*/  @P0 IADD3.X R3, R4, UR5, RZ, P1, !PT ;  /* 0x0000000504030c10 */ /* 0x010fe20008ffe4ff */
[----:B------:R-:W-:-:S04]  /*dab0*/  ULDC.64 UR4, c[0x0][0xa08] ;  /* 0x0002820000047ab9 */ /* 0x000fc80000000a00 */
[----:B--2---:R2:W3:Y:S02]  /*dac0*/  @P0 LDG.E R7, desc[UR40][R2.64] ;  /* 0x0000002802070981 */ /* 0x0044e4000c1e1900 */
[----:B--2---:R-:W2:Y:S01]  /*dad0*/  LDC.64 R2, c[0x0][0x418] ;  /* 0x00010600ff027b82 */ /* 0x004ea20000000a00 */
[----:B-----5:R-:W-:Y:S01]  /*dae0*/  VIADD R4, R0, 0xffffffff ;  /* 0xffffffff00047836 */ /* 0x020fe20000000000 */
[----:B---3--:R-:W-:Y:S01]  /*daf0*/  SHF.R.S32.HI R8, RZ, 0x1f, R7 ;  /* 0x0000001fff087819 */ /* 0x008fe20000011407 */
[----:B------:R3:W-:Y:S04]  /*db00*/  @P0 STL [R1+0xc], R7 ;  /* 0x00000c0701000387 */ /* 0x0007e80000100800 */
[----:B------:R3:W-:Y:S01]  /*db10*/  STL [R1+0x14], R8 ;  /* 0x0000140801007387 */ /* 0x0007e20000100800 */
[----:B--2---:R-:W-:Y:S01]  /*db20*/  LOP3.LUT P0, RZ, R2, UR4, RZ, 0xfc, !PT ;  /* 0x0000000402ff7c12 */ /* 0x004fe2000f80fcff */
[----:B------:R-:W-:-:S03]  /*db30*/  UMOV UR4, 0xffffffff ;  /* 0xffffffff00047882 */ /* 0x000fc60000000000 */
[----:B------:R-:W-:-:S04]  /*db40*/  LOP3.LUT P0, RZ, R3, UR5, RZ, 0xfc, P0 ;  /* 0x0000000503ff7c12 */ /* 0x000fc8000800fcff */
[----:B------:R-:W-:Y:S01]  /*db50*/  SEL R0, R7, RZ, !P0 ;  /* 0x000000ff07007207 */ /* 0x000fe20004000000 */
[----:B---3--:R-:W-:Y:S08]  /*db60*/  BRA.DIV UR4, `(.L_x_4531) ;  /* 0x0000005a04ec7947 */ /* 0x008ff0000b800000 */
[----:B------:R-:W2:Y:S02]  /*db70*/  S2R R5, SR_TID.X ;  /* 0x0000000000057919 */ /* 0x000ea40000002100 */
[----:B--2---:R-:W-:-:S04]  /*db80*/  SHF.R.U32.HI R5, RZ, 0x5, R5 ;  /* 0x00000005ff057819 */ /* 0x004fc80000011605 */
[----:B------:R-:W-:-:S05]  /*db90*/  LOP3.LUT R5, R5, 0x3, RZ, 0xc0, !PT ;  /* 0x0000000305057812 */ /* 0x000fca00078ec0ff */
[----:B------:R2:W3:Y:S02]  /*dba0*/  SHFL.IDX PT, R14, R5, RZ, 0x1f ;  /* 0x00001fff050e7589 */ /* 0x0004e400000e0000 */
.L_x_4654:
[----:B------:R-:W-:Y:S01]  /*dbb0*/  PLOP3.LUT P1, PT, PT, PT, PT, 0x8, 0x0 ;  /* 0x000000000000781c */ /* 0x000fe20003f2e170 */
[----:B------:R4:W-:Y:S01]  /*dbc0*/  STL [R1], R0 ;  /* 0x0000000001007387 */ /* 0x0009e20000100800 */
[----:B---3--:R-:W-:-:S03]  /*dbd0*/  ISETP.NE.AND P0, PT, R14, RZ, PT ;  /* 0x000000ff0e00720c */ /* 0x008fc60003f05270 */
[----:B------:R3:W-:Y:S01]  /*dbe0*/  STL [R1+0x24], R4 ;  /* 0x0000240401007387 */ /* 0x0007e20000100800 */
[----:B----4-:R-:W-:-:S05]  /*dbf0*/  P2R R0, PR, RZ, 0x2 ;  /* 0x00000002ff007803 */ /* 0x010fca0000000000 */
[----:B------:R3:W-:Y:S04]  /*dc00*/  STL [R1+0x18], R0 ;  /* 0x0000180001007387 */ /* 0x0007e80000100800 */
[----:B------:R-:W-:Y:S05]  /*dc10*/  @P0 BRA `(.L_x_4532) ;  /* 0x00000004001c0947 */ /* 0x000fea0003800000 */
[----:B------:R-:W-:-:S03]  /*dc20*/  UMOV UR4, 0xffffffff ;  /* 0xffffffff00047882 */ /* 0x000fc60000000000 */
[----:B------:R-:W-:Y:S05]  /*dc30*/  BRA.DIV UR4, `(.L_x_4533) ;  /* 0x0000005a04ec7947 */ /* 0x000fea000b800000 */
[----:B------:R-:W-:-:S13]  /*dc40*/  ELECT P6, URZ, PT ;  /* 0x00000000003f782f */ /* 0x000fda00038c0000 */
.L_x_4657:
[----:B------:R-:W-:Y:S05]  /*dc50*/  @!P6 BRA `(.L_x_4532) ;  /* 0x00000004000ce947 */ /* 0x000fea0003800000 */
[----:B------:R-:W-:-:S04]  /*dc60*/  ISETP.NE.U32.AND P0, PT, R2, RZ, PT ;  /* 0x000000ff0200720c */ /* 0x000fc80003f05070 */
[----:B------:R-:W-:-:S13]  /*dc70*/  ISETP.NE.AND.EX P0, PT, R3, RZ, PT, P0 ;  /* 0x000000ff0300720c */ /* 0x000fda0003f05300 */
[----:B------:R-:W-:Y:S05]  /*dc80*/  @!P0 BRA `(.L_x_4534) ;  /* 0x0000000000548947 */ /* 0x000fea0003800000 */
[----:B------:R-:W4:Y:S01]  /*dc90*/  LDC R6, c[0x0][0x43c] ;  /* 0x00010f00ff067b82 */ /* 0x000f220000000800 */
[----:B01----:R-:W-:Y:S01]  /*dca0*/  IMAD.MOV.U32 R9, RZ, RZ, R4 ;  /* 0x000000ffff097224 */ /* 0x003fe200078e0004 */
[----:B------:R-:W-:-:S03]  /*dcb0*/  ULDC.64 UR4, c[0x0][0x428] ;  /* 0x00010a0000047ab9 */ /* 0x000fc60000000a00 */
[----:B---3--:R-:W-:Y:S01]  /*dcc0*/  IMAD.MOV.U32 R0, RZ, RZ, R9 ;  /* 0x000000ffff007224 */ /* 0x008fe200078e0009 */
[----:B----4-:R-:W-:-:S13]  /*dcd0*/  ISETP.NE.AND P0, PT, R6, 0x1, PT ;  /* 0x000000010600780c */ /* 0x010fda0003f05270 */
[----:B--2---:R-:W0:Y:S02]  /*dce0*/  @P0 LDC.64 R4, c[0x0][0x440] ;  /* 0x00011000ff040b82 */ /* 0x004e240000000a00 */
        /* <DEDUP_REMOVED lines=13> */
[----:B------:R-:W2:Y:S04]  /*ddc0*/  LDG.E R0, desc[UR40][R2.64] ;  /* 0x0000002802007981 */ /* 0x000ea8000c1e1900 */
[----:B--2---:R4:W-:Y:S02]  /*ddd0*/  STL [R1], R0 ;  /* 0x0000000001007387 */ /* 0x0049e40000100800 */
.L_x_4534:
[----:B------:R-:W5:Y:S04]  /*dde0*/  LDL R7, [R1+0x4] ;  /* 0x0000040001077983 */ /* 0x000f680000100800 */
[----:B---34-:R-:W5:Y:S04]  /*ddf0*/  LDL R0, [R1+0x8] ;  /* 0x0000080001007983 */ /* 0x018f680000100800 */
[----:B------:R-:W3:Y:S01]  /*de00*/  LDL R2, [R1+0x10] ;  /* 0x0000100001027983 */ /* 0x000ee20000100800 */
[----:B-----5:R-:W-:Y:S01]  /*de10*/  IMAD R0, R0, 0x8, R7 ;  /* 0x0000000800007824 */ /* 0x020fe200078e0207 */
[----:B---3--:R-:W-:-:S04]  /*de20*/  SHF.L.U32 R2, R2, 0x1f, RZ ;  /* 0x0000001f02027819 */ /* 0x008fc800000006ff */
[----:B------:R-:W3:Y:S02]  /*de30*/  SYNCS.PHASECHK.TRANS64.TRYWAIT P0, [R0+URZ+0x28c40], R2 ;  /* 0x028c4002000075a7 */ /* 0x000ee4000800017f */
[----:B---3--:R-:W-:Y:S05]  /*de40*/  @!P0 BRA `(.L_x_4535) ;  /* 0x0000005800888947 */ /* 0x008fea0003800000 */
.L_x_4658:
[----:B------:R-:W4:Y:S02]  /*de50*/  S2R R3, SR_TID.X ;  /* 0x0000000000037919 */ /* 0x000f240000002100 */
[----:B----4-:R-:W-:-:S04]  /*de60*/  LOP3.LUT R3, R3, 0x7f, RZ, 0xc0, !PT ;  /* 0x0000007f03037812 */ /* 0x010fc800078ec0ff */
[----:B------:R-:W-:-:S13]  /*de70*/  ISETP.NE.AND P0, PT, R3, RZ, PT ;  /* 0x000000ff0300720c */ /* 0x000fda0003f05270 */
[----:B------:R-:W-:Y:S05]  /*de80*/  @P0 BRA `(.L_x_4536) ;  /* 0x00000000001c0947 */ /* 0x000fea0003800000 */
[----:B------:R-:W4:Y:S01]  /*de90*/  S2R R3, SR_TID.X ;  /* 0x0000000000037919 */ /* 0x000f220000002100 */
[----:B---3--:R-:W-:-:S04]  /*dea0*/  IMAD.MOV.U32 R2, RZ, RZ, 0x2000 ;  /* 0x00002000ff027424 */ /* 0x008fc800078e00ff */
[----:B------:R3:W-:Y:S01]  /*deb0*/  SYNCS.ARRIVE.TRANS64 RZ, [R0+URZ+0x28c30], R2 ;  /* 0x028c300200ff79a7 */ /* 0x0007e2000800003f */
[----:B----4-:R-:W-:-:S04]  /*dec0*/  LOP3.LUT R3, R3, 0x1f, RZ, 0xc0, !PT ;  /* 0x0000001f03037812 */ /* 0x010fc800078ec0ff */
[----:B------:R-:W-:-:S13]  /*ded0*/  ISETP.NE.AND P0, PT, R3, RZ, PT ;  /* 0x000000ff0300720c */ /* 0x000fda0003f05270 */
[----:B---3--:R-:W-:Y:S05]  /*dee0*/  @!P0 BRA `(.L_x_4536) ;  /* 0x0000000000048947 */ /* 0x008fea0003800000 */
[----:B------:R-:W-:Y:S01]  /*def0*/  BPT.TRAP 0x1 ;  /* 0x000000040000795c */ /* 0x000fe20000300000 */
.L_x_4536:
[----:B--2---:R-:W2:Y:S04]  /*df00*/  LDL R5, [R1+0x4] ;  /* 0x0000040001057983 */ /* 0x004ea80000100800 */
[----:B------:R-:W2:Y:S04]  /*df10*/  LDL R4, [R1+0x8] ;  /* 0x0000080001047983 */ /* 0x000ea80000100800 */
[----:B------:R-:W4:Y:S04]  /*df20*/  LDL R6, [R1+0x24] ;  /* 0x0000240001067983 */ /* 0x000f280000100800 */
[----:B------:R-:W5:Y:S04]  /*df30*/  LDL R3, [R1+0x1c] ;  /* 0x00001c0001037983 */ /* 0x000f680000100800 */
[----:B---3--:R-:W3:Y:S01]  /*df40*/  LDL R2, [R1] ;  /* 0x0000000001027983 */ /* 0x008ee20000100800 */
        /* <DEDUP_REMOVED lines=8> */
[----:B--2---:R-:W-:Y:S01]  /*dfd0*/  IMAD R0, R4, 0x2000, R5 ;  /* 0x0000200004007824 */ /* 0x004fe200078e0205 */
[----:B----4-:R-:W-:-:S04]  /*dfe0*/  R2UR UR11, R6 ;  /* 0x00000000060b72ca */ /* 0x010fc800000e0000 */
[----:B------:R-:W-:Y:S02]  /*dff0*/  R2UR UR8, R0 ;  /* 0x00000000000872ca */ /* 0x000fe400000e0000 */
[----:B-----5:R-:W-:Y:S02]  /*e000*/  R2UR UR4, R3 ;  /* 0x00000000030472ca */ /* 0x020fe400000e0000 */
[----:B---3--:R-:W-:Y:S02]  /*e010*/  R2UR UR13, R2 ;  /* 0x00000000020d72ca */ /* 0x008fe400000e0000 */
[----:B------:R-:W-:-:S07]  /*e020*/  P2R R0, PR, RZ, 0x1 ;  /* 0x00000001ff007803 */ /* 0x000fce0000000000 */
[----:B------:R-:W-:Y:S02]  /*e030*/  UIADD3 UR8, UR8, 0x22400, URZ ;  /* 0x0002240008087890 */ /* 0x000fe4000fffe03f */
[----:B------:R-:W-:Y:S01]  /*e040*/  ULEA UR11, UR11, UR4, 0x6 ;  /* 0x000000040b0b7291 */ /* 0x000fe2000f8e303f */
[----:B------:R4:W-:Y:S02]  /*e050*/  STL [R1+0x18], R0 ;  /* 0x0000180001007387 */ /* 0x0009e40000100800 */
[----:B------:R-:W-:-:S06]  /*e060*/  UMOV UR4, 0x0 ;  /* 0x0000000000047882 */ /* 0x000fcc0000000000 */
[----:B------:R4:W-:Y:S01]  /*e070*/  UTMALDG.4D [UR8], [UR6], desc[UR4] ;  /* 0x00000408060075b4 */ /* 0x0009e20008019000 */
[----:B------:R-:W-:Y:S02]  /*e080*/  NOP ;  /* 0x0000000000007918 */ /* 0x000fe40000000000 */
.L_x_4532:
[----:B------:R-:W5:Y:S04]  /*e090*/  LDL R2, [R1+0x4] ;  /* 0x0000040001027983 */ /* 0x000f680000100800 */
[----:B------:R-:W5:Y:S04]  /*e0a0*/  LDL.LU R3, [R1+0x2c] ;  /* 0x00002c0001037983 */ /* 0x000f680000300800 */
[----:B--2---:R-:W2:Y:S04]  /*e0b0*/  LDL.LU R5, [R1+0x20] ;  /* 0x0000200001057983 */ /* 0x004ea80000300800 */
[----:B---3--:R-:W3:Y:S01]  /*e0c0*/  LDL.LU R4, [R1+0x34] ;  /* 0x0000340001047983 */ /* 0x008ee20000300800 */
[----:B------:R-:W-:Y:S05]  /*e0d0*/  WARPSYNC.ALL ;  /* 0x0000000000007948 */ /* 0x000fea0003800000 */
[----:B----4-:R-:W-:Y:S01]  /*e0e0*/  ULDC.64 UR4, c[0x0][0x298] ;  /* 0x0000a60000047ab9 */ /* 0x010fe20000000a00 */
[----:B------:R-:W-:Y:S01]  /*e0f0*/  ULDC.64 UR6, c[0x0][0xa00] ;  /* 0x0002800000067ab9 */ /* 0x000fe20000000a00 */
[----:B------:R-:W-:Y:S01]  /*e100*/  BSSY B6, `(.L_x_4537) ;  /* 0x0000024000067945 */ /* 0x000fe20003800000 */
[----:B------:R-:W-:Y:S01]  /*e110*/  BAR.SYNC.DEFER_BLOCKING 0x8, 0x100 ;  /* 0x0204000000007b1d */ /* 0x000fe20000010000 */
[----:B------:R-:W-:-:S04]  /*e120*/  ISETP.NE.U32.AND P0, PT, RZ, UR6, PT ;  /* 0x00000006ff007c0c */ /* 0x000fc8000bf05070 */
[----:B------:R-:W-:Y:S01]  /*e130*/  ISETP.NE.AND.EX P0, PT, RZ, UR7, PT, P0 ;  /* 0x00000007ff007c0c */ /* 0x000fe2000bf05300 */
[----:B-----5:R-:W-:Y:S01]  /*e140*/  VIADD R2, R2, 0x20400 ;  /* 0x0002040002027836 */ /* 0x020fe20000000000 */
[----:B------:R-:W-:-:S04]  /*e150*/  SHF.R.S32.HI R0, RZ, 0x1f, R3 ;  /* 0x0000001fff007819 */ /* 0x000fc80000011403 */
[----:B------:R-:W-:Y:S02]  /*e160*/  LOP3.LUT P1, RZ, R2, 0x3ff, RZ, 0xc0, !PT ;  /* 0x000003ff02ff7812 */ /* 0x000fe4000782c0ff */
[----:B--2---:R-:W-:Y:S01]  /*e170*/  SEL R5, R5, RZ, !P0 ;  /* 0x000000ff05057207 */ /* 0x004fe20004000000 */
[----:B------:R-:W-:Y:S01]  /*e180*/  IMAD R0, R0, UR4, RZ ;  /* 0x0000000400007c24 */ /* 0x000fe2000f8e02ff */
[----:B---3--:R-:W-:-:S03]  /*e190*/  SEL R4, R4, RZ, !P0 ;  /* 0x000000ff04047207 */ /* 0x008fc60004000000 */
[C---:B------:R-:W-:Y:S02]  /*e1a0*/  IMAD R0, R3.reuse, UR5, R0 ;  /* 0x0000000503007c24 */ /* 0x040fe4000f8e0200 */
[----:B------:R-:W-:-:S05]  /*e1b0*/  IMAD.WIDE.U32 R2, R3, UR4, RZ ;  /* 0x0000000403027c25 */ /* 0x000fca000f8e00ff */
[----:B------:R2:W-:Y:S04]  /*e1c0*/  STL.64 [R1+0x40], R2 ;  /* 0x0000400201007387 */ /* 0x0005e80000100a00 */
[----:B------:R3:W-:Y:S04]  /*e1d0*/  STL [R1+0x20], R5 ;  /* 0x0000200501007387 */ /* 0x0007e80000100800 */
[----:B------:R3:W-:Y:S01]  /*e1e0*/  STL [R1+0x4c], R4 ;  /* 0x00004c0401007387 */ /* 0x0007e20000100800 */
[----:B--2---:R-:W-:Y:S01]  /*e1f0*/  IMAD.IADD R2, R3, 0x1, R0 ;  /* 0x0000000103027824 */ /* 0x004fe200078e0200 */
[----:B------:R-:W-:-:S05]  /*e200*/  SHF.R.S32.HI R0, RZ, 0x1f, R18 ;  /* 0x0000001fff007819 */ /* 0x000fca0000011412 */
        /* <DEDUP_REMOVED lines=18> */
[----:B012---:R-:W-:Y:S05]  /*e330*/  CALL.ABS.NOINC R2 ;  /* 0x0000000002007343 */ /* 0x007fea0003c00000 */
.L_x_4538:
[----:B------:R-:W-:Y:S05]  /*e340*/  BSYNC B6 ;  /* 0x0000000000067941 */ /* 0x000fea0003800000 */
.L_x_4537:
[----:B---3--:R-:W2:Y:S01]  /*e350*/  LDL.LU R5, [R1+0x2c] ;  /* 0x00002c0001057983 */ /* 0x008ea20000300800 */
[----:B------:R-:W-:Y:S01]  /*e360*/  ULDC.64 UR4, c[0x0][0x2d8] ;  /* 0x0000b60000047ab9 */ /* 0x000fe20000000a00 */
[----:B------:R-:W3:Y:S01]  /*e370*/  LDC R7, c[0x0][0x448] ;  /* 0x00011200ff077b82 */ /* 0x000ee20000000800 */
[----:B------:R-:W-:Y:S01]  /*e380*/  ULDC UR6, c[0x0][0x2b8] ;  /* 0x0000ae0000067ab9 */ /* 0x000fe20000000800 */
[----:B------:R-:W2:Y:S04]  /*e390*/  LDL.LU.64 R2, [R1+0x40] ;  /* 0x0000400001027983 */ /* 0x000ea80000300a00 */
[----:B------:R-:W4:Y:S04]  /*e3a0*/  LDL.LU R0, [R1+0x34] ;  /* 0x0000340001007983 */ /* 0x000f280000300800 */
[----:B------:R-:W4:Y:S04]  /*e3b0*/  LDL.LU R6, [R1+0x4c] ;  /* 0x00004c0001067983 */ /* 0x000f280000300800 */
[----:B------:R-:W4:Y:S04]  /*e3c0*/  LDL.LU R4, [R1+0x20] ;  /* 0x0000200001047983 */ /* 0x000f280000300800 */
[----:B01----:R0:W5:Y:S01]  /*e3d0*/  LDL R9, [R1+0x48] ;  /* 0x0000480001097983 */ /* 0x0031620000100800 */
[----:B---3--:R-:W-:Y:S01]  /*e3e0*/  ISETP.NE.AND P0, PT, R7, 0x1, PT ;  /* 0x000000010700780c */ /* 0x008fe20003f05270 */
[----:B--2---:R-:W-:-:S02]  /*e3f0*/  IMAD.MOV.U32 R3, RZ, RZ, R5 ;  /* 0x000000ffff037224 */ /* 0x004fc400078e0005 */
[----:B------:R-:W1:Y:S01]  /*e400*/  S2R R5, SR_TID.X ;  /* 0x0000000000057919 */ /* 0x000e620000002100 */
[----:B----4-:R-:W-:Y:S02]  /*e410*/  IMAD R0, R0, UR4, RZ ;  /* 0x0000000400007c24 */ /* 0x010fe4000f8e02ff */
[----:B------:R-:W-:-:S04]  /*e420*/  IMAD.WIDE.U32 R2, R18, UR4, R2 ;  /* 0x0000000412027c25 */ /* 0x000fc8000f8e0002 */
[----:B------:R-:W-:Y:S01]  /*e430*/  IMAD R0, R18, UR5, R0 ;  /* 0x0000000512007c24 */ /* 0x000fe2000f8e0200 */
[----:B------:R-:W-:-:S03]  /*e440*/  ULDC.64 UR4, c[0x0][0x2e0] ;  /* 0x0000b80000047ab9 */ /* 0x000fc60000000a00 */
[----:B------:R-:W-:Y:S02]  /*e450*/  IMAD.IADD R3, R3, 0x1, R0 ;  /* 0x0000000103037824 */ /* 0x000fe400078e0200 */
[----:B------:R-:W-:Y:S02]  /*e460*/  IMAD R0, R6, UR4, RZ ;  /* 0x0000000406007c24 */ /* 0x000fe4000f8e02ff */
        /* <DEDUP_REMOVED lines=27> */
[----:B------:R-:W1:Y:S01]  /*e620*/  S2R R8, SR_TID.X ;  /* 0x0000000000087919 */ /* 0x000e620000002100 */
[----:B------:R-:W-:Y:S01]  /*e630*/  ULDC.64 UR4, c[0x0][0x280] ;  /* 0x0000a00000047ab9 */ /* 0x000fe20000000a00 */
[----:B------:R0:W5:Y:S01]  /*e640*/  LDL R6, [R1+0x30] ;  /* 0x0000300001067983 */ /* 0x0001620000100800 */
[----:B------:R-:W-:Y:S01]  /*e650*/  IMAD.IADD R0, R5, 0x1, R0 ;  /* 0x0000000105007824 */ /* 0x000fe200078e0200 */
[----:B------:R-:W-:Y:S01]  /*e660*/  LEA R3, P1, R4, UR4, 0x1 ;  /* 0x0000000404037c11 */ /* 0x000fe2000f8208ff */
[----:B------:R-:W-:-:S03]  /*e670*/  UMOV UR4, 0xffffffff ;  /* 0xffffffff00047882 */ /* 0x000fc60000000000 */
[----:B------:R-:W-:Y:S01]  /*e680*/  LEA.HI.X R2, R4, UR5, R0, 0x1, P1 ;  /* 0x0000000504027c11 */ /* 0x000fe200088f0c00 */
[C---:B-1----:R-:W-:Y:S01]  /*e690*/  IMAD.SHL.U32 R10, R8.reuse, 0x8, RZ ;  /* 0x00000008080a7824 */ /* 0x042fe200078e00ff */
[----:B------:R-:W-:-:S04]  /*e6a0*/  LOP3.LUT R8, R8, 0x7f, RZ, 0xc0, !PT ;  /* 0x0000007f08087812 */ /* 0x000fc800078ec0ff */
[----:B------:R-:W-:-:S04]  /*e6b0*/  LOP3.LUT R10, R10, 0x38, RZ, 0xc0, !PT ;  /* 0x000000380a0a7812 */ /* 0x000fc800078ec0ff */
[----:B------:R-:W-:Y:S02]  /*e6c0*/  ISETP.GE.AND P0, PT, R10, UR6, PT ;  /* 0x000000060a007c0c */ /* 0x000fe4000bf06270 */
[----:B------:R-:W-:Y:S01]  /*e6d0*/  SHF.R.U32.HI R8, RZ, 0x3, R8 ;  /* 0x00000003ff087819 */ /* 0x000fe20000011608 */
[----:B0-----:R-:W-:Y:S10]  /*e6e0*/  BRA.DIV UR4, `(.L_x_4539) ;  /* 0x0000005204747947 */ /* 0x001ff4000b800000 */
[----:B------:R-:W0:Y:S01]  /*e6f0*/  SHFL.IDX PT, R5, R3, RZ, 0x181f ;  /* 0x00181fff03057589 */ /* 0x000e2200000e0000 */
[----:B-----5:R-:W-:Y:S02]  /*e700*/  IMAD R0, R6, R7, RZ ;  /* 0x0000000706007224 */ /* 0x020fe400078e02ff */
[----:B------:R-:W-:Y:S01]  /*e710*/  IMAD R17, R17, 0x40, R8 ;  /* 0x0000004011117824 */ /* 0x000fe200078e0208 */
[----:B------:R-:W1:Y:S04]  /*e720*/  SHFL.IDX PT, R4, R2, RZ, 0x181f ;  /* 0x00181fff02047589 */ /* 0x000e6800000e0000 */
[----:B------:R-:W-:-:S13]  /*e730*/  ISETP.GE.AND P1, PT, R17, R0, PT ;  /* 0x000000001100720c */ /* 0x000fda0003f26270 */
[----:B0-----:R-:W-:-:S05]  /*e740*/  @!P1 LEA R5, P2, R10, R5, 0x1 ;  /* 0x000000050a059211 */ /* 0x001fca00078408ff */
[----:B-1----:R-:W-:-:S05]  /*e750*/  @!P1 IMAD.X R4, RZ, RZ, R4, P2 ;  /* 0x000000ffff049224 */ /* 0x002fca00010e0604 */
[----:B------:R-:W-:-:S04]  /*e760*/  @!P1 LOP3.LUT R5, R5, R4, RZ, 0x3c, !PT ;  /* 0x0000000405059212 */ /* 0x000fc800078e3cff */
[----:B------:R-:W-:-:S04]  /*e770*/  @!P1 LOP3.LUT R4, R5, R4, RZ, 0x3c, !PT ;  /* 0x0000000405049212 */ /* 0x000fc800078e3cff */
[----:B------:R-:W-:-:S05]  /*e780*/  @!P1 LOP3.LUT R5, R5, R4, RZ, 0x3c, !PT ;  /* 0x0000000405059212 */ /* 0x000fca00078e3cff */
[----:B------:R-:W-:Y:S01]  /*e790*/  @!PT LDS RZ, [RZ] ;  /* 0x00000000fffff984 */ /* 0x000fe20000000800 */
[----:B------:R0:W-:Y:S02]  /*e7a0*/  @!P1 LDGSTS.E.BYPASS.LTC128B.128 [R9+0x20400], desc[UR40][R4.64], !P0 ;  /* 0x2040000004099fae */ /* 0x0001e4000c101d68 */
[----:B0-----:R-:W-:Y:S02]  /*e7b0*/  VIADD R4, R17, 0x10 ;  /* 0x0000001011047836 */ /* 0x001fe40000000000 */
[----:B------:R-:W0:Y:S03]  /*e7c0*/  SHFL.IDX PT, R5, R3, 0x1, 0x181f ;  /* 0x00381f0003057f89 */ /* 0x000e2600000e0000 */
[----:B------:R-:W-:Y:S02]  /*e7d0*/  ISETP.GE.AND P1, PT, R4, R0, PT ;  /* 0x000000000400720c */ /* 0x000fe40003f26270 */
[----:B------:R-:W1:Y:S11]  /*e7e0*/  SHFL.IDX PT, R4, R2, 0x1, 0x181f ;  /* 0x00381f0002047f89 */ /* 0x000e7600000e0000 */
[----:B0-----:R-:W-:-:S05]  /*e7f0*/  @!P1 LEA R5, P2, R10, R5, 0x1 ;  /* 0x000000050a059211 */ /* 0x001fca00078408ff */
[----:B-1----:R-:W-:-:S05]  /*e800*/  @!P1 IMAD.X R4, RZ, RZ, R4, P2 ;  /* 0x000000ffff049224 */ /* 0x002fca00010e0604 */
[----:B------:R-:W-:-:S04]  /*e810*/  @!P1 LOP3.LUT R5, R5, R4, RZ, 0x3c, !PT ;  /* 0x0000000405059212 */ /* 0x000fc800078e3cff */
[----:B------:R-:W-:-:S04]  /*e820*/  @!P1 LOP3.LUT R4, R5, R4, RZ, 0x3c, !PT ;  /* 0x0000000405049212 */ /* 0x000fc800078e3cff */
[----:B------:R-:W-:-:S05]  /*e830*/  @!P1 LOP3.LUT R5, R5, R4, RZ, 0x3c, !PT ;  /* 0x0000000405059212 */ /* 0x000fca00078e3cff */
[----:B------:R0:W-:Y:S02]  /*e840*/  @!P1 LDGSTS.E.BYPASS.LTC128B.128 [R9+0x20c00], desc[UR40][R4.64], !P0 ;  /* 0x20c0000004099fae */ /* 0x0001e4000c101d68 */
[----:B0-----:R-:W-:Y:S02]  /*e850*/  VIADD R4, R17, 0x20 ;  /* 0x0000002011047836 */ /* 0x001fe40000000000 */
[----:B------:R-:W0:Y:S03]  /*e860*/  SHFL.IDX PT, R5, R3, 0x2, 0x181f ;  /* 0x00581f0003057f89 */ /* 0x000e2600000e0000 */
[----:B------:R-:W-:Y:S01]  /*e870*/  ISETP.GE.AND P1, PT, R4, R0, PT ;  /* 0x000000000400720c */ /* 0x000fe20003f26270 */
[----:B------:R-:W-:Y:S04]  /*e880*/  SHFL.IDX PT, R3, R3, 0x3, 0x181f ;  /* 0x00781f0003037f89 */ /* 0x000fe800000e0000 */
[----:B------:R-:W1:Y:S08]  /*e890*/  SHFL.IDX PT, R4, R2, 0x2, 0x181f ;  /* 0x00581f0002047f89 */ /* 0x000e7000000e0000 */
[----:B0-----:R-:W-:-:S05]  /*e8a0*/  @!P1 LEA R5, P2, R10, R5, 0x1 ;  /* 0x000000050a059211 */ /* 0x001fca00078408ff */
[----:B-1----:R-:W-:-:S05]  /*e8b0*/  @!P1 IMAD.X R4, RZ, RZ, R4, P2 ;  /* 0x000000ffff049224 */ /* 0x002fca00010e0604 */
[----:B------:R-:W-:-:S04]  /*e8c0*/  @!P1 LOP3.LUT R5, R5, R4, RZ, 0x3c, !PT ;  /* 0x0000000405059212 */ /* 0x000fc800078e3cff */
[----:B------:R-:W-:-:S04]  /*e8d0*/  @!P1 LOP3.LUT R4, R5, R4, RZ, 0x3c, !PT ;  /* 0x0000000405049212 */ /* 0x000fc800078e3cff */
[----:B------:R-:W-:-:S05]  /*e8e0*/  @!P1 LOP3.LUT R5, R5, R4, RZ, 0x3c, !PT ;  /* 0x0000000405059212 */ /* 0x000fca00078e3cff */
[----:B------:R0:W-:Y:S04]  /*e8f0*/  @!P1 LDGSTS.E.BYPASS.LTC128B.128 [R9+0x21400], desc[UR40][R4.64], !P0 ;  /* 0x2140000004099fae */ /* 0x0001e8000c101d68 */
[----:B0-----:R0:W1:Y:S02]  /*e900*/  SHFL.IDX PT, R4, R2, 0x3, 0x181f ;  /* 0x00781f0002047f89 */ /* 0x00106400000e0000 */
.L_x_4667:
[----:B------:R2:W5:Y:S01]  /*e910*/  LDL R8, [R1+0x4] ;  /* 0x0000040001087983 */ /* 0x0005620000100800 */
[----:B------:R-:W-:-:S05]  /*e920*/  VIADD R17, R17, 0x30 ;  /* 0x0000003011117836 */ /* 0x000fca0000000000 */
[----:B------:R-:W-:-:S13]  /*e930*/  ISETP.GE.AND P1, PT, R17, R0, PT ;  /* 0x000000001100720c */ /* 0x000fda0003f26270 */
[----:B0-----:R-:W-:-:S05]  /*e940*/  @!P1 LEA R2, P2, R10, R3, 0x1 ;  /* 0x000000030a029211 */ /* 0x001fca00078408ff */
[----:B-1----:R-:W-:-:S05]  /*e950*/  @!P1 IMAD.X R3, RZ, RZ, R4, P2 ;  /* 0x000000ffff039224 */ /* 0x002fca00010e0604 */
[----:B------:R-:W-:Y:S01]  /*e960*/  @!PT LDS RZ, [RZ] ;  /* 0x00000000fffff984 */ /* 0x000fe20000000800 */
[----:B------:R-:W-:Y:S01]  /*e970*/  @!PT LDS RZ, [RZ] ;  /* 0x00000000fffff984 */ /* 0x000fe20000000800 */
[----:B------:R-:W-:Y:S01]  /*e980*/  @!PT LDS RZ, [RZ] ;  /* 0x00000000fffff984 */ /* 0x000fe20000000800 */
[----:B------:R2:W-:Y:S01]  /*e990*/  @!P1 LDGSTS.E.BYPASS.LTC128B.128 [R9+0x21c00], desc[UR40][R2.64], !P0 ;  /* 0x21c0000002099fae */ /* 0x0005e2000c101d68 */
[----:B------:R-:W-:Y:S01]  /*e9a0*/  PLOP3.LUT P0, PT, PT, PT, PT, 0x80, 0x0 ;  /* 0x000000000000781c */ /* 0x000fe20003f0f070 */
[----:B------:R-:W-:-:S12]  /*e9b0*/  NOP ;  /* 0x0000000000007918 */ /* 0x000fd80000000000 */
.L_x_4540:
[----:B--2---:R-:W2:Y:S01]  /*e9c0*/  LDL R2, [R1+0x4] ;  /* 0x0000040001027983 */ /* 0x004ea20000100800 */
        /* <DEDUP_REMOVED lines=18> */
.L_x_4668:
[----:B------:R-:W-:Y:S05]  /*eaf0*/  BSYNC B0 ;  /* 0x0000000000007941 */ /* 0x000fea0003800000 */
.L_x_4541:
        /* <DEDUP_REMOVED lines=8> */
[----:B------:R-:W2:Y:S02]  /*eb80*/  LDL R2, [R1+0x10] ;  /* 0x0000100001027983 */ /* 0x000ea40000100800 */
[----:B---3--:R-:W-:Y:S01]  /*eb90*/  IMAD R0, R4, 0x8, R5 ;  /* 0x0000000804007824 */ /* 0x008fe200078e0205 */
[----:B0-----:R-:W-:Y:S01]  /*eba0*/  LOP3.LUT R3, R3, 0x7f, RZ, 0xc0, !PT ;  /* 0x0000007f03037812 */ /* 0x001fe200078ec0ff */
[----:B------:R-:W-:Y:S03]  /*ebb0*/  BSSY B1, `(.L_x_4545) ;  /* 0x0000005000017945 */ /* 0x000fe60003800000 */
[----:B------:R-:W-:-:S02]  /*ebc0*/  ISETP.NE.AND P1, PT, R3, RZ, PT ;  /* 0x000000ff0300720c */ /* 0x000fc40003f25270 */
[----:B--2---:R-:W-:-:S04]  /*ebd0*/  SHF.L.U32 R2, R2, 0x1f, RZ ;  /* 0x0000001f02027819 */ /* 0x004fc800000006ff */
[----:B------:R-:W0:Y:S02]  /*ebe0*/  SYNCS.PHASECHK.TRANS64.TRYWAIT P0, [R0+URZ+0x28c60], R2 ;  /* 0x028c6002000075a7 */ /* 0x000e24000800017f */
[----:B0-----:R-:W-:Y:S05]  /*ebf0*/  @!P0 BRA `(.L_x_4546) ;  /* 0x00000050008c8947 */ /* 0x001fea0003800000 */
.L_x_4669:
[----:B------:R-:W-:Y:S05]  /*ec00*/  BSYNC B1 ;  /* 0x0000000000017941 */ /* 0x000fea0003800000 */
.L_x_4545:
        /* <DEDUP_REMOVED lines=9> */
.L_x_4548:
[----:B------:R-:W-:Y:S05]  /*eca0*/  BSYNC B1 ;  /* 0x0000000000017941 */ /* 0x000fea0003800000 */
.L_x_4547:
[----:B------:R-:W2:Y:S04]  /*ecb0*/  LDL R5, [R1+0x1c] ;  /* 0x00001c0001057983 */ /* 0x000ea80000100800 */
[----:B------:R-:W2:Y:S04]  /*ecc0*/  LDL.LU R3, [R1+0x24] ;  /* 0x0000240001037983 */ /* 0x000ea80000300800 */
[----:B------:R-:W3:Y:S04]  /*ecd0*/  LDL R4, [R1+0x4] ;  /* 0x0000040001047983 */ /* 0x000ee80000100800 */
        /* <DEDUP_REMOVED lines=11> */
.L_x_4549:
        /* <DEDUP_REMOVED lines=16> */
.L_x_4550:
        /* <DEDUP_REMOVED lines=16> */
.L_x_4551:
        /* <DEDUP_REMOVED lines=16> */
.L_x_4552:
        /* <DEDUP_REMOVED lines=16> */
.L_x_4553:
        /* <DEDUP_REMOVED lines=16> */
.L_x_4554:
        /* <DEDUP_REMOVED lines=16> */
.L_x_4555:
        /* <DEDUP_REMOVED lines=16> */
.L_x_4556:
        /* <DEDUP_REMOVED lines=11> */
.L_x_4544:
[----:B------:R-:W-:Y:S05]  /*f540*/  BSYNC B0 ;  /* 0x0000000000007941 */ /* 0x000fea0003800000 */
.L_x_4543:
[----:B------:R-:W2:Y:S01]  /*f550*/  LDL R4, [R1+0x28] ;  /* 0x0000280001047983 */ /* 0x000ea20000100800 */
[----:B------:R-:W-:Y:S01]  /*f560*/  BSSY B0, `(.L_x_4557) ;  /* 0x00002ca000007945 */ /* 0x000fe20003800000 */
[----:B--2---:R-:W-:-:S13]  /*f570*/  ISETP.GE.AND P0, PT, R4, 0x2, PT ;  /* 0x000000020400780c */ /* 0x004fda0003f06270 */
[----:B------:R-:W-:Y:S05]  /*f580*/  @!P0 BRA `(.L_x_4558) ;  /* 0x0000002c001c8947 */ /* 0x000fea0003800000 */
[C---:B------:R-:W-:Y:S01]  /*f590*/  LOP3.LUT R0, R4.reuse, 0x1, RZ, 0xc0, !PT ;  /* 0x0000000104007812 */ /* 0x040fe200078ec0ff */
[----:B------:R-:W-:Y:S01]  /*f5a0*/  VIADD R4, R4, 0xfffffffe ;  /* 0xfffffffe04047836 */ /* 0x000fe20000000000 */
[----:B------:R-:W-:Y:S02]  /*f5b0*/  BSSY B2, `(.L_x_4559) ;  /* 0x00000f0000027945 */ /* 0x000fe40003800000 */
[----:B------:R-:W-:Y:S01]  /*f5c0*/  ISETP.NE.U32.AND P0, PT, R0, 0x1, PT ;  /* 0x000000010000780c */ /* 0x000fe20003f05070 */
[----:B------:R-:W-:-:S12]  /*f5d0*/  IMAD.MOV.U32 R0, RZ, RZ, R4 ;  /* 0x000000ffff007224 */ /* 0x000fd800078e0004 */
[----:B------:R-:W-:Y:S05]  /*f5e0*/  @!P0 BRA `(.L_x_4560) ;  /* 0x0000000c00b08947 */ /* 0x000fea0003800000 */
[----:B------:R-:W2:Y:S04]  /*f5f0*/  LDL R6, [R1+0x18] ;  /* 0x0000180001067983 */ /* 0x000ea80000100800 */
[----:B------:R-:W3:Y:S04]  /*f600*/  LDL.LU R5, [R1+0x8] ;  /* 0x0000080001057983 */ /* 0x000ee80000300800 */
[----:B-----5:R-:W4:Y:S01]  /*f610*/  LDL.LU R8, [R1+0x10] ;  /* 0x0000100001087983 */ /* 0x020f220000300800 */
[----:B------:R-:W-:Y:S01]  /*f620*/  BSSY B1, `(.L_x_4561) ;  /* 0x00000e6000017945 */ /* 0x000fe20003800000 */
[----:B--2---:R-:W-:Y:S01]  /*f630*/  ISETP.NE.AND P2, PT, R6, RZ, PT ;  /* 0x000000ff0600720c */ /* 0x004fe20003f45270 */
[----:B---3--:R-:W-:-:S05]  /*f640*/  VIADD R0, R5, 0x1 ;  /* 0x0000000105007836 */ /* 0x008fca0000000000 */
[----:B------:R-:W-:-:S04]  /*f650*/  ISETP.NE.AND P0, PT, R0, 0x2, PT ;  /* 0x000000020000780c */ /* 0x000fc80003f05270 */
[----:B------:R-:W-:Y:S02]  /*f660*/  SEL R2, RZ, 0x1, P0 ;  /* 0x00000001ff027807 */ /* 0x000fe40000000000 */
[----:B------:R-:W-:Y:S02]  /*f670*/  SEL R9, R0, RZ, P0 ;  /* 0x000000ff00097207 */ /* 0x000fe40000000000 */
[----:B----4-:R-:W-:-:S05]  /*f680*/  LOP3.LUT R8, R8, R2, RZ, 0x3c, !PT ;  /* 0x0000000208087212 */ /* 0x010fca00078e3cff */
        /* <DEDUP_REMOVED lines=28> */
.L_x_4563:
        /* <DEDUP_REMOVED lines=9> */
.L_x_4670:
[----:B------:R-:W-:Y:S05]  /*f8e0*/  BSYNC B3 ;  /* 0x0000000000037941 */ /* 0x000fea0003800000 */
.L_x_4564:
        /* <DEDUP_REMOVED lines=9> */
.L_x_4567:
[----:B------:R-:W-:Y:S05]  /*f980*/  BSYNC B3 ;  /* 0x0000000000037941 */ /* 0x000fea0003800000 */
.L_x_4566:
[----:B------:R-:W2:Y:S04]  /*f990*/  LDL R7, [R1+0x4] ;  /* 0x0000040001077983 */ /* 0x000ea80000100800 */
[----:B------:R-:W2:Y:S04]  /*f9a0*/  LDL R5, [R1+0x8] ;  /* 0x0000080001057983 */ /* 0x000ea80000100800 */
[----:B------:R-:W3:Y:S01]  /*f9b0*/  LDL R6, [R1+0x1c] ;  /* 0x00001c0001067983 */ /* 0x000ee20000100800 */
[----:B0-----:R-:W-:Y:S01]  /*f9c0*/  IMAD.MOV.U32 R8, RZ, RZ, RZ ;  /* 0x000000ffff087224 */ /* 0x001fe200078e00ff */
        /* <DEDUP_REMOVED lines=10> */
.L_x_4568:
        /* <DEDUP_REMOVED lines=14> */
.L_x_4671:
[----:B------:R-:W-:Y:S05]  /*fb50*/  BSYNC B3 ;  /* 0x0000000000037941 */ /* 0x000fea0003800000 */
.L_x_4569:
        /* <DEDUP_REMOVED lines=11> */
.L_x_4572:
[----:B------:R-:W-:Y:S05]  /*fc10*/  BSYNC B3 ;  /* 0x0000000000037941 */ /* 0x000fea0003800000 */
.L_x_4571:
        /* <DEDUP_REMOVED lines=11> */
.L_x_4573:
        /* <DEDUP_REMOVED lines=16> */
.L_x_4574:
        /* <DEDUP_REMOVED lines=16> */
.L_x_4575:
        /* <DEDUP_REMOVED lines=16> */
.L_x_4576:
        /* <DEDUP_REMOVED lines=16> */
.L_x_4577:
        /* <DEDUP_REMOVED lines=16> */
.L_x_4578:
        /* <DEDUP_REMOVED lines=16> */
.L_x_4579:
        /* <DEDUP_REMOVED lines=16> */
.L_x_4580:
        /* <DEDUP_REMOVED lines=11> */
.L_x_4562:
[----:B------:R-:W-:Y:S05]  /*10480*/  BSYNC B1 ;  /* 0x0000000000017941 */ /* 0x000fea0003800000 */
.L_x_4561:
[----:B------:R-:W2:Y:S02]  /*10490*/  LDL.LU R5, [R1+0x28] ;  /* 0x0000280001057983 */ /* 0x000ea40000300800 */
[----:B--2---:R-:W-:-:S07]  /*104a0*/  VIADD R0, R5, 0xfffffffd ;  /* 0xfffffffd05007836 */ /* 0x004fce0000000000 */
.L_x_4560:
[----:B------:R-:W-:Y:S05]  /*104b0*/  BSYNC B2 ;  /* 0x0000000000027941 */ /* 0x000fea0003800000 */
.L_x_4559:
[----:B------:R-:W-:-:S13]  /*104c0*/  ISETP.NE.AND P0, PT, R4, RZ, PT ;  /* 0x000000ff0400720c */ /* 0x000fda0003f05270 */
[----:B------:R-:W-:Y:S05]  /*104d0*/  @!P0 BRA `(.L_x_4558) ;  /* 0x0000001c00488947 */ /* 0x000fea0003800000 */
.L_x_4621:
        /* <DEDUP_REMOVED lines=13> */
[----:B0----5:R-:W-:Y:S01]  /*105b0*/  IMAD.MOV.U32 R8, RZ, RZ, R0 ;  /* 0x000000ffff087224 */ /* 0x021fe200078e0000 */
        /* <DEDUP_REMOVED lines=23> */
.L_x_4583:
        /* <DEDUP_REMOVED lines=9> */
.L_x_4672:
[----:B------:R-:W-:Y:S05]  /*107c0*/  BSYNC B2 ;  /* 0x0000000000027941 */ /* 0x000fea0003800000 */
.L_x_4584:
        /* <DEDUP_REMOVED lines=9> */
.L_x_4587:
[----:B------:R-:W-:Y:S05]  /*10860*/  BSYNC B2 ;  /* 0x0000000000027941 */ /* 0x000fea0003800000 */
.L_x_4586:
        /* <DEDUP_REMOVED lines=13> */
.L_x_4588:
        /* <DEDUP_REMOVED lines=14> */
.L_x_4673:
[----:B------:R-:W-:Y:S05]  /*10a20*/  BSYNC B2 ;  /* 0x0000000000027941 */ /* 0x000fea0003800000 */
.L_x_4589:
        /* <DEDUP_REMOVED lines=11> */
.L_x_4592:
[----:B------:R-:W-:Y:S05]  /*10ae0*/  BSYNC B2 ;  /* 0x0000000000027941 */ /* 0x000fea0003800000 */
.L_x_4591:
        /* <DEDUP_REMOVED lines=10> */
.L_x_4593:
        /* <DEDUP_REMOVED lines=16> */
.L_x_4594:
        /* <DEDUP_REMOVED lines=16> */
.L_x_4595:
        /* <DEDUP_REMOVED lines=16> */
.L_x_4596:
        /* <DEDUP_REMOVED lines=16> */
.L_x_4597:
        /* <DEDUP_REMOVED lines=16> */
.L_x_4598:
        /* <DEDUP_REMOVED lines=16> */
.L_x_4599:
        /* <DEDUP_REMOVED lines=16> */
.L_x_4600:
        /* <DEDUP_REMOVED lines=11> */
.L_x_4582:
[----:B------:R-:W-:Y:S05]  /*11340*/  BSYNC B1 ;  /* 0x0000000000017941 */ /* 0x000fea0003800000 */
.L_x_4581:
[----:B------:R-:W2:Y:S01]  /*11350*/  LDL R2, [R1+0x18] ;  /* 0x0000180001027983 */ /* 0x000ea20000100800 */
[----:B------:R-:W-:Y:S01]  /*11360*/  VIADD R6, R6, 0x1 ;  /* 0x0000000106067836 */ /* 0x000fe20000000000 */
[----:B------:R-:W-:Y:S04]  /*11370*/  BSSY B1, `(.L_x_4601) ;  /* 0x00000e5000017945 */ /* 0x000fe80003800000 */
[----:B------:R-:W-:-:S04]  /*11380*/  ISETP.NE.AND P0, PT, R6, 0x2, PT ;  /* 0x000000020600780c */ /* 0x000fc80003f05270 */
[----:B0----5:R-:W-:Y:S02]  /*11390*/  SEL R8, R6, RZ, P0 ;  /* 0x000000ff06087207 */ /* 0x021fe40000000000 */
        /* <DEDUP_REMOVED lines=31> */
.L_x_4603:
        /* <DEDUP_REMOVED lines=9> */
.L_x_4674:
[----:B------:R-:W-:Y:S05]  /*11620*/  BSYNC B2 ;  /* 0x0000000000027941 */ /* 0x000fea0003800000 */
.L_x_4604:
        /* <DEDUP_REMOVED lines=9> */
.L_x_4607:
[----:B------:R-:W-:Y:S05]  /*116c0*/  BSYNC B2 ;  /* 0x0000000000027941 */ /* 0x000fea0003800000 */
.L_x_4606:
        /* <DEDUP_REMOVED lines=14> */
.L_x_4608:
        /* <DEDUP_REMOVED lines=14> */
.L_x_4675:
[----:B------:R-:W-:Y:S05]  /*11890*/  BSYNC B2 ;  /* 0x0000000000027941 */ /* 0x000fea0003800000 */
.L_x_4609:
        /* <DEDUP_REMOVED lines=11> */
.L_x_4612:
[----:B------:R-:W-:Y:S05]  /*11950*/  BSYNC B2 ;  /* 0x0000000000027941 */ /* 0x000fea0003800000 */
.L_x_4611:
        /* <DEDUP_REMOVED lines=11> */
.L_x_4613:
        /* <DEDUP_REMOVED lines=16> */
.L_x_4614:
        /* <DEDUP_REMOVED lines=16> */
.L_x_4615:
        /* <DEDUP_REMOVED lines=16> */
.L_x_4616:
        /* <DEDUP_REMOVED lines=16> */
.L_x_4617:
        /* <DEDUP_REMOVED lines=16> */
.L_x_4618:
        /* <DEDUP_REMOVED lines=16> */
.L_x_4619:
        /* <DEDUP_REMOVED lines=16> */
.L_x_4620:
        /* <DEDUP_REMOVED lines=11> */
.L_x_4602:
[----:B------:R-:W-:Y:S05]  /*121c0*/  BSYNC B1 ;  /* 0x0000000000017941 */ /* 0x000fea0003800000 */
.L_x_4601:
[C---:B------:R-:W-:Y:S01]  /*121d0*/  ISETP.GT.AND P0, PT, R0.reuse, 0x1, PT ;  /* 0x000000010000780c */ /* 0x040fe20003f04270 */
[----:B------:R-:W-:-:S12]  /*121e0*/  VIADD R0, R0, 0xfffffffe ;  /* 0xfffffffe00007836 */ /* 0x000fd80000000000 */
[----:B------:R-:W-:Y:S05]  /*121f0*/  @P0 BRA `(.L_x_4621) ;  /* 0xffffffe000b80947 */ /* 0x000fea000383ffff */
.L_x_4558:
[----:B------:R-:W-:Y:S05]  /*12200*/  BSYNC B0 ;  /* 0x0000000000007941 */ /* 0x000fea0003800000 */
.L_x_4557:
        /* <DEDUP_REMOVED lines=24> */
.L_x_4623:
[----:B------:R-:W-:Y:S05]  /*12390*/  BSYNC B0 ;  /* 0x0000000000007941 */ /* 0x000fea0003800000 */
.L_x_4622:
[----:B------:R-:W-:-:S05]  /*123a0*/  SEL R0, R0, RZ, P0 ;  /* 0x000000ff00007207 */ /* 0x000fca0000000000 */
[----:B------:R2:W-:Y:S02]  /*123b0*/  STL [R1+0x8], R0 ;  /* 0x0000080001007387 */ /* 0x0005e40000100800 */
.L_x_4525:
[----:B------:R-:W-:Y:S05]  /*123c0*/  BSYNC B7 ;  /* 0x0000000000077941 */ /* 0x000fea0003800000 */
.L_x_4523:
        /* <DEDUP_REMOVED lines=13> */
.L_x_4624:
        /* <DEDUP_REMOVED lines=36> */
.L_x_4685:
[----:B------:R-:W-:Y:S02]  /*126e0*/  ULDC UR4, c[0x0][0xc38] ;  /* 0x00030e0000047ab9 */ /* 0x000fe40000000800 */
[----:B------:R-:W-:-:S04]  /*126f0*/  IMAD.U32 R4, RZ, RZ, UR4 ;  /* 0x00000004ff047e24 */ /* 0x000fc8000f8e00ff */
[----:B--2---:R-:W-:-:S04]  /*12700*/  IMAD R5, R14, R4, RZ ;  /* 0x000000040e057224 */ /* 0x004fc800078e02ff */
[----:B------:R-:W-:-:S05]  /*12710*/  IMAD.IADD R16, R16, 0x1, R5 ;  /* 0x0000000110107824 */ /* 0x000fca00078e0205 */
[----:B------:R-:W-:-:S13]  /*12720*/  ISETP.GT.AND P6, PT, R16, R0, PT ;  /* 0x000000001000720c */ /* 0x000fda0003fc4270 */
[----:B------:R-:W-:Y:S05]  /*12730*/  @P6 BRA `(.L_x_4627) ;  /* 0x00000000009c6947 */ /* 0x000fea0003800000 */
.L_x_4632:
        /* <DEDUP_REMOVED lines=14> */
.L_x_4630:
[----:B------:R-:W-:Y:S05]  /*12820*/  BSYNC B0 ;  /* 0x0000000000007941 */ /* 0x000fea0003800000 */
.L_x_4629:
        /* <DEDUP_REMOVED lines=14> */
[----:B------:R-:W1:Y:S02]  /*12910*/  SHFL.UP PT, R14, R6, 0x10, RZ ;  /* 0x06000000060e7989 */ /* 0x000e6400000e00ff */
[----:B-12---:R-:W-:-:S05]  /*12920*/  SEL R3, R14, RZ, P5 ;  /* 0x000000ff0e037207 */ /* 0x006fca0002800000 */
[----:B------:R-:W-:-:S05]  /*12930*/  IMAD.IADD R3, R6, 0x1, R3 ;  /* 0x0000000106037824 */ /* 0x000fca00078e0203 */
[----:B------:R1:W2:Y:S02]  /*12940*/  SHFL.IDX PT, R14, R3, 0x1f, 0x1f ;  /* 0x03e01f00030e7f89 */ /* 0x0002a400000e0000 */
.L_x_4693:
[----:B------:R-:W-:Y:S02]  /*12950*/  ULDC UR4, c[0x0][0xc38] ;  /* 0x00030e0000047ab9 */ /* 0x000fe40000000800 */
[----:B------:R-:W-:-:S04]  /*12960*/  IMAD.U32 R4, RZ, RZ, UR4 ;  /* 0x00000004ff047e24 */ /* 0x000fc8000f8e00ff */
[----:B--2---:R-:W-:-:S04]  /*12970*/  IMAD R5, R14, R4, RZ ;  /* 0x000000040e057224 */ /* 0x004fc800078e02ff */
[----:B------:R-:W-:-:S05]  /*12980*/  IMAD.IADD R16, R5, 0x1, R16 ;  /* 0x0000000105107824 */ /* 0x000fca00078e0210 */
[----:B------:R-:W-:-:S13]  /*12990*/  ISETP.GT.AND P6, PT, R16, R0, PT ;  /* 0x000000001000720c */ /* 0x000fda0003fc4270 */
[----:B------:R-:W-:Y:S05]  /*129a0*/  @!P6 BRA `(.L_x_4632) ;  /* 0xfffffffc0064e947 */ /* 0x000fea000383ffff */
.L_x_4627:
        /* <DEDUP_REMOVED lines=8> */
.L_x_4697:
[----:B------:R-:W-:Y:S01]  /*12a30*/  ISETP.NE.AND P0, PT, R5, RZ, PT ;  /* 0x000000ff0500720c */ /* 0x000fe20003f05270 */
[----:B------:R-:W-:-:S12]  /*12a40*/  IMAD.MOV.U32 R5, RZ, RZ, RZ ;  /* 0x000000ffff057224 */ /* 0x000fd800078e00ff */
[----:B------:R-:W-:Y:S05]  /*12a50*/  @!P0 BRA `(.L_x_4634) ;  /* 0x0000000000108947 */ /* 0x000fea0003800000 */
[----:B------:R-:W-:Y:S01]  /*12a60*/  UMOV UR4, 0xffffffff ;  /* 0xffffffff00047882 */ /* 0x000fe20000000000 */
[----:B------:R-:W-:Y:S02]  /*12a70*/  VIADD R12, R6, 0xffffffff ;  /* 0xffffffff060c7836 */ /* 0x000fe40000000000 */
[----:B------:R-:W-:Y:S05]  /*12a80*/  BRA.DIV UR4, `(.L_x_4635) ;  /* 0x0000001e049c7947 */ /* 0x000fea000b800000 */
[----:B------:R4:W0:Y:S02]  /*12a90*/  SHFL.IDX PT, R5, R3, R12, 0x1f ;  /* 0x00001f0c03057589 */ /* 0x00082400000e0000 */
.L_x_4634:
[----:B-12-4-:R-:W1:Y:S01]  /*12aa0*/  LDC.64 R2, c[0x0][0xc90] ;  /* 0x00032400ff027b82 */ /* 0x016e620000000a00 */
[----:B------:R-:W-:-:S04]  /*12ab0*/  IMAD.IADD R19, R6, 0x1, R19 ;  /* 0x0000000106137824 */ /* 0x000fc800078e0213 */
[----:B-1----:R-:W-:-:S05]  /*12ac0*/  IMAD.WIDE R2, R19, 0x4, R2 ;  /* 0x0000000413027825 */ /* 0x002fca00078e0202 */
[----:B0-----:R-:W3:Y:S01]  /*12ad0*/  LDG.E R7, desc[UR40][R2.64] ;  /* 0x0000002802077981 */ /* 0x001ee2000c1e1900 */
[----:B------:R-:W-:-:S04]  /*12ae0*/  IMAD R16, R5, R4, R16 ;  /* 0x0000000405107224 */ /* 0x000fc800078e0210 */
[----:B------:R-:W-:Y:S02]  /*12af0*/  IMAD.IADD R0, R0, 0x1, -R16 ;  /* 0x0000000100007824 */ /* 0x000fe400078e0a10 */
[----:B---3--:R-:W-:-:S05]  /*12b00*/  IMAD R6, R17, R7, RZ ;  /* 0x0000000711067224 */ /* 0x008fca00078e02ff */
        /* <DEDUP_REMOVED lines=59> */
.L_x_4628:
[----:B------:R-:W-:Y:S01]  /*12ec0*/  UMOV UR4, URZ ;  /* 0x0000003f00047c82 */ /* 0x000fe20008000000 */
[----:B------:R-:W-:Y:S01]  /*12ed0*/  UMOV UR5, URZ ;  /* 0x0000003f00057c82 */ /* 0x000fe20008000000 */
[----:B------:R-:W-:Y:S01]  /*12ee0*/  ULDC UR6, c[0x0][0xc3c] ;  /* 0x00030f0000067ab9 */ /* 0x000fe20000000800 */
[----:B------:R-:W-:Y:S02]  /*12ef0*/  IMAD.MOV.U32 R16, RZ, RZ, R0 ;  /* 0x000000ffff107224 */ /* 0x000fe400078e0000 */
[----:B------:R-:W-:Y:S02]  /*12f00*/  IMAD.U32 R17, RZ, RZ, UR4 ;  /* 0x00000004ff117e24 */ /* 0x000fe4000f8e00ff */
[----:B------:R-:W-:Y:S02]  /*12f10*/  IMAD.U32 R18, RZ, RZ, UR5 ;  /* 0x00000005ff127e24 */ /* 0x000fe4000f8e00ff */
[----:B------:R-:W-:-:S07]  /*12f20*/  IMAD.U32 R19, RZ, RZ, UR6 ;  /* 0x00000006ff137e24 */ /* 0x000fce000f8e00ff */
.L_x_4636:
        /* <DEDUP_REMOVED lines=12> */
.L_x_4625:
[----:B------:R-:W-:Y:S02]  /*12ff0*/  ULDC UR4, c[0x0][0xc3c] ;  /* 0x00030f0000047ab9 */ /* 0x000fe40000000800 */
[----:B----4-:R-:W-:-:S13]  /*13000*/  ISETP.GE.AND P0, PT, R19, UR4, PT ;  /* 0x0000000413007c0c */ /* 0x010fda000bf06270 */
[----:B------:R-:W-:Y:S05]  /*13010*/  @!P0 BRA `(.L_x_4637) ;  /* 0xffffff9c00d08947 */ /* 0x000fea000383ffff */
[----:B------:R-:W-:Y:S05]  /*13020*/  BSYNC B8 ;  /* 0x0000000000087941 */ /* 0x000fea0003800000 */
.L_x_4519:
        /* <DEDUP_REMOVED lines=12> */
.L_x_4700:
[----:B------:R-:W-:Y:S05]  /*130f0*/  BSYNC B0 ;  /* 0x0000000000007941 */ /* 0x000fea0003800000 */
.L_x_4638:
[----:B------:R-:W-:-:S03]  /*13100*/  UMOV UR4, 0xffffffff ;  /* 0xffffffff00047882 */ /* 0x000fc60000000000 */
[----:B------:R-:W-:Y:S05]  /*13110*/  BRA.DIV UR4, `(.L_x_4640) ;  /* 0x0000001a04347947 */ /* 0x000fea000b800000 */
[----:B------:R-:W2:Y:S02]  /*13120*/  S2R R2, SR_TID.X ;  /* 0x0000000000027919 */ /* 0x000ea40000002100 */
[----:B--2---:R-:W-:-:S04]  /*13130*/  SHF.R.U32.HI R2, RZ, 0x5, R2 ;  /* 0x00000005ff027819 */ /* 0x004fc80000011602 */
[----:B------:R-:W-:-:S05]  /*13140*/  LOP3.LUT R2, R2, 0x3, RZ, 0xc0, !PT ;  /* 0x0000000302027812 */ /* 0x000fca00078ec0ff */
[----:B------:R2:W3:Y:S02]  /*13150*/  SHFL.IDX PT, R14, R2, RZ, 0x1f ;  /* 0x00001fff020e7589 */ /* 0x0004e400000e0000 */
.L_x_4703:
[----:B---3--:R-:W-:Y:S01]  /*13160*/  ISETP.NE.AND P0, PT, R14, RZ, PT ;  /* 0x000000ff0e00720c */ /* 0x008fe20003f05270 */
[----:B------:R-:W-:-:S12]  /*13170*/  BSSY B0, `(.L_x_4641) ;  /* 0x0000027000007945 */ /* 0x000fd80003800000 */
[----:B------:R-:W-:Y:S05]  /*13180*/  @P0 BRA `(.L_x_4642) ;  /* 0x0000000000940947 */ /* 0x000fea0003800000 */
[----:B------:R-:W-:-:S03]  /*13190*/  UMOV UR4, 0xffffffff ;  /* 0xffffffff00047882 */ /* 0x000fc60000000000 */
[----:B------:R-:W-:Y:S05]  /*131a0*/  BRA.DIV UR4, `(.L_x_4643) ;  /* 0x0000001a04447947 */ /* 0x000fea000b800000 */
[----:B------:R-:W-:-:S13]  /*131b0*/  ELECT P6, URZ, PT ;  /* 0x00000000003f782f */ /* 0x000fda00038c0000 */
.L_x_4706:
[----:B------:R-:W-:Y:S05]  /*131c0*/  @!P6 BRA `(.L_x_4642) ;  /* 0x000000000084e947 */ /* 0x000fea0003800000 */
[----:B------:R-:W-:-:S06]  /*131d0*/  ULOP3.LUT UR4, UR36, 0x2, URZ, 0xfc, !UPT ;  /* 0x0000000224047892 */ /* 0x000fcc000f8efc3f */
[----:B--2---:R-:W-:-:S05]  /*131e0*/  IMAD.U32 R2, RZ, RZ, UR4 ;  /* 0x00000004ff027e24 */ /* 0x004fca000f8e00ff */
[----:B------:R-:W-:-:S13]  /*131f0*/  ISETP.NE.AND P2, PT, R2, 0x3, PT ;  /* 0x000000030200780c */ /* 0x000fda0003f45270 */
[----:B------:R-:W-:Y:S05]  /*13200*/  @!P2 BRA `(.L_x_4644) ;  /* 0x000000000004a947 */ /* 0x000fea0003800000 */
[----:B------:R-:W-:Y:S01]  /*13210*/  BPT.TRAP 0x1 ;  /* 0x000000040000795c */ /* 0x000fe20000300000 */
.L_x_4644:
        /* <DEDUP_REMOVED lines=14> */
.L_x_4707:
[----:B------:R-:W1:Y:S02]  /*13300*/  SYNCS.PHASECHK.TRANS64.TRYWAIT P0, [R7+URZ], R2 ;  /* 0x00000002070075a7 */ /* 0x000e64000800017f */
[----:B-1----:R-:W-:Y:S05]  /*13310*/  @!P0 BRA `(.L_x_4646) ;  /* 0x00000018001c8947 */ /* 0x002fea0003800000 */
.L_x_4708:
[----:B------:R-:W-:Y:S05]  /*13320*/  @!P2 BRA `(.L_x_4647) ;  /* 0x000000000004a947 */ /* 0x000fea0003800000 */
[----:B------:R-:W-:Y:S01]  /*13330*/  BPT.TRAP 0x1 ;  /* 0x000000040000795c */ /* 0x000fe20000300000 */
.L_x_4647:
[----:B------:R-:W2:Y:S01]  /*13340*/  LDL.LU R4, [R1+0x8] ;  /* 0x0000080001047983 */ /* 0x000ea20000300800 */
[----:B------:R-:W-:-:S04]  /*13350*/  VIADD R0, R0, 0x28c60 ;  /* 0x00028c6000007836 */ /* 0x000fc80000000000 */
[----:B--2---:R-:W-:-:S04]  /*13360*/  IMAD R4, R4, 0x8, R0 ;  /* 0x0000000804047824 */ /* 0x004fc800078e0200 */
[----:B------:R-:W2:Y:S02]  /*13370*/  SYNCS.PHASECHK.TRANS64.TRYWAIT P0, [R4+URZ], R5 ;  /* 0x00000005040075a7 */ /* 0x000ea4000800017f */
[----:B--2---:R-:W-:Y:S05]  /*13380*/  @!P0 BRA `(.L_x_4648) ;  /* 0x0000001800148947 */ /* 0x004fea0003800000 */
.L_x_4709:
[----:B------:R-:W-:-:S07]  /*13390*/  IMAD R3, R3, 0x8, R0 ;  /* 0x0000000803037824 */ /* 0x000fce00078e0200 */
.L_x_4649:
[----:B---3--:R3:W4:Y:S02]  /*133a0*/  SYNCS.PHASECHK.TRANS64.TRYWAIT P0, [R3+URZ], R2 ;  /* 0x00000002030075a7 */ /* 0x008724000800017f */
[----:B----4-:R-:W-:Y:S05]  /*133b0*/  @!P0 NANOSLEEP.SYNCS 0x989680 ;  /* 0x009896800000895d */ /* 0x010fea0003900000 */
[----:B------:R-:W4:Y:S02]  /*133c0*/  @!P0 SYNCS.PHASECHK.TRANS64 P0, [R3+URZ], R2 ;  /* 0x00000002030085a7 */ /* 0x000f24000800007f */
[----:B----4-:R-:W-:Y:S05]  /*133d0*/  @!P0 BRA `(.L_x_4649) ;  /* 0xfffffffc00f08947 */ /* 0x010fea000383ffff */
.L_x_4642:
[----:B------:R-:W-:Y:S05]  /*133e0*/  BSYNC B0 ;  /* 0x0000000000007941 */ /* 0x000fea0003800000 */
.L_x_4641:
[----:B------:R-:W-:Y:S05]  /*133f0*/  EXIT ;  /* 0x000000000000794d */ /* 0x000fea0003800000 */
.L_x_4460:
[----:B0-----:R-:W-:-:S04]  /*13400*/  IMAD.U32 R3, RZ, RZ, UR21 ;  /* 0x00000015ff037e24 */ /* 0x001fc8000f8e00ff */
[----:B------:R0:W1:Y:S03]  /*13410*/  SYNCS.PHASECHK.TRANS64.TRYWAIT P1, [R3+URZ+0x28c50], R0 ;  /* 0x028c5000030075a7 */ /* 0x000066000802017f */
[----:B-1----:R-:W-:Y:S05]  /*13420*/  @!P1 NANOSLEEP.SYNCS 0x989680 ;  /* 0x009896800000995d */ /* 0x002fea0003900000 */
[----:B------:R-:W1:Y:S02]  /*13430*/  @!P1 SYNCS.PHASECHK.TRANS64 P1, [R3+URZ+0x28c50], R0 ;  /* 0x028c5000030095a7 */ /* 0x000e64000802007f */
[----:B-1----:R-:W-:Y:S05]  /*13440*/  @!P1 BRA `(.L_x_4460) ;  /* 0xfffffffc00ec9947 */ /* 0x002fea000383ffff */
[----:B------:R-:W-:Y:S05]  /*13450*/  BRA `(.L_x_4650) ;  /* 0xfffffee400e87947 */ /* 0x000fea000383ffff */
.L_x_4465:
[----:B-1----:R-:W-:-:S04]  /*13460*/  IMAD.U32 R3, RZ, RZ, UR21 ;  /* 0x00000015ff037e24 */ /* 0x002fc8000f8e00ff */
[----:B------:R1:W2:Y:S03]  /*13470*/  SYNCS.PHASECHK.TRANS64.TRYWAIT P1, [R3+URZ+0x28c50], R0 ;  /* 0x028c5000030075a7 */ /* 0x0002a6000802017f */
[----:B--2---:R-:W-:Y:S05]  /*13480*/  @!P1 NANOSLEEP.SYNCS 0x989680 ;  /* 0x009896800000995d */ /* 0x004fea0003900000 */
[----:B------:R-:W2:Y:S02]  /*13490*/  @!P1 SYNCS.PHASECHK.TRANS64 P1, [R3+URZ+0x28c50], R0 ;  /* 0x028c5000030095a7 */ /* 0x000ea4000802007f */
[----:B--2---:R-:W-:Y:S05]  /*134a0*/  @!P1 BRA `(.L_x_4465) ;  /* 0xfffffffc00ec9947 */ /* 0x004fea000383ffff */
[----:B------:R-:W-:Y:S05]  /*134b0*/  BRA `(.L_x_4464) ;  /* 0xfffffef000e47947 */ /* 0x000fea000383ffff */
.L_x_4468:
[----:B0-----:R-:W-:-:S04]  /*134c0*/  IMAD.U32 R3, RZ, RZ, UR46 ;  /* 0x0000002eff037e24 */ /* 0x001fc8000f8e00ff */
[----:B------:R0:W1:Y:S03]  /*134d0*/  SYNCS.PHASECHK.TRANS64.TRYWAIT P1, [R3+URZ+0x28c00], R0 ;  /* 0x028c0000030075a7 */ /* 0x000066000802017f */
[----:B-1----:R-:W-:Y:S05]  /*134e0*/  @!P1 NANOSLEEP.SYNCS 0x989680 ;  /* 0x009896800000995d */ /* 0x002fea0003900000 */
[----:B------:R-:W1:Y:S02]  /*134f0*/  @!P1 SYNCS.PHASECHK.TRANS64 P1, [R3+URZ+0x28c00], R0 ;  /* 0x028c0000030095a7 */ /* 0x000e64000802007f */
[----:B-1----:R-:W-:Y:S05]  /*13500*/  @!P1 BRA `(.L_x_4468) ;  /* 0xfffffffc00ec9947 */ /* 0x002fea000383ffff */
[----:B------:R-:W-:Y:S05]  /*13510*/  BRA `(.L_x_4651) ;  /* 0xffffff0400707947 */ /* 0x000fea000383ffff */
.L_x_4472:
[----:B--2---:R2:W3:Y:S02]  /*13520*/  SYNCS.PHASECHK.TRANS64.TRYWAIT P1, [R7+URZ+0x28c30], R8 ;  /* 0x028c3008070075a7 */ /* 0x0044e4000802017f */
[----:B---3--:R-:W-:Y:S05]  /*13530*/  @!P1 NANOSLEEP.SYNCS 0x989680 ;  /* 0x009896800000995d */ /* 0x008fea0003900000 */
[----:B------:R-:W3:Y:S02]  /*13540*/  @!P1 SYNCS.PHASECHK.TRANS64 P1, [R7+URZ+0x28c30], R8 ;  /* 0x028c3008070095a7 */ /* 0x000ee4000802007f */
[----:B---3--:R-:W-:Y:S05]  /*13550*/  @!P1 BRA `(.L_x_4472) ;  /* 0xfffffffc00f09947 */ /* 0x008fea000383ffff */
[----:B------:R-:W-:Y:S05]  /*13560*/  BRA `(.L_x_4471) ;  /* 0xffffff04008c7947 */ /* 0x000fea000383ffff */
.L_x_4476:
[----:B----4-:R4:W0:Y:S02]  /*13570*/  SYNCS.PHASECHK.TRANS64.TRYWAIT P3, [R7+URZ+0x28c50], R8 ;  /* 0x028c5008070075a7 */ /* 0x010824000806017f */
[----:B0-----:R-:W-:Y:S05]  /*13580*/  @!P3 NANOSLEEP.SYNCS 0x989680 ;  /* 0x009896800000b95d */ /* 0x001fea0003900000 */
[----:B------:R-:W0:Y:S02]  /*13590*/  @!P3 SYNCS.PHASECHK.TRANS64 P3, [R7+URZ+0x28c50], R8 ;  /* 0x028c50080700b5a7 */ /* 0x000e24000806007f */
[----:B0-----:R-:W-:Y:S05]  /*135a0*/  @!P3 BRA `(.L_x_4476) ;  /* 0xfffffffc00f0b947 */ /* 0x001fea000383ffff */
[----:B------:R-:W-:Y:S05]  /*135b0*/  BRA `(.L_x_4475) ;  /* 0xffffff1800147947 */ /* 0x000fea000383ffff */
.L_x_4481:
[----:B--2---:R-:W-:-:S04]  /*135c0*/  IMAD.U32 R6, RZ, RZ, UR24 ;  /* 0x00000018ff067e24 */ /* 0x004fc8000f8e00ff */
[----:B------:R2:W3:Y:S03]  /*135d0*/  SYNCS.PHASECHK.TRANS64.TRYWAIT P3, [R6+URZ+0x28c30], R7 ;  /* 0x028c3007060075a7 */ /* 0x0004e6000806017f */
[----:B---3--:R-:W-:Y:S05]  /*135e0*/  @!P3 NANOSLEEP.SYNCS 0x989680 ;  /* 0x009896800000b95d */ /* 0x008fea0003900000 */
[----:B------:R-:W3:Y:S02]  /*135f0*/  @!P3 SYNCS.PHASECHK.TRANS64 P3, [R6+URZ+0x28c30], R7 ;  /* 0x028c30070600b5a7 */ /* 0x000ee4000806007f */
[----:B---3--:R-:W-:Y:S05]  /*13600*/  @!P3 BRA `(.L_x_4481) ;  /* 0xfffffffc00ecb947 */ /* 0x008fea000383ffff */
[----:B------:R-:W-:Y:S05]  /*13610*/  BRA `(.L_x_4480) ;  /* 0xffffff1c00147947 */ /* 0x000fea000383ffff */
.L_x_4485:
[----:B---3--:R3:W4:Y:S02]  /*13620*/  SYNCS.PHASECHK.TRANS64.TRYWAIT P3, [R170+URZ+0x28c50], R7 ;  /* 0x028c5007aa0075a7 */ /* 0x008724000806017f */
[----:B----4-:R-:W-:Y:S05]  /*13630*/  @!P3 NANOSLEEP.SYNCS 0x989680 ;  /* 0x009896800000b95d */ /* 0x010fea0003900000 */
[----:B------:R-:W4:Y:S02]  /*13640*/  @!P3 SYNCS.PHASECHK.TRANS64 P3, [R170+URZ+0x28c50], R7 ;  /* 0x028c5007aa00b5a7 */ /* 0x000f24000806007f */
[----:B----4-:R-:W-:Y:S05]  /*13650*/  @!P3 BRA `(.L_x_4485) ;  /* 0xfffffffc00f0b947 */ /* 0x010fea000383ffff */
[----:B------:R-:W-:Y:S05]  /*13660*/  BRA `(.L_x_4484) ;  /* 0xffffff3400887947 */ /* 0x000fea000383ffff */
.L_x_4491:
[----:B--2---:R-:W-:-:S04]  /*13670*/  IMAD.U32 R6, RZ, RZ, UR23 ;  /* 0x00000017ff067e24 */ /* 0x004fc8000f8e00ff */
[----:B------:R2:W4:Y:S03]  /*13680*/  SYNCS.PHASECHK.TRANS64.TRYWAIT P2, [R6+URZ+0x28c30], R7 ;  /* 0x028c3007060075a7 */ /* 0x000526000804017f */
[----:B----4-:R-:W-:Y:S05]  /*13690*/  @!P2 NANOSLEEP.SYNCS 0x989680 ;  /* 0x009896800000a95d */ /* 0x010fea0003900000 */
[----:B------:R-:W4:Y:S02]  /*136a0*/  @!P2 SYNCS.PHASECHK.TRANS64 P2, [R6+URZ+0x28c30], R7 ;  /* 0x028c30070600a5a7 */ /* 0x000f24000804007f */
[----:B----4-:R-:W-:Y:S05]  /*136b0*/  @!P2 BRA `(.L_x_4491) ;  /* 0xfffffffc00eca947 */ /* 0x010fea000383ffff */
[----:B------:R-:W-:Y:S05]  /*136c0*/  BRA `(.L_x_4490) ;  /* 0xffffff3800707947 */ /* 0x000fea000383ffff */
.L_x_4495:
[----:B---3--:R3:W4:Y:S02]  /*136d0*/  SYNCS.PHASECHK.TRANS64.TRYWAIT P2, [R170+URZ+0x28c50], R7 ;  /* 0x028c5007aa0075a7 */ /* 0x008724000804017f */
[----:B----4-:R-:W-:Y:S05]  /*136e0*/  @!P2 NANOSLEEP.SYNCS 0x989680 ;  /* 0x009896800000a95d */ /* 0x010fea0003900000 */
[----:B------:R-:W4:Y:S02]  /*136f0*/  @!P2 SYNCS.PHASECHK.TRANS64 P2, [R170+URZ+0x28c50], R7 ;  /* 0x028c5007aa00a5a7 */ /* 0x000f24000804007f */
[----:B----4-:R-:W-:Y:S05]  /*13700*/  @!P2 BRA `(.L_x_4495) ;  /* 0xfffffffc00f0a947 */ /* 0x010fea000383ffff */
[----:B------:R-:W-:Y:S05]  /*13710*/  BRA `(.L_x_4494) ;  /* 0xffffff4c00947947 */ /* 0x000fea000383ffff */
.L_x_4531:
        /* <DEDUP_REMOVED lines=11> */
.L_x_4653:
[----:B------:R-:W-:Y:S05]  /*137d0*/  BSYNC B0 ;  /* 0x0000000000007941 */ /* 0x000fea0003800000 */
.L_x_4652:
[----:B------:R-:W-:Y:S05]  /*137e0*/  BRA `(.L_x_4654) ;  /* 0xffffffa000f07947 */ /* 0x000fea000383ffff */
.L_x_4533:
[----:B------:R-:W-:Y:S01]  /*137f0*/  BSSY B0, `(.L_x_4655) ;  /* 0x0000006000007945 */ /* 0x000fe20003800000 */
[----:B------:R-:W-:-:S07]  /*13800*/  IMAD.MOV.U32 R15, RZ, RZ, -0x1 ;  /* 0xffffffffff0f7424 */ /* 0x000fce00078e00ff */
[----:B0123--:R-:W-:Y:S05]  /*13810*/  WARPSYNC.COLLECTIVE R15, `(.L_x_4656) ;  /* 0x000000000f0c7348 */ /* 0x00ffea0003c00000 */
[----:B------:R-:W-:Y:S02]  /*13820*/  ELECT P6, UR62, PT ;  /* 0x00000000003e782f */ /* 0x000fe400038c0000 */
[----:B------:R-:W-:Y:S01]  /*13830*/  MOV R14, UR62 ;  /* 0x0000003e000e7c02 */ /* 0x000fe20008000f00 */
[----:B0123--:R-:W-:Y:S10]  /*13840*/  ENDCOLLECTIVE ;  /* 0x000000000000791b */ /* 0x00fff40003800000 */
.L_x_4656:
[----:B------:R-:W-:Y:S05]  /*13850*/  BSYNC B0 ;  /* 0x0000000000007941 */ /* 0x000fea0003800000 */
.L_x_4655:
[----:B------:R-:W-:Y:S05]  /*13860*/  BRA `(.L_x_4657) ;  /* 0xffffffa000f87947 */ /* 0x000fea000383ffff */
.L_x_4535:
[----:B---3--:R3:W4:Y:S02]  /*13870*/  SYNCS.PHASECHK.TRANS64.TRYWAIT P0, [R0+URZ+0x28c40], R2 ;  /* 0x028c4002000075a7 */ /* 0x008724000800017f */
[----:B----4-:R-:W-:Y:S05]  /*13880*/  @!P0 NANOSLEEP.SYNCS 0x989680 ;  /* 0x009896800000895d */ /* 0x010fea0003900000 */
[----:B------:R-:W4:Y:S02]  /*13890*/  @!P0 SYNCS.PHASECHK.TRANS64 P0, [R0+URZ+0x28c40], R2 ;  /* 0x028c4002000085a7 */ /* 0x000f24000800007f */
[----:B----4-:R-:W-:Y:S05]  /*138a0*/  @!P0 BRA `(.L_x_4535) ;  /* 0xfffffffc00f08947 */ /* 0x010fea000383ffff */
[----:B------:R-:W-:Y:S05]  /*138b0*/  BRA `(.L_x_4658) ;  /* 0xffffffa400647947 */ /* 0x000fea000383ffff */
.L_x_4539:
[----:B------:R-:W-:Y:S02]  /*138c0*/  IMAD.MOV.U32 R13, RZ, RZ, R2 ;  /* 0x000000ffff0d7224 */ /* 0x000fe400078e0002 */
[----:B------:R-:W-:Y:S02]  /*138d0*/  IMAD.MOV.U32 R12, RZ, RZ, RZ ;  /* 0x000000ffff0c7224 */ /* 0x000fe400078e00ff */
[----:B------:R-:W-:Y:S02]  /*138e0*/  IMAD.MOV.U32 R11, RZ, RZ, 0x181f ;  /* 0x0000181fff0b7424 */ /* 0x000fe400078e00ff */
[----:B------:R-:W-:Y:S02]  /*138f0*/  IMAD.MOV.U32 R15, RZ, RZ, -0x1 ;  /* 0xffffffffff0f7424 */ /* 0x000fe400078e00ff */
[----:B-----5:R-:W-:Y:S02]  /*13900*/  IMAD R0, R6, R7, RZ ;  /* 0x0000000706007224 */ /* 0x020fe400078e02ff */
[----:B------:R-:W-:-:S07]  /*13910*/  IMAD R17, R17, 0x40, R8 ;  /* 0x0000004011117824 */ /* 0x000fce00078e0208 */
[----:B------:R-:W-:Y:S05]  /*13920*/  WARPSYNC.COLLECTIVE R15, `(.L_x_4659) ;  /* 0x000000000f087348 */ /* 0x000fea0003c00000 */
[----:B------:R0:W1:Y:S02]  /*13930*/  SHFL.IDX P6, R14, R13, R12, R11 ;  /* 0x0000000c0d0e7389 */ /* 0x00006400000c000b */
[----:B01----:R-:W-:Y:S01]  /*13940*/  ENDCOLLECTIVE ;  /* 0x000000000000791b */ /* 0x003fe20003800000 */
.L_x_4659:
[C---:B------:R-:W-:Y:S01]  /*13950*/  VIADD R7, R17.reuse, 0x10 ;  /* 0x0000001011077836 */ /* 0x040fe20000000000 */
[----:B------:R-:W-:Y:S01]  /*13960*/  ISETP.GE.AND P1, PT, R17, R0, PT ;  /* 0x000000001100720c */ /* 0x000fe20003f26270 */
[----:B------:R-:W-:Y:S02]  /*13970*/  IMAD.MOV.U32 R13, RZ, RZ, R3 ;  /* 0x000000ffff0d7224 */ /* 0x000fe400078e0003 */
[----:B------:R-:W-:-:S10]  /*13980*/  IMAD.MOV.U32 R4, RZ, RZ, R14 ;  /* 0x000000ffff047224 */ /* 0x000fd400078e000e */
[----:B------:R-:W-:Y:S05]  /*13990*/  WARPSYNC.COLLECTIVE R15, `(.L_x_4660) ;  /* 0x000000000f087348 */ /* 0x000fea0003c00000 */
[----:B------:R0:W1:Y:S02]  /*139a0*/  SHFL.IDX P6, R14, R13, R12, R11 ;  /* 0x0000000c0d0e7389 */ /* 0x00006400000c000b */
[----:B01----:R-:W-:Y:S01]  /*139b0*/  ENDCOLLECTIVE ;  /* 0x000000000000791b */ /* 0x003fe20003800000 */
.L_x_4660:
[----:B------:R-:W-:Y:S02]  /*139c0*/  IMAD.MOV.U32 R13, RZ, RZ, R2 ;  /* 0x000000ffff0d7224 */ /* 0x000fe400078e0002 */
[----:B------:R-:W-:Y:S02]  /*139d0*/  IMAD.MOV.U32 R12, RZ, RZ, 0x1 ;  /* 0x00000001ff0c7424 */ /* 0x000fe400078e00ff */
[----:B------:R-:W-:-:S07]  /*139e0*/  IMAD.MOV.U32 R5, RZ, RZ, R14 ;  /* 0x000000ffff057224 */ /* 0x000fce00078e000e */
[----:B------:R-:W-:Y:S05]  /*139f0*/  WARPSYNC.COLLECTIVE R15, `(.L_x_4661) ;  /* 0x000000000f087348 */ /* 0x000fea0003c00000 */
[----:B------:R0:W1:Y:S02]  /*13a00*/  SHFL.IDX P6, R14, R13, R12, R11 ;  /* 0x0000000c0d0e7389 */ /* 0x00006400000c000b */
[----:B01----:R-:W-:Y:S01]  /*13a10*/  ENDCOLLECTIVE ;  /* 0x000000000000791b */ /* 0x003fe20003800000 */
.L_x_4661:
        /* <DEDUP_REMOVED lines=15> */
.L_x_4662:
[----:B------:R-:W-:Y:S02]  /*13b10*/  IMAD.MOV.U32 R13, RZ, RZ, R2 ;  /* 0x000000ffff0d7224 */ /* 0x000fe400078e0002 */
[----:B------:R-:W-:Y:S02]  /*13b20*/  IMAD.MOV.U32 R12, RZ, RZ, 0x2 ;  /* 0x00000002ff0c7424 */ /* 0x000fe400078e00ff */
[----:B------:R-:W-:-:S07]  /*13b30*/  IMAD.MOV.U32 R5, RZ, RZ, R14 ;  /* 0x000000ffff057224 */ /* 0x000fce00078e000e */
[----:B------:R-:W-:Y:S05]  /*13b40*/  WARPSYNC.COLLECTIVE R15, `(.L_x_4663) ;  /* 0x000000000f087348 */ /* 0x000fea0003c00000 */
[----:B------:R0:W1:Y:S02]  /*13b50*/  SHFL.IDX P6, R14, R13, R12, R11 ;  /* 0x0000000c0d0e7389 */ /* 0x00006400000c000b */
[----:B01----:R-:W-:Y:S01]  /*13b60*/  ENDCOLLECTIVE ;  /* 0x000000000000791b */ /* 0x003fe20003800000 */
.L_x_4663:
        /* <DEDUP_REMOVED lines=10> */
[----:B0-----:R-:W-:-:S05]  /*13c10*/  VIADD R4, R17, 0x20 ;  /* 0x0000002011047836 */ /* 0x001fca0000000000 */
[----:B------:R-:W-:Y:S01]  /*13c20*/  ISETP.GE.AND P1, PT, R4, R0, PT ;  /* 0x000000000400720c */ /* 0x000fe20003f26270 */
[----:B------:R-:W-:-:S12]  /*13c30*/  IMAD.MOV.U32 R4, RZ, RZ, R14 ;  /* 0x000000ffff047224 */ /* 0x000fd800078e000e */
[----:B------:R-:W-:Y:S05]  /*13c40*/  WARPSYNC.COLLECTIVE R15, `(.L_x_4664) ;  /* 0x000000000f087348 */ /* 0x000fea0003c00000 */
[----:B------:R0:W1:Y:S02]  /*13c50*/  SHFL.IDX P6, R14, R13, R12, R11 ;  /* 0x0000000c0d0e7389 */ /* 0x00006400000c000b */
[----:B01----:R-:W-:Y:S01]  /*13c60*/  ENDCOLLECTIVE ;  /* 0x000000000000791b */ /* 0x003fe20003800000 */
.L_x_4664:
[----:B------:R-:W-:Y:S02]  /*13c70*/  IMAD.MOV.U32 R13, RZ, RZ, R2 ;  /* 0x000000ffff0d7224 */ /* 0x000fe400078e0002 */
[----:B------:R-:W-:Y:S02]  /*13c80*/  IMAD.MOV.U32 R12, RZ, RZ, 0x3 ;  /* 0x00000003ff0c7424 */ /* 0x000fe400078e00ff */
[----:B------:R-:W-:-:S07]  /*13c90*/  IMAD.MOV.U32 R5, RZ, RZ, R14 ;  /* 0x000000ffff057224 */ /* 0x000fce00078e000e */
[----:B------:R-:W-:Y:S05]  /*13ca0*/  WARPSYNC.COLLECTIVE R15, `(.L_x_4665) ;  /* 0x000000000f087348 */ /* 0x000fea0003c00000 */
[----:B------:R0:W1:Y:S02]  /*13cb0*/  SHFL.IDX P6, R14, R13, R12, R11 ;  /* 0x0000000c0d0e7389 */ /* 0x00006400000c000b */
[----:B01----:R-:W-:Y:S01]  /*13cc0*/  ENDCOLLECTIVE ;  /* 0x000000000000791b */ /* 0x003fe20003800000 */
.L_x_4665:
        /* <DEDUP_REMOVED lines=14> */
.L_x_4666:
[----:B------:R-:W-:Y:S01]  /*13db0*/  IMAD.MOV.U32 R3, RZ, RZ, R14 ;  /* 0x000000ffff037224 */ /* 0x000fe200078e000e */
[----:B------:R-:W-:Y:S06]  /*13dc0*/  BRA `(.L_x_4667) ;  /* 0xffffffa800d07947 */ /* 0x000fec000383ffff */
.L_x_4542:
[----:B0-----:R-:W2:Y:S02]  /*13dd0*/  LDL R2, [R1+0x4] ;  /* 0x0000040001027983 */ /* 0x001ea40000100800 */
[----:B--2---:R0:W1:Y:S02]  /*13de0*/  SYNCS.PHASECHK.TRANS64.TRYWAIT P0, [R2+URZ+0x28c20], R0 ;  /* 0x028c2000020075a7 */ /* 0x004064000800017f */
[----:B-1----:R-:W-:Y:S05]  /*13df0*/  @!P0 NANOSLEEP.SYNCS 0x989680 ;  /* 0x009896800000895d */ /* 0x002fea0003900000 */
[----:B------:R-:W1:Y:S02]  /*13e00*/  @!P0 SYNCS.PHASECHK.TRANS64 P0, [R2+URZ+0x28c20], R0 ;  /* 0x028c2000020085a7 */ /* 0x000e64000800007f */
[----:B-1----:R-:W-:Y:S05]  /*13e10*/  @!P0 BRA `(.L_x_4542) ;  /* 0xfffffffc00ec8947 */ /* 0x002fea000383ffff */
[----:B------:R-:W-:Y:S05]  /*13e20*/  BRA `(.L_x_4668) ;  /* 0xffffffac00307947 */ /* 0x000fea000383ffff */
.L_x_4546:
[----:B0-----:R0:W1:Y:S02]  /*13e30*/  SYNCS.PHASECHK.TRANS64.TRYWAIT P0, [R0+URZ+0x28c60], R2 ;  /* 0x028c6002000075a7 */ /* 0x001064000800017f */
[----:B-1----:R-:W-:Y:S05]  /*13e40*/  @!P0 NANOSLEEP.SYNCS 0x989680 ;  /* 0x009896800000895d */ /* 0x002fea0003900000 */
[----:B------:R-:W1:Y:S02]  /*13e50*/  @!P0 SYNCS.PHASECHK.TRANS64 P0, [R0+URZ+0x28c60], R2 ;  /* 0x028c6002000085a7 */ /* 0x000e64000800007f */
[----:B-1----:R-:W-:Y:S05]  /*13e60*/  @!P0 BRA `(.L_x_4546) ;  /* 0xfffffffc00f08947 */ /* 0x002fea000383ffff */
[----:B------:R-:W-:Y:S05]  /*13e70*/  BRA `(.L_x_4669) ;  /* 0xffffffac00607947 */ /* 0x000fea000383ffff */
.L_x_4565:
[----:B-1----:R1:W2:Y:S02]  /*13e80*/  SYNCS.PHASECHK.TRANS64.TRYWAIT P0, [R3+URZ+0x28c40], R2 ;  /* 0x028c4002030075a7 */ /* 0x0022a4000800017f */
[----:B--2---:R-:W-:Y:S05]  /*13e90*/  @!P0 NANOSLEEP.SYNCS 0x989680 ;  /* 0x009896800000895d */ /* 0x004fea0003900000 */
[----:B------:R-:W2:Y:S02]  /*13ea0*/  @!P0 SYNCS.PHASECHK.TRANS64 P0, [R3+URZ+0x28c40], R2 ;  /* 0x028c4002030085a7 */ /* 0x000ea4000800007f */
[----:B--2---:R-:W-:Y:S05]  /*13eb0*/  @!P0 BRA `(.L_x_4565) ;  /* 0xfffffffc00f08947 */ /* 0x004fea000383ffff */
[----:B------:R-:W-:Y:S05]  /*13ec0*/  BRA `(.L_x_4670) ;  /* 0xffffffb800847947 */ /* 0x000fea000383ffff */
.L_x_4570:
[----:B0-----:R0:W2:Y:S02]  /*13ed0*/  SYNCS.PHASECHK.TRANS64.TRYWAIT P0, [R3+URZ+0x28c60], R2 ;  /* 0x028c6002030075a7 */ /* 0x0010a4000800017f */
[----:B--2---:R-:W-:Y:S05]  /*13ee0*/  @!P0 NANOSLEEP.SYNCS 0x989680 ;  /* 0x009896800000895d */ /* 0x004fea0003900000 */
[----:B------:R-:W2:Y:S02]  /*13ef0*/  @!P0 SYNCS.PHASECHK.TRANS64 P0, [R3+URZ+0x28c60], R2 ;  /* 0x028c6002030085a7 */ /* 0x000ea4000800007f */
[----:B--2---:R-:W-:Y:S05]  /*13f00*/  @!P0 BRA `(.L_x_4570) ;  /* 0xfffffffc00f08947 */ /* 0x004fea000383ffff */
[----:B------:R-:W-:Y:S05]  /*13f10*/  BRA `(.L_x_4671) ;  /* 0xffffffbc000c7947 */ /* 0x000fea000383ffff */
.L_x_4585:
[----:B0-----:R0:W1:Y:S02]  /*13f20*/  SYNCS.PHASECHK.TRANS64.TRYWAIT P0, [R4+URZ+0x28c40], R2 ;  /* 0x028c4002040075a7 */ /* 0x001064000800017f */
[----:B-1----:R-:W-:Y:S05]  /*13f30*/  @!P0 NANOSLEEP.SYNCS 0x989680 ;  /* 0x009896800000895d */ /* 0x002fea0003900000 */
[----:B------:R-:W1:Y:S02]  /*13f40*/  @!P0 SYNCS.PHASECHK.TRANS64 P0, [R4+URZ+0x28c40], R2 ;  /* 0x028c4002040085a7 */ /* 0x000e64000800007f */
[----:B-1----:R-:W-:Y:S05]  /*13f50*/  @!P0 BRA `(.L_x_4585) ;  /* 0xfffffffc00f08947 */ /* 0x002fea000383ffff */
[----:B------:R-:W-:Y:S05]  /*13f60*/  BRA `(.L_x_4672) ;  /* 0xffffffc800147947 */ /* 0x000fea000383ffff */
.L_x_4590:
[----:B-1----:R1:W2:Y:S02]  /*13f70*/  SYNCS.PHASECHK.TRANS64.TRYWAIT P0, [R4+URZ+0x28c60], R2 ;  /* 0x028c6002040075a7 */ /* 0x0022a4000800017f */
[----:B--2---:R-:W-:Y:S05]  /*13f80*/  @!P0 NANOSLEEP.SYNCS 0x989680 ;  /* 0x009896800000895d */ /* 0x004fea0003900000 */
[----:B------:R-:W2:Y:S02]  /*13f90*/  @!P0 SYNCS.PHASECHK.TRANS64 P0, [R4+URZ+0x28c60], R2 ;  /* 0x028c6002040085a7 */ /* 0x000ea4000800007f */
[----:B--2---:R-:W-:Y:S05]  /*13fa0*/  @!P0 BRA `(.L_x_4590) ;  /* 0xfffffffc00f08947 */ /* 0x004fea000383ffff */
[----:B------:R-:W-:Y:S05]  /*13fb0*/  BRA `(.L_x_4673) ;  /* 0xffffffc800987947 */ /* 0x000fea000383ffff */
.L_x_4605:
[----:B-1----:R1:W2:Y:S02]  /*13fc0*/  SYNCS.PHASECHK.TRANS64.TRYWAIT P0, [R4+URZ+0x28c40], R2 ;  /* 0x028c4002040075a7 */ /* 0x0022a4000800017f */
[----:B--2---:R-:W-:Y:S05]  /*13fd0*/  @!P0 NANOSLEEP.SYNCS 0x989680 ;  /* 0x009896800000895d */ /* 0x004fea0003900000 */
[----:B------:R-:W2:Y:S02]  /*13fe0*/  @!P0 SYNCS.PHASECHK.TRANS64 P0, [R4+URZ+0x28c40], R2 ;  /* 0x028c4002040085a7 */ /* 0x000ea4000800007f */
[----:B--2---:R-:W-:Y:S05]  /*13ff0*/  @!P0 BRA `(.L_x_4605) ;  /* 0xfffffffc00f08947 */ /* 0x004fea000383ffff */
[----:B------:R-:W-:Y:S05]  /*14000*/  BRA `(.L_x_4674) ;  /* 0xffffffd400847947 */ /* 0x000fea000383ffff */
.L_x_4610:
[----:B0-----:R0:W2:Y:S02]  /*14010*/  SYNCS.PHASECHK.TRANS64.TRYWAIT P0, [R4+URZ+0x28c60], R2 ;  /* 0x028c6002040075a7 */ /* 0x0010a4000800017f */
[----:B--2---:R-:W-:Y:S05]  /*14020*/  @!P0 NANOSLEEP.SYNCS 0x989680 ;  /* 0x009896800000895d */ /* 0x004fea0003900000 */
[----:B------:R-:W2:Y:S02]  /*14030*/  @!P0 SYNCS.PHASECHK.TRANS64 P0, [R4+URZ+0x28c60], R2 ;  /* 0x028c6002040085a7 */ /* 0x000ea4000800007f */
[----:B--2---:R-:W-:Y:S05]  /*14040*/  @!P0 BRA `(.L_x_4610) ;  /* 0xfffffffc00f08947 */ /* 0x004fea000383ffff */
[----:B------:R-:W-:Y:S05]  /*14050*/  BRA `(.L_x_4675) ;  /* 0xffffffd8000c7947 */ /* 0x000fea000383ffff */
.L_x_4626:
        /* <DEDUP_REMOVED lines=8> */
.L_x_4677:
[----:B------:R-:W-:Y:S05]  /*140e0*/  BSYNC B0 ;  /* 0x0000000000007941 */ /* 0x000fea0003800000 */
.L_x_4676:
        /* <DEDUP_REMOVED lines=9> */
.L_x_4678:
        /* <DEDUP_REMOVED lines=18> */
.L_x_4679:
[----:B------:R-:W-:Y:S01]  /*142a0*/  IMAD.MOV.U32 R12, RZ, RZ, 0x2 ;  /* 0x00000002ff0c7424 */ /* 0x000fe200078e00ff */
[----:B------:R-:W-:-:S05]  /*142b0*/  SEL R5, R14, RZ, P1 ;  /* 0x000000ff0e057207 */ /* 0x000fca0000800000 */
[----:B------:R-:W-:-:S04]  /*142c0*/  IMAD.IADD R3, R2, 0x1, R5 ;  /* 0x0000000102037824 */ /* 0x000fc800078e0205 */
[----:B------:R-:W-:-:S07]  /*142d0*/  IMAD.MOV.U32 R13, RZ, RZ, R3 ;  /* 0x000000ffff0d7224 */ /* 0x000fce00078e0003 */
[----:B------:R-:W-:Y:S05]  /*142e0*/  WARPSYNC.COLLECTIVE R15, `(.L_x_4680) ;  /* 0x000000000f087348 */ /* 0x000fea0003c00000 */
[----:B------:R0:W1:Y:S02]  /*142f0*/  SHFL.UP P6, R14, R13, R12, R11 ;  /* 0x0400000c0d0e7389 */ /* 0x00006400000c000b */
[----:B01----:R-:W-:Y:S01]  /*14300*/  ENDCOLLECTIVE ;  /* 0x000000000000791b */ /* 0x003fe20003800000 */
.L_x_4680:
[----:B------:R-:W-:Y:S01]  /*14310*/  IMAD.MOV.U32 R12, RZ, RZ, 0x4 ;  /* 0x00000004ff0c7424 */ /* 0x000fe200078e00ff */
[----:B------:R-:W-:-:S05]  /*14320*/  SEL R14, R14, RZ, P2 ;  /* 0x000000ff0e0e7207 */ /* 0x000fca0001000000 */
[----:B------:R-:W-:-:S04]  /*14330*/  IMAD.IADD R3, R3, 0x1, R14 ;  /* 0x0000000103037824 */ /* 0x000fc800078e020e */
[----:B------:R-:W-:-:S07]  /*14340*/  IMAD.MOV.U32 R13, RZ, RZ, R3 ;  /* 0x000000ffff0d7224 */ /* 0x000fce00078e0003 */
[----:B------:R-:W-:Y:S05]  /*14350*/  WARPSYNC.COLLECTIVE R15, `(.L_x_4681) ;  /* 0x000000000f087348 */ /* 0x000fea0003c00000 */
[----:B------:R0:W1:Y:S02]  /*14360*/  SHFL.UP P6, R14, R13, R12, R11 ;  /* 0x0400000c0d0e7389 */ /* 0x00006400000c000b */
[----:B01----:R-:W-:Y:S01]  /*14370*/  ENDCOLLECTIVE ;  /* 0x000000000000791b */ /* 0x003fe20003800000 */
.L_x_4681:
[----:B------:R-:W-:Y:S01]  /*14380*/  IMAD.MOV.U32 R12, RZ, RZ, 0x8 ;  /* 0x00000008ff0c7424 */ /* 0x000fe200078e00ff */
[----:B------:R-:W-:-:S05]  /*14390*/  SEL R14, R14, RZ, P3 ;  /* 0x000000ff0e0e7207 */ /* 0x000fca0001800000 */
[----:B------:R-:W-:-:S04]  /*143a0*/  IMAD.IADD R3, R3, 0x1, R14 ;  /* 0x0000000103037824 */ /* 0x000fc800078e020e */
[----:B------:R-:W-:-:S07]  /*143b0*/  IMAD.MOV.U32 R13, RZ, RZ, R3 ;  /* 0x000000ffff0d7224 */ /* 0x000fce00078e0003 */
[----:B------:R-:W-:Y:S05]  /*143c0*/  WARPSYNC.COLLECTIVE R15, `(.L_x_4682) ;  /* 0x000000000f087348 */ /* 0x000fea0003c00000 */
[----:B------:R0:W1:Y:S02]  /*143d0*/  SHFL.UP P6, R14, R13, R12, R11 ;  /* 0x0400000c0d0e7389 */ /* 0x00006400000c000b */
[----:B01----:R-:W-:Y:S01]  /*143e0*/  ENDCOLLECTIVE ;  /* 0x000000000000791b */ /* 0x003fe20003800000 */
.L_x_4682:
[----:B------:R-:W-:Y:S01]  /*143f0*/  IMAD.MOV.U32 R12, RZ, RZ, 0x10 ;  /* 0x00000010ff0c7424 */ /* 0x000fe200078e00ff */
[----:B------:R-:W-:-:S05]  /*14400*/  SEL R14, R14, RZ, P4 ;  /* 0x000000ff0e0e7207 */ /* 0x000fca0002000000 */
[----:B------:R-:W-:-:S04]  /*14410*/  IMAD.IADD R3, R3, 0x1, R14 ;  /* 0x0000000103037824 */ /* 0x000fc800078e020e */
[----:B------:R-:W-:-:S07]  /*14420*/  IMAD.MOV.U32 R13, RZ, RZ, R3 ;  /* 0x000000ffff0d7224 */ /* 0x000fce00078e0003 */
[----:B------:R-:W-:Y:S05]  /*14430*/  WARPSYNC.COLLECTIVE R15, `(.L_x_4683) ;  /* 0x000000000f087348 */ /* 0x000fea0003c00000 */
[----:B------:R0:W1:Y:S02]  /*14440*/  SHFL.UP P6, R14, R13, R12, R11 ;  /* 0x0400000c0d0e7389 */ /* 0x00006400000c000b */
[----:B01----:R-:W-:Y:S01]  /*14450*/  ENDCOLLECTIVE ;  /* 0x000000000000791b */ /* 0x003fe20003800000 */
.L_x_4683:
        /* <DEDUP_REMOVED lines=8> */
.L_x_4684:
[----:B------:R-:W-:Y:S05]  /*144e0*/  BRA `(.L_x_4685) ;  /* 0xffffffe0007c7947 */ /* 0x000fea000383ffff */
.L_x_4631:
        /* <DEDUP_REMOVED lines=8> */
.L_x_4687:
[----:B------:R-:W-:Y:S05]  /*14570*/  BSYNC B0 ;  /* 0x0000000000007941 */ /* 0x000fea0003800000 */
.L_x_4686:
        /* <DEDUP_REMOVED lines=8> */
.L_x_4688:
[----:B------:R-:W-:Y:S01]  /*14600*/  IMAD.MOV.U32 R12, RZ, RZ, 0x4 ;  /* 0x00000004ff0c7424 */ /* 0x000fe200078e00ff */
[----:B------:R-:W-:-:S05]  /*14610*/  SEL R4, R14, RZ, P2 ;  /* 0x000000ff0e047207 */ /* 0x000fca0001000000 */
[----:B------:R-:W-:-:S04]  /*14620*/  IMAD.IADD R4, R13, 0x1, R4 ;  /* 0x000000010d047824 */ /* 0x000fc800078e0204 */
[----:B------:R-:W-:-:S07]  /*14630*/  IMAD.MOV.U32 R13, RZ, RZ, R4 ;  /* 0x000000ffff0d7224 */ /* 0x000fce00078e0004 */
[----:B------:R-:W-:Y:S05]  /*14640*/  WARPSYNC.COLLECTIVE R15, `(.L_x_4689) ;  /* 0x000000000f087348 */ /* 0x000fea0003c00000 */
[----:B------:R0:W1:Y:S02]  /*14650*/  SHFL.UP P6, R14, R13, R12, R11 ;  /* 0x0400000c0d0e7389 */ /* 0x00006400000c000b */
[----:B01----:R-:W-:Y:S01]  /*14660*/  ENDCOLLECTIVE ;  /* 0x000000000000791b */ /* 0x003fe20003800000 */
.L_x_4689:
[----:B------:R-:W-:Y:S01]  /*14670*/  IMAD.MOV.U32 R12, RZ, RZ, 0x8 ;  /* 0x00000008ff0c7424 */ /* 0x000fe200078e00ff */
[----:B------:R-:W-:-:S05]  /*14680*/  SEL R5, R14, RZ, P3 ;  /* 0x000000ff0e057207 */ /* 0x000fca0001800000 */
[----:B------:R-:W-:-:S04]  /*14690*/  IMAD.IADD R5, R4, 0x1, R5 ;  /* 0x0000000104057824 */ /* 0x000fc800078e0205 */
[----:B------:R-:W-:-:S07]  /*146a0*/  IMAD.MOV.U32 R13, RZ, RZ, R5 ;  /* 0x000000ffff0d7224 */ /* 0x000fce00078e0005 */
[----:B------:R-:W-:Y:S05]  /*146b0*/  WARPSYNC.COLLECTIVE R15, `(.L_x_4690) ;  /* 0x000000000f087348 */ /* 0x000fea0003c00000 */
[----:B------:R0:W1:Y:S02]  /*146c0*/  SHFL.UP P6, R14, R13, R12, R11 ;  /* 0x0400000c0d0e7389 */ /* 0x00006400000c000b */
[----:B01----:R-:W-:Y:S01]  /*146d0*/  ENDCOLLECTIVE ;  /* 0x000000000000791b */ /* 0x003fe20003800000 */
.L_x_4690:
[----:B------:R-:W-:Y:S01]  /*146e0*/  IMAD.MOV.U32 R12, RZ, RZ, 0x10 ;  /* 0x00000010ff0c7424 */ /* 0x000fe200078e00ff */
[----:B------:R-:W-:-:S05]  /*146f0*/  SEL R6, R14, RZ, P4 ;  /* 0x000000ff0e067207 */ /* 0x000fca0002000000 */
[----:B------:R-:W-:-:S04]  /*14700*/  IMAD.IADD R6, R5, 0x1, R6 ;  /* 0x0000000105067824 */ /* 0x000fc800078e0206 */
[----:B------:R-:W-:-:S07]  /*14710*/  IMAD.MOV.U32 R13, RZ, RZ, R6 ;  /* 0x000000ffff0d7224 */ /* 0x000fce00078e0006 */
[----:B------:R-:W-:Y:S05]  /*14720*/  WARPSYNC.COLLECTIVE R15, `(.L_x_4691) ;  /* 0x000000000f087348 */ /* 0x000fea0003c00000 */
[----:B------:R0:W1:Y:S02]  /*14730*/  SHFL.UP P6, R14, R13, R12, R11 ;  /* 0x0400000c0d0e7389 */ /* 0x00006400000c000b */
[----:B01----:R-:W-:Y:S01]  /*14740*/  ENDCOLLECTIVE ;  /* 0x000000000000791b */ /* 0x003fe20003800000 */
.L_x_4691:
        /* <DEDUP_REMOVED lines=8> */
.L_x_4692:
[----:B------:R-:W-:Y:S05]  /*147d0*/  BRA `(.L_x_4693) ;  /* 0xffffffe0005c7947 */ /* 0x000fea000383ffff */
.L_x_4633:
[----:B------:R-:W-:Y:S01]  /*147e0*/  BSSY B0, `(.L_x_4694) ;  /* 0x0000006000007945 */ /* 0x000fe20003800000 */
[----:B------:R-:W-:Y:S01]  /*147f0*/  PLOP3.LUT P6, PT, P6, PT, PT, 0x8, 0x0 ;  /* 0x000000000000781c */ /* 0x000fe200037ce170 */
[----:B------:R-:W-:-:S12]  /*14800*/  IMAD.MOV.U32 R15, RZ, RZ, -0x1 ;  /* 0xffffffffff0f7424 */ /* 0x000fd800078e00ff */
[----:B01---5:R-:W-:Y:S05]  /*14810*/  WARPSYNC.COLLECTIVE R15, `(.L_x_4695) ;  /* 0x000000000f087348 */ /* 0x023fea0003c00000 */
[----:B------:R-:W-:Y:S01]  /*14820*/  VOTE.ANY R14, PT, P6 ;  /* 0x00000000000e7806 */ /* 0x000fe200030e0100 */
[----:B01---5:R-:W-:Y:S06]  /*14830*/  ENDCOLLECTIVE ;  /* 0x000000000000791b */ /* 0x023fec0003800000 */
.L_x_4695:
[----:B------:R-:W-:Y:S05]  /*14840*/  BSYNC B0 ;  /* 0x0000000000007941 */ /* 0x000fea0003800000 */
.L_x_4694:
        /* <DEDUP_REMOVED lines=9> */
.L_x_4696:
[----:B------:R-:W-:Y:S01]  /*148e0*/  IMAD.MOV.U32 R17, RZ, RZ, R14 ;  /* 0x000000ffff117224 */ /* 0x000fe200078e000e */
[----:B------:R-:W-:Y:S06]  /*148f0*/  BRA `(.L_x_4697) ;  /* 0xffffffe0004c7947 */ /* 0x000fec000383ffff */
.L_x_4635:
[----:B------:R-:W-:Y:S01]  /*14900*/  BSSY B0, `(.L_x_4698) ;  /* 0x0000007000007945 */ /* 0x000fe20003800000 */
[----:B------:R-:W-:Y:S02]  /*14910*/  IMAD.MOV.U32 R13, RZ, RZ, R3 ;  /* 0x000000ffff0d7224 */ /* 0x000fe400078e0003 */
[----:B------:R-:W-:Y:S02]  /*14920*/  IMAD.MOV.U32 R11, RZ, RZ, 0x1f ;  /* 0x0000001fff0b7424 */ /* 0x000fe400078e00ff */
[----:B------:R-:W-:-:S07]  /*14930*/  IMAD.MOV.U32 R15, RZ, RZ, -0x1 ;  /* 0xffffffffff0f7424 */ /* 0x000fce00078e00ff */
[----:B0123-5:R-:W-:Y:S05]  /*14940*/  WARPSYNC.COLLECTIVE R15, `(.L_x_4699) ;  /* 0x000000000f087348 */ /* 0x02ffea0003c00000 */
[----:B------:R4:W0:Y:S02]  /*14950*/  SHFL.IDX P6, R14, R13, R12, R11 ;  /* 0x0000000c0d0e7389 */ /* 0x00082400000c000b */
[----:B012345:R-:W-:Y:S01]  /*14960*/  ENDCOLLECTIVE ;  /* 0x000000000000791b */ /* 0x03ffe20003800000 */
.L_x_4699:
[----:B------:R-:W-:Y:S05]  /*14970*/  BSYNC B0 ;  /* 0x0000000000007941 */ /* 0x000fea0003800000 */
.L_x_4698:
[----:B------:R-:W-:Y:S01]  /*14980*/  IMAD.MOV.U32 R5, RZ, RZ, R14 ;  /* 0x000000ffff057224 */ /* 0x000fe200078e000e */
[----:B------:R-:W-:Y:S06]  /*14990*/  BRA `(.L_x_4634) ;  /* 0xffffffe000407947 */ /* 0x000fec000383ffff */
.L_x_4639:
[----:B-1----:R1:W2:Y:S02]  /*149a0*/  SYNCS.PHASECHK.TRANS64.TRYWAIT P0, [R0+URZ+0x28c20], R3 ;  /* 0x028c2003000075a7 */ /* 0x0022a4000800017f */
[----:B--2---:R-:W-:Y:S05]  /*149b0*/  @!P0 NANOSLEEP.SYNCS 0x989680 ;  /* 0x009896800000895d */ /* 0x004fea0003900000 */
[----:B------:R-:W2:Y:S02]  /*149c0*/  @!P0 SYNCS.PHASECHK.TRANS64 P0, [R0+URZ+0x28c20], R3 ;  /* 0x028c2003000085a7 */ /* 0x000ea4000800007f */
[----:B--2---:R-:W-:Y:S05]  /*149d0*/  @!P0 BRA `(.L_x_4639) ;  /* 0xfffffffc00f08947 */ /* 0x004fea000383ffff */
[----:B------:R-:W-:Y:S05]  /*149e0*/  BRA `(.L_x_4700) ;  /* 0xffffffe400c07947 */ /* 0x000fea000383ffff */
.L_x_4640:
        /* <DEDUP_REMOVED lines=8> */
[----:B01---5:R-:W-:Y:S05]  /*14a70*/  WARPSYNC.COLLECTIVE R15, `(.L_x_4702) ;  /* 0x000000000f087348 */ /* 0x023fea0003c00000 */
[----:B------:R2:W3:Y:S02]  /*14a80*/  SHFL.IDX P6, R14, R13, R12, R11 ;  /* 0x0000000c0d0e7389 */ /* 0x0004e400000c000b */
[----:B0123-5:R-:W-:Y:S01]  /*14a90*/  ENDCOLLECTIVE ;  /* 0x000000000000791b */ /* 0x02ffe20003800000 */
.L_x_4702:
[----:B------:R-:W-:Y:S05]  /*14aa0*/  BSYNC B0 ;  /* 0x0000000000007941 */ /* 0x000fea0003800000 */
.L_x_4701:
[----:B------:R-:W-:Y:S05]  /*14ab0*/  BRA `(.L_x_4703) ;  /* 0xffffffe400a87947 */ /* 0x000fea000383ffff */
.L_x_4643:
[----:B------:R-:W-:Y:S01]  /*14ac0*/  BSSY B1, `(.L_x_4704) ;  /* 0x0000006000017945 */ /* 0x000fe20003800000 */
[----:B------:R-:W-:-:S07]  /*14ad0*/  IMAD.MOV.U32 R15, RZ, RZ, -0x1 ;  /* 0xffffffffff0f7424 */ /* 0x000fce00078e00ff */
[----:B012--5:R-:W-:Y:S05]  /*14ae0*/  WARPSYNC.COLLECTIVE R15, `(.L_x_4705) ;  /* 0x000000000f0c7348 */ /* 0x027fea0003c00000 */
[----:B------:R-:W-:Y:S02]  /*14af0*/  ELECT P6, UR62, PT ;  /* 0x00000000003e782f */ /* 0x000fe400038c0000 */
[----:B------:R-:W-:Y:S01]  /*14b00*/  MOV R14, UR62 ;  /* 0x0000003e000e7c02 */ /* 0x000fe20008000f00 */
[----:B012--5:R-:W-:Y:S10]  /*14b10*/  ENDCOLLECTIVE ;  /* 0x000000000000791b */ /* 0x027ff40003800000 */
.L_x_4705:
[----:B------:R-:W-:Y:S05]  /*14b20*/  BSYNC B1 ;  /* 0x0000000000017941 */ /* 0x000fea0003800000 */
.L_x_4704:
[----:B------:R-:W-:Y:S05]  /*14b30*/  BRA `(.L_x_4706) ;  /* 0xffffffe400a07947 */ /* 0x000fea000383ffff */
.L_x_4645:
[----:B0-----:R0:W1:Y:S02]  /*14b40*/  SYNCS.PHASECHK.TRANS64.TRYWAIT P0, [R6+URZ], R5 ;  /* 0x00000005060075a7 */ /* 0x001064000800017f */
[----:B-1----:R-:W-:Y:S05]  /*14b50*/  @!P0 NANOSLEEP.SYNCS 0x989680 ;  /* 0x009896800000895d */ /* 0x002fea0003900000 */
[----:B------:R-:W1:Y:S02]  /*14b60*/  @!P0 SYNCS.PHASECHK.TRANS64 P0, [R6+URZ], R5 ;  /* 0x00000005060085a7 */ /* 0x000e64000800007f */
[----:B-1----:R-:W-:Y:S05]  /*14b70*/  @!P0 BRA `(.L_x_4645) ;  /* 0xfffffffc00f08947 */ /* 0x002fea000383ffff */
[----:B------:R-:W-:Y:S05]  /*14b80*/  BRA `(.L_x_4707) ;  /* 0xffffffe400dc7947 */ /* 0x000fea000383ffff */
.L_x_4646:
[----:B-1----:R1:W2:Y:S02]  /*14b90*/  SYNCS.PHASECHK.TRANS64.TRYWAIT P0, [R7+URZ], R2 ;  /* 0x00000002070075a7 */ /* 0x0022a4000800017f */
[----:B--2---:R-:W-:Y:S05]  /*14ba0*/  @!P0 NANOSLEEP.SYNCS 0x989680 ;  /* 0x009896800000895d */ /* 0x004fea0003900000 */
[----:B------:R-:W2:Y:S02]  /*14bb0*/  @!P0 SYNCS.PHASECHK.TRANS64 P0, [R7+URZ], R2 ;  /* 0x00000002070085a7 */ /* 0x000ea4000800007f */
[----:B--2---:R-:W-:Y:S05]  /*14bc0*/  @!P0 BRA `(.L_x_4646) ;  /* 0xfffffffc00f08947 */ /* 0x004fea000383ffff */
[----:B------:R-:W-:Y:S05]  /*14bd0*/  BRA `(.L_x_4708) ;  /* 0xffffffe400d07947 */ /* 0x000fea000383ffff */
.L_x_4648:
[----:B--2---:R2:W3:Y:S02]  /*14be0*/  SYNCS.PHASECHK.TRANS64.TRYWAIT P0, [R4+URZ], R5 ;  /* 0x00000005040075a7 */ /* 0x0044e4000800017f */
[----:B---3--:R-:W-:Y:S05]  /*14bf0*/  @!P0 NANOSLEEP.SYNCS 0x989680 ;  /* 0x009896800000895d */ /* 0x008fea0003900000 */
[----:B------:R-:W3:Y:S02]  /*14c00*/  @!P0 SYNCS.PHASECHK.TRANS64 P0, [R4+URZ], R5 ;  /* 0x00000005040085a7 */ /* 0x000ee4000800007f */
[----:B---3--:R-:W-:Y:S05]  /*14c10*/  @!P0 BRA `(.L_x_4648) ;  /* 0xfffffffc00f08947 */ /* 0x008fea000383ffff */
[----:B------:R-:W-:Y:S05]  /*14c20*/  BRA `(.L_x_4709) ;  /* 0xffffffe400d87947 */ /* 0x000fea000383ffff */
.L_x_4710:
        /* <DEDUP_REMOVED lines=13> */
.L_x_5881:


//--------------------- .text._ZN7cutlass13device_kernelIN5flash11enable_sm90INS1_16FlashAttnFwdSm90INS1_25CollectiveMainloopFwdSm90ILi2EN4cute5tupleIJNS5_1CILi1EEES8_S8_EEENS6_IJNS7_ILi64EEESA_SA_EEELi512ENS_6half_tEfNS_4arch4Sm90ELb1ELb0ELb0ELb1ELb0ELb1ELb0ELb0ELb0ELb1ELb0ELb0EEENS1_21CollectiveEpilogueFwdINS6_IJSA_NS7_ILi512EEESA_EEES9_SC_SE_Li256ELb1ELb1ELb0ELb0EEENS1_36VarlenDynamicPersistentTileSchedulerILi64ELi64ELi256ELi128ELb0ELb1ELb1ELb1ELb1ELb1EEEEEEEEEvNT_6ParamsE --------------------------
	.section	.text._ZN7cutlass13device_kernelIN5flash11enable_sm90INS1_16FlashAttnFwdSm90INS1_25CollectiveMainloopFwdSm90ILi2EN4cute5tupleIJNS5_1CILi1EEES8_S8_EEENS6_IJNS7_ILi64EEESA_SA_EEELi512ENS_6half_tEfNS_4arch4Sm90ELb1ELb0ELb0ELb1ELb0ELb1ELb0ELb0ELb0ELb1ELb0ELb0EEENS1_21CollectiveEpilogueFwdINS6_IJSA_NS7_ILi512EEESA_EEES9_SC_SE_Li256ELb1ELb1ELb0ELb0EEENS1_36VarlenDynamicPersistentTileSchedulerILi64ELi64ELi256ELi128ELb0ELb1ELb1ELb1ELb1ELb1EEEEEEEEEvNT_6ParamsE,"ax",@progbits
	.align	128
.text._ZN7cutlass13device_kernelIN5flash11enable_sm90INS1_16FlashAttnFwdSm90INS1_25CollectiveMainloopFwdSm90ILi2EN4cute5tupleIJNS5_1CILi1EEES8_S8_EEENS6_IJNS7_ILi64EEESA_SA_EEELi512ENS_6half_tEfNS_4arch4Sm90ELb1ELb0ELb0ELb1ELb0ELb1ELb0ELb0ELb0ELb1ELb0ELb0EEENS1_21CollectiveEpilogueFwdINS6_IJSA_NS7_ILi512EEESA_EEES9_SC_SE_Li256ELb1ELb1ELb0ELb0EEENS1_36VarlenDynamicPersistentTileSchedulerILi64ELi64ELi256ELi128ELb0ELb1ELb1ELb1ELb1ELb1EEEEEEEEEvNT_6ParamsE:
        .type           _ZN7cutlass13device_kernelIN5flash11enable_sm90INS1_16FlashAttnFwdSm90INS1_25CollectiveMainloopFwdSm90ILi2EN4cute5tupleIJNS5_1CILi1EEES8_S8_EEENS6_IJNS7_ILi64EEESA_SA_EEELi512ENS_6half_tEfNS_4arch4Sm90ELb1ELb0ELb0ELb1ELb0ELb1ELb0ELb0ELb0ELb1ELb0ELb0EEENS1_21CollectiveEpilogueFwdINS6_IJSA_NS7_ILi512EEESA_EEES9_SC_SE_Li256ELb1ELb1ELb0ELb0EEENS1_36VarlenDynamicPersistentTileSchedulerILi64ELi64ELi256ELi128ELb0ELb1ELb1ELb1ELb1ELb1EEEEEEEEEvNT_6ParamsE,@function
        .size           _ZN7cutlass13device_kernelIN5flash11enable_sm90INS1_16FlashAttnFwdSm90INS1_25CollectiveMainloopFwdSm90ILi2EN4cute5tupleIJNS5_1CILi1EEES8_S8_EEENS6_IJNS7_ILi64EEESA_SA_EEELi512ENS_6half_tEfNS_4arch4Sm90ELb1ELb0ELb0ELb1ELb0ELb1ELb0ELb0ELb0ELb1ELb0ELb0EEENS1_21CollectiveEpilogueFwdINS6_IJSA_NS7_ILi512EEESA_EEES9_SC_SE_Li256ELb1ELb1ELb0ELb0EEENS1_36VarlenDynamicPersistentTileSchedulerILi64ELi64ELi256ELi128ELb0ELb1ELb1ELb1ELb1ELb1EEEEEEEEEvNT_6ParamsE,(.L_x_5882 - _ZN7cutlass13device_kernelIN5flash11enable_sm90INS1_16FlashAttnFwdSm90INS1_25CollectiveMainloopFwdSm90ILi2EN4cute5tupleIJNS5_1CILi1EEES8_S8_EEENS6_IJNS7_ILi64EEESA_SA_EEELi512ENS_6half_tEfNS_4arch4Sm90ELb1ELb0ELb0ELb1ELb0ELb1ELb0ELb0ELb0ELb1ELb0ELb0EEENS1_21CollectiveEpilogueFwdINS6_IJSA_NS7_ILi512EEESA_EEES9_SC_SE_Li256ELb1ELb1ELb0ELb0EEENS1_36VarlenDynamicPersistentTileSchedulerILi64ELi64ELi256ELi128ELb0ELb1ELb1ELb1ELb1ELb1EEEEEEEEEvNT_6ParamsE)
        .other          _ZN7cutlass13device_kernelIN5flash11enable_sm90INS1_16FlashAttnFwdSm90INS1_25CollectiveMainloopFwdSm90ILi2EN4cute5tupleIJNS5_1CILi1EEES8_S8_EEENS6_IJNS7_ILi64EEESA_SA_EEELi512ENS_6half_tEfNS_4arch4Sm90ELb1ELb0ELb0ELb1ELb0ELb1ELb0ELb0ELb0ELb1ELb0ELb0EEENS1_21CollectiveEpilogueFwdINS6_IJSA_NS7_ILi512EEESA_EEES9_SC_SE_Li256ELb1ELb1ELb0ELb0EEENS1_36VarlenDynamicPersistentTileSchedulerILi64ELi64ELi256ELi128ELb0ELb1ELb1ELb1ELb1ELb1EEEEEEEEEvNT_6ParamsE,@"STO_CUDA_ENTRY STV_DEFAULT"
_ZN7cutlass13device_kernelIN5flash11enable_sm90INS1_16FlashAttnFwdSm90INS1_25CollectiveMainloopFwdSm90ILi2EN4cute5tupleIJNS5_1CILi1EEES8_S8_EEENS6_IJNS7_ILi64EEESA_SA_EEELi512ENS_6half_tEfNS_4arch4Sm90ELb1ELb0ELb0ELb1ELb0ELb1ELb0ELb0ELb0ELb1ELb0ELb0EEENS1_21CollectiveEpilogueFwdINS6_IJSA_NS7_ILi512EEESA_EEES9_SC_SE_Li256ELb1ELb1ELb0ELb0EEENS1_36VarlenDynamicPersistentTileSchedulerILi64ELi64ELi256ELi128ELb0ELb1ELb1ELb1ELb1ELb1EEEEEEEEEvNT_6ParamsE:
        /* <DEDUP_REMOVED lines=23> */
.L_x_4712:
[----:B------:R-:W-:Y:S05]  /*0170*/  BSYNC B0 ;  /* 0x0000000000007941 */ /* 0x000fea0003800000 */
.L_x_4711:
        /* <DEDUP_REMOVED lines=37> */
.L_x_4713:
        /* <DEDUP_REMOVED lines=22> */
.L_x_4714:
        /* <DEDUP_REMOVED lines=18> */
.L_x_4715:
        /* <DEDUP_REMOVED lines=22> */
.L_x_4716:
        /* <DEDUP_REMOVED lines=22> */
.L_x_4717:
        /* <DEDUP_REMOVED lines=9> */
.L_x_4720:
        /* <DEDUP_REMOVED lines=19> */
[----:B------:R-:W2:Y:S01]  /*0ad0*/  LDL.LU R18, [R1+0x58] ;  /* 0x0000580001127983 */ /* 0x000ea20000300800 */
[----:B------:R-:W-:Y:S02]  /*0ae0*/  VIADD R15, R4, 0xffffff80 ;  /* 0xffffff80040f7836 */ /* 0x000fe40000000000 */
[----:B------:R-:W-:Y:S02]  /*0af0*/  IMAD.MOV.U32 R199, RZ, RZ, 0x40 ;  /* 0x00000040ffc77424 */ /* 0x000fe400078e00ff */
[----:B------:R-:W-:Y:S01]  /*0b00*/  IMAD.MOV.U32 R212, RZ, RZ, RZ ;  /* 0x000000ffffd47224 */ /* 0x000fe200078e00ff */
[----:B------:R-:W-:Y:S01]  /*0b10*/  SHF.R.S32.HI R0, RZ, 0x1f, R15 ;  /* 0x0000001fff007819 */ /* 0x000fe2000001140f */
[----:B------:R-:W-:Y:S02]  /*0b20*/  IMAD.MOV.U32 R23, RZ, RZ, RZ ;  /* 0x000000ffff177224 */ /* 0x000fe400078e00ff */
[----:B------:R-:W-:Y:S01]  /*0b30*/  IMAD.MOV.U32 R187, RZ, RZ, RZ ;  /* 0x000000ffffbb7224 */ /* 0x000fe200078e00ff */
[----:B------:R-:W-:-:S02]  /*0b40*/  LEA.HI R3, R0, R15, RZ, 0x7 ;  /* 0x0000000f00037211 */ /* 0x000fc400078f38ff */
[-C--:B------:R-:W-:Y:S02]  /*0b50*/  LEA.HI R6, R0, R15.reuse, RZ, 0x4 ;  /* 0x0000000f00067211 */ /* 0x080fe400078f20ff */
        /* <DEDUP_REMOVED lines=15> */
[----:B------:R-:W-:Y:S01]  /*0c50*/  SHF.R.S32.HI R8, RZ, 0x1f, R6 ;  /* 0x0000001fff087819 */ /* 0x000fe20000011406 */
[----:B------:R-:W-:Y:S01]  /*0c60*/  IMAD.IADD R14, R11, 0x1, -R14 ;  /* 0x000000010b0e7824 */ /* 0x000fe200078e0a0e */
[----:B------:R-:W-:Y:S02]  /*0c70*/  LEA.HI R13, R12, R201, RZ, 0x2 ;  /* 0x000000c90c0d7211 */ /* 0x000fe400078f10ff */
[----:B------:R-:W-:Y:S01]  /*0c80*/  LEA.HI R8, R8, R7, RZ, 0x3 ;  /* 0x0000000708087211 */ /* 0x000fe200078f18ff */
[----:B------:R-:W-:Y:S01]  /*0c90*/  IMAD.SHL.U32 R14, R14, 0x8, RZ ;  /* 0x000000080e0e7824 */ /* 0x000fe200078e00ff */
        /* <DEDUP_REMOVED lines=9> */
[----:B------:R-:W-:Y:S01]  /*0d30*/  LEA.HI R5, R5, R4, RZ, 0x5 ;  /* 0x0000000405057211 */ /* 0x000fe200078f28ff */
[C---:B------:R-:W-:Y:S01]  /*0d40*/  IMAD.IADD R16, R201.reuse, 0x1, -R16 ;  /* 0x00000001c9107824 */ /* 0x040fe200078e0a10 */
[----:B------:R-:W-:Y:S01]  /*0d50*/  LOP3.LUT R10, R10, 0x7ffffe00, RZ, 0xc0, !PT ;  /* 0x7ffffe000a0a7812 */ /* 0x000fe200078ec0ff */
[----:B------:R-:W-:Y:S01]  /*0d60*/  IMAD.IADD R7, R4, 0x1, -R7 ;  /* 0x0000000104077824 */ /* 0x000fe200078e0a07 */
[-C--:B------:R-:W-:Y:S01]  /*0d70*/  LEA.HI R4, R0, R15.reuse, RZ, 0x3 ;  /* 0x0000000f00047211 */ /* 0x080fe200078f18ff */
[----:B------:R-:W-:Y:S01]  /*0d80*/  IMAD.SHL.U32 R9, R12, 0x40, RZ ;  /* 0x000000400c097824 */ /* 0x000fe200078e00ff */
[----:B------:R-:W-:Y:S01]  /*0d90*/  LEA.HI R0, R0, R15, RZ, 0x2 ;  /* 0x0000000f00007211 */ /* 0x000fe200078f10ff */
[----:B------:R-:W-:Y:S01]  /*0da0*/  IMAD R13, R16, 0x10, R13 ;  /* 0x00000010100d7824 */ /* 0x000fe200078e020d */
[----:B------:R-:W-:Y:S01]  /*0db0*/  SHF.R.S32.HI R5, RZ, 0x5, R5 ;  /* 0x00000005ff057819 */ /* 0x000fe20000011405 */
[----:B------:R-:W-:Y:S01]  /*0dc0*/  IMAD R10, R201, 0x400, R10 ;  /* 0x00000400c90a7824 */ /* 0x000fe200078e020a */
[----:B------:R-:W-:Y:S01]  /*0dd0*/  SHF.R.S32.HI R22, RZ, 0x2, R0 ;  /* 0x00000002ff167819 */ /* 0x000fe20000011400 */
[----:B------:R-:W-:Y:S01]  /*0de0*/  IMAD.U32 R234, R13, 0x40, R14 ;  /* 0x000000400dea7824 */ /* 0x000fe200078e000e */
[----:B------:R-:W-:Y:S01]  /*0df0*/  LOP3.LUT R9, R9, 0x1c0, RZ, 0xc0, !PT ;  /* 0x000001c009097812 */ /* 0x000fe200078ec0ff */
[----:B------:R-:W-:Y:S01]  /*0e00*/  IMAD R190, R5, 0x10, R8 ;  /* 0x0000001005be7824 */ /* 0x000fe200078e0208 */
[----:B------:R-:W-:Y:S01]  /*0e10*/  LOP3.LUT R215, R4, 0xfffffff8, RZ, 0xc0, !PT ;  /* 0xfffffff804d77812 */ /* 0x000fe200078ec0ff */
[----:B------:R-:W-:Y:S01]  /*0e20*/  VIADD R235, R22, 0x20 ;  /* 0x0000002016eb7836 */ /* 0x000fe20000000000 */
[----:B------:R-:W-:Y:S01]  /*0e30*/  LOP3.LUT R14, R9, 0x8, R14, 0xf8, !PT ;  /* 0x00000008090e7812 */ /* 0x000fe200078ef80e */
[----:B------:R-:W-:Y:S01]  /*0e40*/  IMAD.SHL.U32 R189, R7, 0x2, RZ ;  /* 0x0000000207bd7824 */ /* 0x000fe200078e00ff */
[----:B------:R-:W-:Y:S01]  /*0e50*/  SHF.R.U32.HI R9, RZ, 0x3, R9 ;  /* 0x00000003ff097819 */ /* 0x000fe20000011609 */
[----:B------:R-:W-:Y:S01]  /*0e60*/  IMAD.IADD R215, R15, 0x1, -R215 ;  /* 0x000000010fd77824 */ /* 0x000fe200078e0ad7 */
[----:B------:R-:W-:Y:S01]  /*0e70*/  SHF.R.S32.HI R216, RZ, 0x3, R4 ;  /* 0x00000003ffd87819 */ /* 0x000fe20000011404 */
[----:B------:R-:W-:Y:S01]  /*0e80*/  IMAD.SHL.U32 R230, R235, 0x40, RZ ;  /* 0x00000040ebe67824 */ /* 0x000fe200078e00ff */
[----:B------:R-:W-:Y:S01]  /*0e90*/  SHF.R.S32.HI R5, RZ, 0x1f, R0 ;  /* 0x0000001fff057819 */ /* 0x000fe20000011400 */
[----:B------:R-:W-:Y:S01]  /*0ea0*/  IMAD.SHL.U32 R192, R215, 0x8, RZ ;  /* 0x00000008d7c07824 */ /* 0x000fe200078e00ff */
[----:B------:R-:W-:-:S02]  /*0eb0*/  LOP3.LUT R222, R0, 0xfffffffc, RZ, 0xc0, !PT ;  /* 0xfffffffc00de7812 */ /* 0x000fc400078ec0ff */
[----:B------:R-:W-:Y:S01]  /*0ec0*/  SHF.R.S32.HI R4, RZ, 0x1f, R235 ;  /* 0x0000001fff047819 */ /* 0x000fe200000114eb */
[----:B------:R-:W-:Y:S01]  /*0ed0*/  VIADD R210, R192, 0x80 ;  /* 0x00000080c0d27836 */ /* 0x000fe20000000000 */
[----:B------:R-:W-:Y:S01]  /*0ee0*/  LOP3.LUT R9, R14, R9, RZ, 0x3c, !PT ;  /* 0x000000090e097212 */ /* 0x000fe200078e3cff */
[----:B------:R-:W-:Y:S01]  /*0ef0*/  IMAD.IADD R222, R15, 0x1, -R222 ;  /* 0x000000010fde7824 */ /* 0x000fe200078e0ade */
[----:B------:R-:W-:Y:S01]  /*0f00*/  LEA.HI R3, R3, R218, RZ, 0x1 ;  /* 0x000000da03037211 */ /* 0x000fe200078f08ff */
[----:B------:R-:W-:Y:S01]  /*0f10*/  VIADD R207, R192, 0x140 ;  /* 0x00000140c0cf7836 */ /* 0x000fe20000000000 */
[----:B------:R-:W-:Y:S01]  /*0f20*/  LEA.HI R5, R5, R22, RZ, 0x3 ;  /* 0x0000001605057211 */ /* 0x000fe200078f18ff */
[----:B------:R-:W-:Y:S01]  /*0f30*/  IMAD.IADD R9, R10, 0x1, R9 ;  /* 0x000000010a097824 */ /* 0x000fe200078e0209 */
[----:B------:R-:W-:Y:S01]  /*0f40*/  LEA.HI R4, R4, R235, RZ, 0x3 ;  /* 0x000000eb04047211 */ /* 0x000fe200078f18ff */
[----:B------:R-:W-:Y:S01]  /*0f50*/  IMAD.SHL.U32 R16, R222, 0x8, RZ ;  /* 0x00000008de107824 */ /* 0x000fe200078e00ff */
[----:B------:R-:W-:Y:S01]  /*0f60*/  R2P PR, R12, 0x6 ;  /* 0x000000060c007804 */ /* 0x000fe20000000000 */
[----:B------:R-:W-:Y:S01]  /*0f70*/  IMAD R197, R9, 0x2, R2 ;  /* 0x0000000209c57824 */ /* 0x000fe200078e0202 */
[----:B------:R-:W-:Y:S01]  /*0f80*/  LOP3.LUT R3, R3, 0xfffffe, RZ, 0xc0, !PT ;  /* 0x00fffffe03037812 */ /* 0x000fe200078ec0ff */
[----:B------:R-:W-:Y:S01]  /*0f90*/  IMAD.SHL.U32 R4, R4, 0x40, RZ ;  /* 0x0000004004047824 */ /* 0x000fe200078e00ff */
[----:B------:R-:W-:Y:S01]  /*0fa0*/  LOP3.LUT R5, R5, 0xfffffff8, RZ, 0xc0, !PT ;  /* 0xfffffff805057812 */ /* 0x000fe200078ec0ff */
[C---:B------:R-:W-:Y:S01]  /*0fb0*/  IMAD.SHL.U32 R184, R222.reuse, 0x4, RZ ;  /* 0x00000004deb87824 */ /* 0x040fe200078e00ff */
[----:B------:R-:W-:Y:S01]  /*0fc0*/  LEA.HI R0, R222, R222, RZ, 0x1 ;  /* 0x000000dede007211 */ /* 0x000fe200078f08ff */
[----:B------:R-:W-:Y:S01]  /*0fd0*/  IMAD.IADD R3, R218, 0x1, -R3 ;  /* 0x00000001da037824 */ /* 0x000fe200078e0a03 */
[----:B------:R-:W-:Y:S01]  /*0fe0*/  LOP3.LUT R230, R230, 0x1c0, RZ, 0xc0, !PT ;  /* 0x000001c0e6e67812 */ /* 0x000fe200078ec0ff */
[----:B------:R-:W-:Y:S01]  /*0ff0*/  IMAD.IADD R188, R22, 0x1, -R5 ;  /* 0x0000000116bc7824 */ /* 0x000fe200078e0a05 */
[----:B------:R-:W-:Y:S01]  /*1000*/  LOP3.LUT R5, R0, 0x1ffffffe, RZ, 0xc0, !PT ;  /* 0x1ffffffe00057812 */ /* 0x000fe200078ec0ff */
[----:B------:R-:W-:Y:S01]  /*1010*/  IMAD.SHL.U32 R196, R3, 0x100, RZ ;  /* 0x0000010003c47824 */ /* 0x000fe200078e00ff */
[----:B------:R-:W-:Y:S01]  /*1020*/  LOP3.LUT R0, R230, 0x38, R16, 0xf8, !PT ;  /* 0x00000038e6007812 */ /* 0x000fe200078ef810 */
[----:B------:R-:W-:Y:S01]  /*1030*/  VIADD R200, R197, 0x26800 ;  /* 0x00026800c5c87836 */ /* 0x000fe20000000000 */
[----:B------:R-:W-:Y:S01]  /*1040*/  SHF.R.U32.HI R6, RZ, 0x3, R230 ;  /* 0x00000003ff067819 */ /* 0x000fe200000116e6 */
[----:B------:R-:W-:Y:S01]  /*1050*/  VIADD R211, R192, 0x40 ;  /* 0x00000040c0d37836 */ /* 0x000fe20000000000 */
[----:B------:R-:W-:Y:S01]  /*1060*/  LOP3.LUT R233, R4, 0xfffffe00, RZ, 0xc0, !PT ;  /* 0xfffffe0004e97812 */ /* 0x000fe200078ec0ff */
[----:B------:R-:W-:Y:S01]  /*1070*/  VIADD R191, R184, 0x10 ;  /* 0x00000010b8bf7836 */ /* 0x000fe20000000000 */
[----:B------:R-:W-:Y:S01]  /*1080*/  SHF.R.S32.HI R3, RZ, 0x1f, R210 ;  /* 0x0000001fff037819 */ /* 0x000fe200000114d2 */
[C---:B------:R-:W-:Y:S01]  /*1090*/  VIADD R209, R192.reuse, 0xc0 ;  /* 0x000000c0c0d17836 */ /* 0x040fe20000000000 */
[----:B------:R-:W-:Y:S01]  /*10a0*/  SHF.R.S32.HI R3, RZ, 0x1f, R207 ;  /* 0x0000001fff037819 */ /* 0x000fe200000114cf */
[C---:B------:R-:W-:Y:S01]  /*10b0*/  VIADD R208, R192.reuse, 0x100 ;  /* 0x00000100c0d07836 */ /* 0x040fe20000000000 */
[----:B------:R-:W-:Y:S01]  /*10c0*/  SEL R199, R199, 0xffffffc0, !P2 ;  /* 0xffffffc0c7c77807 */ /* 0x000fe20005000000 */
[C---:B------:R-:W-:Y:S01]  /*10d0*/  VIADD R221, R192.reuse, 0x180 ;  /* 0x00000180c0dd7836 */ /* 0x040fe20000000000 */
[----:B------:R-:W-:Y:S01]  /*10e0*/  LOP3.LUT R3, R233, R0, R6, 0xf6, !PT ;  /* 0x00000000e9037212 */ /* 0x000fe200078ef606 */
[----:B------:R-:W-:Y:S01]  /*10f0*/  VIADD R220, R192, 0x1c0 ;  /* 0x000001c0c0dc7836 */ /* 0x000fe20000000000 */
        /* <DEDUP_REMOVED lines=9> */
[----:B------:R-:W-:Y:S01]  /*1190*/  IMAD R228, R3, 0x2, R2 ;  /* 0x0000000203e47824 */ /* 0x000fe200078e0202 */
[----:B------:R-:W-:Y:S01]  /*11a0*/  SHF.R.S32.HI R236, RZ, 0x1f, R220 ;  /* 0x0000001fffec7819 */ /* 0x000fe200000114dc */
[----:B------:R-:W-:-:S02]  /*11b0*/  IMAD R202, R5, 0x8, R190 ;  /* 0x0000000805ca7824 */ /* 0x000fc400078e02be */
[----:B------:R-:W-:Y:S01]  /*11c0*/  IMAD.IADD R199, R199, 0x1, R198 ;  /* 0x00000001c7c77824 */ /* 0x000fe200078e02c6 */
[----:B--2---:R-:W-:Y:S02]  /*11d0*/  LOP3.LUT R186, R18, 0x1, RZ, 0xfc, !PT ;  /* 0x0000000112ba7812 */ /* 0x004fe400078efcff */
[----:B------:R-:W-:-:S07]  /*11e0*/  CS2R R18, SRZ ;  /* 0x0000000000127805 */ /* 0x000fce000001ff00 */
.L_x_4859:
        /* <DEDUP_REMOVED lines=51> */
.L_x_4722:
[----:B------:R-:W-:Y:S02]  /*1520*/  IMAD.U32 R44, RZ, RZ, UR5 ;  /* 0x00000005ff2c7e24 */ /* 0x000fe4000f8e00ff */
[----:B------:R-:W-:Y:S01]  /*1530*/  IMAD.U32 R24, RZ, RZ, UR4 ;  /* 0x00000004ff187e24 */ /* 0x000fe2000f8e00ff */
[----:B------:R-:W-:Y:S06]  /*1540*/  @!P2 BRA `(.L_x_4723) ;  /* 0x000000000010a947 */ /* 0x000fec0003800000 */
[----:B------:R-:W-:-:S04]  /*1550*/  IADD3 R4, P0, R204, UR8, RZ ;  /* 0x00000008cc047c10 */ /* 0x000fc8000ff1e0ff */
[----:B------:R-:W-:-:S05]  /*1560*/  IADD3.X R5, R205, UR9, RZ, P0, !PT ;  /* 0x00000009cd057c10 */ /* 0x000fca00087fe4ff */
[----:B------:R0:W5:Y:S01]  /*1570*/  LDG.E R24, desc[UR40][R4.64] ;  /* 0x0000002804187981 */ /* 0x000162000c1e1900 */
[----:B------:R-:W-:Y:S05]  /*1580*/  BRA `(.L_x_4724) ;  /* 0x0000000000107947 */ /* 0x000fea0003800000 */
.L_x_4723:
[----:B------:R-:W-:Y:S05]  /*1590*/  @!P0 BRA `(.L_x_4724) ;  /* 0x00000000000c8947 */ /* 0x000fea0003800000 */
[----:B------:R-:W2:Y:S04]  /*15a0*/  LDG.E R5, desc[UR40][R8.64] ;  /* 0x0000002808057981 */ /* 0x000ea8000c1e1900 */
[----:B------:R-:W2:Y:S02]  /*15b0*/  LDG.E R24, desc[UR40][R8.64+0x4] ;  /* 0x0000042808187981 */ /* 0x000ea4000c1e1900 */
[----:B--2---:R-:W-:-:S07]  /*15c0*/  IMAD.IADD R24, R24, 0x1, -R5 ;  /* 0x0000000118187824 */ /* 0x004fce00078e0a05 */
.L_x_4724:
[----:B------:R-:W-:Y:S01]  /*15d0*/  ULDC.64 UR4, c[0x0][0xa10] ;  /* 0x0002840000047ab9 */ /* 0x000fe20000000a00 */
[----:B------:R-:W1:Y:S01]  /*15e0*/  LDC R8, c[0x0][0x448] ;  /* 0x00011200ff087b82 */ /* 0x000e620000000800 */
[----:B------:R-:W-:-:S04]  /*15f0*/  ISETP.NE.U32.AND P0, PT, RZ, UR4, PT ;  /* 0x00000004ff007c0c */ /* 0x000fc8000bf05070 */
[----:B------:R-:W-:Y:S01]  /*1600*/  ISETP.NE.AND.EX P0, PT, RZ, UR5, PT, P0 ;  /* 0x00000005ff007c0c */ /* 0x000fe2000bf05300 */
[----:B------:R-:W-:-:S12]  /*1610*/  ULDC.64 UR4, c[0x0][0xa30] ;  /* 0x00028c0000047ab9 */ /* 0x000fd80000000a00 */
[----:B0-----:R-:W0:Y:S02]  /*1620*/  @P0 LDC.64 R4, c[0x0][0xa10] ;  /* 0x00028400ff040b82 */ /* 0x001e240000000a00 */
[----:B0-----:R-:W-:-:S05]  /*1630*/  @P0 IMAD.WIDE R4, R27, 0x4, R4 ;  /* 0x000000041b040825 */ /* 0x001fca00078e0204 */
[----:B------:R-:W2:Y:S04]  /*1640*/  @P0 LDG.E R0, desc[UR40][R4.64] ;  /* 0x0000002804000981 */ /* 0x000ea8000c1e1900 */
[----:B------:R0:W2:Y:S01]  /*1650*/  @P0 LDG.E R9, desc[UR40][R4.64+0x4] ;  /* 0x0000042804090981 */ /* 0x0000a2000c1e1900 */
[----:B------:R-:W-:Y:S01]  /*1660*/  ISETP.NE.U32.AND P1, PT, RZ, UR4, PT ;  /* 0x00000004ff007c0c */ /* 0x000fe2000bf25070 */
[----:B-----5:R-:W-:-:S03]  /*1670*/  IMAD.MOV.U32 R30, RZ, RZ, R24 ;  /* 0x000000ffff1e7224 */ /* 0x020fc600078e0018 */
[----:B------:R-:W-:-:S13]  /*1680*/  ISETP.NE.AND.EX P1, PT, RZ, UR5, PT, P1 ;  /* 0x00000005ff007c0c */ /* 0x000fda000bf25310 */
[----:B------:R-:W-:-:S04]  /*1690*/  @P1 IADD3 R6, P2, R204, UR4, RZ ;  /* 0x00000004cc061c10 */ /* 0x000fc8000ff5e0ff */
[----:B------:R-:W-:-:S05]  /*16a0*/  @P1 IADD3.X R7, R205, UR5, RZ, P2, !PT ;  /* 0x00000005cd071c10 */ /* 0x000fca00097fe4ff */
[----:B------:R3:W5:Y:S01]  /*16b0*/  @P1 LDG.E R30, desc[UR40][R6.64] ;  /* 0x00000028061e1981 */ /* 0x000762000c1e1900 */
[----:B-1----:R-:W-:Y:S01]  /*16c0*/  ISETP.NE.AND P1, PT, R8, 0x1, PT ;  /* 0x000000010800780c */ /* 0x002fe20003f25270 */
[----:B------:R-:W-:Y:S01]  /*16d0*/  IMAD.SHL.U32 R195, R25, 0x40, RZ ;  /* 0x0000004019c37824 */ /* 0x000fe200078e00ff */
[----:B------:R-:W-:-:S03]  /*16e0*/  PLOP3.LUT P3, PT, PT, PT, PT, 0x80, 0x0 ;  /* 0x000000000000781c */ /* 0x000fc60003f6f070 */
[----:B0-----:R-:W-:-:S08]  /*16f0*/  VIADD R4, R195, 0x3f ;  /* 0x0000003fc3047836 */ /* 0x001fd00000000000 */
[----:B------:R-:W0:Y:S08]  /*1700*/  @P1 LDC R11, c[0x0][0x44c] ;  /* 0x00011300ff0b1b82 */ /* 0x000e300000000800 */
[----:B------:R-:W1:Y:S01]  /*1710*/  @P1 LDC R5, c[0x0][0x450] ;  /* 0x00011400ff051b82 */ /* 0x000e620000000800 */
[----:B--2---:R-:W-:Y:S02]  /*1720*/  @P0 IMAD.IADD R44, R9, 0x1, -R0 ;  /* 0x00000001092c0824 */ /* 0x004fe400078e0a00 */
[----:B------:R-:W-:-:S02]  /*1730*/  IMAD.IADD R9, R24, 0x1, -R3 ;  /* 0x0000000118097824 */ /* 0x000fc400078e0a03 */
[----:B0-----:R-:W-:-:S04]  /*1740*/  @P1 IMAD.HI.U32 R0, R4, R11, RZ ;  /* 0x0000000b04001227 */ /* 0x001fc800078e00ff */
[----:B------:R-:W-:Y:S01]  /*1750*/  IMAD.IADD R194, R9, 0x1, R44 ;  /* 0x0000000109c27824 */ /* 0x000fe200078e022c */
[----:B-1----:R-:W-:Y:S01]  /*1760*/  @P1 SHF.R.U32.HI R4, RZ, R5, R0 ;  /* 0x00000005ff041219 */ /* 0x002fe20000011600 */
[----:B------:R-:W-:Y:S02]  /*1770*/  IMAD.MOV R42, RZ, RZ, -R9 ;  /* 0x000000ffff2a7224 */ /* 0x000fe400078e0a09 */
[C---:B------:R-:W-:Y:S01]  /*1780*/  VIADD R0, R194.reuse, 0x3f ;  /* 0x0000003fc2007836 */ /* 0x040fe20000000000 */
[----:B------:R-:W-:Y:S02]  /*1790*/  IADD3 R43, R194, 0x40, -R193 ;  /* 0x00000040c22b7810 */ /* 0x000fe40007ffe8c1 */
[----:B------:R-:W-:Y:S02]  /*17a0*/  VIMNMX R42, RZ, R42, !PT ;  /* 0x0000002aff2a7248 */ /* 0x000fe40007fe0100 */
[----:B------:R-:W-:Y:S01]  /*17b0*/  SHF.R.S32.HI R3, RZ, 0x1f, R0 ;  /* 0x0000001fff037819 */ /* 0x000fe20000011400 */
[----:B------:R-:W-:-:S03]  /*17c0*/  IMAD.IADD R4, R43, 0x1, R4 ;  /* 0x000000012b047824 */ /* 0x000fc600078e0204 */
[----:B------:R-:W-:Y:S02]  /*17d0*/  LEA.HI R3, R3, R0, RZ, 0x6 ;  /* 0x0000000003037211 */ /* 0x000fe400078f30ff */
[----:B------:R-:W-:Y:S02]  /*17e0*/  SHF.R.S32.HI R5, RZ, 0x1f, R4 ;  /* 0x0000001fff057819 */ /* 0x000fe40000011404 */
[----:B------:R-:W-:Y:S02]  /*17f0*/  SHF.R.S32.HI R181, RZ, 0x6, R3 ;  /* 0x00000006ffb57819 */ /* 0x000fe40000011403 */
[----:B------:R-:W-:-:S04]  /*1800*/  LEA.HI R5, R5, R4, RZ, 0x6 ;  /* 0x0000000405057211 */ /* 0x000fc800078f30ff */
[----:B------:R-:W-:-:S04]  /*1810*/  SHF.R.S32.HI R0, RZ, 0x6, R5 ;  /* 0x00000006ff007819 */ /* 0x000fc80000011405 */
[----:B------:R-:W-:-:S05]  /*1820*/  VIMNMX R0, R181, R0, PT ;  /* 0x00000000b5007248 */ /* 0x000fca0003fe0100 */
[----:B------:R-:W-:-:S05]  /*1830*/  IMAD R3, R0, 0x40, -R9 ;  /* 0x0000004000037824 */ /* 0x000fca00078e0a09 */
[----:B------:R-:W-:-:S04]  /*1840*/  VIMNMX R3, R3, R44, PT ;  /* 0x0000002c03037248 */ /* 0x000fc80003fe0100 */
        /* <DEDUP_REMOVED lines=8> */
[----:B---3--:R-:W-:Y:S05]  /*18d0*/  @!P0 BRA `(.L_x_4725) ;  /* 0x0000002800408947 */ /* 0x008fea0003800000 */
        /* <DEDUP_REMOVED lines=20> */
.L_x_4727:
[----:B------:R-:W-:Y:S05]  /*1a20*/  BSYNC B6 ;  /* 0x0000000000067941 */ /* 0x000fea0003800000 */
.L_x_4726:
        /* <DEDUP_REMOVED lines=20> */
.L_x_4729:
[----:B------:R-:W-:Y:S05]  /*1b70*/  BSYNC B6 ;  /* 0x0000000000067941 */ /* 0x000fea0003800000 */
.L_x_4728:
[----:B------:R-:W-:Y:S01]  /*1b80*/  ULDC.64 UR4, c[0x0][0x9f8] ;  /* 0x00027e0000047ab9 */ /* 0x000fe20000000a00 */
[----:B------:R-:W0:Y:S01]  /*1b90*/  LDC.64 R4, c[0x0][0x300] ;  /* 0x0000c000ff047b82 */ /* 0x000e220000000a00 */
[----:B------:R-:W-:Y:S01]  /*1ba0*/  ISETP.NE.U32.AND P0, PT, RZ, UR4, PT ;  /* 0x00000004ff007c0c */ /* 0x000fe2000bf05070 */
[----:B------:R-:W-:Y:S01]  /*1bb0*/  IMAD.IADD R41, R29, 0x1, R24 ;  /* 0x000000011d297824 */ /* 0x000fe200078e0218 */
[----:B------:R-:W-:Y:S02]  /*1bc0*/  ULDC.64 UR6, c[0x0][0x330] ;  /* 0x0000cc0000067ab9 */ /* 0x000fe40000000a00 */
[----:B------:R-:W-:Y:S02]  /*1bd0*/  ISETP.NE.AND.EX P0, PT, RZ, UR5, PT, P0 ;  /* 0x00000005ff007c0c */ /* 0x000fe4000bf05300 */
[----:B------:R-:W-:Y:S01]  /*1be0*/  SHF.R.S32.HI R17, RZ, 0x1f, R16 ;  /* 0x0000001fff117819 */ /* 0x000fe20000011410 */
[----:B------:R-:W1:Y:S08]  /*1bf0*/  LDC R59, c[0x0][0x3f4] ;  /* 0x0000fd00ff3b7b82 */ /* 0x000e700000000800 */
[----:B------:R-:W2:Y:S02]  /*1c00*/  LDC.64 R54, c[0x0][0x3f8] ;  /* 0x0000fe00ff367b82 */ /* 0x000ea40000000a00 */
[----:B------:R-:W-:-:S04]  /*1c10*/  @P0 IADD3 R6, P1, R204, UR4, RZ ;  /* 0x00000004cc060c10 */ /* 0x000fc8000ff3e0ff */
[----:B------:R-:W-:Y:S02]  /*1c20*/  @P0 IADD3.X R7, R205, UR5, RZ, P1, !PT ;  /* 0x00000005cd070c10 */ /* 0x000fe40008ffe4ff */
[----:B------:R-:W-:Y:S01]  /*1c30*/  SHF.R.S32.HI R24, RZ, 0x1f, R41 ;  /* 0x0000001fff187819 */ /* 0x000fe20000011429 */
[CC--:B0-----:R-:W-:Y:S01]  /*1c40*/  IMAD.WIDE.U32 R8, R41.reuse, R4.reuse, RZ ;  /* 0x0000000429087225 */ /* 0x0c1fe200078e00ff */
[----:B------:R-:W-:Y:S01]  /*1c50*/  ULDC.64 UR4, c[0x0][0x308] ;  /* 0x0000c20000047ab9 */ /* 0x000fe20000000a00 */
[----:B------:R0:W3:Y:S01]  /*1c60*/  @P0 LDG.E R27, desc[UR40][R6.64] ;  /* 0x00000028061b0981 */ /* 0x0000e2000c1e1900 */
[----:B------:R-:W4:Y:S01]  /*1c70*/  LDC.64 R56, c[0x0][0x408] ;  /* 0x00010200ff387b82 */ /* 0x000f220000000a00 */
[-C--:B------:R-:W-:Y:S01]  /*1c80*/  IMAD R0, R24, R4.reuse, RZ ;  /* 0x0000000418007224 */ /* 0x080fe200078e02ff */
[----:B------:R-:W-:Y:S01]  /*1c90*/  SHF.R.S32.HI R185, RZ, 0x1f, R184 ;  /* 0x0000001fffb97819 */ /* 0x000fe200000114b8 */
[----:B------:R-:W-:Y:S01]  /*1ca0*/  IMAD.WIDE.U32 R10, R26, UR6, R16 ;  /* 0x000000061a0a7c25 */ /* 0x000fe2000f8e0010 */
[----:B-1----:R-:W-:Y:S01]  /*1cb0*/  ISETP.GE.AND P2, PT, R16, R59, PT ;  /* 0x0000003b1000720c */ /* 0x002fe20003f46270 */
[----:B------:R-:W1:Y:S01]  /*1cc0*/  S2R R40, SR_TID.X ;  /* 0x0000000000287919 */ /* 0x000e620000002100 */
[----:B------:R-:W-:Y:S01]  /*1cd0*/  SHF.L.U64.HI R48, R4, 0x6, R5 ;  /* 0x0000000604307819 */ /* 0x000fe20000010205 */
[----:B------:R-:W-:Y:S01]  /*1ce0*/  IMAD R3, R41, R5, R0 ;  /* 0x0000000529037224 */ /* 0x000fe200078e0200 */
[----:B------:R-:W-:Y:S01]  /*1cf0*/  SHF.R.S32.HI R0, RZ, 0x1f, R26 ;  /* 0x0000001fff007819 */ /* 0x000fe2000001141a */
[----:B------:R-:W-:Y:S01]  /*1d00*/  IMAD.WIDE.U32 R46, R22, R4, R16 ;  /* 0x00000004162e7225 */ /* 0x000fe200078e0010 */
[----:B------:R-:W-:-:S02]  /*1d10*/  SEL R15, R59, RZ, P2 ;  /* 0x000000ff3b0f7207 */ /* 0x000fc40001000000 */
[----:B--2---:R-:W-:Y:S01]  /*1d20*/  SHF.L.U64.HI R52, R54, 0x6, R55 ;  /* 0x0000000636347819 */ /* 0x004fe20000010237 */
[----:B------:R-:W-:Y:S01]  /*1d30*/  IMAD.IADD R9, R9, 0x1, R3 ;  /* 0x0000000109097824 */ /* 0x000fe200078e0203 */
[----:B------:R-:W-:Y:S01]  /*1d40*/  P2R R78, PR, RZ, 0x4 ;  /* 0x00000004ff4e7803 */ /* 0x000fe20000000000 */
[----:B------:R-:W-:Y:S02]  /*1d50*/  IMAD R3, R0, UR6, RZ ;  /* 0x0000000600037c24 */ /* 0x000fe4000f8e02ff */
[----:B------:R-:W-:Y:S02]  /*1d60*/  IMAD.IADD R15, R16, 0x1, R15 ;  /* 0x00000001100f7824 */ /* 0x000fe400078e020f */
[----:B0-----:R-:W-:Y:S01]  /*1d70*/  IMAD R7, R26, UR7, R3 ;  /* 0x000000071a077c24 */ /* 0x001fe2000f8e0203 */
[----:B------:R-:W-:Y:S01]  /*1d80*/  ULDC.64 UR6, c[0x0][0xa08] ;  /* 0x0002820000067ab9 */ /* 0x000fe20000000a00 */
[----:B------:R-:W-:Y:S01]  /*1d90*/  IMAD R3, R0, UR4, RZ ;  /* 0x0000000400037c24 */ /* 0x000fe2000f8e02ff */
[----:B------:R-:W-:Y:S01]  /*1da0*/  ISETP.NE.U32.AND P0, PT, RZ, UR6, PT ;  /* 0x00000006ff007c0c */ /* 0x000fe2000bf05070 */
[----:B------:R-:W-:Y:S01]  /*1db0*/  IMAD.IADD R11, R11, 0x1, R7 ;  /* 0x000000010b0b7824 */ /* 0x000fe200078e0207 */
[----:B------:R-:W-:Y:S01]  /*1dc0*/  SHF.R.S32.HI R14, RZ, 0x1f, R15 ;  /* 0x0000001fff0e7819 */ /* 0x000fe2000001140f */
[C---:B------:R-:W-:Y:S01]  /*1dd0*/  IMAD R3, R26.reuse, UR5, R3 ;  /* 0x000000051a037c24 */ /* 0x040fe2000f8e0203 */
[----:B------:R-:W-:Y:S01]  /*1de0*/  ISETP.NE.AND.EX P0, PT, RZ, UR7, PT, P0 ;  /* 0x00000007ff007c0c */ /* 0x000fe2000bf05300 */
[----:B------:R-:W-:Y:S01]  /*1df0*/  IMAD.WIDE.U32 R6, R26, UR4, R8 ;  /* 0x000000041a067c25 */ /* 0x000fe2000f8e0008 */
[----:B------:R-:W-:Y:S01]  /*1e00*/  ULDC.64 UR4, c[0x0][0x310] ;  /* 0x0000c40000047ab9 */ /* 0x000fe20000000a00 */
[----:B------:R-:W-:-:S02]  /*1e10*/  ULDC.64 UR6, c[0x0][0x338] ;  /* 0x0000ce0000067ab9 */ /* 0x000fc40000000a00 */
[----:B------:R-:W-:Y:S01]  /*1e20*/  IMAD.IADD R7, R7, 0x1, R3 ;  /* 0x0000000107077824 */ /* 0x000fe200078e0203 */
[----:B------:R-:W-:Y:S01]  /*1e30*/  SHF.R.S32.HI R3, RZ, 0x1f, R22 ;  /* 0x0000001fff037819 */ /* 0x000fe20000011416 */
[----:B------:R-:W-:Y:S02]  /*1e40*/  IMAD.SHL.U32 R53, R188, 0x40, RZ ;  /* 0x00000040bc357824 */ /* 0x000fe400078e00ff */
[----:B------:R-:W-:Y:S02]  /*1e50*/  IMAD.SHL.U32 R49, R4, 0x40, RZ ;  /* 0x0000004004317824 */ /* 0x000fe400078e00ff */
[----:B----4-:R-:W-:Y:S01]  /*1e60*/  IMAD R12, R3, R56, RZ ;  /* 0x00000038030c7224 */ /* 0x010fe200078e02ff */
[----:B------:R-:W-:Y:S01]  /*1e70*/  LOP3.LUT R53, R53, 0x1c0, RZ, 0xc0, !PT ;  /* 0x000001c035357812 */ /* 0x000fe200078ec0ff */
[----:B------:R-:W-:Y:S01]  /*1e80*/  VIADD R80, R16, 0x20 ;  /* 0x0000002010507836 */ /* 0x000fe20000000000 */
[----:B-1----:R-:W-:Y:S01]  /*1e90*/  SHF.R.U32.HI R40, RZ, 0x7, R40 ;  /* 0x00000007ff287819 */ /* 0x002fe20000011628 */
[----:B------:R-:W-:-:S04]  /*1ea0*/  IMAD.SHL.U32 R59, R59, 0x2, RZ ;  /* 0x000000023b3b7824 */ /* 0x000fc800078e00ff */
[----:B------:R-:W-:Y:S01]  /*1eb0*/  VIADD R58, R40, 0x8 ;  /* 0x00000008283a7836 */ /* 0x000fe20000000000 */
[----:B------:R-:W-:-:S05]  /*1ec0*/  IADD3 R40, P2, R22, R41, RZ ;  /* 0x0000002916287210 */ /* 0x000fca0007f5e0ff */
[----:B------:R-:W-:Y:S01]  /*1ed0*/  IMAD.X R41, R24, 0x1, R3, P2 ;  /* 0x0000000118297824 */ /* 0x000fe200010e0603 */
[----:B---3--:R-:W-:Y:S02]  /*1ee0*/  SHF.R.S32.HI R0, RZ, 0x1f, R27 ;  /* 0x0000001fff007819 */ /* 0x008fe4000001141b */
[----:B------:R-:W-:Y:S01]  /*1ef0*/  SEL R9, R27, RZ, !P0 ;  /* 0x000000ff1b097207 */ /* 0x000fe20004000000 */
[----:B------:R-:W-:Y:S01]  /*1f00*/  IMAD R27, R22, R57, R12 ;  /* 0x00000039161b7224 */ /* 0x000fe200078e020c */
[----:B------:R-:W-:Y:S01]  /*1f10*/  SEL R0, R0, RZ, !P0 ;  /* 0x000000ff00007207 */ /* 0x000fe20004000000 */
[----:B------:R-:W-:-:S04]  /*1f20*/  IMAD.WIDE.U32 R12, R22, R56, R16 ;  /* 0x00000038160c7225 */ /* 0x000fc800078e0010 */
[----:B------:R-:W-:-:S04]  /*1f30*/  IMAD.WIDE.U32 R20, R9, UR4, R6 ;  /* 0x0000000409147c25 */ /* 0x000fc8000f8e0006 */
[C---:B------:R-:W-:Y:S02]  /*1f40*/  IMAD R6, R0.reuse, UR6, RZ ;  /* 0x0000000600067c24 */ /* 0x040fe4000f8e02ff */
[----:B------:R-:W-:Y:S01]  /*1f50*/  IMAD R8, R0, UR4, RZ ;  /* 0x0000000400087c24 */ /* 0x000fe2000f8e02ff */
[----:B------:R-:W-:Y:S01]  /*1f60*/  ULDC UR4, c[0x0][0x2f4] ;  /* 0x0000bd0000047ab9 */ /* 0x000fe20000000800 */
[----:B------:R-:W-:Y:S01]  /*1f70*/  IMAD R69, R9, UR7, R6 ;  /* 0x0000000709457c24 */ /* 0x000fe2000f8e0206 */
[----:B------:R-:W-:Y:S01]  /*1f80*/  ISETP.GE.AND P1, PT, R80, UR4, PT ;  /* 0x0000000450007c0c */ /* 0x000fe2000bf26270 */
[----:B------:R-:W-:Y:S02]  /*1f90*/  IMAD R6, R3, R54, RZ ;  /* 0x0000003603067224 */ /* 0x000fe400078e02ff */
[----:B------:R-:W-:Y:S02]  /*1fa0*/  IMAD R45, R9, UR5, R8 ;  /* 0x00000005092d7c24 */ /* 0x000fe4000f8e0208 */
[----:B------:R-:W-:Y:S01]  /*1fb0*/  IMAD R0, R3, R4, RZ ;  /* 0x0000000403007224 */ /* 0x000fe200078e02ff */
[----:B------:R-:W-:Y:S01]  /*1fc0*/  LOP3.LUT R4, R53, 0x18, R16, 0xf8, !PT ;  /* 0x0000001835047812 */ /* 0x000fe200078ef810 */
[----:B------:R-:W-:-:S04]  /*1fd0*/  IMAD.WIDE.U32 R28, R9, UR6, R10 ;  /* 0x00000006091c7c25 */ /* 0x000fc8000f8e000a */
[C---:B------:R-:W-:Y:S02]  /*1fe0*/  IMAD R25, R22.reuse, R55, R6 ;  /* 0x0000003716197224 */ /* 0x040fe400078e0206 */
[----:B------:R-:W-:-:S04]  /*1ff0*/  IMAD.WIDE.U32 R6, R22, R54, R184 ;  /* 0x0000003616067225 */ /* 0x000fc800078e00b8 */
[----:B------:R-:W-:-:S04]  /*2000*/  IMAD.WIDE.U32 R10, R22, R54, R16 ;  /* 0x00000036160a7225 */ /* 0x000fc800078e0010 */
[----:B------:R-:W-:Y:S01]  /*2010*/  IMAD R8, R22, R5, R0 ;  /* 0x0000000516087224 */ /* 0x000fe200078e0200 */
[----:B------:R-:W-:Y:S01]  /*2020*/  IADD3 R0, P0, R20, R46, RZ ;  /* 0x0000002e14007210 */ /* 0x000fe20007f1e0ff */
[----:B------:R-:W-:Y:S02]  /*2030*/  IMAD.IADD R45, R21, 0x1, R45 ;  /* 0x00000001152d7824 */ /* 0x000fe400078e022d */
[----:B------:R-:W-:Y:S02]  /*2040*/  IMAD.IADD R7, R7, 0x1, R25 ;  /* 0x0000000107077824 */ /* 0x000fe400078e0219 */
[----:B------:R-:W-:Y:S01]  /*2050*/  IMAD.IADD R11, R25, 0x1, R11 ;  /* 0x00000001190b7824 */ /* 0x000fe200078e020b */
[----:B-----5:R-:W-:Y:S01]  /*2060*/  SHF.R.S32.HI R25, RZ, 0x1f, R30 ;  /* 0x0000001fff197819 */ /* 0x020fe2000001141e */
[----:B------:R-:W-:Y:S01]  /*2070*/  IMAD.IADD R13, R27, 0x1, R13 ;  /* 0x000000011b0d7824 */ /* 0x000fe200078e020d */
[----:B------:R-:W-:Y:S01]  /*2080*/  IADD3.X R46, R45, R47, R8, P0, !PT ;  /* 0x0000002f2d2e7210 */ /* 0x000fe200007fe408 */
[----:B------:R-:W-:Y:S01]  /*2090*/  IMAD.WIDE.U32 R8, R22, R56, R184 ;  /* 0x0000003816087225 */ /* 0x000fe200078e00b8 */
[----:B------:R-:W-:-:S02]  /*20a0*/  LEA.HI R47, R14, R15, RZ, 0x3 ;  /* 0x0000000f0e2f7211 */ /* 0x000fc400078f18ff */
[----:B------:R-:W-:Y:S01]  /*20b0*/  ISETP.GE.AND P0, PT, R16, UR4, PT ;  /* 0x0000000410007c0c */ /* 0x000fe2000bf06270 */
[----:B------:R-:W-:Y:S01]  /*20c0*/  IMAD R14, R25, R54, RZ ;  /* 0x00000036190e7224 */ /* 0x000fe200078e02ff */
[----:B------:R-:W-:Y:S01]  /*20d0*/  LOP3.LUT R63, R47, 0xfffffff8, RZ, 0xc0, !PT ;  /* 0xfffffff82f3f7812 */ /* 0x000fe200078ec0ff */
[----:B------:R-:W-:Y:S02]  /*20e0*/  IMAD R25, R25, R56, RZ ;  /* 0x0000003819197224 */ /* 0x000fe400078e02ff */
[----:B------:R-:W-:Y:S01]  /*20f0*/  IMAD R5, R30, R55, R14 ;  /* 0x000000371e057224 */ /* 0x000fe200078e020e */
[----:B------:R-:W-:Y:S01]  /*2100*/  SHF.L.U64.HI R55, R56, 0x6, R57 ;  /* 0x0000000638377819 */ /* 0x000fe20000010239 */
[C---:B------:R-:W-:Y:S01]  /*2110*/  IMAD R25, R30.reuse, R57, R25 ;  /* 0x000000391e197224 */ /* 0x040fe200078e0219 */
[----:B------:R-:W-:Y:S01]  /*2120*/  SHF.R.U32.HI R57, RZ, 0x3, R53 ;  /* 0x00000003ff397819 */ /* 0x000fe20000011635 */
[----:B------:R-:W-:Y:S01]  /*2130*/  IMAD.IADD R9, R9, 0x1, R27 ;  /* 0x0000000109097824 */ /* 0x000fe200078e021b */
[----:B------:R-:W-:Y:S01]  /*2140*/  SHF.R.S32.HI R64, RZ, 0x1f, R63 ;  /* 0x0000001fff407819 */ /* 0x000fe2000001143f */
[----:B------:R-:W-:Y:S01]  /*2150*/  IMAD.WIDE.U32 R32, R30, R54, R6 ;  /* 0x000000361e207225 */ /* 0x000fe200078e0006 */
[----:B------:R-:W-:-:S03]  /*2160*/  LOP3.LUT R4, R4, R57, RZ, 0x3c, !PT ;  /* 0x0000003904047212 */ /* 0x000fc600078e3cff */
[----:B------:R-:W-:-:S04]  /*2170*/  IMAD.WIDE.U32 R34, R30, R54, R10 ;  /* 0x000000361e227225 */ /* 0x000fc800078e000a */
[----:B------:R-:W-:Y:S01]  /*2180*/  IMAD R60, R201, 0x200, R4 ;  /* 0x00000200c93c7824 */ /* 0x000fe200078e0204 */
[----:B------:R-:W-:Y:S01]  /*2190*/  LOP3.LUT R4, R53, 0x38, R47, 0xf8, !PT ;  /* 0x0000003835047812 */ /* 0x000fe200078ef82f */
[----:B------:R-:W-:-:S03]  /*21a0*/  IMAD.WIDE.U32 R36, R30, R56, R8 ;  /* 0x000000381e247225 */ /* 0x000fc600078e0008 */
[----:B------:R-:W-:Y:S01]  /*21b0*/  LOP3.LUT R4, R4, R57, RZ, 0x3c, !PT ;  /* 0x0000003904047212 */ /* 0x000fe200078e3cff */
[----:B------:R-:W-:-:S04]  /*21c0*/  IMAD.WIDE.U32 R38, R30, R56, R12 ;  /* 0x000000381e267225 */ /* 0x000fc800078e000c */
[----:B------:R-:W-:Y:S02]  /*21d0*/  IMAD.SHL.U32 R54, R54, 0x40, RZ ;  /* 0x0000004036367824 */ /* 0x000fe400078e00ff */
[----:B------:R-:W-:Y:S02]  /*21e0*/  IMAD.SHL.U32 R56, R56, 0x40, RZ ;  /* 0x0000004038387824 */ /* 0x000fe400078e00ff */
[----:B------:R-:W-:Y:S02]  /*21f0*/  IMAD.IADD R61, R33, 0x1, R5 ;  /* 0x00000001213d7824 */ /* 0x000fe400078e0205 */
[----:B------:R-:W-:Y:S02]  /*2200*/  IMAD.IADD R62, R5, 0x1, R35 ;  /* 0x00000001053e7824 */ /* 0x000fe400078e0223 */
[----:B------:R-:W-:Y:S02]  /*2210*/  IMAD.IADD R65, R37, 0x1, R25 ;  /* 0x0000000125417824 */ /* 0x000fe400078e0219 */
[----:B------:R-:W-:-:S02]  /*2220*/  IMAD.IADD R67, R25, 0x1, R39 ;  /* 0x0000000119437824 */ /* 0x000fc400078e0227 */
[----:B------:R-:W-:Y:S02]  /*2230*/  IMAD R66, R201, 0x200, R4 ;  /* 0x00000200c9427824 */ /* 0x000fe400078e0204 */
[----:B------:R-:W-:-:S07]  /*2240*/  IMAD.IADD R69, R29, 0x1, R69 ;  /* 0x000000011d457824 */ /* 0x000fce00078e0245 */
.L_x_4759:
        /* <DEDUP_REMOVED lines=40> */
[----:B------:R-:W-:Y:S01]  /*24d0*/  IMAD.MOV.U32 R7, RZ, RZ, R65 ;  /* 0x000000ffff077224 */ /* 0x000fe200078e0041 */
[----:B------:R-:W-:Y:S01]  /*24e0*/  ULDC.64 UR4, c[0x0][0x3e8] ;  /* 0x0000fa0000047ab9 */ /* 0x000fe20000000a00 */
[-C--:B------:R-:W-:Y:S01]  /*24f0*/  IMAD R5, R73, R56.reuse, R5 ;  /* 0x0000003849057224 */ /* 0x080fe200078e0205 */
[----:B------:R-:W-:Y:S01]  /*2500*/  CS2R R10, SRZ ;  /* 0x00000000000a7805 */ /* 0x000fe2000001ff00 */
[----:B------:R-:W-:-:S04]  /*2510*/  IMAD.WIDE.U32 R6, R31, R56, R6 ;  /* 0x000000381f067225 */ /* 0x000fc800078e0006 */
        /* <DEDUP_REMOVED lines=13> */
.L_x_4734:
[----:B------:R-:W-:Y:S05]  /*25f0*/  BSYNC B1 ;  /* 0x0000000000017941 */ /* 0x000fea0003800000 */
.L_x_4733:
        /* <DEDUP_REMOVED lines=15> */
.L_x_4735:
[----:B------:R-:W-:Y:S01]  /*26f0*/  IMAD R68, R23, 0x8, R2 ;  /* 0x0000000817447824 */ /* 0x000fe200078e0202 */
[----:B------:R-:W-:Y:S01]  /*2700*/  SHF.L.U32 R73, R187, 0x1f, RZ ;  /* 0x0000001fbb497819 */ /* 0x000fe200000006ff */
[----:B------:R-:W-:Y:S03]  /*2710*/  BSSY B1, `(.L_x_4736) ;  /* 0x0000003000017945 */ /* 0x000fe60003800000 */
[----:B------:R-:W0:Y:S02]  /*2720*/  SYNCS.PHASECHK.TRANS64.TRYWAIT P5, [R68+URZ+0x28c90], R73 ;  /* 0x028c9049440075a7 */ /* 0x000e2400080a017f */
[----:B0-----:R-:W-:Y:S05]  /*2730*/  @!P5 BRA `(.L_x_4737) ;  /* 0x000001880074d947 */ /* 0x001fea0003800000 */
.L_x_5044:
[----:B------:R-:W-:Y:S05]  /*2740*/  BSYNC B1 ;  /* 0x0000000000017941 */ /* 0x000fea0003800000 */
.L_x_4736:
        /* <DEDUP_REMOVED lines=48> */
.L_x_4742:
[----:B------:R-:W-:Y:S05]  /*2a50*/  BSYNC B2 ;  /* 0x0000000000027941 */ /* 0x000fea0003800000 */
.L_x_4741:
[----:B--2---:R1:W-:Y:S02]  /*2a60*/  STG.E.128 desc[UR40][R12.64], R4 ;  /* 0x000000040c007986 */ /* 0x0043e4000c101d28 */
.L_x_4740:
[----:B------:R-:W-:Y:S05]  /*2a70*/  BSYNC B1 ;  /* 0x0000000000017941 */ /* 0x000fea0003800000 */
.L_x_4739:
        /* <DEDUP_REMOVED lines=51> */
.L_x_4744:
[----:B------:R-:W-:Y:S05]  /*2db0*/  BSYNC B1 ;  /* 0x0000000000017941 */ /* 0x000fea0003800000 */
.L_x_4743:
[----:B-1----:R1:W-:Y:S01]  /*2dc0*/  STG.E.128 desc[UR40][R12.64+0x40], R4 ;  /* 0x000040040c007986 */ /* 0x0023e2000c101d28 */
[----:B------:R-:W-:Y:S05]  /*2dd0*/  BRA `(.L_x_4738) ;  /* 0x0000000c00107947 */ /* 0x000fea0003800000 */
.L_x_4732:
        /* <DEDUP_REMOVED lines=27> */
[----:B------:R-:W-:Y:S01]  /*2f90*/  IMAD.MOV.U32 R26, RZ, RZ, R4 ;  /* 0x000000ffff1a7224 */ /* 0x000fe200078e0004 */
[----:B------:R-:W-:Y:S01]  /*2fa0*/  PRMT R85, R85, 0x5410, R25 ;  /* 0x0000541055557816 */ /* 0x000fe20000000019 */
[----:B------:R-:W-:Y:S02]  /*2fb0*/  IMAD.MOV.U32 R68, RZ, RZ, R5 ;  /* 0x000000ffff447224 */ /* 0x000fe400078e0005 */
[----:B---3--:R-:W-:Y:S01]  /*2fc0*/  IMAD.MOV.U32 R12, RZ, RZ, R10 ;  /* 0x000000ffff0c7224 */ /* 0x008fe200078e000a */
[----:B------:R-:W-:Y:S01]  /*2fd0*/  PRMT R93, R24, 0x5410, R26 ;  /* 0x00005410185d7816 */ /* 0x000fe2000000001a */
[----:B------:R-:W-:Y:S01]  /*2fe0*/  IMAD.MOV.U32 R13, RZ, RZ, R11 ;  /* 0x000000ffff0d7224 */ /* 0x000fe200078e000b */
[----:B------:R-:W-:Y:S01]  /*2ff0*/  PRMT R84, R84, 0x5410, R68 ;  /* 0x0000541054547816 */ /* 0x000fe20000000044 */
[----:B------:R-:W-:Y:S01]  /*3000*/  IMAD.MOV.U32 R25, RZ, RZ, R9 ;  /* 0x000000ffff197224 */ /* 0x000fe200078e0009 */
[----:B------:R-:W-:-:S02]  /*3010*/  MOV R24, R8 ;  /* 0x0000000800187202 */ /* 0x000fc40000000f00 */
[----:B------:R-:W-:Y:S02]  /*3020*/  PRMT R85, R13, 0x7610, R85 ;  /* 0x000076100d557816 */ /* 0x000fe40000000055 */
[----:B------:R-:W-:Y:S02]  /*3030*/  PRMT R92, R12, 0x5410, R24 ;  /* 0x000054100c5c7816 */ /* 0x000fe40000000018 */
[----:B------:R-:W-:Y:S01]  /*3040*/  PRMT R84, R25, 0x7610, R84 ;  /* 0x0000761019547816 */ /* 0x000fe20000000054 */
[----:B------:R-:W-:Y:S06]  /*3050*/  @!P3 BRA `(.L_x_4745) ;  /* 0x000000000004b947 */ /* 0x000fec0003800000 */
[----:B------:R-:W-:Y:S01]  /*3060*/  BPT.TRAP 0x1 ;  /* 0x000000040000795c */ /* 0x000fe20000300000 */
.L_x_4745:
[----:B------:R-:W-:Y:S01]  /*3070*/  IMAD R68, R23, 0x8, R2 ;  /* 0x0000000817447824 */ /* 0x000fe200078e0202 */
[----:B------:R-:W-:Y:S01]  /*3080*/  SHF.L.U32 R73, R187, 0x1f, RZ ;  /* 0x0000001fbb497819 */ /* 0x000fe200000006ff */
[----:B------:R-:W-:Y:S03]  /*3090*/  BSSY B1, `(.L_x_4746) ;  /* 0x0000003000017945 */ /* 0x000fe60003800000 */
[----:B------:R-:W0:Y:S02]  /*30a0*/  SYNCS.PHASECHK.TRANS64.TRYWAIT P5, [R68+URZ+0x28c90], R73 ;  /* 0x028c9049440075a7 */ /* 0x000e2400080a017f */
[----:B0-----:R-:W-:Y:S05]  /*30b0*/  @!P5 BRA `(.L_x_4747) ;  /* 0x000001800028d947 */ /* 0x001fea0003800000 */
.L_x_5045:
[----:B------:R-:W-:Y:S05]  /*30c0*/  BSYNC B1 ;  /* 0x0000000000017941 */ /* 0x000fea0003800000 */
.L_x_4746:
        /* <DEDUP_REMOVED lines=19> */
[----:B------:R-:W-:Y:S01]  /*3200*/  SHF.R.S32.HI R12, RZ, 0x4, R13 ;  /* 0x00000004ff0c7819 */ /* 0x000fe2000001140d */
[----:B------:R-:W-:-:S03]  /*3210*/  IMAD.IADD R13, R66, 0x1, R27 ;  /* 0x00000001420d7824 */ /* 0x000fc600078e021b */
[----:B------:R-:W-:Y:S01]  /*3220*/  LEA.HI.SX32 R12, R47, R12, 0x1d ;  /* 0x0000000c2f0c7211 */ /* 0x000fe200078feaff */
[----:B------:R-:W-:-:S04]  /*3230*/  IMAD R13, R13, 0x2, R2 ;  /* 0x000000020d0d7824 */ /* 0x000fc800078e0202 */
[----:B------:R-:W-:-:S05]  /*3240*/  IMAD.SHL.U32 R79, R12, 0x8, RZ ;  /* 0x000000080c4f7824 */ /* 0x000fca00078e00ff */
[----:B------:R-:W-:-:S04]  /*3250*/  LOP3.LUT R12, R53, 0x38, R79, 0xf8, !PT ;  /* 0x00000038350c7812 */ /* 0x000fc800078ef84f */
[----:B------:R-:W-:-:S05]  /*3260*/  LOP3.LUT R12, R12, R57, RZ, 0x3c, !PT ;  /* 0x000000390c0c7212 */ /* 0x000fca00078e3cff */
[----:B------:R-:W-:-:S04]  /*3270*/  IMAD R12, R201, 0x200, R12 ;  /* 0x00000200c90c7824 */ /* 0x000fc800078e020c */
[----:B------:R-:W-:Y:S02]  /*3280*/  IMAD.IADD R27, R27, 0x1, R12 ;  /* 0x000000011b1b7824 */ /* 0x000fe400078e020c */
[----:B------:R-:W1:Y:S02]  /*3290*/  LDS.128 R12, [R13+0x22400] ;  /* 0x022400000d0c7984 */ /* 0x000e640000000c00 */
[----:B------:R-:W-:-:S06]  /*32a0*/  IMAD R27, R27, 0x2, R2 ;  /* 0x000000021b1b7824 */ /* 0x000fcc00078e0202 */
        /* <DEDUP_REMOVED lines=31> */
[----:B------:R-:W-:Y:S01]  /*34a0*/  HADD2.F32 R7, -RZ, R85.H0_H0 ;  /* 0x20000055ff077230 */ /* 0x000fe20000004100 */
[----:B------:R-:W-:Y:S01]  /*34b0*/  F2FP.F16.F32.PACK_AB R81, R84, R81 ;  /* 0x000000515451723e */ /* 0x000fe200000000ff */
[----:B------:R-:W-:Y:S02]  /*34c0*/  HADD2.F32 R15, -RZ, R15.H1_H1 ;  /* 0x3000000fff0f7230 */ /* 0x000fe40000004100 */
[----:B------:R-:W-:Y:S01]  /*34d0*/  FMUL.FTZ R88, R27, R10 ;  /* 0x0000000a1b587220 */ /* 0x000fe20000410000 */
[----:B------:R-:W-:-:S02]  /*34e0*/  HADD2.F32 R6, -RZ, R85.H1_H1 ;  /* 0x30000055ff067230 */ /* 0x000fc40000004100 */
[CC--:B------:R-:W-:Y:S01]  /*34f0*/  FMUL.FTZ R86, R4.reuse, R7.reuse ;  /* 0x0000000704567220 */ /* 0x0c0fe20000410000 */
[----:B------:R-:W-:Y:S02]  /*3500*/  HADD2.F32 R8, -RZ, R83.H0_H0 ;  /* 0x20000053ff087230 */ /* 0x000fe40000004100 */
[----:B------:R-:W-:Y:S01]  /*3510*/  FMUL.FTZ R10, R15, R10 ;  /* 0x0000000a0f0a7220 */ /* 0x000fe20000410000 */
[C---:B------:R-:W-:Y:S01]  /*3520*/  FMUL.FTZ R9, R5.reuse, R7 ;  /* 0x0000000705097220 */ /* 0x040fe20000410000 */
[----:B------:R-:W-:Y:S01]  /*3530*/  FFMA.FTZ R86, R5, R6, R86 ;  /* 0x0000000605567223 */ /* 0x000fe20000010056 */
[----:B------:R-:W-:Y:S02]  /*3540*/  HADD2.F32 R5, -RZ, R24.H0_H0 ;  /* 0x20000018ff057230 */ /* 0x000fe40000004100 */
[-C--:B------:R-:W-:Y:S01]  /*3550*/  FFMA.FTZ R88, R15, R8.reuse, -R88 ;  /* 0x000000080f587223 */ /* 0x080fe20000010858 */
[----:B------:R-:W-:Y:S01]  /*3560*/  FFMA.FTZ R85, R27, R8, R10 ;  /* 0x000000081b557223 */ /* 0x000fe2000001000a */
[----:B------:R-:W-:Y:S01]  /*3570*/  FFMA.FTZ R83, R4, R6, -R9 ;  /* 0x0000000604537223 */ /* 0x000fe20000010809 */
[----:B------:R-:W-:-:S02]  /*3580*/  HADD2.F32 R8, -RZ, R92.H1_H1 ;  /* 0x3000005cff087230 */ /* 0x000fc40000004100 */
[----:B------:R-:W-:Y:S02]  /*3590*/  HADD2.F32 R9, -RZ, R89.H0_H0 ;  /* 0x20000059ff097230 */ /* 0x000fe40000004100 */
[----:B------:R-:W-:Y:S02]  /*35a0*/  HADD2.F32 R4, -RZ, R12.H0_H0 ;  /* 0x2000000cff047230 */ /* 0x000fe40000004100 */
[-C--:B------:R-:W-:Y:S01]  /*35b0*/  FMUL.FTZ R11, R5, R8.reuse ;  /* 0x00000008050b7220 */ /* 0x080fe20000410000 */
[----:B------:R-:W-:Y:S01]  /*35c0*/  HADD2.F32 R24, -RZ, R24.H1_H1 ;  /* 0x30000018ff187230 */ /* 0x000fe20000004100 */
[----:B------:R-:W-:Y:S01]  /*35d0*/  F2FP.F16.F32.PACK_AB R83, R88, R83 ;  /* 0x000000535853723e */ /* 0x000fe200000000ff */
        /* <DEDUP_REMOVED lines=33> */
.L_x_4749:
[----:B------:R-:W-:Y:S05]  /*37f0*/  BSYNC B1 ;  /* 0x0000000000017941 */ /* 0x000fea0003800000 */
.L_x_4748:
        /* <DEDUP_REMOVED lines=10> */
.L_x_4731:
[----:B------:R-:W-:-:S13]  /*38a0*/  ISETP.NE.AND P3, PT, R186, 0x3, PT ;  /* 0x00000003ba00780c */ /* 0x000fda0003f65270 */
[----:B------:R-:W-:Y:S05]  /*38b0*/  @!P3 BRA `(.L_x_4750) ;  /* 0x000000000004b947 */ /* 0x000fea0003800000 */
[----:B------:R-:W-:Y:S01]  /*38c0*/  BPT.TRAP 0x1 ;  /* 0x000000040000795c */ /* 0x000fe20000300000 */
.L_x_4750:
        /* <DEDUP_REMOVED lines=8> */
.L_x_5046:
[----:B------:R-:W-:Y:S05]  /*3950*/  BSYNC B1 ;  /* 0x0000000000017941 */ /* 0x000fea0003800000 */
.L_x_4751:
        /* <DEDUP_REMOVED lines=12> */
.L_x_4738:
[----:B------:R-:W-:Y:S05]  /*3a20*/  BSYNC B0 ;  /* 0x0000000000007941 */ /* 0x000fea0003800000 */
.L_x_4730:
        /* <DEDUP_REMOVED lines=17> */
.L_x_4754:
[----:B------:R-:W-:Y:S05]  /*3b40*/  BSYNC B0 ;  /* 0x0000000000007941 */ /* 0x000fea0003800000 */
.L_x_4753:
[----:B------:R-:W5:Y:S01]  /*3b50*/  SYNCS.PHASECHK.TRANS64.TRYWAIT P5, [R68+URZ+0x28cb0], R73 ;  /* 0x028cb049440075a7 */ /* 0x000f6200080a017f */
[----:B------:R-:W-:Y:S01]  /*3b60*/  BSSY B0, `(.L_x_4755) ;  /* 0x0000003000007945 */ /* 0x000fe20003800000 */
[----:B------:R-:W-:-:S03]  /*3b70*/  ISETP.GE.AND P3, PT, R22, R71, PT ;  /* 0x000000471600720c */ /* 0x000fc60003f66270 */
[----:B-----5:R-:W-:Y:S10]  /*3b80*/  @!P5 BRA `(.L_x_4756) ;  /* 0x00000174009cd947 */ /* 0x020ff40003800000 */
.L_x_5047:
[----:B------:R-:W-:Y:S05]  /*3b90*/  BSYNC B0 ;  /* 0x0000000000007941 */ /* 0x000fea0003800000 */
.L_x_4755:
        /* <DEDUP_REMOVED lines=82> */
.L_x_4758:
[----:B------:R-:W-:Y:S05]  /*40c0*/  BSYNC B0 ;  /* 0x0000000000007941 */ /* 0x000fea0003800000 */
.L_x_4757:
        /* <DEDUP_REMOVED lines=17> */
.L_x_4725:
[----:B------:R-:W2:Y:S01]  /*41e0*/  LDL R4, [R1] ;  /* 0x0000000001047983 */ /* 0x000ea20000100800 */
[----:B------:R-:W-:Y:S01]  /*41f0*/  BSSY B0, `(.L_x_4760) ;  /* 0x0000005000007945 */ /* 0x000fe20003800000 */
[----:B--2---:R-:W-:-:S03]  /*4200*/  ISETP.NE.AND P0, PT, R4, 0x1, PT ;  /* 0x000000010400780c */ /* 0x004fc60003f05270 */
[----:B------:R-:W-:Y:S10]  /*4210*/  @P3 BRA `(.L_x_4761) ;  /* 0x0000000000083947 */ /* 0x000ff40003800000 */
[----:B------:R-:W0:Y:S02]  /*4220*/  FENCE.VIEW.ASYNC.G ;  /* 0x00000000000073c6 */ /* 0x000e240000000100 */
[----:B0-----:R-:W-:Y:S06]  /*4230*/  BAR.ARV 0xc, 0x180 ;  /* 0x0306000000007b1d */ /* 0x001fec0000002000 */
.L_x_4761:
[----:B------:R-:W-:Y:S05]  /*4240*/  BSYNC B0 ;  /* 0x0000000000007941 */ /* 0x000fea0003800000 */
.L_x_4760:
[----:B------:R-:W-:Y:S04]  /*4250*/  BSSY B7, `(.L_x_4762) ;  /* 0x0000b08000077945 */ /* 0x000fe80003800000 */
[----:B------:R-:W-:Y:S05]  /*4260*/  @!P0 BRA `(.L_x_4763) ;  /* 0x0000001c00dc8947 */ /* 0x000fea0003800000 */
[----:B------:R-:W0:Y:S01]  /*4270*/  LDC R0, c[0x0][0x448] ;  /* 0x00011200ff007b82 */ /* 0x000e220000000800 */
        /* <DEDUP_REMOVED lines=23> */
[----:B0-----:R-:W-:Y:S01]  /*43f0*/  ISETP.NE.AND P0, PT, R0, 0x1, PT ;  /* 0x000000010000780c */ /* 0x001fe20003f05270 */
[----:B------:R-:W-:Y:S01]  /*4400*/  VIADD R0, R195, 0x3f ;  /* 0x0000003fc3007836 */ /* 0x000fe20000000000 */
        /* <DEDUP_REMOVED lines=11> */
[----:B------:R-:W0:Y:S01]  /*44c0*/  @P0 LDC R3, c[0x0][0x44c] ;  /* 0x00011300ff030b82 */ /* 0x000e220000000800 */
[----:B------:R-:W-:Y:S02]  /*44d0*/  CS2R R36, SRZ ;  /* 0x0000000000247805 */ /* 0x000fe4000001ff00 */
[----:B------:R-:W-:Y:S02]  /*44e0*/  CS2R R154, SRZ ;  /* 0x00000000009a7805 */ /* 0x000fe4000001ff00 */
[----:B------:R-:W-:-:S02]  /*44f0*/  CS2R R86, SRZ ;  /* 0x0000000000567805 */ /* 0x000fc4000001ff00 */
[----:B------:R-:W-:Y:S02]  /*4500*/  CS2R R156, SRZ ;  /* 0x00000000009c7805 */ /* 0x000fe4000001ff00 */
[----:B------:R-:W-:Y:S02]  /*4510*/  CS2R R82, SRZ ;  /* 0x0000000000527805 */ /* 0x000fe4000001ff00 */
[----:B------:R-:W-:Y:S02]  /*4520*/  CS2R R158, SRZ ;  /* 0x00000000009e7805 */ /* 0x000fe4000001ff00 */
[----:B------:R-:W-:Y:S01]  /*4530*/  CS2R R78, SRZ ;  /* 0x00000000004e7805 */ /* 0x000fe2000001ff00 */
[----:B------:R-:W1:Y:S01]  /*4540*/  @P0 LDC R4, c[0x0][0x450] ;  /* 0x00011400ff040b82 */ /* 0x000e620000000800 */
[----:B------:R-:W-:Y:S02]  /*4550*/  CS2R R160, SRZ ;  /* 0x0000000000a07805 */ /* 0x000fe4000001ff00 */
[----:B------:R-:W-:-:S02]  /*4560*/  CS2R R74, SRZ ;  /* 0x00000000004a7805 */ /* 0x000fc4000001ff00 */
[----:B------:R-:W-:Y:S02]  /*4570*/  CS2R R162, SRZ ;  /* 0x0000000000a27805 */ /* 0x000fe4000001ff00 */
[----:B------:R-:W-:Y:S02]  /*4580*/  CS2R R70, SRZ ;  /* 0x0000000000467805 */ /* 0x000fe4000001ff00 */
[----:B------:R-:W-:Y:S01]  /*4590*/  CS2R R164, SRZ ;  /* 0x0000000000a47805 */ /* 0x000fe2000001ff00 */
[----:B---3--:R-:W-:Y:S01]  /*45a0*/  IMAD.MOV.U32 R13, RZ, RZ, RZ ;  /* 0x000000ffff0d7224 */ /* 0x008fe200078e00ff */
[----:B------:R-:W-:Y:S02]  /*45b0*/  CS2R R10, SRZ ;  /* 0x00000000000a7805 */ /* 0x000fe4000001ff00 */
[----:B------:R-:W-:Y:S02]  /*45c0*/  CS2R R166, SRZ ;  /* 0x0000000000a67805 */ /* 0x000fe4000001ff00 */
[----:B------:R-:W-:-:S02]  /*45d0*/  CS2R R8, SRZ ;  /* 0x0000000000087805 */ /* 0x000fc4000001ff00 */
[----:B------:R-:W-:Y:S02]  /*45e0*/  CS2R R168, SRZ ;  /* 0x0000000000a87805 */ /* 0x000fe4000001ff00 */
[----:B------:R-:W-:Y:S02]  /*45f0*/  CS2R R54, SRZ ;  /* 0x0000000000367805 */ /* 0x000fe4000001ff00 */
[----:B------:R-:W-:Y:S02]  /*4600*/  CS2R R170, SRZ ;  /* 0x0000000000aa7805 */ /* 0x000fe4000001ff00 */
[----:B----4-:R-:W-:Y:S02]  /*4610*/  CS2R R50, SRZ ;  /* 0x0000000000327805 */ /* 0x010fe4000001ff00 */
[----:B------:R-:W-:Y:S02]  /*4620*/  CS2R R172, SRZ ;  /* 0x0000000000ac7805 */ /* 0x000fe4000001ff00 */
[----:B------:R-:W-:Y:S01]  /*4630*/  CS2R R46, SRZ ;  /* 0x00000000002e7805 */ /* 0x000fe2000001ff00 */
[----:B0-----:R-:W-:Y:S01]  /*4640*/  @P0 IMAD.HI.U32 R3, R0, R3, RZ ;  /* 0x0000000300030227 */ /* 0x001fe200078e00ff */
[----:B------:R-:W-:-:S02]  /*4650*/  CS2R R32, SRZ ;  /* 0x0000000000207805 */ /* 0x000fc4000001ff00 */
[----:B------:R-:W-:Y:S02]  /*4660*/  CS2R R174, SRZ ;  /* 0x0000000000ae7805 */ /* 0x000fe4000001ff00 */
[----:B------:R-:W-:Y:S02]  /*4670*/  CS2R R38, SRZ ;  /* 0x0000000000267805 */ /* 0x000fe4000001ff00 */
[----:B------:R-:W-:Y:S01]  /*4680*/  CS2R R176, SRZ ;  /* 0x0000000000b07805 */ /* 0x000fe2000001ff00 */
[----:B------:R-:W-:Y:S01]  /*4690*/  IMAD.MOV.U32 R35, RZ, RZ, RZ ;  /* 0x000000ffff237224 */ /* 0x000fe200078e00ff */
[----:B------:R-:W-:Y:S01]  /*46a0*/  CS2R R28, SRZ ;  /* 0x00000000001c7805 */ /* 0x000fe2000001ff00 */
[----:B------:R-:W-:Y:S01]  /*46b0*/  IMAD.MOV.U32 R31, RZ, RZ, RZ ;  /* 0x000000ffff1f7224 */ /* 0x000fe200078e00ff */
[----:B-1----:R-:W-:Y:S02]  /*46c0*/  @P0 SHF.R.U32.HI R0, RZ, R4, R3 ;  /* 0x00000004ff000219 */ /* 0x002fe40000011603 */
[----:B------:R-:W-:-:S02]  /*46d0*/  CS2R R6, SRZ ;  /* 0x0000000000067805 */ /* 0x000fc4000001ff00 */
[----:B------:R-:W-:Y:S02]  /*46e0*/  PLOP3.LUT P0, PT, PT, PT, PT, 0x80, 0x0 ;  /* 0x000000000000781c */ /* 0x000fe40003f0f070 */
[----:B------:R-:W-:Y:S01]  /*46f0*/  CS2R R178, SRZ ;  /* 0x0000000000b27805 */ /* 0x000fe2000001ff00 */
[----:B------:R-:W-:Y:S02]  /*4700*/  IMAD.MOV.U32 R5, RZ, RZ, RZ ;  /* 0x000000ffff057224 */ /* 0x000fe400078e00ff */
[----:B------:R-:W-:Y:S02]  /*4710*/  IMAD.IADD R0, R43, 0x1, R0 ;  /* 0x000000012b007824 */ /* 0x000fe400078e0200 */
[----:B------:R-:W-:Y:S02]  /*4720*/  IMAD.MOV.U32 R43, RZ, RZ, RZ ;  /* 0x000000ffff2b7224 */ /* 0x000fe400078e00ff */
[----:B------:R-:W-:Y:S01]  /*4730*/  IMAD.MOV.U32 R180, RZ, RZ, RZ ;  /* 0x000000ffffb47224 */ /* 0x000fe200078e00ff */
[----:B------:R-:W-:-:S04]  /*4740*/  SHF.R.S32.HI R3, RZ, 0x1f, R0 ;  /* 0x0000001fff037819 */ /* 0x000fc80000011400 */
[----:B------:R-:W-:Y:S01]  /*4750*/  LEA.HI R3, R3, R0, RZ, 0x6 ;  /* 0x0000000003037211 */ /* 0x000fe200078f30ff */
[----:B------:R-:W-:-:S03]  /*4760*/  IMAD.MOV.U32 R0, RZ, RZ, RZ ;  /* 0x000000ffff007224 */ /* 0x000fc600078e00ff */
[----:B------:R-:W-:Y:S01]  /*4770*/  SHF.R.S32.HI R4, RZ, 0x6, R3 ;  /* 0x00000006ff047819 */ /* 0x000fe20000011403 */
[----:B------:R-:W-:-:S03]  /*4780*/  IMAD.MOV.U32 R3, RZ, RZ, RZ ;  /* 0x000000ffff037224 */ /* 0x000fc600078e00ff */
[----:B------:R-:W-:-:S04]  /*4790*/  VIMNMX R4, R181, R4, PT ;  /* 0x00000004b5047248 */ /* 0x000fc80003fe0100 */
[----:B------:R-:W-:-:S13]  /*47a0*/  ISETP.GE.AND P1, PT, R4, 0x1, PT ;  /* 0x000000010400780c */ /* 0x000fda0003f26270 */
        /* <DEDUP_REMOVED lines=13> */
.L_x_4765:
        /* <DEDUP_REMOVED lines=11> */
.L_x_5048:
[----:B------:R-:W-:Y:S05]  /*4930*/  BSYNC B0 ;  /* 0x0000000000007941 */ /* 0x000fea0003800000 */
.L_x_4766:
        /* <DEDUP_REMOVED lines=12> */
[----:B------:R-:W-:Y:S01]  /*4a00*/  ISETP.GE.AND P2, PT, R4, 0x2, PT ;  /* 0x000000020400780c */ /* 0x000fe20003f46270 */
[----:B------:R-:W-:Y:S01]  /*4a10*/  IMAD.MOV.U32 R15, RZ, RZ, 0x40000040 ;  /* 0x40000040ff0f7424 */ /* 0x000fe200078e00ff */
[----:B------:R-:W-:Y:S01]  /*4a20*/  BSSY B0, `(.L_x_4768) ;  /* 0x00000ec000007945 */ /* 0x000fe20003800000 */
        /* <DEDUP_REMOVED lines=39> */
[----:B-1----:R-:W-:-:S07]  /*4ca0*/  VIADD R0, R4, 0xfffffffe ;  /* 0xfffffffe04007836 */ /* 0x002fce0000000000 */
.L_x_4775:
[----:B------:R-:W-:Y:S01]  /*4cb0*/  BAR.SYNC.DEFER_BLOCKING 0xe, 0x100 ;  /* 0x0384000000007b1d */ /* 0x000fe20000010000 */
[----:B0-2---:R-:W-:Y:S01]  /*4cc0*/  IMAD R3, R18, 0x40, R190 ;  /* 0x0000004012037824 */ /* 0x005fe200078e02be */
[----:B------:R-:W-:Y:S01]  /*4cd0*/  ISETP.GT.AND P3, PT, R0, RZ, PT ;  /* 0x000000ff0000720c */ /* 0x000fe20003f64270 */
[----:B------:R-:W-:Y:S02]  /*4ce0*/  VIADD R18, R18, 0x1 ;  /* 0x0000000112127836 */ /* 0x000fe40000000000 */
[----:B------:R-:W-:Y:S02]  /*4cf0*/  IMAD R3, R3, 0x4, R2 ;  /* 0x0000000403037824 */ /* 0x000fe400078e0202 */
[----:B------:R-:W-:Y:S01]  /*4d00*/  VIADD R0, R0, 0xffffffff ;  /* 0xffffffff00007836 */ /* 0x000fe20000000000 */
        /* <DEDUP_REMOVED lines=136> */
.L_x_4770:
[----:B------:R-:W-:Y:S01]  /*5590*/  IMAD R3, R18, 0x8, R2 ;  /* 0x0000000812037824 */ /* 0x000fe200078e0202 */
[----:B------:R-:W-:-:S04]  /*55a0*/  SHF.L.U32 R4, R19, 0x1f, RZ ;  /* 0x0000001f13047819 */ /* 0x000fc800000006ff */
[----:B------:R0:W1:Y:S01]  /*55b0*/  SYNCS.PHASECHK.TRANS64.TRYWAIT P2, [R3+URZ+0x28c50], R4 ;  /* 0x028c5004030075a7 */ /* 0x000062000804017f */
[----:B------:R-:W-:Y:S05]  /*55c0*/  @!P0 BRA `(.L_x_4771) ;  /* 0x0000000000048947 */ /* 0x000fea0003800000 */
[----:B------:R-:W-:Y:S01]  /*55d0*/  BPT.TRAP 0x1 ;  /* 0x000000040000795c */ /* 0x000fe20000300000 */
.L_x_4771:
[----:B------:R-:W-:Y:S04]  /*55e0*/  BSSY B1, `(.L_x_4772) ;  /* 0x0000004000017945 */ /* 0x000fe80003800000 */
[----:B-1----:R-:W-:Y:S05]  /*55f0*/  @P2 BRA `(.L_x_4773) ;  /* 0x0000000000082947 */ /* 0x002fea0003800000 */
[----:B------:R-:W1:Y:S02]  /*5600*/  SYNCS.PHASECHK.TRANS64.TRYWAIT P2, [R3+URZ+0x28c50], R4 ;  /* 0x028c5004030075a7 */ /* 0x000e64000804017f */
[----:B-1----:R-:W-:Y:S05]  /*5610*/  @!P2 BRA `(.L_x_4774) ;  /* 0x0000015c0020a947 */ /* 0x002fea0003800000 */
.L_x_4773:
[----:B------:R-:W-:Y:S05]  /*5620*/  BSYNC B1 ;  /* 0x0000000000017941 */ /* 0x000fea0003800000 */
.L_x_4772:
[----:B01----:R-:W-:Y:S01]  /*5630*/  IMAD R4, R18, 0x1000, R21 ;  /* 0x0000100012047824 */ /* 0x003fe200078e0215 */
        /* <DEDUP_REMOVED lines=9> */
[----:B------:R-:W-:-:S05]  /*56d0*/  @!P1 VIADD R3, R3, 0x28c60 ;  /* 0x00028c6003039836 */ /* 0x000fca0000000000 */
        /* <DEDUP_REMOVED lines=32> */
.L_x_4769:
[----:B------:R-:W-:Y:S05]  /*58e0*/  BSYNC B0 ;  /* 0x0000000000007941 */ /* 0x000fea0003800000 */
.L_x_4768:
[----:B------:R-:W-:Y:S01]  /*58f0*/  BAR.SYNC.DEFER_BLOCKING 0xe, 0x100 ;  /* 0x0384000000007b1d */ /* 0x000fe20000010000 */
[C---:B0-2---:R-:W-:Y:S01]  /*5900*/  IMAD R3, R18.reuse, 0x40, R190 ;  /* 0x0000004012037824 */ /* 0x045fe200078e02be */
[----:B------:R-:W-:Y:S01]  /*5910*/  PLOP3.LUT P0, PT, PT, PT, PT, 0x8, 0x0 ;  /* 0x000000000000781c */ /* 0x000fe20003f0e170 */
[----:B------:R-:W-:Y:S02]  /*5920*/  VIADD R18, R18, 0x1 ;  /* 0x0000000112127836 */ /* 0x000fe40000000000 */
[----:B------:R-:W-:Y:S02]  /*5930*/  IMAD R3, R3, 0x4, R2 ;  /* 0x0000000403037824 */ /* 0x000fe400078e0202 */
[----:B------:R-:W-:Y:S01]  /*5940*/  IMAD.MOV.U32 R20, RZ, RZ, RZ ;  /* 0x000000ffff147224 */ /* 0x000fe200078e00ff */
[----:B------:R-:W-:-:S04]  /*5950*/  ISETP.NE.AND P1, PT, R18, 0x2, PT ;  /* 0x000000021200780c */ /* 0x000fc80003f25270 */
[----:B------:R-:W-:Y:S02]  /*5960*/  SEL R4, RZ, 0x1, P1 ;  /* 0x00000001ff047807 */ /* 0x000fe40000800000 */
[----:B------:R-:W-:Y:S02]  /*5970*/  SEL R18, R18, RZ, P1 ;  /* 0x000000ff12127207 */ /* 0x000fe40000800000 */
[----:B------:R-:W-:Y:S01]  /*5980*/  LOP3.LUT R19, R19, R4, RZ, 0x3c, !PT ;  /* 0x0000000413137212 */ /* 0x000fe200078e3cff */
[----:B-1----:R-:W0:Y:S04]  /*5990*/  LDS R0, [R3+0x28800] ;  /* 0x0288000003007984 */ /* 0x002e280000000800 */
[----:B------:R1:W2:Y:S02]  /*59a0*/  LDS R2, [R3+0x28820] ;  /* 0x0288200003027984 */ /* 0x0002a40000000800 */
[----:B-1----:R-:W-:-:S02]  /*59b0*/  IMAD.MOV.U32 R3, RZ, RZ, RZ ;  /* 0x000000ffff037224 */ /* 0x002fc400078e00ff */
[-C--:B0-----:R-:W-:Y:S01]  /*59c0*/  FMUL.FTZ R179, R28, R0.reuse ;  /* 0x000000001cb37220 */ /* 0x081fe20000410000 */
[-C--:B------:R-:W-:Y:S01]  /*59d0*/  FMUL.FTZ R177, R32, R0.reuse ;  /* 0x0000000020b17220 */ /* 0x080fe20000410000 */
[-C--:B------:R-:W-:Y:S01]  /*59e0*/  FMUL.FTZ R176, R36, R0.reuse ;  /* 0x0000000024b07220 */ /* 0x080fe20000410000 */
[----:B------:R-:W-:Y:S01]  /*59f0*/  FMUL.FTZ R175, R40, R0 ;  /* 0x0000000028af7220 */ /* 0x000fe20000410000 */
[----:B--2---:R-:W-:Y:S01]  /*5a00*/  FMUL.FTZ R13, R66, R2 ;  /* 0x00000002420d7220 */ /* 0x004fe20000410000 */
        /* <DEDUP_REMOVED lines=125> */
.L_x_4763:
        /* <DEDUP_REMOVED lines=78> */
[----:B------:R-:W-:-:S04]  /*66c0*/  LEA.HI R3, R3, R0, RZ, 0x6 ;  /* 0x0000000003037211 */ /* 0x000fc800078f30ff */
[----:B------:R-:W-:Y:S01]  /*66d0*/  SHF.R.S32.HI R0, RZ, 0x6, R3 ;  /* 0x00000006ff007819 */ /* 0x000fe20000011403 */
[----:B------:R-:W-:-:S03]  /*66e0*/  IMAD.MOV.U32 R3, RZ, RZ, RZ ;  /* 0x000000ffff037224 */ /* 0x000fc600078e00ff */
[----:B------:R-:W-:Y:S01]  /*66f0*/  VIMNMX R181, R181, R0, PT ;  /* 0x00000000b5b57248 */ /* 0x000fe20003fe0100 */
[----:B------:R-:W-:-:S03]  /*6700*/  IMAD.MOV.U32 R0, RZ, RZ, RZ ;  /* 0x000000ffff007224 */ /* 0x000fc600078e00ff */
[----:B------:R-:W-:-:S13]  /*6710*/  ISETP.GE.AND P1, PT, R181, 0x1, PT ;  /* 0x00000001b500780c */ /* 0x000fda0003f26270 */
        /* <DEDUP_REMOVED lines=29> */
.L_x_4777:
[----:B------:R-:W-:Y:S05]  /*68f0*/  BSYNC B6 ;  /* 0x0000000000067941 */ /* 0x000fea0003800000 */
.L_x_4776:
        /* <DEDUP_REMOVED lines=12> */
.L_x_4781:
[----:B-1----:R1:W2:Y:S02]  /*69c0*/  SYNCS.PHASECHK.TRANS64.TRYWAIT P0, [R2+URZ+0x28c00], R3 ;  /* 0x028c0003020075a7 */ /* 0x0022a4000800017f */
[----:B--2---:R-:W-:Y:S05]  /*69d0*/  @!P0 NANOSLEEP.SYNCS 0x989680 ;  /* 0x009896800000895d */ /* 0x004fea0003900000 */
[----:B------:R-:W2:Y:S02]  /*69e0*/  @!P0 SYNCS.PHASECHK.TRANS64 P0, [R2+URZ+0x28c00], R3 ;  /* 0x028c0003020085a7 */ /* 0x000ea4000800007f */
[----:B--2---:R-:W-:Y:S05]  /*69f0*/  @!P0 BRA `(.L_x_4781) ;  /* 0xfffffffc00f08947 */ /* 0x004fea000383ffff */
.L_x_4780:
[----:B------:R-:W-:Y:S05]  /*6a00*/  BSYNC B0 ;  /* 0x0000000000007941 */ /* 0x000fea0003800000 */
.L_x_4779:
[----:B------:R-:W-:Y:S05]  /*6a10*/  BRA `(.L_x_4782) ;  /* 0x0000002800d87947 */ /* 0x000fea0003800000 */
.L_x_4778:
[----:B------:R-:W-:Y:S01]  /*6a20*/  VIADD R4, R2, 0x20400 ;  /* 0x0002040002047836 */ /* 0x000fe20000000000 */
[----:B-----5:R-:W-:Y:S01]  /*6a30*/  SHF.R.S32.HI R0, RZ, 0x1f, R30 ;  /* 0x0000001fff007819 */ /* 0x020fe2000001141e */
[----:B------:R-:W-:Y:S01]  /*6a40*/  ULDC.64 UR4, c[0x0][0x3f8] ;  /* 0x0000fe0000047ab9 */ /* 0x000fe20000000a00 */
[----:B------:R-:W-:Y:S01]  /*6a50*/  ULDC.64 UR6, c[0x0][0x408] ;  /* 0x0001020000067ab9 */ /* 0x000fe20000000a00 */
[----:B------:R-:W-:Y:S01]  /*6a60*/  IMAD.WIDE.U32 R24, R30, UR4, RZ ;  /* 0x000000041e187c25 */ /* 0x000fe2000f8e00ff */
        /* <DEDUP_REMOVED lines=18> */
[----:B------:R-:W-:Y:S01]  /*6b90*/  MOV R12, 0x1 ;  /* 0x00000001000c7802 */ /* 0x000fe20000000f00 */
[----:B------:R-:W-:Y:S02]  /*6ba0*/  IMAD.U32 R6, RZ, RZ, UR4 ;  /* 0x00000004ff067e24 */ /* 0x000fe4000f8e00ff */
[----:B------:R-:W-:-:S02]  /*6bb0*/  IMAD.U32 R7, RZ, RZ, UR5 ;  /* 0x00000005ff077e24 */ /* 0x000fc4000f8e00ff */
[----:B------:R-:W-:Y:S02]  /*6bc0*/  IMAD.U32 R11, RZ, RZ, UR7 ;  /* 0x00000007ff0b7e24 */ /* 0x000fe4000f8e00ff */
[----:B------:R-:W-:Y:S02]  /*6bd0*/  IMAD.MOV.U32 R8, RZ, RZ, 0x70 ;  /* 0x00000070ff087424 */ /* 0x000fe400078e00ff */
[----:B0-----:R-:W-:-:S07]  /*6be0*/  IMAD.MOV.U32 R13, RZ, RZ, RZ ;  /* 0x000000ffff0d7224 */ /* 0x001fce00078e00ff */
[----:B------:R-:W-:-:S07]  /*6bf0*/  LEPC R20, `(.L_x_4784) ;  /* 0x000000001014794e */ /* 0x000fce0000000000 */
[----:B-1----:R-:W-:Y:S05]  /*6c00*/  CALL.ABS.NOINC R14 ;  /* 0x000000000e007343 */ /* 0x002fea0003c00000 */
.L_x_4784:
[----:B------:R-:W-:Y:S05]  /*6c10*/  BSYNC B6 ;  /* 0x0000000000067941 */ /* 0x000fea0003800000 */
.L_x_4783:
        /* <DEDUP_REMOVED lines=39> */
.L_x_5054:
        /* <DEDUP_REMOVED lines=30> */
.L_x_4789:
[----:B------:R-:W-:Y:S05]  /*7070*/  BSYNC B1 ;  /* 0x0000000000017941 */ /* 0x000fea0003800000 */
.L_x_4788:
        /* <DEDUP_REMOVED lines=21> */
.L_x_5060:
        /* <DEDUP_REMOVED lines=34> */
.L_x_4792:
[----:B------:R-:W-:Y:S05]  /*73f0*/  BSYNC B1 ;  /* 0x0000000000017941 */ /* 0x000fea0003800000 */
.L_x_4791:
        /* <DEDUP_REMOVED lines=28> */
.L_x_5061:
[----:B------:R-:W-:Y:S05]  /*75c0*/  BSYNC B1 ;  /* 0x0000000000017941 */ /* 0x000fea0003800000 */
.L_x_4793:
        /* <DEDUP_REMOVED lines=11> */
[--C-:B------:R-:W-:Y:S01]  /*7680*/  HADD2.F32 R33, -RZ, R37.reuse.H0_H0 ;  /* 0x20000025ff217230 */ /* 0x100fe20000004100 */
        /* <DEDUP_REMOVED lines=39> */
.L_x_4798:
[----:B------:R-:W-:Y:S05]  /*7900*/  BSYNC B2 ;  /* 0x0000000000027941 */ /* 0x000fea0003800000 */
.L_x_4797:
        /* <DEDUP_REMOVED lines=43> */
.L_x_4796:
[----:B------:R-:W-:Y:S05]  /*7bc0*/  BSYNC B1 ;  /* 0x0000000000017941 */ /* 0x000fea0003800000 */
.L_x_4795:
        /* <DEDUP_REMOVED lines=49> */
.L_x_4801:
[----:B------:R-:W-:Y:S05]  /*7ee0*/  BSYNC B1 ;  /* 0x0000000000017941 */ /* 0x000fea0003800000 */
.L_x_4800:
        /* <DEDUP_REMOVED lines=44> */
.L_x_4786:
        /* <DEDUP_REMOVED lines=36> */
.L_x_5067:
        /* <DEDUP_REMOVED lines=16> */
.L_x_4804:
[----:B------:R-:W-:Y:S05]  /*84f0*/  BSYNC B1 ;  /* 0x0000000000017941 */ /* 0x000fea0003800000 */
.L_x_4803:
        /* <DEDUP_REMOVED lines=23> */
.L_x_5073:
        /* <DEDUP_REMOVED lines=23> */
.L_x_4807:
[----:B------:R-:W-:Y:S05]  /*87e0*/  BSYNC B1 ;  /* 0x0000000000017941 */ /* 0x000fea0003800000 */
.L_x_4806:
        /* <DEDUP_REMOVED lines=17> */
.L_x_5074:
[----:B------:R-:W-:Y:S05]  /*8900*/  BSYNC B1 ;  /* 0x0000000000017941 */ /* 0x000fea0003800000 */
.L_x_4808:
        /* <DEDUP_REMOVED lines=99> */
.L_x_4811:
[----:B------:R-:W-:Y:S05]  /*8f40*/  BSYNC B1 ;  /* 0x0000000000017941 */ /* 0x000fea0003800000 */
.L_x_4810:
        /* <DEDUP_REMOVED lines=90> */
.L_x_4799:
[----:B------:R-:W-:Y:S05]  /*94f0*/  BSYNC B0 ;  /* 0x0000000000007941 */ /* 0x000fea0003800000 */
.L_x_4785:
        /* <DEDUP_REMOVED lines=8> */
.L_x_4782:
[----:B------:R-:W-:-:S13]  /*9580*/  ISETP.NE.AND P0, PT, R186, 0x3, PT ;  /* 0x00000003ba00780c */ /* 0x000fda0003f05270 */
[----:B------:R-:W-:Y:S05]  /*9590*/  @!P0 BRA `(.L_x_4812) ;  /* 0x0000000000048947 */ /* 0x000fea0003800000 */
[----:B------:R-:W-:Y:S01]  /*95a0*/  BPT.TRAP 0x1 ;  /* 0x000000040000795c */ /* 0x000fe20000300000 */
.L_x_4812:
[----:B------:R-:W-:Y:S01]  /*95b0*/  IMAD R21, R18, 0x8, R2 ;  /* 0x0000000812157824 */ /* 0x000fe200078e0202 */
[----:B------:R-:W-:-:S04]  /*95c0*/  SHF.L.U32 R58, R19, 0x1f, RZ ;  /* 0x0000001f133a7819 */ /* 0x000fc800000006ff */
[----:B------:R0:W0:Y:S01]  /*95d0*/  SYNCS.PHASECHK.TRANS64.TRYWAIT P2, [R21+URZ+0x28c30], R58 ;  /* 0x028c303a150075a7 */ /* 0x000022000804017f */
[----:B------:R-:W-:Y:S05]  /*95e0*/  @!P0 BRA `(.L_x_4813) ;  /* 0x0000000000048947 */ /* 0x000fea0003800000 */
[----:B------:R-:W-:Y:S01]  /*95f0*/  BPT.TRAP 0x1 ;  /* 0x000000040000795c */ /* 0x000fe20000300000 */
.L_x_4813:
[----:B01--4-:R-:W0:Y:S01]  /*9600*/  S2R R3, SR_TID.X ;  /* 0x0000000000037919 */ /* 0x013e220000002100 */
[----:B--23--:R-:W-:-:S05]  /*9610*/  VIADD R0, R2, 0x22400 ;  /* 0x0002240002007836 */ /* 0x00cfca0000000000 */
[----:B------:R-:W-:-:S04]  /*9620*/  SHF.R.U32.HI R0, RZ, 0x4, R0 ;  /* 0x00000004ff007819 */ /* 0x000fc80000011600 */
[----:B------:R-:W-:Y:S02]  /*9630*/  LOP3.LUT R0, R0, 0x3fff, RZ, 0xc0, !PT ;  /* 0x00003fff00007812 */ /* 0x000fe400078ec0ff */
[----:B0-----:R-:W-:-:S04]  /*9640*/  LOP3.LUT R3, R3, 0x7f, RZ, 0xc0, !PT ;  /* 0x0000007f03037812 */ /* 0x001fc800078ec0ff */
[----:B------:R-:W-:Y:S01]  /*9650*/  ISETP.NE.AND P1, PT, R3, RZ, PT ;  /* 0x000000ff0300720c */ /* 0x000fe20003f25270 */
[----:B------:R-:W-:-:S12]  /*9660*/  @P2 BRA `(.L_x_4814) ;  /* 0x0000000000082947 */ /* 0x000fd80003800000 */
[----:B------:R-:W0:Y:S02]  /*9670*/  SYNCS.PHASECHK.TRANS64.TRYWAIT P2, [R21+URZ+0x28c30], R58 ;  /* 0x028c303a150075a7 */ /* 0x000e24000804017f */
[----:B0-----:R-:W-:Y:S05]  /*9680*/  @!P2 BRA `(.L_x_4815) ;  /* 0x000001240010a947 */ /* 0x001fea0003800000 */
.L_x_4814:
[----:B------:R-:W-:Y:S05]  /*9690*/  WARPSYNC.ALL ;  /* 0x0000000000007948 */ /* 0x000fea0003800000 */
[----:B------:R-:W-:Y:S01]  /*96a0*/  LOP3.LUT R20, R0, 0x10000, RZ, 0xfc, !PT ;  /* 0x0001000000147812 */ /* 0x000fe200078efcff */
[----:B------:R-:W2:Y:S01]  /*96b0*/  LDL.LU R3, [R1+0x8] ;  /* 0x0000080001037983 */ /* 0x000ea20000300800 */
[----:B------:R-:W-:Y:S01]  /*96c0*/  VIADD R0, R2, 0x20400 ;  /* 0x0002040002007836 */ /* 0x000fe20000000000 */
[----:B-----5:R-:W-:Y:S02]  /*96d0*/  WARPGROUP.ARRIVE ;  /* 0x00000000000079c5 */ /* 0x020fe40000000000 */
[----:B------:R-:W-:Y:S01]  /*96e0*/  IMAD R6, R18, 0x200, R20 ;  /* 0x0000020012067824 */ /* 0x000fe200078e0214 */
[----:B------:R-:W1:Y:S01]  /*96f0*/  LDC R231, c[0x0][0x448] ;  /* 0x00011200ffe77b82 */ /* 0x000e620000000800 */
        /* <DEDUP_REMOVED lines=16> */
[----:B------:R-:W-:Y:S01]  /*9800*/  IMAD.IADD R0, R202, 0x1, R195 ;  /* 0x00000001ca007824 */ /* 0x000fe200078e02c3 */
[----:B-1----:R-:W-:-:S07]  /*9810*/  ISETP.NE.AND P2, PT, R231, 0x1, PT ;  /* 0x00000001e700780c */ /* 0x002fce0003f45270 */
[----:B------:R-:W-:Y:S01]  /*9820*/  HGMMA.64x64x16.F32 R24, gdesc[UR4], RZ, !UPT, gsb0 ;  /* 0x00e00000041879f0 */ /* 0x000fe2000c0008ff */
[----:B------:R-:W-:Y:S01]  /*9830*/  R2UR UR6, R8 ;  /* 0x00000000080672ca */ /* 0x000fe200000e0000 */
[----:B------:R-:W-:Y:S01]  /*9840*/  VIADD R8, R4, 0x4 ;  /* 0x0000000404087836 */ /* 0x000fe20000000000 */
        /* <DEDUP_REMOVED lines=17> */
[----:B------:R-:W-:Y:S02]  /*9960*/  R2UR UR6, R12 ;  /* 0x000000000c0672ca */ /* 0x000fe400000e0000 */
[----:B------:R-:W-:Y:S01]  /*9970*/  R2UR UR7, R13 ;  /* 0x000000000d0772ca */ /* 0x000fe200000e0000 */
[----:B------:R-:W1:Y:S01]  /*9980*/  @P2 LDC R12, c[0x0][0x450] ;  /* 0x00011400ff0c2b82 */ /* 0x000e620000000800 */
[----:B------:R-:W-:Y:S02]  /*9990*/  R2UR UR4, R6 ;  /* 0x00000000060472ca */ /* 0x000fe400000e0000 */
[----:B------:R-:W-:Y:S01]  /*99a0*/  R2UR UR5, R7 ;  /* 0x00000000070572ca */ /* 0x000fe200000e0000 */
[----:B------:R-:W-:Y:S02]  /*99b0*/  WARPGROUP.DEPBAR.LE gsb0, 0x0 ;  /* 0x00008000000079c5 */ /* 0x000fe40000010000 */
[----:B------:R-:W-:-:S10]  /*99c0*/  WARPGROUP.ARRIVE ;  /* 0x00000000000079c5 */ /* 0x000fd40000000000 */
[----:B------:R-:W-:Y:S01]  /*99d0*/  HGMMA.64x64x16.F32 R24, gdesc[UR4], R24, gsb0 ;  /* 0x00e00000041879f0 */ /* 0x000fe20008000818 */
[----:B------:R-:W-:Y:S01]  /*99e0*/  ULDC UR4, c[0x0][0x988] ;  /* 0x0002620000047ab9 */ /* 0x000fe20000000800 */
[----:B--2---:R-:W-:-:S04]  /*99f0*/  LOP3.LUT R3, R3, 0xf7ffffff, RZ, 0xc0, !PT ;  /* 0xf7ffffff03037812 */ /* 0x004fc800078ec0ff */
[----:B------:R-:W-:-:S05]  /*9a00*/  @P2 LOP3.LUT R3, R3, 0x8000000, RZ, 0xfc, !PT ;  /* 0x0800000003032812 */ /* 0x000fca00078efcff */
[----:B------:R2:W-:Y:S02]  /*9a10*/  STL [R1+0x8], R3 ;  /* 0x0000080301007387 */ /* 0x0005e40000100800 */
[----:B--2---:R-:W2:Y:S02]  /*9a20*/  @P2 LDC R3, c[0x0][0x44c] ;  /* 0x00011300ff032b82 */ /* 0x004ea40000000800 */
[----:B--2---:R-:W-:-:S05]  /*9a30*/  @P2 IMAD.HI.U32 R3, R0, R3, RZ ;  /* 0x0000000300032227 */ /* 0x004fca00078e00ff */
[----:B-1----:R-:W-:Y:S01]  /*9a40*/  @P2 SHF.R.U32.HI R0, RZ, R12, R3 ;  /* 0x0000000cff002219 */ /* 0x002fe20000011603 */
[----:B------:R-:W-:-:S04]  /*9a50*/  IMAD.MOV.U32 R12, RZ, RZ, -0x40 ;  /* 0xffffffc0ff0c7424 */ /* 0x000fc800078e00ff */
[----:B------:R-:W1:Y:S01]  /*9a60*/  SHFL.IDX PT, R13, R0, 0x1, 0x1c1f ;  /* 0x003c1f00000d7f89 */ /* 0x000e6200000e0000 */
[----:B------:R-:W-:-:S03]  /*9a70*/  IMAD R3, R181, R12, 0x40 ;  /* 0x00000040b5037424 */ /* 0x000fc600078e020c */
[----:B------:R-:W2:Y:S02]  /*9a80*/  SHFL.IDX PT, R0, R0, RZ, 0x1c1f ;  /* 0x001c1fff00007589 */ /* 0x000ea400000e0000 */
[----:B------:R-:W-:Y:S01]  /*9a90*/  IADD3 R12, R194, 0x1, R3 ;  /* 0x00000001c20c7810 */ /* 0x000fe20007ffe003 */
[----:B------:R-:W-:Y:S02]  /*9aa0*/  WARPGROUP.DEPBAR.LE gsb0, 0x0 ;  /* 0x00008000000079c5 */ /* 0x000fe40000010000 */
[----:B------:R-:W-:Y:S02]  /*9ab0*/  IADD3 R3, -R189, R3, R194 ;  /* 0x00000003bd037210 */ /* 0x000fe40007ffe1c2 */
[----:B------:R-:W-:-:S04]  /*9ac0*/  IADD3 R12, -R193, R12, -R189 ;  /* 0x0000000cc10c7210 */ /* 0x000fc80007ffe9bd */
[----:B-1----:R-:W-:-:S04]  /*9ad0*/  VIADDMNMX R13, R13, R12, R3, PT ;  /* 0x0000000c0d0d7246 */ /* 0x002fc80003800103 */
[C---:B------:R-:W-:Y:S02]  /*9ae0*/  ISETP.GT.AND P2, PT, R13.reuse, RZ, PT ;  /* 0x000000ff0d00720c */ /* 0x040fe40003f44270 */
[C---:B------:R-:W-:Y:S02]  /*9af0*/  ISETP.GT.AND P3, PT, R13.reuse, 0x1, PT ;  /* 0x000000010d00780c */ /* 0x040fe40003f64270 */
[----:B------:R-:W-:Y:S02]  /*9b00*/  FSEL R15, R26, -INF , P2 ;  /* 0xff8000001a0f7808 */ /* 0x000fe40001000000 */
[----:B------:R-:W-:Y:S02]  /*9b10*/  ISETP.GT.AND P4, PT, R13, 0x8, PT ;  /* 0x000000080d00780c */ /* 0x000fe40003f84270 */
[----:B------:R-:W-:Y:S02]  /*9b20*/  FSEL R26, R27, -INF , P3 ;  /* 0xff8000001b1a7808 */ /* 0x000fe40001800000 */
        /* <DEDUP_REMOVED lines=39> */
[----:B------:R-:W-:Y:S02]  /*9da0*/  FSEL R55, R55, -INF , P2 ;  /* 0xff80000037377808 */ /* 0x000fe40001000000 */
[----:B------:R-:W-:Y:S02]  /*9db0*/  FMNMX.FTZ R14, R79, R14, !PT ;  /* 0x0000000e4f0e7209 */ /* 0x000fe40007810000 */
[----:B--2---:R-:W-:Y:S01]  /*9dc0*/  VIADDMNMX R3, R0, R12, R3, PT ;  /* 0x0000000c00037246 */ /* 0x004fe20003800103 */
[----:B------:R-:W-:Y:S01]  /*9dd0*/  IMAD.U32 R12, RZ, RZ, UR4 ;  /* 0x00000004ff0c7e24 */ /* 0x000fe2000f8e00ff */
[----:B------:R-:W-:-:S02]  /*9de0*/  FMNMX.FTZ R14, R55, R14, !PT ;  /* 0x0000000e370e7209 */ /* 0x000fc40007810000 */
[C---:B------:R-:W-:Y:S02]  /*9df0*/  ISETP.GT.AND P2, PT, R3.reuse, RZ, PT ;  /* 0x000000ff0300720c */ /* 0x040fe40003f44270 */
[C---:B------:R-:W-:Y:S01]  /*9e00*/  ISETP.GT.AND P3, PT, R3.reuse, 0x1, PT ;  /* 0x000000010300780c */ /* 0x040fe20003f64270 */
[----:B------:R-:W1:Y:S01]  /*9e10*/  SHFL.BFLY PT, R13, R14, 0x2, 0x1f ;  /* 0x0c401f000e0d7f89 */ /* 0x000e6200000e0000 */
[----:B------:R-:W-:Y:S02]  /*9e20*/  ISETP.GT.AND P4, PT, R3, 0x8, PT ;  /* 0x000000080300780c */ /* 0x000fe40003f84270 */
[----:B------:R-:W-:Y:S02]  /*9e30*/  FSEL R25, R25, -INF , P3 ;  /* 0xff80000019197808 */ /* 0x000fe40001800000 */
[----:B------:R-:W-:Y:S02]  /*9e40*/  FSEL R27, R28, -INF , P4 ;  /* 0xff8000001c1b7808 */ /* 0x000fe40002000000 */
[----:B------:R-:W-:-:S02]  /*9e50*/  ISETP.GT.AND P3, PT, R3, 0x10, PT ;  /* 0x000000100300780c */ /* 0x000fc40003f64270 */
[C---:B------:R-:W-:Y:S02]  /*9e60*/  ISETP.GT.AND P4, PT, R3.reuse, 0x21, PT ;  /* 0x000000210300780c */ /* 0x040fe40003f84270 */
[----:B------:R-:W-:Y:S02]  /*9e70*/  FSEL R31, R32, -INF , P3 ;  /* 0xff800000201f7808 */ /* 0x000fe40001800000 */
[----:B------:R-:W-:Y:S02]  /*9e80*/  ISETP.GT.AND P3, PT, R3, 0x18, PT ;  /* 0x000000180300780c */ /* 0x000fe40003f64270 */
[----:B------:R-:W-:Y:S02]  /*9e90*/  FSEL R41, R41, -INF , P4 ;  /* 0xff80000029297808 */ /* 0x000fe40002000000 */
[----:B-1----:R-:W-:Y:S02]  /*9ea0*/  FMNMX.FTZ R30, R14, R13, !PT ;  /* 0x0000000d0e1e7209 */ /* 0x002fe40007810000 */
[----:B------:R-:W-:-:S02]  /*9eb0*/  FSEL R13, R24, -INF , P2 ;  /* 0xff800000180d7808 */ /* 0x000fc40001000000 */
[----:B------:R-:W-:Y:S01]  /*9ec0*/  ISETP.GT.AND P2, PT, R3, 0x9, PT ;  /* 0x000000090300780c */ /* 0x000fe20003f44270 */
[----:B------:R-:W1:Y:S01]  /*9ed0*/  SHFL.BFLY PT, R35, R30, 0x1, 0x1f ;  /* 0x0c201f001e237f89 */ /* 0x000e6200000e0000 */
        /* <DEDUP_REMOVED lines=10> */
[----:B------:R-:W-:-:S02]  /*9f80*/  ISETP.GT.AND P2, PT, R3, 0x29, PT ;  /* 0x000000290300780c */ /* 0x000fc40003f44270 */
[----:B-1----:R-:W-:Y:S02]  /*9f90*/  FMNMX.FTZ R14, R30, R35, !PT ;  /* 0x000000231e0e7209 */ /* 0x002fe40007810000 */
[----:B------:R-:W-:Y:S02]  /*9fa0*/  FSEL R35, R36, -INF , P3 ;  /* 0xff80000024237808 */ /* 0x000fe40001800000 */
[----:B------:R-:W-:Y:S01]  /*9fb0*/  ISETP.GT.AND P3, PT, R3, 0x20, PT ;  /* 0x000000200300780c */ /* 0x000fe20003f64270 */
[----:B------:R-:W-:Y:S01]  /*9fc0*/  FMUL.FTZ R24, R14, R12 ;  /* 0x0000000c0e187220 */ /* 0x000fe20000410000 */
        /* <DEDUP_REMOVED lines=16> */
[----:B------:R-:W-:Y:S02]  /*a0d0*/  FSETP.NEU.FTZ.AND P4, PT, R14, -INF , PT ;  /* 0xff8000000e00780b */ /* 0x000fe40003f9d000 */
[----:B------:R-:W-:Y:S02]  /*a0e0*/  ISETP.GT.AND P2, PT, R3, 0x39, PT ;  /* 0x000000390300780c */ /* 0x000fe40003f44270 */
[----:B------:R-:W-:Y:S02]  /*a0f0*/  FSEL R3, R52, -INF , P3 ;  /* 0xff80000034037808 */ /* 0x000fe40001800000 */
[----:B------:R-:W-:Y:S02]  /*a100*/  FMNMX.FTZ R0, R49, R0, !PT ;  /* 0x0000000031007209 */ /* 0x000fe40007810000 */
[----:B------:R-:W-:-:S02]  /*a110*/  FSEL R28, R24, RZ, P4 ;  /* 0x000000ff181c7208 */ /* 0x000fc40002000000 */
[----:B------:R-:W-:Y:S02]  /*a120*/  FSEL R53, R53, -INF , P2 ;  /* 0xff80000035357808 */ /* 0x000fe40001000000 */
[----:B------:R-:W-:Y:S01]  /*a130*/  FMNMX.FTZ R0, R3, R0, !PT ;  /* 0x0000000003007209 */ /* 0x000fe20007810000 */
[-CC-:B------:R-:W-:Y:S01]  /*a140*/  FFMA.FTZ R15, R15, R12.reuse, -R28.reuse ;  /* 0x0000000c0f0f7223 */ /* 0x180fe2000001081c */
[-CC-:B------:R-:W-:Y:S01]  /*a150*/  FFMA.FTZ R26, R26, R12.reuse, -R28.reuse ;  /* 0x0000000c1a1a7223 */ /* 0x180fe2000001081c */
[--C-:B------:R-:W-:Y:S01]  /*a160*/  FFMA.FTZ R57, R57, R12, -R28.reuse ;  /* 0x0000000c39397223 */ /* 0x100fe2000001081c */
[----:B------:R-:W-:Y:S01]  /*a170*/  FMNMX.FTZ R0, R53, R0, !PT ;  /* 0x0000000035007209 */ /* 0x000fe20007810000 */
        /* <DEDUP_REMOVED lines=9> */
[----:B-1----:R-:W1:Y:S01]  /*a210*/  SHFL.BFLY PT, R15, R0, 0x2, 0x1f ;  /* 0x0c401f00000f7f89 */ /* 0x002e6200000e0000 */
[-CC-:B------:R-:W-:Y:S01]  /*a220*/  FFMA.FTZ R73, R73, R12.reuse, -R28.reuse ;  /* 0x0000000c49497223 */ /* 0x180fe2000001081c */
[-CC-:B------:R-:W-:Y:S01]  /*a230*/  FFMA.FTZ R75, R75, R12.reuse, -R28.reuse ;  /* 0x0000000c4b4b7223 */ /* 0x180fe2000001081c */
[-CC-:B------:R-:W-:Y:S01]  /*a240*/  FFMA.FTZ R77, R77, R12.reuse, -R28.reuse ;  /* 0x0000000c4d4d7223 */ /* 0x180fe2000001081c */
[-CC-:B------:R-:W-:Y:S01]  /*a250*/  FFMA.FTZ R51, R51, R12.reuse, -R28.reuse ;  /* 0x0000000c33337223 */ /* 0x180fe2000001081c */
[-CC-:B------:R-:W-:Y:S01]  /*a260*/  FFMA.FTZ R79, R79, R12.reuse, -R28.reuse ;  /* 0x0000000c4f4f7223 */ /* 0x180fe2000001081c */
[----:B------:R-:W-:Y:S01]  /*a270*/  FFMA.FTZ R28, R55, R12, -R28 ;  /* 0x0000000c371c7223 */ /* 0x000fe2000001081c */
[----:B------:R-:W-:Y:S08]  /*a280*/  MUFU.EX2 R57, R57 ;  /* 0x0000003900397308 */ /* 0x000ff00000000800 */
[----:B------:R-:W2:Y:S08]  /*a290*/  MUFU.EX2 R32, R59 ;  /* 0x0000003b00207308 */ /* 0x000eb00000000800 */
[----:B------:R-:W-:Y:S01]  /*a2a0*/  MUFU.EX2 R61, R61 ;  /* 0x0000003d003d7308 */ /* 0x000fe20000000800 */
[----:B-1----:R-:W-:-:S05]  /*a2b0*/  FMNMX.FTZ R24, R0, R15, !PT ;  /* 0x0000000f00187209 */ /* 0x002fca0007810000 */
[----:B------:R-:W1:Y:S02]  /*a2c0*/  SHFL.BFLY PT, R15, R24, 0x1, 0x1f ;  /* 0x0c201f00180f7f89 */ /* 0x000e6400000e0000 */
[----:B------:R-:W3:Y:S01]  /*a2d0*/  MUFU.EX2 R34, R63 ;  /* 0x0000003f00227308 */ /* 0x000ee20000000800 */
[----:B--2---:R-:W-:-:S07]  /*a2e0*/  F2FP.F16.F32.PACK_AB R167, R32, R57 ;  /* 0x0000003920a7723e */ /* 0x004fce00000000ff */
[----:B------:R-:W-:Y:S08]  /*a2f0*/  MUFU.EX2 R65, R65 ;  /* 0x0000004100417308 */ /* 0x000ff00000000800 */
[----:B------:R-:W2:Y:S01]  /*a300*/  MUFU.EX2 R36, R67 ;  /* 0x0000004300247308 */ /* 0x000ea20000000800 */
[----:B---3--:R-:W-:Y:S02]  /*a310*/  F2FP.F16.F32.PACK_AB R153, R34, R61 ;  /* 0x0000003d2299723e */ /* 0x008fe400000000ff */
[----:B-1----:R-:W-:-:S05]  /*a320*/  FMNMX.FTZ R15, R24, R15, !PT ;  /* 0x0000000f180f7209 */ /* 0x002fca0007810000 */
[----:B------:R-:W-:Y:S01]  /*a330*/  MUFU.EX2 R69, R69 ;  /* 0x0000004500457308 */ /* 0x000fe20000000800 */
[C---:B------:R-:W-:Y:S01]  /*a340*/  FSETP.NEU.FTZ.AND P2, PT, R15.reuse, -INF , PT ;  /* 0xff8000000f00780b */ /* 0x040fe20003f5d000 */
[----:B------:R-:W-:-:S05]  /*a350*/  FMUL.FTZ R0, R15, R12 ;  /* 0x0000000c0f007220 */ /* 0x000fca0000410000 */
[----:B------:R-:W-:Y:S01]  /*a360*/  FSEL R24, R0, RZ, P2 ;  /* 0x000000ff00187208 */ /* 0x000fe20001000000 */
[----:B------:R-:W-:Y:S01]  /*a370*/  FADD.FTZ R0, R165, R30 ;  /* 0x0000001ea5007221 */ /* 0x000fe20000010000 */
[----:B------:R-:W1:Y:S01]  /*a380*/  MUFU.EX2 R38, R71 ;  /* 0x0000004700267308 */ /* 0x000e620000000800 */
[----:B------:R-:W-:Y:S02]  /*a390*/  F2FP.F16.F32.PACK_AB R165, R30, R165 ;  /* 0x000000a51ea5723e */ /* 0x000fe400000000ff */
[-CC-:B------:R-:W-:Y:S01]  /*a3a0*/  FFMA.FTZ R13, R13, R12.reuse, -R24.reuse ;  /* 0x0000000c0d0d7223 */ /* 0x180fe20000010818 */
        /* <DEDUP_REMOVED lines=11> */
[----:B------:R-:W-:Y:S01]  /*a460*/  FFMA.FTZ R45, R45, R12, -R24 ;  /* 0x0000000c2d2d7223 */ /* 0x000fe20000010818 */
[----:B------:R-:W4:Y:S01]  /*a470*/  MUFU.EX2 R13, R13 ;  /* 0x0000000d000d7308 */ /* 0x000f220000000800 */
[----:B---3--:R-:W-:Y:S01]  /*a480*/  FADD.FTZ R25, R57, R0 ;  /* 0x0000000039197221 */ /* 0x008fe20000010000 */
[----:B------:R-:W-:-:S02]  /*a490*/  @!P1 VIADD R0, R21, 0x28c40 ;  /* 0x00028c4015009836 */ /* 0x000fc40000000000 */
[-CC-:B------:R-:W-:Y:S01]  /*a4a0*/  FFMA.FTZ R47, R47, R12.reuse, -R24.reuse ;  /* 0x0000000c2f2f7223 */ /* 0x180fe20000010818 */
[-CC-:B------:R-:W-:Y:S01]  /*a4b0*/  FFMA.FTZ R49, R49, R12.reuse, -R24.reuse ;  /* 0x0000000c31317223 */ /* 0x180fe20000010818 */
[----:B------:R-:W-:Y:S01]  /*a4c0*/  FADD.FTZ R46, R32, R25 ;  /* 0x00000019202e7221 */ /* 0x000fe20000010000 */
[-C--:B------:R-:W-:Y:S01]  /*a4d0*/  FFMA.FTZ R3, R3, R12.reuse, -R24 ;  /* 0x0000000c03037223 */ /* 0x080fe20000010818 */
[----:B------:R-:W-:Y:S01]  /*a4e0*/  @!P1 PRMT R0, RZ, 0x654, R0 ;  /* 0x00000654ff009816 */ /* 0x000fe20000000000 */
[----:B------:R-:W3:Y:S01]  /*a4f0*/  MUFU.EX2 R27, R27 ;  /* 0x0000001b001b7308 */ /* 0x000ee20000000800 */
[----:B------:R-:W-:Y:S01]  /*a500*/  FFMA.FTZ R24, R53, R12, -R24 ;  /* 0x0000000c35187223 */ /* 0x000fe20000010818 */
[----:B--2---:R-:W-:Y:S01]  /*a510*/  F2FP.F16.F32.PACK_AB R155, R36, R65 ;  /* 0x00000041249b723e */ /* 0x004fe200000000ff */
[----:B------:R2:W-:Y:S01]  /*a520*/  @!P1 SYNCS.ARRIVE.TRANS64.RED.A1T0 RZ, [R0+URZ], RZ ;  /* 0x000000ff00ff99a7 */ /* 0x0005e2000810043f */
[----:B-1----:R-:W-:-:S04]  /*a530*/  F2FP.F16.F32.PACK_AB R157, R38, R69 ;  /* 0x00000045269d723e */ /* 0x002fc800000000ff */
[----:B------:R1:W0:Y:S01]  /*a540*/  MUFU.EX2 R166, R29 ;  /* 0x0000001d00a67308 */ /* 0x0002220000000800 */
[----:B----4-:R-:W-:Y:S01]  /*a550*/  FADD.FTZ R44, R13, R164 ;  /* 0x000000a40d2c7221 */ /* 0x010fe20000010000 */
[----:B------:R-:W-:-:S06]  /*a560*/  F2FP.F16.F32.PACK_AB R164, R164, R13 ;  /* 0x0000000da4a4723e */ /* 0x000fcc00000000ff */
[----:B------:R-:W4:Y:S01]  /*a570*/  MUFU.EX2 R31, R31 ;  /* 0x0000001f001f7308 */ /* 0x000f220000000800 */
[----:B---3--:R-:W-:Y:S01]  /*a580*/  FADD.FTZ R25, R27, R44 ;  /* 0x0000002c1b197221 */ /* 0x008fe20000010000 */
[----:B-1----:R-:W-:-:S04]  /*a590*/  FADD.FTZ R29, R61, R46 ;  /* 0x0000002e3d1d7221 */ /* 0x002fc80000010000 */
[----:B------:R-:W-:Y:S02]  /*a5a0*/  FADD.FTZ R46, R34, R29 ;  /* 0x0000001d222e7221 */ /* 0x000fe40000010000 */
[----:B------:R-:W1:Y:S01]  /*a5b0*/  MUFU.EX2 R152, R33 ;  /* 0x0000002100987308 */ /* 0x000e620000000800 */
[C---:B0-----:R-:W-:Y:S01]  /*a5c0*/  FADD.FTZ R44, R166.reuse, R25 ;  /* 0x00000019a62c7221 */ /* 0x041fe20000010000 */
[----:B------:R-:W-:Y:S01]  /*a5d0*/  FADD.FTZ R29, R65, R46 ;  /* 0x0000002e411d7221 */ /* 0x000fe20000010000 */
[----:B------:R-:W-:Y:S01]  /*a5e0*/  F2FP.F16.F32.PACK_AB R166, R166, R27 ;  /* 0x0000001ba6a6723e */ /* 0x000fe200000000ff */
[----:B------:R-:W-:Y:S01]  /*a5f0*/  BAR.SYNC.DEFER_BLOCKING 0xf, 0x100 ;  /* 0x03c4000000007b1d */ /* 0x000fe20000010000 */
[----:B----4-:R-:W-:-:S05]  /*a600*/  FADD.FTZ R25, R31, R44 ;  /* 0x0000002c1f197221 */ /* 0x010fca0000010000 */
[----:B------:R-:W0:Y:S01]  /*a610*/  MUFU.EX2 R35, R35 ;  /* 0x0000002300237308 */ /* 0x000e220000000800 */
[----:B------:R-:W-:-:S04]  /*a620*/  FADD.FTZ R44, R36, R29 ;  /* 0x0000001d242c7221 */ /* 0x000fc80000010000 */
[----:B------:R-:W-:Y:S01]  /*a630*/  FADD.FTZ R29, R69, R44 ;  /* 0x0000002c451d7221 */ /* 0x000fe20000010000 */
[----:B-1----:R-:W-:Y:S02]  /*a640*/  FADD.FTZ R30, R152, R25 ;  /* 0x00000019981e7221 */ /* 0x002fe40000010000 */
[----:B------:R-:W1:Y:S01]  /*a650*/  MUFU.EX2 R154, R37 ;  /* 0x00000025009a7308 */ /* 0x000e620000000800 */
[----:B------:R-:W-:Y:S01]  /*a660*/  FADD.FTZ R32, R38, R29 ;  /* 0x0000001d26207221 */ /* 0x000fe20000010000 */
[----:B------:R-:W-:-:S06]  /*a670*/  F2FP.F16.F32.PACK_AB R152, R152, R31 ;  /* 0x0000001f9898723e */ /* 0x000fcc00000000ff */
[----:B------:R-:W3:Y:S01]  /*a680*/  MUFU.EX2 R39, R39 ;  /* 0x0000002700277308 */ /* 0x000ee20000000800 */
[----:B0-----:R-:W-:Y:S01]  /*a690*/  FADD.FTZ R25, R35, R30 ;  /* 0x0000001e23197221 */ /* 0x001fe20000010000 */
[----:B------:R0:W-:Y:S06]  /*a6a0*/  STSM.16.M88.4 [R197+0x26800], R164 ;  /* 0x026800a4c5007844 */ /* 0x0001ec0000000200 */
[----:B------:R-:W4:Y:S01]  /*a6b0*/  MUFU.EX2 R156, R41 ;  /* 0x00000029009c7308 */ /* 0x000f220000000800 */
[C---:B-1----:R-:W-:Y:S01]  /*a6c0*/  FADD.FTZ R30, R154.reuse, R25 ;  /* 0x000000199a1e7221 */ /* 0x042fe20000010000 */
[----:B------:R-:W-:-:S05]  /*a6d0*/  F2FP.F16.F32.PACK_AB R154, R154, R35 ;  /* 0x000000239a9a723e */ /* 0x000fca00000000ff */
[----:B------:R0:W-:Y:S01]  /*a6e0*/  STSM.16.M88.4 [R198], R152 ;  /* 0x00000098c6007844 */ /* 0x0001e20000000200 */
[----:B------:R-:W1:Y:S01]  /*a6f0*/  MUFU.EX2 R73, R73 ;  /* 0x0000004900497308 */ /* 0x000e620000000800 */
[----:B---3--:R-:W-:-:S07]  /*a700*/  FADD.FTZ R13, R39, R30 ;  /* 0x0000001e270d7221 */ /* 0x008fce0000010000 */
[----:B------:R-:W3:Y:S01]  /*a710*/  MUFU.EX2 R43, R43 ;  /* 0x0000002b002b7308 */ /* 0x000ee20000000800 */
[C---:B----4-:R-:W-:Y:S01]  /*a720*/  FADD.FTZ R30, R156.reuse, R13 ;  /* 0x0000000d9c1e7221 */ /* 0x050fe20000010000 */
[----:B------:R-:W-:-:S06]  /*a730*/  F2FP.F16.F32.PACK_AB R156, R156, R39 ;  /* 0x000000279c9c723e */ /* 0x000fcc00000000ff */
[----:B------:R-:W4:Y:S01]  /*a740*/  MUFU.EX2 R40, R75 ;  /* 0x0000004b00287308 */ /* 0x000f220000000800 */
[----:B-1----:R-:W-:-:S07]  /*a750*/  FADD.FTZ R25, R73, R32 ;  /* 0x0000002049197221 */ /* 0x002fce0000010000 */
[----:B------:R-:W1:Y:S01]  /*a760*/  MUFU.EX2 R26, R45 ;  /* 0x0000002d001a7308 */ /* 0x000e620000000800 */
[----:B---3--:R-:W-:-:S07]  /*a770*/  FADD.FTZ R13, R43, R30 ;  /* 0x0000001e2b0d7221 */ /* 0x008fce0000010000 */
[----:B------:R-:W-:Y:S01]  /*a780*/  MUFU.EX2 R77, R77 ;  /* 0x0000004d004d7308 */ /* 0x000fe20000000800 */
[C---:B----4-:R-:W-:Y:S01]  /*a790*/  F2FP.F16.F32.PACK_AB R159, R40.reuse, R73 ;  /* 0x00000049289f723e */ /* 0x050fe200000000ff */
[----:B------:R-:W-:-:S06]  /*a7a0*/  FADD.FTZ R40, R40, R25 ;  /* 0x0000001928287221 */ /* 0x000fcc0000010000 */
[----:B------:R-:W3:Y:S01]  /*a7b0*/  MUFU.EX2 R42, R51 ;  /* 0x00000033002a7308 */ /* 0x000ee20000000800 */
[C---:B-1----:R-:W-:Y:S01]  /*a7c0*/  F2FP.F16.F32.PACK_AB R158, R26.reuse, R43 ;  /* 0x0000002b1a9e723e */ /* 0x042fe200000000ff */
[----:B------:R-:W-:-:S04]  /*a7d0*/  FADD.FTZ R26, R26, R13 ;  /* 0x0000000d1a1a7221 */ /* 0x000fc80000010000 */
[----:B------:R0:W-:Y:S02]  /*a7e0*/  STSM.16.M88.4 [R200], R156 ;  /* 0x0000009cc8007844 */ /* 0x0001e40000000200 */
[----:B------:R-:W-:Y:S08]  /*a7f0*/  MUFU.EX2 R47, R47 ;  /* 0x0000002f002f7308 */ /* 0x000ff00000000800 */
[----:B--2---:R-:W1:Y:S01]  /*a800*/  MUFU.EX2 R0, R49 ;  /* 0x0000003100007308 */ /* 0x004e620000000800 */
[----:B---3--:R-:W-:Y:S01]  /*a810*/  F2FP.F16.F32.PACK_AB R161, R42, R77 ;  /* 0x0000004d2aa1723e */ /* 0x008fe200000000ff */
[----:B------:R-:W-:-:S04]  /*a820*/  FADD.FTZ R77, R77, R40 ;  /* 0x000000284d4d7221 */ /* 0x000fc80000010000 */
[----:B------:R-:W-:Y:S02]  /*a830*/  FADD.FTZ R42, R42, R77 ;  /* 0x0000004d2a2a7221 */ /* 0x000fe40000010000 */
[----:B------:R-:W-:Y:S08]  /*a840*/  MUFU.EX2 R79, R79 ;  /* 0x0000004f004f7308 */ /* 0x000ff00000000800 */
[----:B------:R-:W2:Y:S01]  /*a850*/  MUFU.EX2 R28, R28 ;  /* 0x0000001c001c7308 */ /* 0x000ea20000000800 */
[----:B-1----:R-:W-:Y:S01]  /*a860*/  F2FP.F16.F32.PACK_AB R160, R0, R47 ;  /* 0x0000002f00a0723e */ /* 0x002fe200000000ff */
[----:B------:R-:W-:-:S04]  /*a870*/  FADD.FTZ R47, R47, R26 ;  /* 0x0000001a2f2f7221 */ /* 0x000fc80000010000 */
[----:B------:R-:W-:Y:S02]  /*a880*/  FADD.FTZ R0, R0, R47 ;  /* 0x0000002f00007221 */ /* 0x000fe40000010000 */
[----:B------:R-:W1:Y:S08]  /*a890*/  MUFU.EX2 R3, R3 ;  /* 0x0000000300037308 */ /* 0x000e700000000800 */
[----:B------:R-:W3:Y:S01]  /*a8a0*/  MUFU.EX2 R24, R24 ;  /* 0x0000001800187308 */ /* 0x000ee20000000800 */
[----:B--2---:R-:W-:Y:S01]  /*a8b0*/  F2FP.F16.F32.PACK_AB R163, R28, R79 ;  /* 0x0000004f1ca3723e */ /* 0x004fe200000000ff */
[----:B------:R-:W-:Y:S01]  /*a8c0*/  FADD.FTZ R79, R79, R42 ;  /* 0x0000002a4f4f7221 */ /* 0x000fe20000010000 */
[----:B-1----:R-:W-:Y:S01]  /*a8d0*/  FADD.FTZ R13, R3, R0 ;  /* 0x00000000030d7221 */ /* 0x002fe20000010000 */
[----:B---3--:R-:W-:-:S02]  /*a8e0*/  F2FP.F16.F32.PACK_AB R162, R24, R3 ;  /* 0x0000000318a2723e */ /* 0x008fc400000000ff */
[----:B------:R-:W-:Y:S01]  /*a8f0*/  FADD.FTZ R3, R28, R79 ;  /* 0x0000004f1c037221 */ /* 0x000fe20000010000 */
[----:B------:R-:W-:Y:S02]  /*a900*/  FADD.FTZ R0, R24, R13 ;  /* 0x0000000d18007221 */ /* 0x000fe40000010000 */
[----:B------:R0:W-:Y:S01]  /*a910*/  STSM.16.M88.4 [R199], R160 ;  /* 0x000000a0c7007844 */ /* 0x0001e20000000200 */
[----:B------:R-:W-:Y:S05]  /*a920*/  @!P0 BRA `(.L_x_4816) ;  /* 0x0000000000048947 */ /* 0x000fea0003800000 */
[----:B------:R-:W-:Y:S01]  /*a930*/  BPT.TRAP 0x1 ;  /* 0x000000040000795c */ /* 0x000fe20000300000 */
.L_x_4816:
[----:B------:R1:W2:Y:S01]  /*a940*/  SYNCS.PHASECHK.TRANS64.TRYWAIT P2, [R21+URZ+0x28c50], R58 ;  /* 0x028c503a150075a7 */ /* 0x0002a2000804017f */
[----:B------:R-:W-:Y:S05]  /*a950*/  @!P0 BRA `(.L_x_4817) ;  /* 0x0000000000048947 */ /* 0x000fea0003800000 */
[----:B------:R-:W-:Y:S01]  /*a960*/  BPT.TRAP 0x1 ;  /* 0x000000040000795c */ /* 0x000fe20000300000 */
.L_x_4817:
[----:B------:R-:W-:Y:S01]  /*a970*/  LOP3.LUT R13, R56, 0x2000000, RZ, 0xfc, !PT ;  /* 0x02000000380d7812 */ /* 0x000fe200078efcff */
[----:B------:R-:W-:Y:S01]  /*a980*/  ULDC UR36, c[0x0][0x988] ;  /* 0x0002620000247ab9 */ /* 0x000fe20000000800 */
[----:B------:R-:W-:Y:S01]  /*a990*/  ULDC UR37, c[0x0][0x988] ;  /* 0x0002620000257ab9 */ /* 0x000fe20000000800 */
[----:B------:R-:W-:Y:S01]  /*a9a0*/  BSSY B0, `(.L_x_4818) ;  /* 0x0000006000007945 */ /* 0x000fe20003800000 */
[----:B------:R-:W-:Y:S02]  /*a9b0*/  IMAD.MOV.U32 R169, RZ, RZ, 0x40000040 ;  /* 0x40000040ffa97424 */ /* 0x000fe400078e00ff */
[----:B------:R-:W-:Y:S01]  /*a9c0*/  IMAD R168, R18, 0x1000, R13 ;  /* 0x0000100012a87824 */ /* 0x000fe200078e020d */
[----:B--2---:R-:W-:Y:S06]  /*a9d0*/  @P2 BRA `(.L_x_4819) ;  /* 0x0000000000082947 */ /* 0x004fec0003800000 */
[----:B------:R-:W2:Y:S02]  /*a9e0*/  SYNCS.PHASECHK.TRANS64.TRYWAIT P2, [R21+URZ+0x28c50], R58 ;  /* 0x028c503a150075a7 */ /* 0x000ea4000804017f */
[----:B--2---:R-:W-:Y:S05]  /*a9f0*/  @!P2 BRA `(.L_x_4820) ;  /* 0x000001100048a947 */ /* 0x004fea0003800000 */
.L_x_4819:
[----:B------:R-:W-:Y:S05]  /*aa00*/  BSYNC B0 ;  /* 0x0000000000007941 */ /* 0x000fea0003800000 */
.L_x_4818:
[----:B------:R-:W-:Y:S01]  /*aa10*/  R2UR UR6, R168 ;  /* 0x00000000a80672ca */ /* 0x000fe200000e0000 */
[----:B-12---:R-:W-:Y:S01]  /*aa20*/  WARPGROUP.ARRIVE ;  /* 0x00000000000079c5 */ /* 0x006fe20000000000 */
[----:B------:R-:W-:Y:S01]  /*aa30*/  R2UR UR7, R169 ;  /* 0x00000000a90772ca */ /* 0x000fe200000e0000 */
[----:B------:R-:W-:Y:S01]  /*aa40*/  IMAD.MOV.U32 R169, RZ, RZ, 0x40000040 ;  /* 0x40000040ffa97424 */ /* 0x000fe200078e00ff */
[----:B------:R-:W-:Y:S01]  /*aa50*/  ISETP.NE.AND P2, PT, R231, 0x1, PT ;  /* 0x00000001e700780c */ /* 0x000fe20003f45270 */
[----:B------:R-:W-:Y:S01]  /*aa60*/  @!P1 VIADD R21, R21, 0x28c60 ;  /* 0x00028c6015159836 */ /* 0x000fe20000000000 */
[----:B------:R-:W-:Y:S01]  /*aa70*/  BSSY B0, `(.L_x_4821) ;  /* 0x0000239000007945 */ /* 0x000fe20003800000 */
[----:B------:R-:W-:-:S03]  /*aa80*/  VIADD R213, R181, 0xfffffffe ;  /* 0xfffffffeb5d57836 */ /* 0x000fc60000000000 */
[----:B------:R-:W-:-:S05]  /*aa90*/  @!P1 PRMT R21, RZ, 0x654, R21 ;  /* 0x00000654ff159816 */ /* 0x000fca0000000015 */
[----:B------:R-:W-:Y:S03]  /*aaa0*/  HGMMA.64x256x16.F32 R24, R164, gdesc[UR4].tnspB, RZ, !UPT, gsb0 ;  /* 0x43e00004a4187df0 */ /* 0x000fe6000c0008ff */
[----:B------:R-:W-:Y:S02]  /*aab0*/  WARPGROUP.DEPBAR.LE gsb0, 0x0 ;  /* 0x00008000000079c5 */ /* 0x000fe40000010000 */
[----:B0-----:R-:W-:Y:S01]  /*aac0*/  VIADD R164, R168, 0x80 ;  /* 0x00000080a8a47836 */ /* 0x001fe20000000000 */
        /* <DEDUP_REMOVED lines=9> */
[----:B------:R-:W-:Y:S01]  /*ab60*/  IMAD.MOV.U32 R153, RZ, RZ, 0x40000040 ;  /* 0x40000040ff997424 */ /* 0x000fe200078e00ff */
[----:B------:R-:W0:Y:S01]  /*ab70*/  @P2 LDC R154, c[0x0][0x450] ;  /* 0x00011400ff9a2b82 */ /* 0x000e220000000800 */
[----:B------:R-:W-:Y:S01]  /*ab80*/  VIADD R168, R168, 0x180 ;  /* 0x00000180a8a87836 */ /* 0x000fe20000000000 */
[----:B------:R-:W-:-:S02]  /*ab90*/  R2UR UR6, R152 ;  /* 0x00000000980672ca */ /* 0x000fc400000e0000 */
[----:B------:R-:W-:-:S04]  /*aba0*/  R2UR UR7, R153 ;  /* 0x00000000990772ca */ /* 0x000fc800000e0000 */
[----:B------:R-:W1:-:S12]  /*abb0*/  @P2 LDC R152, c[0x0][0x44c] ;  /* 0x00011300ff982b82 */ /* 0x000e580000000800 */
[----:B------:R-:W-:Y:S01]  /*abc0*/  HGMMA.64x256x16.F32 R24, R156, gdesc[UR4].tnspB, R24, gsb0 ;  /* 0x43e000049c187df0 */ /* 0x000fe20008000818 */
[----:B------:R-:W-:Y:S02]  /*abd0*/  R2UR UR6, R168 ;  /* 0x00000000a80672ca */ /* 0x000fe400000e0000 */
[----:B------:R-:W-:Y:S01]  /*abe0*/  R2UR UR7, R169 ;  /* 0x00000000a90772ca */ /* 0x000fe200000e0000 */
[----:B-1----:R-:W-:-:S04]  /*abf0*/  @P2 IMAD.HI.U32 R153, R195, R152, RZ ;  /* 0x00000098c3992227 */ /* 0x002fc800078e00ff */
[----:B------:R-:W-:Y:S01]  /*ac00*/  IMAD.MOV.U32 R152, RZ, RZ, R195 ;  /* 0x000000ffff987224 */ /* 0x000fe200078e00c3 */
[----:B0-----:R-:W-:-:S04]  /*ac10*/  @P2 SHF.R.U32.HI R152, RZ, R154, R153 ;  /* 0x0000009aff982219 */ /* 0x001fc80000011699 */
[----:B------:R-:W-:-:S04]  /*ac20*/  IADD3 R152, R152, R194, -R193 ;  /* 0x000000c298987210 */ /* 0x000fc80007ffe8c1 */
[----:B------:R-:W-:-:S04]  /*ac30*/  SHF.R.S32.HI R153, RZ, 0x1f, R152 ;  /* 0x0000001fff997819 */ /* 0x000fc80000011498 */
[----:B------:R-:W-:Y:S01]  /*ac40*/  LEA.HI R153, R153, R152, RZ, 0x6 ;  /* 0x0000009899997211 */ /* 0x000fe200078f30ff */
[----:B------:R-:W-:Y:S02]  /*ac50*/  WARPGROUP.DEPBAR.LE gsb0, 0x0 ;  /* 0x00008000000079c5 */ /* 0x000fe40000010000 */
[----:B------:R-:W-:-:S06]  /*ac60*/  WARPGROUP.ARRIVE ;  /* 0x00000000000079c5 */ /* 0x000fcc0000000000 */
        /* <DEDUP_REMOVED lines=11> */
[----:B0-----:R-:W-:-:S04]  /*ad20*/  SHF.R.S32.HI R21, RZ, 0x6, R153 ;  /* 0x00000006ff157819 */ /* 0x001fc80000011499 */
[----:B------:R-:W-:-:S04]  /*ad30*/  VIMNMX R21, RZ, R21, !PT ;  /* 0x00000015ff157248 */ /* 0x000fc80007fe0100 */
[----:B------:R-:W-:-:S13]  /*ad40*/  ISETP.GE.AND P2, PT, R213, R21, PT ;  /* 0x00000015d500720c */ /* 0x000fda0003f46270 */
[----:B------:R-:W-:Y:S05]  /*ad50*/  @!P2 BRA `(.L_x_4822) ;  /* 0x000000200028a947 */ /* 0x000fea0003800000 */
[----:B------:R-:W-:Y:S01]  /*ad60*/  BSSY B1, `(.L_x_4822) ;  /* 0x0000209000017945 */ /* 0x000fe20003800000 */
[----:B------:R-:W-:Y:S02]  /*ad70*/  IMAD.MOV.U32 R225, RZ, RZ, R14 ;  /* 0x000000ffffe17224 */ /* 0x000fe400078e000e */
[----:B------:R-:W-:Y:S02]  /*ad80*/  IMAD.MOV.U32 R223, RZ, RZ, R15 ;  /* 0x000000ffffdf7224 */ /* 0x000fe400078e000f */
[----:B------:R-:W-:-:S07]  /*ad90*/  IMAD.MOV.U32 R224, RZ, RZ, R18 ;  /* 0x000000ffffe07224 */ /* 0x000fce00078e0012 */
.L_x_4833:
[----:B------:R-:W-:-:S05]  /*ada0*/  VIADD R18, R224, 0x1 ;  /* 0x00000001e0127836 */ /* 0x000fca0000000000 */
[----:B------:R-:W-:-:S04]  /*adb0*/  ISETP.NE.AND P2, PT, R18, 0x2, PT ;  /* 0x000000021200780c */ /* 0x000fc80003f45270 */
[----:B------:R-:W-:Y:S02]  /*adc0*/  SEL R12, RZ, 0x1, P2 ;  /* 0x00000001ff0c7807 */ /* 0x000fe40001000000 */
[----:B------:R-:W-:Y:S02]  /*add0*/  SEL R18, R18, RZ, P2 ;  /* 0x000000ff12127207 */ /* 0x000fe40001000000 */
[----:B------:R-:W-:Y:S01]  /*ade0*/  LOP3.LUT R19, R19, R12, RZ, 0x3c, !PT ;  /* 0x0000000c13137212 */ /* 0x000fe200078e3cff */
[----:B0-----:R-:W-:Y:S06]  /*adf0*/  @!P0 BRA `(.L_x_4823) ;  /* 0x0000000000048947 */ /* 0x001fec0003800000 */
[----:B------:R-:W-:Y:S01]  /*ae00*/  BPT.TRAP 0x1 ;  /* 0x000000040000795c */ /* 0x000fe20000300000 */
.L_x_4823:
[----:B------:R-:W-:Y:S01]  /*ae10*/  IMAD R214, R18, 0x8, R2 ;  /* 0x0000000812d67824 */ /* 0x000fe200078e0202 */
[----:B------:R-:W-:-:S04]  /*ae20*/  SHF.L.U32 R219, R19, 0x1f, RZ ;  /* 0x0000001f13db7819 */ /* 0x000fc800000006ff */
[----:B------:R0:W1:Y:S01]  /*ae30*/  SYNCS.PHASECHK.TRANS64.TRYWAIT P2, [R214+URZ+0x28c30], R219 ;  /* 0x028c30dbd60075a7 */ /* 0x000062000804017f */
[----:B------:R-:W-:Y:S05]  /*ae40*/  @!P0 BRA `(.L_x_4824) ;  /* 0x0000000000048947 */ /* 0x000fea0003800000 */
[----:B------:R-:W-:Y:S01]  /*ae50*/  BPT.TRAP 0x1 ;  /* 0x000000040000795c */ /* 0x000fe20000300000 */
.L_x_4824:
[----:B------:R-:W-:Y:S01]  /*ae60*/  ISETP.NE.AND P3, PT, R231, 0x1, PT ;  /* 0x00000001e700780c */ /* 0x000fe20003f65270 */
[----:B------:R-:W-:Y:S01]  /*ae70*/  IMAD.IADD R12, R202, 0x1, R195 ;  /* 0x00000001ca0c7824 */ /* 0x000fe200078e02c3 */
[----:B------:R-:W-:Y:S11]  /*ae80*/  BSSY B2, `(.L_x_4825) ;  /* 0x0000008000027945 */ /* 0x000ff60003800000 */
[----:B------:R-:W2:Y:S08]  /*ae90*/  @P3 LDC R15, c[0x0][0x44c] ;  /* 0x00011300ff0f3b82 */ /* 0x000eb00000000800 */
[----:B------:R-:W3:Y:S01]  /*aea0*/  @P3 LDC R14, c[0x0][0x450] ;  /* 0x00011400ff0e3b82 */ /* 0x000ee20000000800 */
[----:B--2---:R-:W-:-:S05]  /*aeb0*/  @P3 IMAD.HI.U32 R15, R12, R15, RZ ;  /* 0x0000000f0c0f3227 */ /* 0x004fca00078e00ff */
[----:B---3--:R-:W-:Y:S01]  /*aec0*/  @P3 SHF.R.U32.HI R12, RZ, R14, R15 ;  /* 0x0000000eff0c3219 */ /* 0x008fe2000001160f */
[----:B-1----:R-:W-:Y:S06]  /*aed0*/  @P2 BRA `(.L_x_4826) ;  /* 0x0000000000082947 */ /* 0x002fec0003800000 */
[----:B------:R-:W1:Y:S02]  /*aee0*/  SYNCS.PHASECHK.TRANS64.TRYWAIT P2, [R214+URZ+0x28c30], R219 ;  /* 0x028c30dbd60075a7 */ /* 0x000e64000804017f */
[----:B-1----:R-:W-:Y:S05]  /*aef0*/  @!P2 BRA `(.L_x_4827) ;  /* 0x0000010c001ca947 */ /* 0x002fea0003800000 */
.L_x_4826:
[----:B------:R-:W-:Y:S05]  /*af00*/  BSYNC B2 ;  /* 0x0000000000027941 */ /* 0x000fea0003800000 */
.L_x_4825:
[----:B------:R-:W2:Y:S01]  /*af10*/  SHFL.IDX PT, R156, R12, 0x1, 0x1c1f ;  /* 0x003c1f000c9c7f89 */ /* 0x000ea200000e0000 */
[----:B------:R-:W-:-:S03]  /*af20*/  IMAD.MOV.U32 R14, RZ, RZ, -0x40 ;  /* 0xffffffc0ff0e7424 */ /* 0x000fc600078e00ff */
[----:B------:R-:W3:Y:S01]  /*af30*/  LDL.LU R231, [R1+0x8] ;  /* 0x0000080001e77983 */ /* 0x000ee20000300800 */
[----:B------:R-:W-:Y:S01]  /*af40*/  IMAD R14, R213, R14, 0x1 ;  /* 0x00000001d50e7424 */ /* 0x000fe200078e020e */
[----:B------:R-:W-:Y:S01]  /*af50*/  R2UR UR4, R4 ;  /* 0x00000000040472ca */ /* 0x000fe200000e0000 */
[----:B------:R-:W-:Y:S01]  /*af60*/  IMAD R154, R18, 0x200, R20 ;  /* 0x00000200129a7824 */ /* 0x000fe200078e0214 */
[----:B------:R-:W-:Y:S01]  /*af70*/  R2UR UR5, R5 ;  /* 0x00000000050572ca */ /* 0x000fe200000e0000 */
[----:B------:R-:W-:Y:S01]  /*af80*/  IMAD.MOV.U32 R155, RZ, RZ, 0x40000040 ;  /* 0x40000040ff9b7424 */ /* 0x000fe200078e00ff */
[----:B------:R-:W-:Y:S01]  /*af90*/  IADD3 R14, R194, R14, -R189 ;  /* 0x0000000ec20e7210 */ /* 0x000fe20007ffe8bd */
[C---:B------:R-:W-:Y:S01]  /*afa0*/  VIADD R152, R154.reuse, 0x2 ;  /* 0x000000029a987836 */ /* 0x040fe20000000000 */
[----:B------:R-:W-:Y:S01]  /*afb0*/  R2UR UR6, R154 ;  /* 0x000000009a0672ca */ /* 0x000fe200000e0000 */
[----:B------:R2:W4:Y:S01]  /*afc0*/  SHFL.IDX PT, R226, R12, RZ, 0x1c1f ;  /* 0x001c1fff0ce27589 */ /* 0x00052200000e0000 */
[----:B------:R-:W-:Y:S01]  /*afd0*/  R2UR UR7, R155 ;  /* 0x000000009b0772ca */ /* 0x000fe200000e0000 */
[----:B------:R-:W-:Y:S01]  /*afe0*/  IMAD.IADD R15, R14, 0x1, -R193 ;  /* 0x000000010e0f7824 */ /* 0x000fe200078e0ac1 */
[----:B------:R-:W-:Y:S01]  /*aff0*/  MOV R153, 0x40000040 ;  /* 0x4000004000997802 */ /* 0x000fe20000000f00 */
[----:B------:R-:W-:Y:S01]  /*b000*/  VIADD R14, R154, 0x4 ;  /* 0x000000049a0e7836 */ /* 0x000fe20000000000 */
[----:B------:R-:W-:Y:S01]  /*b010*/  R2UR UR10, R152 ;  /* 0x00000000980a72ca */ /* 0x000fe200000e0000 */
[----:B------:R-:W-:Y:S01]  /*b020*/  VIADD R154, R154, 0x6 ;  /* 0x000000069a9a7836 */ /* 0x000fe20000000000 */
[----:B------:R-:W-:-:S02]  /*b030*/  R2UR UR11, R153 ;  /* 0x00000000990b72ca */ /* 0x000fc400000e0000 */
[----:B------:R-:W-:Y:S01]  /*b040*/  R2UR UR19, R155 ;  /* 0x000000009b1372ca */ /* 0x000fe200000e0000 */
[----:B--2---:R-:W-:Y:S01]  /*b050*/  IMAD.IADD R12, R15, 0x1, R156 ;  /* 0x000000010f0c7824 */ /* 0x004fe200078e029c */
[----:B------:R-:W-:Y:S02]  /*b060*/  R2UR UR18, R154 ;  /* 0x000000009a1272ca */ /* 0x000fe400000e0000 */
[----:B------:R-:W-:Y:S01]  /*b070*/  WARPGROUP.ARRIVE ;  /* 0x00000000000079c5 */ /* 0x000fe20000000000 */
[----:B------:R-:W-:Y:S02]  /*b080*/  R2UR UR8, R10 ;  /* 0x000000000a0872ca */ /* 0x000fe400000e0000 */
[----:B------:R-:W-:Y:S02]  /*b090*/  R2UR UR9, R11 ;  /* 0x000000000b0972ca */ /* 0x000fe400000e0000 */
[----:B------:R-:W-:Y:S01]  /*b0a0*/  R2UR UR14, R14 ;  /* 0x000000000e0e72ca */ /* 0x000fe200000e0000 */
[----:B------:R-:W-:Y:S01]  /*b0b0*/  HGMMA.64x64x16.F32 R152, gdesc[UR4], RZ, !UPT, gsb0 ;  /* 0x00e00000049879f0 */ /* 0x000fe2000c0008ff */
[----:B------:R-:W-:-:S02]  /*b0c0*/  R2UR UR12, R8 ;  /* 0x00000000080c72ca */ /* 0x000fc400000e0000 */
[----:B------:R-:W-:Y:S01]  /*b0d0*/  R2UR UR13, R9 ;  /* 0x00000000090d72ca */ /* 0x000fe200000e0000 */
[----:B----4-:R-:W-:Y:S01]  /*b0e0*/  IMAD.IADD R226, R15, 0x1, R226 ;  /* 0x000000010fe27824 */ /* 0x010fe200078e02e2 */
[----:B------:R-:W-:Y:S01]  /*b0f0*/  R2UR UR16, R6 ;  /* 0x00000000061072ca */ /* 0x000fe200000e0000 */
[----:B------:R-:W-:Y:S01]  /*b100*/  IMAD.MOV.U32 R15, RZ, RZ, 0x40000040 ;  /* 0x40000040ff0f7424 */ /* 0x000fe200078e00ff */
[----:B------:R-:W-:Y:S02]  /*b110*/  R2UR UR17, R7 ;  /* 0x00000000071172ca */ /* 0x000fe400000e0000 */
[C---:B------:R-:W-:Y:S02]  /*b120*/  ISETP.GT.AND P2, PT, R12.reuse, 0x29, PT ;  /* 0x000000290c00780c */ /* 0x040fe40003f44270 */
[----:B------:R-:W-:Y:S02]  /*b130*/  R2UR UR15, R15 ;  /* 0x000000000f0f72ca */ /* 0x000fe400000e0000 */
[----:B------:R-:W-:-:S02]  /*b140*/  ISETP.GT.AND P3, PT, R12, 0x30, PT ;  /* 0x000000300c00780c */ /* 0x000fc40003f64270 */
[----:B------:R-:W-:Y:S02]  /*b150*/  LOP3.LUT R229, R229, 0xfffffffe, RZ, 0xc0, !PT ;  /* 0xfffffffee5e57812 */ /* 0x000fe400078ec0ff */
[C---:B------:R-:W-:Y:S02]  /*b160*/  ISETP.GT.AND P4, PT, R12.reuse, 0x31, PT ;  /* 0x000000310c00780c */ /* 0x040fe40003f84270 */
[C---:B------:R-:W-:Y:S02]  /*b170*/  ISETP.GT.AND P5, PT, R12.reuse, 0x38, PT ;  /* 0x000000380c00780c */ /* 0x040fe40003fa4270 */
[----:B------:R-:W-:Y:S02]  /*b180*/  ISETP.GT.AND P6, PT, R12, 0x39, PT ;  /* 0x000000390c00780c */ /* 0x000fe40003fc4270 */
[----:B------:R-:W-:Y:S02]  /*b190*/  @P2 LOP3.LUT R229, R229, 0x1, RZ, 0xfc, !PT ;  /* 0x00000001e5e52812 */ /* 0x000fe400078efcff */
[----:B------:R-:W-:-:S02]  /*b1a0*/  ISETP.GT.AND P2, PT, R226, 0x8, PT ;  /* 0x00000008e200780c */ /* 0x000fc40003f44270 */
[----:B------:R-:W-:-:S04]  /*b1b0*/  LOP3.LUT R229, R229, 0xfffffffd, RZ, 0xc0, !PT ;  /* 0xfffffffde5e57812 */ /* 0x000fc800078ec0ff */
[----:B------:R-:W-:Y:S02]  /*b1c0*/  @P3 LOP3.LUT R229, R229, 0x2, RZ, 0xfc, !PT ;  /* 0x00000002e5e53812 */ /* 0x000fe400078efcff */
        /* <DEDUP_REMOVED lines=9> */
[----:B------:R-:W-:Y:S01]  /*b260*/  HGMMA.64x64x16.F32 R152, gdesc[UR16], R152, gsb0 ;  /* 0x00e00000109879f0 */ /* 0x000fe20008000898 */
[----:B---3--:R-:W-:-:S04]  /*b270*/  LOP3.LUT R231, R231, 0xdfffffff, RZ, 0xc0, !PT ;  /* 0xdfffffffe7e77812 */ /* 0x008fc800078ec0ff */
[----:B------:R-:W-:Y:S02]  /*b280*/  @P1 LOP3.LUT R231, R231, 0x20000000, RZ, 0xfc, !PT ;  /* 0x20000000e7e71812 */ /* 0x000fe400078efcff */
[----:B------:R-:W-:Y:S02]  /*b290*/  ISETP.GT.AND P1, PT, R12, 0x21, PT ;  /* 0x000000210c00780c */ /* 0x000fe40003f24270 */
[----:B------:R-:W-:-:S04]  /*b2a0*/  LOP3.LUT R231, R231, 0xefffffff, RZ, 0xc0, !PT ;  /* 0xefffffffe7e77812 */ /* 0x000fc800078ec0ff */
[----:B------:R-:W-:Y:S02]  /*b2b0*/  @P0 LOP3.LUT R231, R231, 0x10000000, RZ, 0xfc, !PT ;  /* 0x10000000e7e70812 */ /* 0x000fe400078efcff */
[----:B------:R-:W-:Y:S02]  /*b2c0*/  ISETP.GT.AND P0, PT, R12, 0x28, PT ;  /* 0x000000280c00780c */ /* 0x000fe40003f04270 */
[----:B------:R-:W-:-:S04]  /*b2d0*/  LOP3.LUT R231, R231, 0xbfffffff, RZ, 0xc0, !PT ;  /* 0xbfffffffe7e77812 */ /* 0x000fc800078ec0ff */
[----:B------:R-:W-:Y:S02]  /*b2e0*/  @P1 LOP3.LUT R231, R231, 0x40000000, RZ, 0xfc, !PT ;  /* 0x40000000e7e71812 */ /* 0x000fe400078efcff */
[----:B------:R-:W-:Y:S02]  /*b2f0*/  ISETP.GT.AND P1, PT, R226, RZ, PT ;  /* 0x000000ffe200720c */ /* 0x000fe40003f24270 */
[----:B------:R-:W-:-:S04]  /*b300*/  LOP3.LUT R231, R231, 0x7fffffff, RZ, 0xc0, !PT ;  /* 0x7fffffffe7e77812 */ /* 0x000fc800078ec0ff */
[----:B------:R-:W-:Y:S02]  /*b310*/  @P0 LOP3.LUT R231, R231, 0x80000000, RZ, 0xfc, !PT ;  /* 0x80000000e7e70812 */ /* 0x000fe400078efcff */
[----:B------:R-:W-:-:S03]  /*b320*/  ISETP.GT.AND P0, PT, R226, 0x9, PT ;  /* 0x00000009e200780c */ /* 0x000fc60003f04270 */
[----:B------:R2:W-:Y:S01]  /*b330*/  STL [R1+0x8], R231 ;  /* 0x000008e701007387 */ /* 0x0005e20000100800 */
[----:B------:R-:W-:Y:S02]  /*b340*/  WARPGROUP.DEPBAR.LE gsb0, 0x0 ;  /* 0x00008000000079c5 */ /* 0x000fe40000010000 */
[----:B------:R-:W-:Y:S02]  /*b350*/  FSEL R152, R152, -INF , P1 ;  /* 0xff80000098987808 */ /* 0x000fe40000800000 */
[----:B------:R-:W-:Y:S02]  /*b360*/  ISETP.GT.AND P1, PT, R226, 0x10, PT ;  /* 0x00000010e200780c */ /* 0x000fe40003f24270 */
[----:B------:R-:W-:Y:S02]  /*b370*/  FSEL R232, R153, -INF , P3 ;  /* 0xff80000099e87808 */ /* 0x000fe40001800000 */
[----:B------:R-:W-:Y:S02]  /*b380*/  FSEL R156, R156, -INF , P2 ;  /* 0xff8000009c9c7808 */ /* 0x000fe40001000000 */
[----:B------:R-:W-:-:S02]  /*b390*/  FSEL R157, R157, -INF , P0 ;  /* 0xff8000009d9d7808 */ /* 0x000fc40000000000 */
[----:B------:R-:W-:Y:S02]  /*b3a0*/  FSEL R160, R160, -INF , P1 ;  /* 0xff800000a0a07808 */ /* 0x000fe40000800000 */
[C---:B------:R-:W-:Y:S02]  /*b3b0*/  ISETP.GT.AND P3, PT, R226.reuse, 0x11, PT ;  /* 0x00000011e200780c */ /* 0x040fe40003f64270 */
[C---:B------:R-:W-:Y:S02]  /*b3c0*/  ISETP.GT.AND P2, PT, R226.reuse, 0x18, PT ;  /* 0x00000018e200780c */ /* 0x040fe40003f44270 */
[----:B------:R-:W-:Y:S02]  /*b3d0*/  ISETP.GT.AND P0, PT, R226, 0x19, PT ;  /* 0x00000019e200780c */ /* 0x000fe40003f04270 */
[----:B------:R-:W-:Y:S02]  /*b3e0*/  ISETP.GT.AND P1, PT, R12, RZ, PT ;  /* 0x000000ff0c00720c */ /* 0x000fe40003f24270 */
[----:B------:R-:W-:-:S02]  /*b3f0*/  FSEL R161, R161, -INF , P3 ;  /* 0xff800000a1a17808 */ /* 0x000fc40001800000 */
[----:B------:R-:W-:Y:S02]  /*b400*/  FSEL R164, R164, -INF , P2 ;  /* 0xff800000a4a47808 */ /* 0x000fe40001000000 */
[----:B------:R-:W-:Y:S02]  /*b410*/  FSEL R165, R165, -INF , P0 ;  /* 0xff800000a5a57808 */ /* 0x000fe40000000000 */
[----:B------:R-:W-:Y:S02]  /*b420*/  FSEL R154, R154, -INF , P1 ;  /* 0xff8000009a9a7808 */ /* 0x000fe40000800000 */
[C---:B------:R-:W-:Y:S02]  /*b430*/  ISETP.GT.AND P3, PT, R12.reuse, 0x1, PT ;  /* 0x000000010c00780c */ /* 0x040fe40003f64270 */
[C---:B------:R-:W-:Y:S02]  /*b440*/  ISETP.GT.AND P2, PT, R12.reuse, 0x8, PT ;  /* 0x000000080c00780c */ /* 0x040fe40003f44270 */
[----:B------:R-:W-:-:S02]  /*b450*/  ISETP.GT.AND P0, PT, R12, 0x9, PT ;  /* 0x000000090c00780c */ /* 0x000fc40003f04270 */
[----:B------:R-:W-:Y:S02]  /*b460*/  ISETP.GT.AND P1, PT, R12, 0x10, PT ;  /* 0x000000100c00780c */ /* 0x000fe40003f24270 */
[----:B------:R-:W-:Y:S02]  /*b470*/  FSEL R155, R155, -INF , P3 ;  /* 0xff8000009b9b7808 */ /* 0x000fe40001800000 */
[----:B------:R-:W-:Y:S02]  /*b480*/  FSEL R158, R158, -INF , P2 ;  /* 0xff8000009e9e7808 */ /* 0x000fe40001000000 */
[----:B------:R-:W-:Y:S02]  /*b490*/  FSEL R159, R159, -INF , P0 ;  /* 0xff8000009f9f7808 */ /* 0x000fe40000000000 */
[----:B------:R-:W-:Y:S02]  /*b4a0*/  FSEL R162, R162, -INF , P1 ;  /* 0xff800000a2a27808 */ /* 0x000fe40000800000 */
[----:B------:R-:W-:-:S02]  /*b4b0*/  ISETP.GT.AND P3, PT, R12, 0x11, PT ;  /* 0x000000110c00780c */ /* 0x000fc40003f64270 */
[C---:B------:R-:W-:Y:S02]  /*b4c0*/  ISETP.GT.AND P2, PT, R12.reuse, 0x18, PT ;  /* 0x000000180c00780c */ /* 0x040fe40003f44270 */
[C---:B------:R-:W-:Y:S02]  /*b4d0*/  ISETP.GT.AND P0, PT, R12.reuse, 0x19, PT ;  /* 0x000000190c00780c */ /* 0x040fe40003f04270 */
[----:B------:R-:W-:Y:S02]  /*b4e0*/  ISETP.GT.AND P1, PT, R12, 0x20, PT ;  /* 0x000000200c00780c */ /* 0x000fe40003f24270 */
[----:B------:R-:W-:Y:S02]  /*b4f0*/  FMNMX.FTZ R12, R154, R225, !PT ;  /* 0x000000e19a0c7209 */ /* 0x000fe40007810000 */
[----:B------:R-:W-:Y:S02]  /*b500*/  FSEL R163, R163, -INF , P3 ;  /* 0xff800000a3a37808 */ /* 0x000fe40001800000 */
[----:B------:R-:W-:-:S02]  /*b510*/  FMNMX.FTZ R12, R155, R12, !PT ;  /* 0x0000000c9b0c7209 */ /* 0x000fc40007810000 */
[----:B------:R-:W-:Y:S02]  /*b520*/  FSEL R166, R166, -INF , P2 ;  /* 0xff800000a6a67808 */ /* 0x000fe40001000000 */
[----:B------:R-:W-:Y:S02]  /*b530*/  FMNMX.FTZ R12, R158, R12, !PT ;  /* 0x0000000c9e0c7209 */ /* 0x000fe40007810000 */
[----:B------:R-:W-:Y:S02]  /*b540*/  FSEL R167, R167, -INF , P0 ;  /* 0xff800000a7a77808 */ /* 0x000fe40000000000 */
[----:B------:R-:W-:Y:S02]  /*b550*/  FMNMX.FTZ R12, R159, R12, !PT ;  /* 0x0000000c9f0c7209 */ /* 0x000fe40007810000 */
[----:B------:R-:W-:Y:S02]  /*b560*/  FSEL R170, R170, -INF , P1 ;  /* 0xff800000aaaa7808 */ /* 0x000fe40000800000 */
[----:B------:R-:W-:-:S02]  /*b570*/  FMNMX.FTZ R12, R162, R12, !PT ;  /* 0x0000000ca20c7209 */ /* 0x000fc40007810000 */
[----:B------:R-:W-:Y:S02]  /*b580*/  LOP3.LUT P1, RZ, R231, 0x40000000, RZ, 0xc0, !PT ;  /* 0x40000000e7ff7812 */ /* 0x000fe4000782c0ff */
[----:B------:R-:W-:Y:S02]  /*b590*/  FMNMX.FTZ R12, R163, R12, !PT ;  /* 0x0000000ca30c7209 */ /* 0x000fe40007810000 */
[----:B------:R-:W-:Y:S02]  /*b5a0*/  LOP3.LUT P0, RZ, R231, 0x80000000, RZ, 0xc0, !PT ;  /* 0x80000000e7ff7812 */ /* 0x000fe4000780c0ff */
[----:B------:R-:W-:Y:S02]  /*b5b0*/  FMNMX.FTZ R12, R166, R12, !PT ;  /* 0x0000000ca60c7209 */ /* 0x000fe40007810000 */
[----:B------:R-:W-:Y:S02]  /*b5c0*/  FSEL R171, R171, -INF , P1 ;  /* 0xff800000abab7808 */ /* 0x000fe40000800000 */
[----:B------:R-:W-:-:S02]  /*b5d0*/  FMNMX.FTZ R12, R167, R12, !PT ;  /* 0x0000000ca70c7209 */ /* 0x000fc40007810000 */
[----:B------:R-:W-:Y:S02]  /*b5e0*/  LOP3.LUT P2, RZ, R229, 0x1, RZ, 0xc0, !PT ;  /* 0x00000001e5ff7812 */ /* 0x000fe4000784c0ff */
[----:B------:R-:W-:Y:S02]  /*b5f0*/  FMNMX.FTZ R12, R170, R12, !PT ;  /* 0x0000000caa0c7209 */ /* 0x000fe40007810000 */
[----:B------:R-:W-:Y:S02]  /*b600*/  FSEL R174, R174, -INF , P0 ;  /* 0xff800000aeae7808 */ /* 0x000fe40000000000 */
[----:B------:R-:W-:Y:S02]  /*b610*/  FMNMX.FTZ R12, R171, R12, !PT ;  /* 0x0000000cab0c7209 */ /* 0x000fe40007810000 */
[----:B------:R-:W-:Y:S02]  /*b620*/  LOP3.LUT P3, RZ, R229, 0x2, RZ, 0xc0, !PT ;  /* 0x00000002e5ff7812 */ /* 0x000fe4000786c0ff */
[----:B------:R-:W-:-:S02]  /*b630*/  FSEL R175, R175, -INF , P2 ;  /* 0xff800000afaf7808 */ /* 0x000fc40001000000 */
[----:B------:R-:W-:Y:S02]  /*b640*/  FMNMX.FTZ R12, R174, R12, !PT ;  /* 0x0000000cae0c7209 */ /* 0x000fe40007810000 */
[----:B------:R-:W-:Y:S02]  /*b650*/  FSEL R178, R178, -INF , P3 ;  /* 0xff800000b2b27808 */ /* 0x000fe40001800000 */
[----:B------:R-:W-:Y:S02]  /*b660*/  FMNMX.FTZ R12, R175, R12, !PT ;  /* 0x0000000caf0c7209 */ /* 0x000fe40007810000 */
[----:B------:R-:W-:Y:S02]  /*b670*/  FSEL R179, R179, -INF , P4 ;  /* 0xff800000b3b37808 */ /* 0x000fe40002000000 */
[----:B------:R-:W-:Y:S02]  /*b680*/  FMNMX.FTZ R12, R178, R12, !PT ;  /* 0x0000000cb20c7209 */ /* 0x000fe40007810000 */
[----:B------:R-:W-:-:S02]  /*b690*/  FSEL R182, R182, -INF , P5 ;  /* 0xff800000b6b67808 */ /* 0x000fc40002800000 */
[----:B------:R-:W-:Y:S02]  /*b6a0*/  FMNMX.FTZ R12, R179, R12, !PT ;  /* 0x0000000cb30c7209 */ /* 0x000fe40007810000 */
[----:B------:R-:W-:Y:S02]  /*b6b0*/  FSEL R183, R183, -INF , P6 ;  /* 0xff800000b7b77808 */ /* 0x000fe40003000000 */
[----:B------:R-:W-:Y:S02]  /*b6c0*/  FMNMX.FTZ R12, R182, R12, !PT ;  /* 0x0000000cb60c7209 */ /* 0x000fe40007810000 */
[----:B------:R-:W-:Y:S02]  /*b6d0*/  LOP3.LUT P1, RZ, R231, 0x20000000, RZ, 0xc0, !PT ;  /* 0x20000000e7ff7812 */ /* 0x000fe4000782c0ff */
[----:B------:R-:W-:Y:S02]  /*b6e0*/  FMNMX.FTZ R12, R183, R12, !PT ;  /* 0x0000000cb70c7209 */ /* 0x000fe40007810000 */
[----:B------:R-:W-:-:S02]  /*b6f0*/  ISETP.GT.AND P6, PT, R226, 0x20, PT ;  /* 0x00000020e200780c */ /* 0x000fc40003fc4270 */
[----:B------:R-:W-:Y:S01]  /*b700*/  ISETP.GT.AND P5, PT, R226, 0x21, PT ;  /* 0x00000021e200780c */ /* 0x000fe20003fa4270 */
[----:B------:R-:W3:Y:S01]  /*b710*/  SHFL.BFLY PT, R14, R12, 0x2, 0x1f ;  /* 0x0c401f000c0e7f89 */ /* 0x000ee200000e0000 */
[----:B------:R-:W-:Y:S02]  /*b720*/  FSEL R168, R168, -INF , P6 ;  /* 0xff800000a8a87808 */ /* 0x000fe40003000000 */
[C---:B------:R-:W-:Y:S02]  /*b730*/  ISETP.GT.AND P4, PT, R226.reuse, 0x28, PT ;  /* 0x00000028e200780c */ /* 0x040fe40003f84270 */
[----:B------:R-:W-:Y:S02]  /*b740*/  FSEL R169, R169, -INF , P5 ;  /* 0xff800000a9a97808 */ /* 0x000fe40002800000 */
[----:B------:R-:W-:Y:S02]  /*b750*/  ISETP.GT.AND P3, PT, R226, 0x29, PT ;  /* 0x00000029e200780c */ /* 0x000fe40003f64270 */
[----:B------:R-:W-:-:S02]  /*b760*/  FSEL R172, R172, -INF , P4 ;  /* 0xff800000acac7808 */ /* 0x000fc40002000000 */
[----:B------:R-:W-:Y:S02]  /*b770*/  FSEL R173, R173, -INF , P3 ;  /* 0xff800000adad7808 */ /* 0x000fe40001800000 */
[C---:B------:R-:W-:Y:S02]  /*b780*/  ISETP.GT.AND P4, PT, R226.reuse, 0x30, PT ;  /* 0x00000030e200780c */ /* 0x040fe40003f84270 */
[C---:B------:R-:W-:Y:S02]  /*b790*/  ISETP.GT.AND P3, PT, R226.reuse, 0x31, PT ;  /* 0x00000031e200780c */ /* 0x040fe40003f64270 */
[----:B------:R-:W-:Y:S02]  /*b7a0*/  LOP3.LUT P0, RZ, R231, 0x10000000, RZ, 0xc0, !PT ;  /* 0x10000000e7ff7812 */ /* 0x000fe4000780c0ff */
[----:B------:R-:W-:Y:S01]  /*b7b0*/  FSEL R177, R177, -INF , P3 ;  /* 0xff800000b1b17808 */ /* 0x000fe20001800000 */
[----:B--2---:R-:W2:Y:S01]  /*b7c0*/  LDC R231, c[0x0][0x448] ;  /* 0x00011200ffe77b82 */ /* 0x004ea20000000800 */
[----:B------:R-:W-:-:S02]  /*b7d0*/  ISETP.GT.AND P3, PT, R226, 0x39, PT ;  /* 0x00000039e200780c */ /* 0x000fc40003f64270 */
[----:B---3--:R-:W-:Y:S02]  /*b7e0*/  FMNMX.FTZ R14, R12, R14, !PT ;  /* 0x0000000e0c0e7209 */ /* 0x008fe40007810000 */
[----:B------:R-:W-:-:S03]  /*b7f0*/  FSEL R181, R181, -INF , P3 ;  /* 0xff800000b5b57808 */ /* 0x000fc60001800000 */
[----:B------:R-:W3:Y:S02]  /*b800*/  SHFL.BFLY PT, R12, R14, 0x1, 0x1f ;  /* 0x0c201f000e0c7f89 */ /* 0x000ee400000e0000 */
[----:B---3--:R-:W-:Y:S01]  /*b810*/  FMNMX.FTZ R14, R14, R12, !PT ;  /* 0x0000000c0e0e7209 */ /* 0x008fe20007810000 */
[----:B------:R-:W-:-:S03]  /*b820*/  IMAD.U32 R12, RZ, RZ, UR37 ;  /* 0x00000025ff0c7e24 */ /* 0x000fc6000f8e00ff */
[C---:B------:R-:W-:Y:S01]  /*b830*/  FSETP.NEU.FTZ.AND P2, PT, R14.reuse, -INF , PT ;  /* 0xff8000000e00780b */ /* 0x040fe20003f5d000 */
[----:B------:R-:W-:-:S03]  /*b840*/  FMUL.FTZ R15, R14, R12 ;  /* 0x0000000c0e0f7220 */ /* 0x000fc60000410000 */
[----:B------:R-:W-:Y:S02]  /*b850*/  FSEL R153, R14, RZ, P2 ;  /* 0x000000ff0e997208 */ /* 0x000fe40001000000 */
[----:B------:R-:W-:-:S03]  /*b860*/  FSEL R15, R15, RZ, P2 ;  /* 0x000000ff0f0f7208 */ /* 0x000fc60001000000 */
[----:B------:R-:W-:Y:S02]  /*b870*/  FADD.FTZ R153, -R153, R225 ;  /* 0x000000e199997221 */ /* 0x000fe40000010100 */
        /* <DEDUP_REMOVED lines=21> */
[----:B------:R-:W4:Y:S01]  /*b9d0*/  MUFU.EX2 R170, R153 ;  /* 0x0000009900aa7308 */ /* 0x000f220000000800 */
[----:B---3--:R-:W-:-:S07]  /*b9e0*/  FMNMX.FTZ R15, R152, R223, !PT ;  /* 0x000000df980f7209 */ /* 0x008fce0007810000 */
[----:B------:R-:W3:Y:S01]  /*b9f0*/  MUFU.EX2 R153, R155 ;  /* 0x0000009b00997308 */ /* 0x000ee20000000800 */
[----:B------:R-:W-:-:S04]  /*ba00*/  FMNMX.FTZ R15, R232, R15, !PT ;  /* 0x0000000fe80f7209 */ /* 0x000fc80007810000 */
[----:B------:R-:W-:-:S03]  /*ba10*/  FMNMX.FTZ R15, R156, R15, !PT ;  /* 0x0000000f9c0f7209 */ /* 0x000fc60007810000 */
[----:B------:R-:W5:Y:S01]  /*ba20*/  MUFU.EX2 R155, R158 ;  /* 0x0000009e009b7308 */ /* 0x000f620000000800 */
[----:B----4-:R-:W-:Y:S01]  /*ba30*/  FFMA.FTZ R3, R170, R3, R154 ;  /* 0x00000003aa037223 */ /* 0x010fe2000001009a */
[-C--:B------:R-:W-:Y:S01]  /*ba40*/  FMUL.FTZ R26, R26, R170.reuse ;  /* 0x000000aa1a1a7220 */ /* 0x080fe20000410000 */
[----:B------:R-:W-:Y:S01]  /*ba50*/  FMNMX.FTZ R15, R157, R15, !PT ;  /* 0x0000000f9d0f7209 */ /* 0x000fe20007810000 */
[-C--:B------:R-:W-:Y:S01]  /*ba60*/  FMUL.FTZ R27, R27, R170.reuse ;  /* 0x000000aa1b1b7220 */ /* 0x080fe20000410000 */
[-C--:B------:R-:W-:Y:S01]  /*ba70*/  FMUL.FTZ R30, R30, R170.reuse ;  /* 0x000000aa1e1e7220 */ /* 0x080fe20000410000 */
[----:B------:R-:W-:Y:S01]  /*ba80*/  FMUL.FTZ R31, R31, R170 ;  /* 0x000000aa1f1f7220 */ /* 0x000fe20000410000 */
[----:B------:R-:W-:Y:S01]  /*ba90*/  FMNMX.FTZ R15, R160, R15, !PT ;  /* 0x0000000fa00f7209 */ /* 0x000fe20007810000 */
[----:B------:R-:W4:Y:S01]  /*baa0*/  MUFU.EX2 R159, R159 ;  /* 0x0000009f009f7308 */ /* 0x000f220000000800 */
[C---:B---3--:R-:W-:Y:S01]  /*bab0*/  FADD.FTZ R3, R153.reuse, R3 ;  /* 0x0000000399037221 */ /* 0x048fe20000010000 */
[----:B------:R-:W-:Y:S01]  /*bac0*/  F2FP.F16.F32.PACK_AB R153, R153, R154 ;  /* 0x0000009a9999723e */ /* 0x000fe200000000ff */
[-C--:B------:R-:W-:Y:S01]  /*bad0*/  FMUL.FTZ R34, R34, R170.reuse ;  /* 0x000000aa22227220 */ /* 0x080fe20000410000 */
[----:B------:R-:W-:Y:S01]  /*bae0*/  FMNMX.FTZ R15, R161, R15, !PT ;  /* 0x0000000fa10f7209 */ /* 0x000fe20007810000 */
[-C--:B------:R-:W-:Y:S01]  /*baf0*/  FMUL.FTZ R35, R35, R170.reuse ;  /* 0x000000aa23237220 */ /* 0x080fe20000410000 */
[----:B------:R-:W-:Y:S01]  /*bb00*/  FSEL R154, R176, -INF , P4 ;  /* 0xff800000b09a7808 */ /* 0x000fe20002000000 */
[-C--:B------:R-:W-:Y:S01]  /*bb10*/  FMUL.FTZ R38, R38, R170.reuse ;  /* 0x000000aa26267220 */ /* 0x080fe20000410000 */
[----:B------:R-:W-:Y:S01]  /*bb20*/  FMNMX.FTZ R15, R164, R15, !PT ;  /* 0x0000000fa40f7209 */ /* 0x000fe20007810000 */
[----:B-----5:R-:W-:Y:S01]  /*bb30*/  FADD.FTZ R3, R155, R3 ;  /* 0x000000039b037221 */ /* 0x020fe20000010000 */
[----:B------:R-:W-:Y:S01]  /*bb40*/  ISETP.GT.AND P4, PT, R226, 0x38, PT ;  /* 0x00000038e200780c */ /* 0x000fe20003f84270 */
[----:B------:R-:W3:Y:S01]  /*bb50*/  MUFU.EX2 R162, R162 ;  /* 0x000000a200a27308 */ /* 0x000ee20000000800 */
[----:B------:R-:W-:Y:S01]  /*bb60*/  FMNMX.FTZ R15, R165, R15, !PT ;  /* 0x0000000fa50f7209 */ /* 0x000fe20007810000 */
[-C--:B------:R-:W-:Y:S01]  /*bb70*/  FMUL.FTZ R39, R39, R170.reuse ;  /* 0x000000aa27277220 */ /* 0x080fe20000410000 */
[----:B------:R-:W-:Y:S01]  /*bb80*/  FSEL R180, R180, -INF , P4 ;  /* 0xff800000b4b47808 */ /* 0x000fe20002000000 */
[-C--:B------:R-:W-:Y:S01]  /*bb90*/  FMUL.FTZ R42, R42, R170.reuse ;  /* 0x000000aa2a2a7220 */ /* 0x080fe20000410000 */
[----:B------:R-:W-:Y:S01]  /*bba0*/  FMNMX.FTZ R15, R168, R15, !PT ;  /* 0x0000000fa80f7209 */ /* 0x000fe20007810000 */
[C---:B----4-:R-:W-:Y:S01]  /*bbb0*/  FADD.FTZ R3, R159.reuse, R3 ;  /* 0x000000039f037221 */ /* 0x050fe20000010000 */
[----:B------:R-:W-:Y:S01]  /*bbc0*/  F2FP.F16.F32.PACK_AB R155, R159, R155 ;  /* 0x0000009b9f9b723e */ /* 0x000fe200000000ff */
[----:B------:R-:W-:Y:S01]  /*bbd0*/  MUFU.EX2 R167, R167 ;  /* 0x000000a700a77308 */ /* 0x000fe20000000800 */
[----:B------:R-:W-:Y:S01]  /*bbe0*/  FMNMX.FTZ R15, R169, R15, !PT ;  /* 0x0000000fa90f7209 */ /* 0x000fe20007810000 */
[-C--:B------:R-:W-:Y:S01]  /*bbf0*/  FMUL.FTZ R43, R43, R170.reuse ;  /* 0x000000aa2b2b7220 */ /* 0x080fe20000410000 */
[-C--:B------:R-:W-:Y:S01]  /*bc00*/  FMUL.FTZ R46, R46, R170.reuse ;  /* 0x000000aa2e2e7220 */ /* 0x080fe20000410000 */
[-C--:B------:R-:W-:Y:S01]  /*bc10*/  FMUL.FTZ R47, R47, R170.reuse ;  /* 0x000000aa2f2f7220 */ /* 0x080fe20000410000 */
[----:B------:R-:W-:Y:S01]  /*bc20*/  FMNMX.FTZ R15, R172, R15, !PT ;  /* 0x0000000fac0f7209 */ /* 0x000fe20007810000 */
[-C--:B------:R-:W-:Y:S01]  /*bc30*/  FMUL.FTZ R50, R50, R170.reuse ;  /* 0x000000aa32327220 */ /* 0x080fe20000410000 */
[-C--:B------:R-:W-:Y:S01]  /*bc40*/  FMUL.FTZ R51, R51, R170.reuse ;  /* 0x000000aa33337220 */ /* 0x080fe20000410000 */
[----:B------:R-:W-:Y:S01]  /*bc50*/  MUFU.EX2 R225, R225 ;  /* 0x000000e100e17308 */ /* 0x000fe20000000800 */
[----:B------:R-:W-:Y:S01]  /*bc60*/  FMNMX.FTZ R15, R173, R15, !PT ;  /* 0x0000000fad0f7209 */ /* 0x000fe20007810000 */
[----:B---3--:R-:W-:Y:S01]  /*bc70*/  FADD.FTZ R3, R162, R3 ;  /* 0x00000003a2037221 */ /* 0x008fe20000010000 */
[-C--:B------:R-:W-:Y:S01]  /*bc80*/  FMUL.FTZ R54, R54, R170.reuse ;  /* 0x000000aa36367220 */ /* 0x080fe20000410000 */
[-C--:B------:R-:W-:Y:S01]  /*bc90*/  FMUL.FTZ R55, R55, R170.reuse ;  /* 0x000000aa37377220 */ /* 0x080fe20000410000 */
[----:B------:R-:W-:Y:S01]  /*bca0*/  FMNMX.FTZ R15, R154, R15, !PT ;  /* 0x0000000f9a0f7209 */ /* 0x000fe20007810000 */
[-C--:B------:R-:W-:Y:S01]  /*bcb0*/  FMUL.FTZ R58, R58, R170.reuse ;  /* 0x000000aa3a3a7220 */ /* 0x080fe20000410000 */
[-C--:B------:R-:W-:Y:S01]  /*bcc0*/  FMUL.FTZ R59, R59, R170.reuse ;  /* 0x000000aa3b3b7220 */ /* 0x080fe20000410000 */
        /* <DEDUP_REMOVED lines=13> */
[-C--:B------:R-:W-:Y:S01]  /*bda0*/  FMUL.FTZ R78, R78, R170.reuse ;  /* 0x000000aa4e4e7220 */ /* 0x080fe20000410000 */
[----:B------:R-:W3:Y:S01]  /*bdb0*/  SHFL.BFLY PT, R158, R15, 0x2, 0x1f ;  /* 0x0c401f000f9e7f89 */ /* 0x000ee200000e0000 */
        /* <DEDUP_REMOVED lines=23> */
[----:B---3--:R-:W-:Y:S01]  /*bf30*/  FMNMX.FTZ R15, R15, R158, !PT ;  /* 0x0000009e0f0f7209 */ /* 0x008fe20007810000 */
[-C--:B------:R-:W-:Y:S01]  /*bf40*/  FMUL.FTZ R119, R119, R170.reuse ;  /* 0x000000aa77777220 */ /* 0x080fe20000410000 */
[----:B------:R3:W4:Y:S01]  /*bf50*/  MUFU.EX2 R158, R163 ;  /* 0x000000a3009e7308 */ /* 0x0007220000000800 */
[-C--:B------:R-:W-:Y:S01]  /*bf60*/  FMUL.FTZ R122, R122, R170.reuse ;  /* 0x000000aa7a7a7220 */ /* 0x080fe20000410000 */
[-C--:B------:R-:W-:Y:S01]  /*bf70*/  FMUL.FTZ R123, R123, R170.reuse ;  /* 0x000000aa7b7b7220 */ /* 0x080fe20000410000 */
[----:B------:R-:W5:Y:S01]  /*bf80*/  SHFL.BFLY PT, R159, R15, 0x1, 0x1f ;  /* 0x0c201f000f9f7f89 */ /* 0x000f6200000e0000 */
[-C--:B------:R-:W-:Y:S01]  /*bf90*/  FMUL.FTZ R126, R126, R170.reuse ;  /* 0x000000aa7e7e7220 */ /* 0x080fe20000410000 */
[-C--:B------:R-:W-:Y:S01]  /*bfa0*/  FMUL.FTZ R127, R127, R170.reuse ;  /* 0x000000aa7f7f7220 */ /* 0x080fe20000410000 */
[-C--:B------:R-:W-:Y:S01]  /*bfb0*/  FMUL.FTZ R130, R130, R170.reuse ;  /* 0x000000aa82827220 */ /* 0x080fe20000410000 */
[-C--:B------:R-:W-:Y:S01]  /*bfc0*/  FMUL.FTZ R131, R131, R170.reuse ;  /* 0x000000aa83837220 */ /* 0x080fe20000410000 */
[----:B------:R-:W-:Y:S01]  /*bfd0*/  FMUL.FTZ R134, R134, R170 ;  /* 0x000000aa86867220 */ /* 0x000fe20000410000 */
[----:B---3--:R-:W-:-:S02]  /*bfe0*/  IMAD.MOV R163, RZ, RZ, -R196 ;  /* 0x000000ffffa37224 */ /* 0x008fc400078e0ac4 */
[-C--:B------:R-:W-:Y:S01]  /*bff0*/  FMUL.FTZ R135, R135, R170.reuse ;  /* 0x000000aa87877220 */ /* 0x080fe20000410000 */
[-C--:B------:R-:W-:Y:S01]  /*c000*/  FMUL.FTZ R138, R138, R170.reuse ;  /* 0x000000aa8a8a7220 */ /* 0x080fe20000410000 */
[-C--:B------:R-:W-:Y:S01]  /*c010*/  FMUL.FTZ R139, R139, R170.reuse ;  /* 0x000000aa8b8b7220 */ /* 0x080fe20000410000 */
[-C--:B------:R-:W-:Y:S01]  /*c020*/  FMUL.FTZ R142, R142, R170.reuse ;  /* 0x000000aa8e8e7220 */ /* 0x080fe20000410000 */
[----:B------:R-:W-:Y:S01]  /*c030*/  ISETP.NE.AND P2, PT, R189, R163, PT ;  /* 0x000000a3bd00720c */ /* 0x000fe20003f45270 */
[-C--:B------:R-:W-:Y:S01]  /*c040*/  FMUL.FTZ R143, R143, R170.reuse ;  /* 0x000000aa8f8f7220 */ /* 0x080fe20000410000 */
[-C--:B------:R-:W-:Y:S01]  /*c050*/  FMUL.FTZ R146, R146, R170.reuse ;  /* 0x000000aa92927220 */ /* 0x080fe20000410000 */
[----:B----4-:R-:W-:Y:S01]  /*c060*/  FADD.FTZ R3, R158, R3 ;  /* 0x000000039e037221 */ /* 0x010fe20000010000 */
[-C--:B------:R-:W-:Y:S01]  /*c070*/  FMUL.FTZ R147, R147, R170.reuse ;  /* 0x000000aa93937220 */ /* 0x080fe20000410000 */
[-C--:B------:R-:W-:Y:S01]  /*c080*/  FMUL.FTZ R150, R150, R170.reuse ;  /* 0x000000aa96967220 */ /* 0x080fe20000410000 */
[----:B------:R-:W-:Y:S01]  /*c090*/  FMUL.FTZ R151, R151, R170 ;  /* 0x000000aa97977220 */ /* 0x000fe20000410000 */
[----:B-----5:R-:W-:-:S02]  /*c0a0*/  FMNMX.FTZ R15, R15, R159, !PT ;  /* 0x0000009f0f0f7209 */ /* 0x020fc40007810000 */
[----:B------:R3:W4:Y:S02]  /*c0b0*/  MUFU.EX2 R159, R166 ;  /* 0x000000a6009f7308 */ /* 0x0007240000000800 */
[----:B------:R-:W-:-:S04]  /*c0c0*/  FSETP.NEU.FTZ.AND P3, PT, R15, -INF , PT ;  /* 0xff8000000f00780b */ /* 0x000fc80003f7d000 */
[----:B------:R-:W-:Y:S01]  /*c0d0*/  FSEL R163, R15, RZ, P3 ;  /* 0x000000ff0fa37208 */ /* 0x000fe20001800000 */
[----:B---3--:R-:W-:-:S04]  /*c0e0*/  @!P2 IMAD R166, R224, 0x40, R190 ;  /* 0x00000040e0a6a824 */ /* 0x008fc800078e02be */
[----:B------:R-:W-:Y:S01]  /*c0f0*/  FADD.FTZ R163, -R163, R223 ;  /* 0x000000dfa3a37221 */ /* 0x000fe20000010100 */
[----:B------:R-:W-:-:S03]  /*c100*/  @!P2 IMAD R166, R166, 0x4, R2 ;  /* 0x00000004a6a6a824 */ /* 0x000fc600078e0202 */
[----:B------:R-:W-:Y:S01]  /*c110*/  FMUL.FTZ R163, R163, R12 ;  /* 0x0000000ca3a37220 */ /* 0x000fe20000410000 */
[----:B----4-:R-:W-:Y:S01]  /*c120*/  FADD.FTZ R3, R159, R3 ;  /* 0x000000039f037221 */ /* 0x010fe20000010000 */
[----:B------:R-:W-:Y:S02]  /*c130*/  @!P2 STS [R166+0x28820], R170 ;  /* 0x028820aaa600a388 */ /* 0x000fe40000000800 */
[----:B------:R-:W3:Y:S01]  /*c140*/  MUFU.EX2 R176, R163 ;  /* 0x000000a300b07308 */ /* 0x000ee20000000800 */
[----:B------:R-:W-:-:S07]  /*c150*/  F2FP.F16.F32.PACK_AB R159, R167, R159 ;  /* 0x0000009fa79f723e */ /* 0x000fce00000000ff */
[----:B------:R-:W-:Y:S01]  /*c160*/  MUFU.EX2 R163, R174 ;  /* 0x000000ae00a37308 */ /* 0x000fe20000000800 */
        /* <DEDUP_REMOVED lines=10> */
[----:B---3--:R-:W-:Y:S01]  /*c210*/  FMUL.FTZ R166, R15, R12 ;  /* 0x0000000c0fa67220 */ /* 0x008fe20000410000 */
[-C--:B------:R-:W-:Y:S01]  /*c220*/  FMUL.FTZ R41, R41, R176.reuse ;  /* 0x000000b029297220 */ /* 0x080fe20000410000 */
[-C--:B------:R-:W-:Y:S01]  /*c230*/  FMUL.FTZ R44, R44, R176.reuse ;  /* 0x000000b02c2c7220 */ /* 0x080fe20000410000 */
[-C--:B------:R-:W-:Y:S01]  /*c240*/  FMUL.FTZ R45, R45, R176.reuse ;  /* 0x000000b02d2d7220 */ /* 0x080fe20000410000 */
[-C--:B------:R-:W-:Y:S01]  /*c250*/  FMUL.FTZ R48, R48, R176.reuse ;  /* 0x000000b030307220 */ /* 0x080fe20000410000 */
[----:B------:R-:W-:Y:S01]  /*c260*/  FSEL R166, R166, RZ, P3 ;  /* 0x000000ffa6a67208 */ /* 0x000fe20001800000 */
[-C--:B------:R-:W-:Y:S01]  /*c270*/  FMUL.FTZ R49, R49, R176.reuse ;  /* 0x000000b031317220 */ /* 0x080fe20000410000 */
[-C--:B------:R-:W-:Y:S01]  /*c280*/  FMUL.FTZ R52, R52, R176.reuse ;  /* 0x000000b034347220 */ /* 0x080fe20000410000 */
[-C--:B------:R-:W-:Y:S01]  /*c290*/  FMUL.FTZ R53, R53, R176.reuse ;  /* 0x000000b035357220 */ /* 0x080fe20000410000 */
[----:B------:R-:W-:Y:S01]  /*c2a0*/  FMUL.FTZ R56, R56, R176 ;  /* 0x000000b038387220 */ /* 0x000fe20000410000 */
[-CC-:B------:R-:W-:Y:S01]  /*c2b0*/  FFMA.FTZ R152, R152, R12.reuse, -R166.reuse ;  /* 0x0000000c98987223 */ /* 0x180fe200000108a6 */
[-CC-:B------:R-:W-:Y:S01]  /*c2c0*/  FFMA.FTZ R232, R232, R12.reuse, -R166.reuse ;  /* 0x0000000ce8e87223 */ /* 0x180fe200000108a6 */
[-CC-:B------:R-:W-:Y:S01]  /*c2d0*/  FFMA.FTZ R156, R156, R12.reuse, -R166.reuse ;  /* 0x0000000c9c9c7223 */ /* 0x180fe200000108a6 */
[-CC-:B------:R-:W-:Y:S01]  /*c2e0*/  FFMA.FTZ R157, R157, R12.reuse, -R166.reuse ;  /* 0x0000000c9d9d7223 */ /* 0x180fe200000108a6 */
[-CC-:B------:R-:W-:Y:S01]  /*c2f0*/  FFMA.FTZ R160, R160, R12.reuse, -R166.reuse ;  /* 0x0000000ca0a07223 */ /* 0x180fe200000108a6 */
[-CC-:B------:R-:W-:Y:S01]  /*c300*/  FFMA.FTZ R161, R161, R12.reuse, -R166.reuse ;  /* 0x0000000ca1a17223 */ /* 0x180fe200000108a6 */
[----:B------:R-:W3:Y:S01]  /*c310*/  MUFU.EX2 R152, R152 ;  /* 0x0000009800987308 */ /* 0x000ee20000000800 */
[-CC-:B------:R-:W-:Y:S01]  /*c320*/  FFMA.FTZ R164, R164, R12.reuse, -R166.reuse ;  /* 0x0000000ca4a47223 */ /* 0x180fe200000108a6 */
[-CC-:B------:R-:W-:Y:S01]  /*c330*/  FFMA.FTZ R165, R165, R12.reuse, -R166.reuse ;  /* 0x0000000ca5a57223 */ /* 0x180fe200000108a6 */
[-CC-:B------:R-:W-:Y:S01]  /*c340*/  FFMA.FTZ R168, R168, R12.reuse, -R166.reuse ;  /* 0x0000000ca8a87223 */ /* 0x180fe200000108a6 */
[-CC-:B------:R-:W-:Y:S01]  /*c350*/  FFMA.FTZ R169, R169, R12.reuse, -R166.reuse ;  /* 0x0000000ca9a97223 */ /* 0x180fe200000108a6 */
[-CC-:B------:R-:W-:Y:S01]  /*c360*/  FFMA.FTZ R172, R172, R12.reuse, -R166.reuse ;  /* 0x0000000cacac7223 */ /* 0x180fe200000108a6 */
[-CC-:B------:R-:W-:Y:S01]  /*c370*/  FFMA.FTZ R173, R173, R12.reuse, -R166.reuse ;  /* 0x0000000cadad7223 */ /* 0x180fe200000108a6 */
[-CC-:B------:R-:W-:Y:S01]  /*c380*/  FFMA.FTZ R154, R154, R12.reuse, -R166.reuse ;  /* 0x0000000c9a9a7223 */ /* 0x180fe200000108a6 */
[----:B------:R-:W4:Y:S01]  /*c390*/  MUFU.EX2 R232, R232 ;  /* 0x000000e800e87308 */ /* 0x000f220000000800 */
[-CC-:B------:R-:W-:Y:S01]  /*c3a0*/  FFMA.FTZ R177, R177, R12.reuse, -R166.reuse ;  /* 0x0000000cb1b17223 */ /* 0x180fe200000108a6 */
[-CC-:B------:R-:W-:Y:S01]  /*c3b0*/  FFMA.FTZ R180, R180, R12.reuse, -R166.reuse ;  /* 0x0000000cb4b47223 */ /* 0x180fe200000108a6 */
[----:B------:R-:W-:Y:S01]  /*c3c0*/  FFMA.FTZ R166, R181, R12, -R166 ;  /* 0x0000000cb5a67223 */ /* 0x000fe200000108a6 */
[-C--:B------:R-:W-:Y:S01]  /*c3d0*/  FMUL.FTZ R57, R57, R176.reuse ;  /* 0x000000b039397220 */ /* 0x080fe20000410000 */
[-C--:B------:R-:W-:Y:S01]  /*c3e0*/  FMUL.FTZ R60, R60, R176.reuse ;  /* 0x000000b03c3c7220 */ /* 0x080fe20000410000 */
[-C--:B------:R-:W-:Y:S01]  /*c3f0*/  FMUL.FTZ R61, R61, R176.reuse ;  /* 0x000000b03d3d7220 */ /* 0x080fe20000410000 */
[-C--:B------:R-:W-:Y:S01]  /*c400*/  FMUL.FTZ R64, R64, R176.reuse ;  /* 0x000000b040407220 */ /* 0x080fe20000410000 */
[----:B------:R-:W5:Y:S01]  /*c410*/  MUFU.EX2 R156, R156 ;  /* 0x0000009c009c7308 */ /* 0x000f620000000800 */
        /* <DEDUP_REMOVED lines=17> */
[----:B---3--:R-:W-:Y:S01]  /*c530*/  FFMA.FTZ R158, R176, R0, R152 ;  /* 0x00000000b09e7223 */ /* 0x008fe20000010098 */
[----:B------:R-:W-:Y:S01]  /*c540*/  FADD.FTZ R0, R167, R3 ;  /* 0x00000003a7007221 */ /* 0x000fe20000010000 */
[C---:B----4-:R-:W-:Y:S01]  /*c550*/  F2FP.F16.F32.PACK_AB R152, R232.reuse, R152 ;  /* 0x00000098e898723e */ /* 0x050fe200000000ff */
[-C--:B------:R-:W-:Y:S01]  /*c560*/  FMUL.FTZ R93, R93, R176.reuse ;  /* 0x000000b05d5d7220 */ /* 0x080fe20000410000 */
[----:B------:R-:W-:Y:S01]  /*c570*/  FADD.FTZ R158, R232, R158 ;  /* 0x0000009ee89e7221 */ /* 0x000fe20000010000 */
[-C--:B------:R-:W-:Y:S01]  /*c580*/  FMUL.FTZ R96, R96, R176.reuse ;  /* 0x000000b060607220 */ /* 0x080fe20000410000 */
[----:B------:R-:W0:Y:S01]  /*c590*/  MUFU.EX2 R161, R161 ;  /* 0x000000a100a17308 */ /* 0x000e220000000800 */
[-C--:B------:R-:W-:Y:S01]  /*c5a0*/  FMUL.FTZ R97, R97, R176.reuse ;  /* 0x000000b061617220 */ /* 0x080fe20000410000 */
[----:B-----5:R-:W-:Y:S01]  /*c5b0*/  FADD.FTZ R158, R156, R158 ;  /* 0x0000009e9c9e7221 */ /* 0x020fe20000010000 */
[-C--:B------:R-:W-:Y:S01]  /*c5c0*/  FMUL.FTZ R100, R100, R176.reuse ;  /* 0x000000b064647220 */ /* 0x080fe20000410000 */
[-C--:B------:R-:W-:Y:S01]  /*c5d0*/  FMUL.FTZ R101, R101, R176.reuse ;  /* 0x000000b065657220 */ /* 0x080fe20000410000 */
[-C--:B------:R-:W-:Y:S01]  /*c5e0*/  FMUL.FTZ R104, R104, R176.reuse ;  /* 0x000000b068687220 */ /* 0x080fe20000410000 */
[----:B-1----:R-:W-:Y:S01]  /*c5f0*/  FADD.FTZ R158, R174, R158 ;  /* 0x0000009eae9e7221 */ /* 0x002fe20000010000 */
[-C--:B------:R-:W-:Y:S01]  /*c600*/  FMUL.FTZ R105, R105, R176.reuse ;  /* 0x000000b069697220 */ /* 0x080fe20000410000 */
[----:B------:R-:W1:Y:S01]  /*c610*/  MUFU.EX2 R164, R164 ;  /* 0x000000a400a47308 */ /* 0x000e620000000800 */
[-C--:B------:R-:W-:Y:S01]  /*c620*/  FMUL.FTZ R108, R108, R176.reuse ;  /* 0x000000b06c6c7220 */ /* 0x080fe20000410000 */
[----:B--2---:R-:W-:Y:S01]  /*c630*/  FADD.FTZ R158, R160, R158 ;  /* 0x0000009ea09e7221 */ /* 0x004fe20000010000 */
        /* <DEDUP_REMOVED lines=25> */
[----:B------:R-:W-:-:S04]  /*c7d0*/  FMUL.FTZ R149, R149, R176 ;  /* 0x000000b095957220 */ /* 0x000fc80000410000 */
[----:B------:R-:W3:Y:S08]  /*c7e0*/  MUFU.EX2 R162, R172 ;  /* 0x000000ac00a27308 */ /* 0x000ef00000000800 */
[----:B------:R4:W-:Y:S08]  /*c7f0*/  MUFU.EX2 R3, R154 ;  /* 0x0000009a00037308 */ /* 0x0009f00000000800 */
[----:B------:R-:W5:Y:S01]  /*c800*/  MUFU.EX2 R173, R173 ;  /* 0x000000ad00ad7308 */ /* 0x000f620000000800 */
[----:B----4-:R-:W-:Y:S01]  /*c810*/  F2FP.F16.F32.PACK_AB R154, R174, R156 ;  /* 0x0000009cae9a723e */ /* 0x010fe200000000ff */
[----:B------:R-:W-:Y:S01]  /*c820*/  BAR.SYNC.DEFER_BLOCKING 0xf, 0x100 ;  /* 0x03c4000000007b1d */ /* 0x000fe20000010000 */
[----:B------:R-:W-:Y:S01]  /*c830*/  F2FP.F16.F32.PACK_AB R156, R161, R160 ;  /* 0x000000a0a19c723e */ /* 0x000fe200000000ff */
[C---:B--2---:R-:W-:Y:S01]  /*c840*/  FADD.FTZ R160, R165.reuse, R158 ;  /* 0x0000009ea5a07221 */ /* 0x044fe20000010000 */
[----:B------:R-:W-:Y:S01]  /*c850*/  F2FP.F16.F32.PACK_AB R158, R165, R164 ;  /* 0x000000a4a59e723e */ /* 0x000fe200000000ff */
[----:B------:R-:W-:Y:S01]  /*c860*/  FADD.FTZ R164, R225, R0 ;  /* 0x00000000e1a47221 */ /* 0x000fe20000010000 */
[C---:B------:R-:W-:Y:S01]  /*c870*/  F2FP.F16.F32.PACK_AB R161, R171.reuse, R225 ;  /* 0x000000e1aba1723e */ /* 0x040fe200000000ff */
[----:B0-----:R-:W-:Y:S01]  /*c880*/  FADD.FTZ R160, R168, R160 ;  /* 0x000000a0a8a07221 */ /* 0x001fe20000010000 */
[----:B------:R-:W0:Y:S01]  /*c890*/  MUFU.EX2 R177, R177 ;  /* 0x000000b100b17308 */ /* 0x000e220000000800 */
[----:B------:R-:W-:-:S02]  /*c8a0*/  FADD.FTZ R164, R171, R164 ;  /* 0x000000a4aba47221 */ /* 0x000fc40000010000 */
[C---:B-1----:R-:W-:Y:S01]  /*c8b0*/  FADD.FTZ R0, R169.reuse, R160 ;  /* 0x000000a0a9007221 */ /* 0x042fe20000010000 */
[----:B------:R-:W-:Y:S01]  /*c8c0*/  F2FP.F16.F32.PACK_AB R160, R169, R168 ;  /* 0x000000a8a9a0723e */ /* 0x000fe200000000ff */
[----:B------:R-:W-:Y:S01]  /*c8d0*/  FADD.FTZ R164, R163, R164 ;  /* 0x000000a4a3a47221 */ /* 0x000fe20000010000 */
[C---:B------:R-:W-:Y:S01]  /*c8e0*/  F2FP.F16.F32.PACK_AB R163, R175.reuse, R163 ;  /* 0x000000a3afa3723e */ /* 0x040fe200000000ff */
[----:B---3--:R-:W-:Y:S01]  /*c8f0*/  FADD.FTZ R0, R162, R0 ;  /* 0x00000000a2007221 */ /* 0x008fe20000010000 */
[----:B------:R-:W1:Y:S01]  /*c900*/  MUFU.EX2 R180, R180 ;  /* 0x000000b400b47308 */ /* 0x000e620000000800 */
[----:B------:R-:W-:Y:S01]  /*c910*/  FADD.FTZ R165, R175, R164 ;  /* 0x000000a4afa57221 */ /* 0x000fe20000010000 */
[C---:B-----5:R-:W-:Y:S01]  /*c920*/  F2FP.F16.F32.PACK_AB R162, R173.reuse, R162 ;  /* 0x000000a2ada2723e */ /* 0x060fe200000000ff */
[----:B------:R-:W-:Y:S02]  /*c930*/  FADD.FTZ R0, R173, R0 ;  /* 0x00000000ad007221 */ /* 0x000fe40000010000 */
[----:B------:R-:W-:Y:S01]  /*c940*/  FADD.FTZ R168, R178, R165 ;  /* 0x000000a5b2a87221 */ /* 0x000fe20000010000 */
[----:B------:R-:W-:Y:S01]  /*c950*/  F2FP.F16.F32.PACK_AB R165, R179, R178 ;  /* 0x000000b2b3a5723e */ /* 0x000fe200000000ff */
[----:B------:R-:W-:Y:S01]  /*c960*/  FADD.FTZ R0, R3, R0 ;  /* 0x0000000003007221 */ /* 0x000fe20000010000 */
[----:B------:R-:W2:Y:S01]  /*c970*/  MUFU.EX2 R166, R166 ;  /* 0x000000a600a67308 */ /* 0x000ea20000000800 */
[----:B0-----:R-:W-:Y:S01]  /*c980*/  F2FP.F16.F32.PACK_AB R164, R177, R3 ;  /* 0x00000003b1a4723e */ /* 0x001fe200000000ff */
[----:B------:R-:W-:Y:S01]  /*c990*/  FADD.FTZ R3, R179, R168 ;  /* 0x000000a8b3037221 */ /* 0x000fe20000010000 */
[----:B------:R-:W-:Y:S01]  /*c9a0*/  FADD.FTZ R169, R177, R0 ;  /* 0x00000000b1a97221 */ /* 0x000fe20000010000 */
[----:B------:R0:W-:Y:S02]  /*c9b0*/  STSM.16.M88.4 [R197+0x26800], R152 ;  /* 0x02680098c5007844 */ /* 0x0001e40000000200 */
[----:B------:R-:W-:-:S02]  /*c9c0*/  FADD.FTZ R168, R182, R3 ;  /* 0x00000003b6a87221 */ /* 0x000fc40000010000 */
[----:B------:R-:W3:Y:S01]  /*c9d0*/  MUFU.EX2 R167, R183 ;  /* 0x000000b700a77308 */ /* 0x000ee20000000800 */
[----:B-1----:R-:W-:Y:S01]  /*c9e0*/  FADD.FTZ R169, R180, R169 ;  /* 0x000000a9b4a97221 */ /* 0x002fe20000010000 */
[----:B------:R0:W-:Y:S04]  /*c9f0*/  STSM.16.M88.4 [R198], R156 ;  /* 0x0000009cc6007844 */ /* 0x0001e80000000200 */
[----:B------:R0:W-:Y:S01]  /*ca00*/  STSM.16.M88.4 [R200], R160 ;  /* 0x000000a0c8007844 */ /* 0x0001e20000000200 */
[C---:B--2---:R-:W-:Y:S01]  /*ca10*/  FADD.FTZ R0, R166.reuse, R169 ;  /* 0x000000a9a6007221 */ /* 0x044fe20000010000 */
[----:B------:R-:W-:Y:S01]  /*ca20*/  F2FP.F16.F32.PACK_AB R166, R166, R180 ;  /* 0x000000b4a6a6723e */ /* 0x000fe200000000ff */
[C---:B---3--:R-:W-:Y:S01]  /*ca30*/  FADD.FTZ R3, R167.reuse, R168 ;  /* 0x000000a8a7037221 */ /* 0x048fe20000010000 */
[----:B------:R-:W-:-:S05]  /*ca40*/  F2FP.F16.F32.PACK_AB R167, R167, R182 ;  /* 0x000000b6a7a7723e */ /* 0x000fca00000000ff */
[----:B------:R0:W-:Y:S01]  /*ca50*/  STSM.16.M88.4 [R199], R164 ;  /* 0x000000a4c7007844 */ /* 0x0001e20000000200 */
[----:B------:R-:W-:Y:S05]  /*ca60*/  @!P0 BRA `(.L_x_4828) ;  /* 0x0000000000048947 */ /* 0x000fea0003800000 */
[----:B------:R-:W-:Y:S01]  /*ca70*/  BPT.TRAP 0x1 ;  /* 0x000000040000795c */ /* 0x000fe20000300000 */
.L_x_4828:
[----:B------:R1:W2:Y:S01]  /*ca80*/  SYNCS.PHASECHK.TRANS64.TRYWAIT P2, [R214+URZ+0x28c50], R219 ;  /* 0x028c50dbd60075a7 */ /* 0x0002a2000804017f */
[----:B------:R-:W-:Y:S05]  /*ca90*/  @!P0 BRA `(.L_x_4829) ;  /* 0x0000000000048947 */ /* 0x000fea0003800000 */
[----:B------:R-:W-:Y:S01]  /*caa0*/  BPT.TRAP 0x1 ;  /* 0x000000040000795c */ /* 0x000fe20000300000 */
.L_x_4829:
[----:B------:R-:W-:Y:S04]  /*cab0*/  BSSY B2, `(.L_x_4830) ;  /* 0x0000004000027945 */ /* 0x000fe80003800000 */
[----:B--2---:R-:W-:Y:S05]  /*cac0*/  @P2 BRA `(.L_x_4831) ;  /* 0x0000000000082947 */ /* 0x004fea0003800000 */
[----:B------:R-:W2:Y:S02]  /*cad0*/  SYNCS.PHASECHK.TRANS64.TRYWAIT P2, [R214+URZ+0x28c50], R219 ;  /* 0x028c50dbd60075a7 */ /* 0x000ea4000804017f */
[----:B--2---:R-:W-:Y:S05]  /*cae0*/  @!P2 BRA `(.L_x_4832) ;  /* 0x000000f00034a947 */ /* 0x004fea0003800000 */
.L_x_4831:
[----:B------:R-:W-:Y:S05]  /*caf0*/  BSYNC B2 ;  /* 0x0000000000027941 */ /* 0x000fea0003800000 */
.L_x_4830:
[----:B------:R-:W-:Y:S01]  /*cb00*/  IMAD R168, R18, 0x1000, R13 ;  /* 0x0000100012a87824 */ /* 0x000fe200078e020d */
[----:B------:R-:W-:Y:S01]  /*cb10*/  WARPGROUP.ARRIVE ;  /* 0x00000000000079c5 */ /* 0x000fe20000000000 */
[----:B------:R-:W-:Y:S01]  /*cb20*/  IMAD.MOV.U32 R169, RZ, RZ, 0x40000040 ;  /* 0x40000040ffa97424 */ /* 0x000fe200078e00ff */
[C---:B------:R-:W-:Y:S01]  /*cb30*/  ISETP.GT.AND P2, PT, R213.reuse, R21, PT ;  /* 0x00000015d500720c */ /* 0x040fe20003f44270 */
[----:B-12---:R-:W-:Y:S01]  /*cb40*/  @!P1 VIADD R214, R214, 0x28c60 ;  /* 0x00028c60d6d69836 */ /* 0x006fe20000000000 */
        /* <DEDUP_REMOVED lines=43> */
.L_x_4822:
[----:B------:R-:W-:Y:S05]  /*ce00*/  BSYNC B0 ;  /* 0x0000000000007941 */ /* 0x000fea0003800000 */
.L_x_4821:
[----:B------:R-:W-:Y:S01]  /*ce10*/  ISETP.GE.AND P2, PT, R213, RZ, PT ;  /* 0x000000ffd500720c */ /* 0x000fe20003f46270 */
[----:B------:R-:W-:-:S12]  /*ce20*/  BSSY B0, `(.L_x_4834) ;  /* 0x00001a2000007945 */ /* 0x000fd80003800000 */
[----:B------:R-:W-:Y:S05]  /*ce30*/  @!P2 BRA `(.L_x_4835) ;  /* 0x000000180080a947 */ /* 0x000fea0003800000 */
[----:B------:R-:W-:Y:S02]  /*ce40*/  IMAD.MOV.U32 R194, RZ, RZ, R14 ;  /* 0x000000ffffc27224 */ /* 0x000fe400078e000e */
[----:B------:R-:W-:Y:S02]  /*ce50*/  IMAD.MOV.U32 R219, RZ, RZ, R15 ;  /* 0x000000ffffdb7224 */ /* 0x000fe400078e000f */
[----:B0-----:R-:W-:-:S07]  /*ce60*/  IMAD.MOV.U32 R214, RZ, RZ, R18 ;  /* 0x000000ffffd67224 */ /* 0x001fce00078e0012 */
.L_x_4846:
[----:B------:R-:W-:-:S05]  /*ce70*/  VIADD R18, R214, 0x1 ;  /* 0x00000001d6127836 */ /* 0x000fca0000000000 */
[----:B------:R-:W-:-:S04]  /*ce80*/  ISETP.NE.AND P2, PT, R18, 0x2, PT ;  /* 0x000000021200780c */ /* 0x000fc80003f45270 */
[----:B------:R-:W-:Y:S02]  /*ce90*/  SEL R12, RZ, 0x1, P2 ;  /* 0x00000001ff0c7807 */ /* 0x000fe40001000000 */
[----:B------:R-:W-:Y:S02]  /*cea0*/  SEL R18, R18, RZ, P2 ;  /* 0x000000ff12127207 */ /* 0x000fe40001000000 */
[----:B------:R-:W-:Y:S01]  /*ceb0*/  LOP3.LUT R19, R19, R12, RZ, 0x3c, !PT ;  /* 0x0000000c13137212 */ /* 0x000fe200078e3cff */
[----:B-1----:R-:W-:Y:S06]  /*cec0*/  @!P0 BRA `(.L_x_4836) ;  /* 0x0000000000048947 */ /* 0x002fec0003800000 */
[----:B------:R-:W-:Y:S01]  /*ced0*/  BPT.TRAP 0x1 ;  /* 0x000000040000795c */ /* 0x000fe20000300000 */
.L_x_4836:
[----:B------:R-:W-:Y:S01]  /*cee0*/  IMAD R21, R18, 0x8, R2 ;  /* 0x0000000812157824 */ /* 0x000fe200078e0202 */
[----:B------:R-:W-:-:S04]  /*cef0*/  SHF.L.U32 R193, R19, 0x1f, RZ ;  /* 0x0000001f13c17819 */ /* 0x000fc800000006ff */
[----:B------:R0:W1:Y:S01]  /*cf00*/  SYNCS.PHASECHK.TRANS64.TRYWAIT P2, [R21+URZ+0x28c30], R193 ;  /* 0x028c30c1150075a7 */ /* 0x000062000804017f */
[----:B------:R-:W-:Y:S05]  /*cf10*/  @!P0 BRA `(.L_x_4837) ;  /* 0x0000000000048947 */ /* 0x000fea0003800000 */
[----:B------:R-:W-:Y:S01]  /*cf20*/  BPT.TRAP 0x1 ;  /* 0x000000040000795c */ /* 0x000fe20000300000 */
.L_x_4837:
[----:B------:R-:W-:Y:S01]  /*cf30*/  BSSY B1, `(.L_x_4838) ;  /* 0x0000006000017945 */ /* 0x000fe20003800000 */
[----:B------:R-:W-:Y:S02]  /*cf40*/  IMAD R154, R18, 0x200, R20 ;  /* 0x00000200129a7824 */ /* 0x000fe400078e0214 */
[----:B------:R-:W-:Y:S01]  /*cf50*/  IMAD.MOV.U32 R155, RZ, RZ, 0x40000040 ;  /* 0x40000040ff9b7424 */ /* 0x000fe200078e00ff */
[----:B-1----:R-:W-:Y:S06]  /*cf60*/  @P2 BRA `(.L_x_4839) ;  /* 0x0000000000082947 */ /* 0x002fec0003800000 */
[----:B------:R-:W1:Y:S02]  /*cf70*/  SYNCS.PHASECHK.TRANS64.TRYWAIT P2, [R21+URZ+0x28c30], R193 ;  /* 0x028c30c1150075a7 */ /* 0x000e64000804017f */
[----:B-1----:R-:W-:Y:S05]  /*cf80*/  @!P2 BRA `(.L_x_4840) ;  /* 0x000000ec0020a947 */ /* 0x002fea0003800000 */
.L_x_4839:
[----:B------:R-:W-:Y:S05]  /*cf90*/  BSYNC B1 ;  /* 0x0000000000017941 */ /* 0x000fea0003800000 */
.L_x_4838:
        /* <DEDUP_REMOVED lines=19> */
[----:B------:R-:W-:Y:S02]  /*d0d0*/  R2UR UR15, R15 ;  /* 0x000000000f0f72ca */ /* 0x000fe400000e0000 */
        /* <DEDUP_REMOVED lines=31> */
[----:B--2---:R-:W-:Y:S01]  /*d2d0*/  FMNMX.FTZ R14, R12, R14, !PT ;  /* 0x0000000e0c0e7209 */ /* 0x004fe20007810000 */
[----:B------:R-:W-:-:S04]  /*d2e0*/  IMAD.U32 R12, RZ, RZ, UR36 ;  /* 0x00000024ff0c7e24 */ /* 0x000fc8000f8e00ff */
[----:B------:R-:W2:Y:S02]  /*d2f0*/  SHFL.BFLY PT, R15, R14, 0x1, 0x1f ;  /* 0x0c201f000e0f7f89 */ /* 0x000ea400000e0000 */
[----:B--2---:R-:W-:-:S05]  /*d300*/  FMNMX.FTZ R15, R14, R15, !PT ;  /* 0x0000000f0e0f7209 */ /* 0x004fca0007810000 */
        /* <DEDUP_REMOVED lines=20> */
[----:B------:R-:W2:Y:S04]  /*d450*/  MUFU.EX2 R168, R223 ;  /* 0x000000df00a87308 */ /* 0x000ea80000000800 */
[----:B------:R-:W-:-:S04]  /*d460*/  @!P1 PRMT R14, RZ, 0x654, R14 ;  /* 0x00000654ff0e9816 */ /* 0x000fc8000000000e */
[----:B------:R3:W-:Y:S01]  /*d470*/  @!P1 SYNCS.ARRIVE.TRANS64.RED.A1T0 RZ, [R14+URZ], RZ ;  /* 0x000000ff0eff99a7 */ /* 0x0007e2000810043f */
[----:B------:R-:W4:Y:S01]  /*d480*/  MUFU.EX2 R152, R152 ;  /* 0x0000009800987308 */ /* 0x000f220000000800 */
[----:B---3--:R-:W-:-:S07]  /*d490*/  IMAD.MOV R14, RZ, RZ, -R196 ;  /* 0x000000ffff0e7224 */ /* 0x008fce00078e0ac4 */
[----:B------:R-:W3:Y:S01]  /*d4a0*/  MUFU.EX2 R153, R153 ;  /* 0x0000009900997308 */ /* 0x000ee20000000800 */
[-C--:B--2---:R-:W-:Y:S01]  /*d4b0*/  FMUL.FTZ R24, R24, R168.reuse ;  /* 0x000000a818187220 */ /* 0x084fe20000410000 */
[-C--:B------:R-:W-:Y:S01]  /*d4c0*/  FMUL.FTZ R25, R25, R168.reuse ;  /* 0x000000a819197220 */ /* 0x080fe20000410000 */
[----:B------:R-:W-:Y:S01]  /*d4d0*/  FMUL.FTZ R28, R28, R168 ;  /* 0x000000a81c1c7220 */ /* 0x000fe20000410000 */
[----:B------:R-:W-:Y:S01]  /*d4e0*/  ISETP.NE.AND P2, PT, R189, R14, PT ;  /* 0x0000000ebd00720c */ /* 0x000fe20003f45270 */
[----:B------:R-:W-:Y:S01]  /*d4f0*/  FMUL.FTZ R29, R29, R168 ;  /* 0x000000a81d1d7220 */ /* 0x000fe20000410000 */
[----:B------:R-:W-:Y:S01]  /*d500*/  FMNMX.FTZ R14, R154, R194, !PT ;  /* 0x000000c29a0e7209 */ /* 0x000fe20007810000 */
[-C--:B------:R-:W-:Y:S01]  /*d510*/  FMUL.FTZ R32, R32, R168.reuse ;  /* 0x000000a820207220 */ /* 0x080fe20000410000 */
[----:B------:R-:W-:Y:S01]  /*d520*/  FMUL.FTZ R33, R33, R168 ;  /* 0x000000a821217220 */ /* 0x000fe20000410000 */
[----:B----4-:R-:W-:Y:S01]  /*d530*/  FFMA.FTZ R0, R168, R0, R152 ;  /* 0x00000000a8007223 */ /* 0x010fe20000010098 */
[----:B------:R-:W-:Y:S01]  /*d540*/  FMNMX.FTZ R14, R155, R14, !PT ;  /* 0x0000000e9b0e7209 */ /* 0x000fe20007810000 */
[-C--:B------:R-:W-:Y:S01]  /*d550*/  FMUL.FTZ R36, R36, R168.reuse ;  /* 0x000000a824247220 */ /* 0x080fe20000410000 */
[-C--:B------:R-:W-:Y:S01]  /*d560*/  FMUL.FTZ R37, R37, R168.reuse ;  /* 0x000000a825257220 */ /* 0x080fe20000410000 */
[----:B------:R-:W-:Y:S01]  /*d570*/  FMUL.FTZ R40, R40, R168 ;  /* 0x000000a828287220 */ /* 0x000fe20000410000 */
[----:B------:R-:W-:Y:S01]  /*d580*/  FMNMX.FTZ R14, R158, R14, !PT ;  /* 0x0000000e9e0e7209 */ /* 0x000fe20007810000 */
[-C--:B------:R-:W-:Y:S01]  /*d590*/  FMUL.FTZ R41, R41, R168.reuse ;  /* 0x000000a829297220 */ /* 0x080fe20000410000 */
[----:B------:R-:W-:Y:S01]  /*d5a0*/  FMUL.FTZ R44, R44, R168 ;  /* 0x000000a82c2c7220 */ /* 0x000fe20000410000 */
[----:B---3--:R-:W-:Y:S01]  /*d5b0*/  FADD.FTZ R0, R153, R0 ;  /* 0x0000000099007221 */ /* 0x008fe20000010000 */
[----:B------:R-:W-:Y:S01]  /*d5c0*/  FMNMX.FTZ R14, R159, R14, !PT ;  /* 0x0000000e9f0e7209 */ /* 0x000fe20007810000 */
[----:B------:R-:W-:Y:S01]  /*d5d0*/  FMUL.FTZ R45, R45, R168 ;  /* 0x000000a82d2d7220 */ /* 0x000fe20000410000 */
[----:B------:R-:W-:Y:S01]  /*d5e0*/  F2FP.F16.F32.PACK_AB R152, R153, R152 ;  /* 0x000000989998723e */ /* 0x000fe200000000ff */
[----:B------:R-:W-:Y:S01]  /*d5f0*/  @!P2 IMAD R153, R214, 0x40, R190 ;  /* 0x00000040d699a824 */ /* 0x000fe200078e02be */
[----:B------:R-:W-:Y:S01]  /*d600*/  FMNMX.FTZ R14, R162, R14, !PT ;  /* 0x0000000ea20e7209 */ /* 0x000fe20007810000 */
[-C--:B------:R-:W-:Y:S01]  /*d610*/  FMUL.FTZ R48, R48, R168.reuse ;  /* 0x000000a830307220 */ /* 0x080fe20000410000 */
[----:B------:R-:W-:Y:S01]  /*d620*/  FMUL.FTZ R49, R49, R168 ;  /* 0x000000a831317220 */ /* 0x000fe20000410000 */
        /* <DEDUP_REMOVED lines=63> */
[----:B------:R-:W2:Y:S03]  /*da20*/  MUFU.EX2 R156, R156 ;  /* 0x0000009c009c7308 */ /* 0x000ea60000000800 */
[----:B------:R-:W3:Y:S05]  /*da30*/  SHFL.BFLY PT, R168, R14, 0x2, 0x1f ;  /* 0x0c401f000ea87f89 */ /* 0x000eea00000e0000 */
[----:B------:R-:W4:Y:S08]  /*da40*/  MUFU.EX2 R157, R157 ;  /* 0x0000009d009d7308 */ /* 0x000f300000000800 */
[----:B------:R-:W5:Y:S01]  /*da50*/  MUFU.EX2 R160, R160 ;  /* 0x000000a000a07308 */ /* 0x000f620000000800 */
[----:B--2---:R-:W-:-:S07]  /*da60*/  FADD.FTZ R0, R156, R0 ;  /* 0x000000009c007221 */ /* 0x004fce0000010000 */
[----:B------:R-:W2:Y:S01]  /*da70*/  MUFU.EX2 R161, R161 ;  /* 0x000000a100a17308 */ /* 0x000ea20000000800 */
[----:B----4-:R-:W-:Y:S01]  /*da80*/  FADD.FTZ R0, R157, R0 ;  /* 0x000000009d007221 */ /* 0x010fe20000010000 */
[----:B---3--:R-:W-:-:S05]  /*da90*/  FMNMX.FTZ R14, R14, R168, !PT ;  /* 0x000000a80e0e7209 */ /* 0x008fca0007810000 */
[----:B------:R-:W3:Y:S01]  /*daa0*/  SHFL.BFLY PT, R168, R14, 0x1, 0x1f ;  /* 0x0c201f000ea87f89 */ /* 0x000ee200000e0000 */
[----:B------:R-:W4:Y:S01]  /*dab0*/  MUFU.EX2 R164, R164 ;  /* 0x000000a400a47308 */ /* 0x000f220000000800 */
[----:B-----5:R-:W-:-:S07]  /*dac0*/  FADD.FTZ R0, R160, R0 ;  /* 0x00000000a0007221 */ /* 0x020fce0000010000 */
[----:B------:R-:W5:Y:S01]  /*dad0*/  MUFU.EX2 R165, R165 ;  /* 0x000000a500a57308 */ /* 0x000f620000000800 */
[----:B--2---:R-:W-:-:S07]  /*dae0*/  FADD.FTZ R0, R161, R0 ;  /* 0x00000000a1007221 */ /* 0x004fce0000010000 */
[----:B------:R-:W2:Y:S01]  /*daf0*/  MUFU.EX2 R219, R219 ;  /* 0x000000db00db7308 */ /* 0x000ea20000000800 */
[----:B----4-:R-:W-:Y:S01]  /*db00*/  FADD.FTZ R0, R164, R0 ;  /* 0x00000000a4007221 */ /* 0x010fe20000010000 */
[----:B---3--:R-:W-:-:S06]  /*db10*/  FMNMX.FTZ R14, R14, R168, !PT ;  /* 0x000000a80e0e7209 */ /* 0x008fcc0007810000 */
[----:B------:R-:W-:Y:S01]  /*db20*/  MUFU.EX2 R169, R169 ;  /* 0x000000a900a97308 */ /* 0x000fe20000000800 */
[----:B-----5:R-:W-:Y:S01]  /*db30*/  FADD.FTZ R0, R165, R0 ;  /* 0x00000000a5007221 */ /* 0x020fe20000010000 */
[----:B------:R-:W-:-:S04]  /*db40*/  FADD.FTZ R168, -R14, R194 ;  /* 0x000000c20ea87221 */ /* 0x000fc80000010100 */
[----:B------:R-:W-:Y:S02]  /*db50*/  FMUL.FTZ R168, R168, R12 ;  /* 0x0000000ca8a87220 */ /* 0x000fe40000410000 */
[----:B------:R-:W-:Y:S01]  /*db60*/  MUFU.EX2 R172, R172 ;  /* 0x000000ac00ac7308 */ /* 0x000fe20000000800 */
[----:B--2---:R-:W-:-:S07]  /*db70*/  FADD.FTZ R0, R219, R0 ;  /* 0x00000000db007221 */ /* 0x004fce0000010000 */
[----:B------:R-:W2:Y:S08]  /*db80*/  MUFU.EX2 R168, R168 ;  /* 0x000000a800a87308 */ /* 0x000eb00000000800 */
[----:B------:R-:W3:Y:S08]  /*db90*/  MUFU.EX2 R173, R173 ;  /* 0x000000ad00ad7308 */ /* 0x000ef00000000800 */
[----:B------:R-:W-:Y:S01]  /*dba0*/  MUFU.EX2 R176, R176 ;  /* 0x000000b000b07308 */ /* 0x000fe20000000800 */
        /* <DEDUP_REMOVED lines=10> */
[----:B--2---:R-:W-:Y:S01]  /*dc50*/  FMUL.FTZ R153, R14, R12 ;  /* 0x0000000c0e997220 */ /* 0x004fe20000410000 */
        /* <DEDUP_REMOVED lines=37> */
[----:B------:R-:W-:Y:S01]  /*deb0*/  FADD.FTZ R157, R169, R0 ;  /* 0x00000000a99d7221 */ /* 0x000fe20000010000 */
[----:B------:R-:W-:Y:S01]  /*dec0*/  F2FP.F16.F32.PACK_AB R156, R161, R160 ;  /* 0x000000a0a19c723e */ /* 0x000fe200000000ff */
[-C--:B------:R-:W-:Y:S01]  /*ded0*/  FMUL.FTZ R75, R75, R168.reuse ;  /* 0x000000a84b4b7220 */ /* 0x080fe20000410000 */
[----:B------:R-:W-:Y:S01]  /*dee0*/  F2FP.F16.F32.PACK_AB R160, R169, R219 ;  /* 0x000000dba9a0723e */ /* 0x000fe200000000ff */
[----:B------:R-:W-:Y:S01]  /*def0*/  FADD.FTZ R0, R172, R157 ;  /* 0x0000009dac007221 */ /* 0x000fe20000010000 */
[-C--:B------:R-:W-:Y:S01]  /*df00*/  FMUL.FTZ R78, R78, R168.reuse ;  /* 0x000000a84e4e7220 */ /* 0x080fe20000410000 */
[----:B------:R2:W5:Y:S01]  /*df10*/  MUFU.EX2 R181, R158 ;  /* 0x0000009e00b57308 */ /* 0x0005620000000800 */
[-C--:B------:R-:W-:Y:S01]  /*df20*/  FMUL.FTZ R79, R79, R168.reuse ;  /* 0x000000a84f4f7220 */ /* 0x080fe20000410000 */
[----:B---3--:R-:W-:Y:S01]  /*df30*/  FADD.FTZ R157, R173, R0 ;  /* 0x00000000ad9d7221 */ /* 0x008fe20000010000 */
[----:B----4-:R-:W-:Y:S01]  /*df40*/  FFMA.FTZ R0, R168, R3, R153 ;  /* 0x00000003a8007223 */ /* 0x010fe20000010099 */
[----:B------:R-:W-:Y:S01]  /*df50*/  F2FP.F16.F32.PACK_AB R153, R155, R153 ;  /* 0x000000999b99723e */ /* 0x000fe200000000ff */
[-C--:B------:R-:W-:Y:S01]  /*df60*/  FMUL.FTZ R82, R82, R168.reuse ;  /* 0x000000a852527220 */ /* 0x080fe20000410000 */
[----:B------:R-:W-:Y:S01]  /*df70*/  FMUL.FTZ R83, R83, R168 ;  /* 0x000000a853537220 */ /* 0x000fe20000410000 */
[----:B------:R-:W-:Y:S01]  /*df80*/  FADD.FTZ R0, R155, R0 ;  /* 0x000000009b007221 */ /* 0x000fe20000010000 */
[----:B------:R-:W3:Y:S01]  /*df90*/  MUFU.EX2 R180, R180 ;  /* 0x000000b400b47308 */ /* 0x000ee20000000800 */
[----:B--2---:R-:W-:Y:S01]  /*dfa0*/  F2FP.F16.F32.PACK_AB R158, R165, R164 ;  /* 0x000000a4a59e723e */ /* 0x004fe200000000ff */
[----:B------:R-:W-:Y:S01]  /*dfb0*/  FADD.FTZ R164, R176, R157 ;  /* 0x0000009db0a47221 */ /* 0x000fe20000010000 */
[-C--:B------:R-:W-:Y:S01]  /*dfc0*/  FMUL.FTZ R86, R86, R168.reuse ;  /* 0x000000a856567220 */ /* 0x080fe20000410000 */
[-C--:B------:R-:W-:Y:S01]  /*dfd0*/  FMUL.FTZ R87, R87, R168.reuse ;  /* 0x000000a857577220 */ /* 0x080fe20000410000 */
[----:B------:R-:W-:Y:S01]  /*dfe0*/  FMUL.FTZ R90, R90, R168 ;  /* 0x000000a85a5a7220 */ /* 0x000fe20000410000 */
[C---:B------:R-:W-:Y:S01]  /*dff0*/  FADD.FTZ R3, R177.reuse, R164 ;  /* 0x000000a4b1037221 */ /* 0x040fe20000010000 */
[----:B------:R-:W-:Y:S01]  /*e000*/  F2FP.F16.F32.PACK_AB R164, R177, R176 ;  /* 0x000000b0b1a4723e */ /* 0x000fe200000000ff */
[----:B------:R-:W2:Y:S01]  /*e010*/  MUFU.EX2 R159, R159 ;  /* 0x0000009f009f7308 */ /* 0x000ea20000000800 */
[----:B-----5:R-:W-:Y:S01]  /*e020*/  FADD.FTZ R0, R181, R0 ;  /* 0x00000000b5007221 */ /* 0x020fe20000010000 */
[-C--:B------:R-:W-:Y:S01]  /*e030*/  FMUL.FTZ R91, R91, R168.reuse ;  /* 0x000000a85b5b7220 */ /* 0x080fe20000410000 */
[-C--:B------:R-:W-:Y:S01]  /*e040*/  FMUL.FTZ R94, R94, R168.reuse ;  /* 0x000000a85e5e7220 */ /* 0x080fe20000410000 */
[-C--:B------:R-:W-:Y:S01]  /*e050*/  FMUL.FTZ R95, R95, R168.reuse ;  /* 0x000000a85f5f7220 */ /* 0x080fe20000410000 */
[-C--:B------:R-:W-:Y:S01]  /*e060*/  FMUL.FTZ R98, R98, R168.reuse ;  /* 0x000000a862627220 */ /* 0x080fe20000410000 */
[-C--:B------:R-:W-:Y:S01]  /*e070*/  FMUL.FTZ R99, R99, R168.reuse ;  /* 0x000000a863637220 */ /* 0x080fe20000410000 */
[-C--:B------:R-:W-:Y:S01]  /*e080*/  FMUL.FTZ R102, R102, R168.reuse ;  /* 0x000000a866667220 */ /* 0x080fe20000410000 */
[----:B------:R4:W-:Y:S01]  /*e090*/  MUFU.EX2 R214, R162 ;  /* 0x000000a200d67308 */ /* 0x0009e20000000800 */
        /* <DEDUP_REMOVED lines=8> */
[----:B--2---:R-:W-:Y:S01]  /*e120*/  FADD.FTZ R3, R159, R0 ;  /* 0x000000009f037221 */ /* 0x004fe20000010000 */
[----:B----4-:R-:W-:Y:S01]  /*e130*/  F2FP.F16.F32.PACK_AB R162, R173, R172 ;  /* 0x000000acada2723e */ /* 0x010fe200000000ff */
        /* <DEDUP_REMOVED lines=14> */
[----:B---3--:R-:W-:Y:S01]  /*e220*/  F2FP.F16.F32.PACK_AB R157, R163, R214 ;  /* 0x000000d6a39d723e */ /* 0x008fe200000000ff */
        /* <DEDUP_REMOVED lines=11> */
[----:B------:R0:W-:Y:S01]  /*e2e0*/  STSM.16.M88.4 [R197+0x26800], R152 ;  /* 0x02680098c5007844 */ /* 0x0001e20000000200 */
[----:B------:R-:W-:-:S05]  /*e2f0*/  FMUL.FTZ R151, R151, R168 ;  /* 0x000000a897977220 */ /* 0x000fca0000410000 */
[----:B------:R-:W5:Y:S01]  /*e300*/  MUFU.EX2 R171, R171 ;  /* 0x000000ab00ab7308 */ /* 0x000f620000000800 */
[----:B---3--:R-:W-:Y:S01]  /*e310*/  FADD.FTZ R170, R214, R3 ;  /* 0x00000003d6aa7221 */ /* 0x008fe20000010000 */
[----:B--2---:R-:W-:-:S03]  /*e320*/  F2FP.F16.F32.PACK_AB R159, R167, R194 ;  /* 0x000000c2a79f723e */ /* 0x004fc600000000ff */
[----:B------:R-:W-:Y:S02]  /*e330*/  FADD.FTZ R3, R163, R170 ;  /* 0x000000aaa3037221 */ /* 0x000fe40000010000 */
[----:B------:R0:W-:Y:S01]  /*e340*/  STSM.16.M88.4 [R198], R156 ;  /* 0x0000009cc6007844 */ /* 0x0001e20000000200 */
[----:B------:R-:W2:Y:S01]  /*e350*/  MUFU.EX2 R174, R174 ;  /* 0x000000ae00ae7308 */ /* 0x000ea20000000800 */
[----:B------:R-:W-:-:S04]  /*e360*/  FADD.FTZ R172, R194, R3 ;  /* 0x00000003c2ac7221 */ /* 0x000fc80000010000 */
[----:B------:R-:W-:-:S03]  /*e370*/  FADD.FTZ R172, R167, R172 ;  /* 0x000000aca7ac7221 */ /* 0x000fc60000010000 */
[----:B------:R-:W3:Y:S01]  /*e380*/  MUFU.EX2 R175, R175 ;  /* 0x000000af00af7308 */ /* 0x000ee20000000800 */
[----:B----4-:R-:W-:Y:S01]  /*e390*/  FADD.FTZ R172, R161, R172 ;  /* 0x000000aca1ac7221 */ /* 0x010fe20000010000 */
[----:B-----5:R-:W-:-:S03]  /*e3a0*/  F2FP.F16.F32.PACK_AB R161, R171, R161 ;  /* 0x000000a1aba1723e */ /* 0x020fc600000000ff */
[----:B------:R-:W-:-:S03]  /*e3b0*/  FADD.FTZ R3, R171, R172 ;  /* 0x000000acab037221 */ /* 0x000fc60000010000 */
[----:B------:R-:W4:Y:S01]  /*e3c0*/  MUFU.EX2 R165, R178 ;  /* 0x000000b200a57308 */ /* 0x000f220000000800 */
[----:B--2---:R-:W-:-:S07]  /*e3d0*/  FADD.FTZ R172, R174, R3 ;  /* 0x00000003aeac7221 */ /* 0x004fce0000010000 */
[----:B------:R-:W2:Y:S01]  /*e3e0*/  MUFU.EX2 R170, R179 ;  /* 0x000000b300aa7308 */ /* 0x000ea20000000800 */
[C---:B---3--:R-:W-:Y:S01]  /*e3f0*/  FADD.FTZ R172, R175.reuse, R172 ;  /* 0x000000acafac7221 */ /* 0x048fe20000010000 */
[----:B------:R-:W-:-:S05]  /*e400*/  F2FP.F16.F32.PACK_AB R163, R175, R174 ;  /* 0x000000aeafa3723e */ /* 0x000fca00000000ff */
[----:B------:R0:W-:Y:S01]  /*e410*/  STSM.16.M88.4 [R200], R160 ;  /* 0x000000a0c8007844 */ /* 0x0001e20000000200 */
[----:B------:R-:W3:Y:S01]  /*e420*/  MUFU.EX2 R182, R182 ;  /* 0x000000b600b67308 */ /* 0x000ee20000000800 */
[----:B----4-:R-:W-:-:S07]  /*e430*/  FADD.FTZ R3, R165, R172 ;  /* 0x000000aca5037221 */ /* 0x010fce0000010000 */
        /* <DEDUP_REMOVED lines=9> */
.L_x_4841:
[----:B------:R2:W3:Y:S01]  /*e4d0*/  SYNCS.PHASECHK.TRANS64.TRYWAIT P2, [R21+URZ+0x28c50], R193 ;  /* 0x028c50c1150075a7 */ /* 0x0004e2000804017f */
[----:B------:R-:W-:Y:S05]  /*e4e0*/  @!P0 BRA `(.L_x_4842) ;  /* 0x0000000000048947 */ /* 0x000fea0003800000 */
[----:B------:R-:W-:Y:S01]  /*e4f0*/  BPT.TRAP 0x1 ;  /* 0x000000040000795c */ /* 0x000fe20000300000 */
.L_x_4842:
[----:B------:R-:W-:Y:S04]  /*e500*/  BSSY B1, `(.L_x_4843) ;  /* 0x0000004000017945 */ /* 0x000fe80003800000 */
[----:B---3--:R-:W-:Y:S05]  /*e510*/  @P2 BRA `(.L_x_4844) ;  /* 0x0000000000082947 */ /* 0x008fea0003800000 */
[----:B------:R-:W3:Y:S02]  /*e520*/  SYNCS.PHASECHK.TRANS64.TRYWAIT P2, [R21+URZ+0x28c50], R193 ;  /* 0x028c50c1150075a7 */ /* 0x000ee4000804017f */
[----:B---3--:R-:W-:Y:S05]  /*e530*/  @!P2 BRA `(.L_x_4845) ;  /* 0x000000d400c8a947 */ /* 0x008fea0003800000 */
.L_x_4844:
[----:B------:R-:W-:Y:S05]  /*e540*/  BSYNC B1 ;  /* 0x0000000000017941 */ /* 0x000fea0003800000 */
.L_x_4843:
[----:B------:R-:W-:Y:S01]  /*e550*/  IMAD R168, R18, 0x1000, R13 ;  /* 0x0000100012a87824 */ /* 0x000fe200078e020d */
[----:B------:R-:W-:Y:S01]  /*e560*/  WARPGROUP.ARRIVE ;  /* 0x00000000000079c5 */ /* 0x000fe20000000000 */
[----:B------:R-:W-:Y:S01]  /*e570*/  IMAD.MOV.U32 R169, RZ, RZ, 0x40000040 ;  /* 0x40000040ffa97424 */ /* 0x000fe200078e00ff */
[----:B------:R-:W-:Y:S01]  /*e580*/  ISETP.GT.AND P2, PT, R213, RZ, PT ;  /* 0x000000ffd500720c */ /* 0x000fe20003f44270 */
[----:B0123--:R-:W-:Y:S01]  /*e590*/  @!P1 VIADD R21, R21, 0x28c60 ;  /* 0x00028c6015159836 */ /* 0x00ffe20000000000 */
        /* <DEDUP_REMOVED lines=42> */
.L_x_4835:
[----:B------:R-:W-:Y:S05]  /*e840*/  BSYNC B0 ;  /* 0x0000000000007941 */ /* 0x000fea0003800000 */
.L_x_4834:
[----:B------:R-:W2:Y:S01]  /*e850*/  SHFL.BFLY PT, R5, R0, 0x2, 0x1f ;  /* 0x0c401f0000057f89 */ /* 0x000ea200000e0000 */
[----:B------:R-:W-:Y:S02]  /*e860*/  VIADD R181, R18, 0x1 ;  /* 0x0000000112b57836 */ /* 0x000fe40000000000 */
[----:B------:R-:W-:Y:S01]  /*e870*/  IMAD.MOV.U32 R20, RZ, RZ, -0x800000 ;  /* 0xff800000ff147424 */ /* 0x000fe200078e00ff */
[----:B------:R-:W3:Y:S01]  /*e880*/  SHFL.BFLY PT, R6, R3, 0x2, 0x1f ;  /* 0x0c401f0003067f89 */ /* 0x000ee200000e0000 */
[----:B------:R-:W-:Y:S01]  /*e890*/  VIADD R212, R212, 0x1 ;  /* 0x00000001d4d47836 */ /* 0x000fe20000000000 */
        /* <DEDUP_REMOVED lines=9> */
[----:B------:R-:W-:Y:S02]  /*e930*/  IMAD.MOV R4, RZ, RZ, -R196 ;  /* 0x000000ffff047224 */ /* 0x000fe400078e0ac4 */
[----:B---3--:R-:W-:Y:S02]  /*e940*/  FADD.FTZ R0, R6, R7 ;  /* 0x0000000706007221 */ /* 0x008fe40000010000 */
[----:B------:R-:W-:Y:S02]  /*e950*/  FSETP.NE.FTZ.AND P2, PT, R8, RZ, PT ;  /* 0x000000ff0800720b */ /* 0x000fe40003f55000 */
[----:B------:R-:W-:Y:S01]  /*e960*/  ISETP.NE.AND P0, PT, R189, R4, PT ;  /* 0x00000004bd00720c */ /* 0x000fe20003f05270 */
[----:B------:R-:W-:Y:S01]  /*e970*/  IMAD.MOV.U32 R4, RZ, RZ, RZ ;  /* 0x000000ffff047224 */ /* 0x000fe200078e00ff */
[----:B------:R-:W-:-:S02]  /*e980*/  FSETP.NE.FTZ.AND P3, PT, R0, RZ, PT ;  /* 0x000000ff0000720b */ /* 0x000fc40003f75000 */
[----:B------:R-:W-:-:S04]  /*e990*/  SEL R6, RZ, 0x1, P1 ;  /* 0x00000001ff067807 */ /* 0x000fc80000800000 */
[----:B------:R-:W-:-:S03]  /*e9a0*/  LOP3.LUT R19, R19, R6, RZ, 0x3c, !PT ;  /* 0x0000000613137212 */ /* 0x000fc600078e3cff */
[----:B------:R-:W2:Y:S02]  /*e9b0*/  @P2 MUFU.RCP R3, R8 ;  /* 0x0000000800032308 */ /* 0x000ea40000001000 */
[----:B------:R-:W-:-:S04]  /*e9c0*/  @!P0 IMAD R5, R18, 0x40, R190 ;  /* 0x0000004012058824 */ /* 0x000fc800078e02be */
[----:B------:R-:W-:Y:S02]  /*e9d0*/  @!P0 IMAD R5, R5, 0x4, R2 ;  /* 0x0000000405058824 */ /* 0x000fe400078e0202 */
[C---:B------:R-:W-:Y:S01]  /*e9e0*/  @P2 FMUL.FTZ R2, R12.reuse, 0.69314718246459960938 ;  /* 0x3f3172180c022820 */ /* 0x040fe20000410000 */
[----:B------:R-:W3:Y:S01]  /*e9f0*/  @P3 MUFU.RCP R4, R0 ;  /* 0x0000000000043308 */ /* 0x000ee20000001000 */
[----:B------:R-:W-:-:S07]  /*ea00*/  @P3 FMUL.FTZ R12, R12, 0.69314718246459960938 ;  /* 0x3f3172180c0c3820 */ /* 0x000fce0000410000 */
[----:B------:R-:W4:Y:S01]  /*ea10*/  @P2 MUFU.LG2 R18, R8 ;  /* 0x0000000800122308 */ /* 0x000f220000000c00 */
        /* <DEDUP_REMOVED lines=16> */
[-C--:B-----5:R-:W-:Y:S01]  /*eb20*/  FMUL.FTZ R0, R27, R4.reuse ;  /* 0x000000041b007220 */ /* 0x0a0fe20000410000 */
[----:B----4-:R-:W-:Y:S01]  /*eb30*/  @P2 FMUL.FTZ R25, R18, 0.69314718246459960938 ;  /* 0x3f31721812192820 */ /* 0x010fe20000410000 */
        /* <DEDUP_REMOVED lines=53> */
[----:B--2---:R-:W-:-:S02]  /*ee90*/  IMAD.MOV.U32 R3, RZ, RZ, -0x800000 ;  /* 0xff800000ff037424 */ /* 0x004fc400078e00ff */
[-C--:B------:R-:W-:Y:S01]  /*eea0*/  FMUL.FTZ R9, R58, R4.reuse ;  /* 0x000000043a097220 */ /* 0x080fe20000410000 */
[-C--:B------:R-:W-:Y:S01]  /*eeb0*/  FMUL.FTZ R11, R62, R4.reuse ;  /* 0x000000043e0b7220 */ /* 0x080fe20000410000 */
[-C--:B------:R-:W-:Y:S01]  /*eec0*/  FMUL.FTZ R66, R115, R4.reuse ;  /* 0x0000000473427220 */ /* 0x080fe20000410000 */
        /* <DEDUP_REMOVED lines=62> */
[----:B------:R-:W-:Y:S01]  /*f2b0*/  SEL R18, R181, RZ, P1 ;  /* 0x000000ffb5127207 */ /* 0x000fe20000800000 */
[----:B------:R-:W-:Y:S06]  /*f2c0*/  BAR.ARV 0xe, 0x100 ;  /* 0x0384000000007b1d */ /* 0x000fec0000002000 */
.L_x_4764:
[----:B------:R-:W-:Y:S05]  /*f2d0*/  BSYNC B7 ;  /* 0x0000000000077941 */ /* 0x000fea0003800000 */
.L_x_4762:
[----:B------:R-:W0:Y:S08]  /*f2e0*/  S2UR UR5, SR_CgaCtaId ;  /* 0x00000000000579c3 */ /* 0x000e300000008800 */
[----:B------:R-:W-:Y:S06]  /*f2f0*/  BAR.SYNC.DEFER_BLOCKING 0x5, 0x180 ;  /* 0x0146000000007b1d */ /* 0x000fec0000010000 */
[----:B------:R-:W-:Y:S01]  /*f300*/  UMOV UR4, 0x400 ;  /* 0x0000040000047882 */ /* 0x000fe20000000000 */
[----:B------:R-:W-:Y:S01]  /*f310*/  BSSY B0, `(.L_x_4847) ;  /* 0x00002e1000007945 */ /* 0x000fe20003800000 */
[----:B0-----:R-:W-:-:S06]  /*f320*/  ULEA UR4, UR5, UR4, 0x18 ;  /* 0x0000000405047291 */ /* 0x001fcc000f8ec03f */
[----:B------:R-:W-:-:S05]  /*f330*/  IMAD.U32 R2, RZ, RZ, UR4 ;  /* 0x00000004ff027e24 */ /* 0x000fca000f8e00ff */
[----:B------:R0:W1:Y:S01]  /*f340*/  LDS.128 R24, [R2+0x28cd0] ;  /* 0x028cd00002187984 */ /* 0x0000620000000c00 */
        /* <DEDUP_REMOVED lines=29> */
[----:B------:R-:W-:Y:S02]  /*f520*/  IADD3 R61, P4, R48, 0x60, RZ ;  /* 0x00000060303d7810 */ /* 0x000fe40007f9e0ff */
[----:B------:R-:W-:Y:S02]  /*f530*/  LOP3.LUT R56, R57, 0x380, RZ, 0xc0, !PT ;  /* 0x0000038039387812 */ /* 0x000fe400078ec0ff */
[----:B------:R-:W-:Y:S02]  /*f540*/  LOP3.LUT R52, R53, 0x380, RZ, 0xc0, !PT ;  /* 0x0000038035347812 */ /* 0x000fe400078ec0ff */
[----:B------:R-:W-:Y:S02]  /*f550*/  LOP3.LUT R60, R61, 0x380, RZ, 0xc0, !PT ;  /* 0x000003803d3c7812 */ /* 0x000fe400078ec0ff */
[----:B------:R-:W-:Y:S02]  /*f560*/  SHF.R.U64 R56, R56, 0x3, RZ ;  /* 0x0000000338387819 */ /* 0x000fe400000012ff */
[----:B------:R-:W-:-:S02]  /*f570*/  SHF.R.U64 R52, R52, 0x3, RZ ;  /* 0x0000000334347819 */ /* 0x000fc400000012ff */
[----:B------:R-:W-:Y:S02]  /*f580*/  SHF.R.U64 R60, R60, 0x3, RZ ;  /* 0x000000033c3c7819 */ /* 0x000fe400000012ff */
[----:B------:R-:W-:Y:S01]  /*f590*/  LOP3.LUT R56, R56, R57, RZ, 0x3c, !PT ;  /* 0x0000003938387212 */ /* 0x000fe200078e3cff */
[--C-:B------:R-:W-:Y:S01]  /*f5a0*/  IMAD.X R57, RZ, RZ, R49.reuse, P0 ;  /* 0x000000ffff397224 */ /* 0x100fe200000e0631 */
[----:B------:R-:W-:Y:S01]  /*f5b0*/  LOP3.LUT R52, R52, R53, RZ, 0x3c, !PT ;  /* 0x0000003534347212 */ /* 0x000fe200078e3cff */
[--C-:B------:R-:W-:Y:S01]  /*f5c0*/  IMAD.X R53, RZ, RZ, R49.reuse, P1 ;  /* 0x000000ffff357224 */ /* 0x100fe200008e0631 */
[----:B------:R-:W-:Y:S02]  /*f5d0*/  IADD3 R77, P2, R48, 0x2060, RZ ;  /* 0x00002060304d7810 */ /* 0x000fe40007f5e0ff */
[----:B------:R-:W-:Y:S01]  /*f5e0*/  LOP3.LUT R60, R60, R61, RZ, 0x3c, !PT ;  /* 0x0000003d3c3c7212 */ /* 0x000fe200078e3cff */
[----:B------:R-:W-:Y:S01]  /*f5f0*/  IMAD.X R61, RZ, RZ, R49, P4 ;  /* 0x000000ffff3d7224 */ /* 0x000fe200020e0631 */
[----:B------:R-:W-:-:S02]  /*f600*/  IADD3 R15, P0, R48, 0x4020, RZ ;  /* 0x00004020300f7810 */ /* 0x000fc40007f1e0ff */
[C---:B------:R-:W-:Y:S02]  /*f610*/  IADD3 R81, P1, R48.reuse, 0x4000, RZ ;  /* 0x0000400030517810 */ /* 0x040fe40007f3e0ff */
[C---:B------:R-:W-:Y:S01]  /*f620*/  IADD3 R85, P4, R48.reuse, 0x4040, RZ ;  /* 0x0000404030557810 */ /* 0x040fe20007f9e0ff */
[----:B------:R-:W-:Y:S01]  /*f630*/  IMAD.X R31, RZ, RZ, R49, P0 ;  /* 0x000000ffff1f7224 */ /* 0x000fe200000e0631 */
[----:B------:R-:W-:Y:S02]  /*f640*/  LOP3.LUT R76, R77, 0x380, RZ, 0xc0, !PT ;  /* 0x000003804d4c7812 */ /* 0x000fe400078ec0ff */
[----:B-----5:R-:W-:Y:S02]  /*f650*/  LOP3.LUT R30, R15, 0x380, RZ, 0xc0, !PT ;  /* 0x000003800f1e7812 */ /* 0x020fe400078ec0ff */
[----:B------:R-:W-:Y:S02]  /*f660*/  LOP3.LUT R80, R81, 0x380, RZ, 0xc0, !PT ;  /* 0x0000038051507812 */ /* 0x000fe400078ec0ff */
[----:B------:R-:W-:-:S02]  /*f670*/  IADD3 R65, P3, R48, 0x2000, RZ ;  /* 0x0000200030417810 */ /* 0x000fc40007f7e0ff */
[----:B------:R-:W-:Y:S02]  /*f680*/  LOP3.LUT R84, R85, 0x380, RZ, 0xc0, !PT ;  /* 0x0000038055547812 */ /* 0x000fe400078ec0ff */
[----:B------:R-:W-:Y:S02]  /*f690*/  IADD3 R69, P6, R48, 0x2020, RZ ;  /* 0x0000202030457810 */ /* 0x000fe40007fde0ff */
[----:B------:R-:W-:Y:S02]  /*f6a0*/  SHF.R.U64 R76, R76, 0x3, RZ ;  /* 0x000000034c4c7819 */ /* 0x000fe400000012ff */
[----:B------:R-:W-:Y:S02]  /*f6b0*/  IADD3 R73, P5, R48, 0x2040, RZ ;  /* 0x0000204030497810 */ /* 0x000fe40007fbe0ff */
[----:B------:R-:W-:Y:S02]  /*f6c0*/  SHF.R.U64 R30, R30, 0x3, RZ ;  /* 0x000000031e1e7819 */ /* 0x000fe400000012ff */
[----:B------:R-:W-:-:S02]  /*f6d0*/  SHF.R.U64 R80, R80, 0x3, RZ ;  /* 0x0000000350507819 */ /* 0x000fc400000012ff */
[----:B------:R-:W-:Y:S02]  /*f6e0*/  LOP3.LUT R64, R65, 0x380, RZ, 0xc0, !PT ;  /* 0x0000038041407812 */ /* 0x000fe400078ec0ff */
[----:B------:R-:W-:Y:S02]  /*f6f0*/  SHF.R.U64 R84, R84, 0x3, RZ ;  /* 0x0000000354547819 */ /* 0x000fe400000012ff */
[----:B------:R-:W-:Y:S02]  /*f700*/  LOP3.LUT R107, R48, 0x380, RZ, 0xc0, !PT ;  /* 0x00000380306b7812 */ /* 0x000fe400078ec0ff */
[----:B------:R-:W-:Y:S02]  /*f710*/  LOP3.LUT R68, R69, 0x380, RZ, 0xc0, !PT ;  /* 0x0000038045447812 */ /* 0x000fe400078ec0ff */
[----:B------:R-:W-:Y:S01]  /*f720*/  LOP3.LUT R76, R76, R77, RZ, 0x3c, !PT ;  /* 0x0000004d4c4c7212 */ /* 0x000fe200078e3cff */
[----:B------:R-:W-:Y:S01]  /*f730*/  IMAD.X R77, RZ, RZ, R49, P2 ;  /* 0x000000ffff4d7224 */ /* 0x000fe200010e0631 */
[----:B------:R-:W-:-:S02]  /*f740*/  LOP3.LUT R72, R73, 0x380, RZ, 0xc0, !PT ;  /* 0x0000038049487812 */ /* 0x000fc400078ec0ff */
[----:B------:R-:W-:Y:S02]  /*f750*/  LOP3.LUT R30, R30, R15, RZ, 0x3c, !PT ;  /* 0x0000000f1e1e7212 */ /* 0x000fe400078e3cff */
[----:B------:R-:W-:Y:S01]  /*f760*/  LOP3.LUT R80, R80, R81, RZ, 0x3c, !PT ;  /* 0x0000005150507212 */ /* 0x000fe200078e3cff */
[----:B------:R-:W-:Y:S01]  /*f770*/  IMAD.X R81, RZ, RZ, R49, P1 ;  /* 0x000000ffff517224 */ /* 0x000fe200008e0631 */
[----:B------:R-:W-:Y:S02]  /*f780*/  IADD3 R15, P2, R48, 0x6040, RZ ;  /* 0x00006040300f7810 */ /* 0x000fe40007f5e0ff */
[----:B------:R-:W-:Y:S02]  /*f790*/  SHF.R.U64 R64, R64, 0x3, RZ ;  /* 0x0000000340407819 */ /* 0x000fe400000012ff */
[----:B------:R-:W-:Y:S02]  /*f7a0*/  LOP3.LUT R84, R84, R85, RZ, 0x3c, !PT ;  /* 0x0000005554547212 */ /* 0x000fe400078e3cff */
[----:B------:R-:W-:-:S02]  /*f7b0*/  SHF.R.U64 R107, R107, 0x3, RZ ;  /* 0x000000036b6b7819 */ /* 0x000fc400000012ff */
[----:B------:R-:W-:Y:S02]  /*f7c0*/  SHF.R.U64 R68, R68, 0x3, RZ ;  /* 0x0000000344447819 */ /* 0x000fe400000012ff */
[----:B------:R-:W-:Y:S02]  /*f7d0*/  IADD3 R85, P1, R48, 0x6060, RZ ;  /* 0x0000606030557810 */ /* 0x000fe40007f3e0ff */
[----:B------:R-:W-:Y:S02]  /*f7e0*/  SHF.R.U64 R72, R72, 0x3, RZ ;  /* 0x0000000348487819 */ /* 0x000fe400000012ff */
[----:B------:R-:W-:Y:S02]  /*f7f0*/  LOP3.LUT R14, R15, 0x380, RZ, 0xc0, !PT ;  /* 0x000003800f0e7812 */ /* 0x000fe400078ec0ff */
[----:B------:R-:W-:Y:S01]  /*f800*/  LOP3.LUT R64, R64, R65, RZ, 0x3c, !PT ;  /* 0x0000004140407212 */ /* 0x000fe200078e3cff */
[--C-:B------:R-:W-:Y:S01]  /*f810*/  IMAD.X R65, RZ, RZ, R49.reuse, P3 ;  /* 0x000000ffff417224 */ /* 0x100fe200018e0631 */
[----:B------:R-:W-:Y:S01]  /*f820*/  LOP3.LUT R106, R107, R48, RZ, 0x3c, !PT ;  /* 0x000000306b6a7212 */ /* 0x000fe200078e3cff */
[--C-:B------:R-:W-:Y:S01]  /*f830*/  IMAD.MOV.U32 R107, RZ, RZ, R49.reuse ;  /* 0x000000ffff6b7224 */ /* 0x100fe200078e0031 */
[----:B------:R-:W-:Y:S01]  /*f840*/  LOP3.LUT R68, R68, R69, RZ, 0x3c, !PT ;  /* 0x0000004544447212 */ /* 0x000fe200078e3cff */
[----:B------:R-:W-:Y:S01]  /*f850*/  IMAD.X R69, RZ, RZ, R49, P6 ;  /* 0x000000ffff457224 */ /* 0x000fe200030e0631 */
[----:B------:R-:W-:-:S02]  /*f860*/  LOP3.LUT R4, R85, 0x380, RZ, 0xc0, !PT ;  /* 0x0000038055047812 */ /* 0x000fc400078ec0ff */
[----:B------:R-:W-:Y:S01]  /*f870*/  LOP3.LUT R72, R72, R73, RZ, 0x3c, !PT ;  /* 0x0000004948487212 */ /* 0x000fe200078e3cff */
[----:B------:R-:W-:Y:S01]  /*f880*/  IMAD.X R73, RZ, RZ, R49, P5 ;  /* 0x000000ffff497224 */ /* 0x000fe200028e0631 */
[C---:B------:R-:W-:Y:S02]  /*f890*/  IADD3 R89, P3, R48.reuse, 0x4060, RZ ;  /* 0x0000406030597810 */ /* 0x040fe40007f7e0ff */
[----:B------:R-:W-:Y:S02]  /*f8a0*/  IADD3 R93, P6, R48, 0x6000, RZ ;  /* 0x00006000305d7810 */ /* 0x000fe40007fde0ff */
[----:B------:R-:W-:Y:S02]  /*f8b0*/  SHF.R.U64 R14, R14, 0x3, RZ ;  /* 0x000000030e0e7819 */ /* 0x000fe400000012ff */
[----:B------:R-:W-:Y:S02]  /*f8c0*/  IADD3 R99, P5, R48, 0x6020, RZ ;  /* 0x0000602030637810 */ /* 0x000fe40007fbe0ff */
[----:B------:R-:W-:-:S02]  /*f8d0*/  SHF.R.U64 R48, R4, 0x3, RZ ;  /* 0x0000000304307819 */ /* 0x000fc400000012ff */
[----:B------:R-:W-:Y:S02]  /*f8e0*/  LOP3.LUT R88, R89, 0x380, RZ, 0xc0, !PT ;  /* 0x0000038059587812 */ /* 0x000fe400078ec0ff */
[----:B------:R-:W-:Y:S02]  /*f8f0*/  MOV R106, R106 ;  /* 0x0000006a006a7202 */ /* 0x000fe40000000f00 */
[----:B------:R-:W-:Y:S01]  /*f900*/  F2FP.F16.F32.PACK_AB R4, R178, R180 ;  /* 0x000000b4b204723e */ /* 0x000fe200000000ff */
[----:B------:R-:W-:Y:S01]  /*f910*/  BAR.SYNC.DEFER_BLOCKING 0x1, 0x100 ;  /* 0x0044000000007b1d */ /* 0x000fe20000010000 */
[----:B------:R-:W-:Y:S02]  /*f920*/  LOP3.LUT R92, R93, 0x380, RZ, 0xc0, !PT ;  /* 0x000003805d5c7812 */ /* 0x000fe400078ec0ff */
[----:B------:R-:W-:Y:S01]  /*f930*/  LOP3.LUT R14, R14, R15, RZ, 0x3c, !PT ;  /* 0x0000000f0e0e7212 */ /* 0x000fe200078e3cff */
[----:B------:R-:W-:Y:S01]  /*f940*/  IMAD.X R15, RZ, RZ, R49, P2 ;  /* 0x000000ffff0f7224 */ /* 0x000fe200010e0631 */
[----:B------:R-:W-:-:S02]  /*f950*/  LOP3.LUT R98, R99, 0x380, RZ, 0xc0, !PT ;  /* 0x0000038063627812 */ /* 0x000fc400078ec0ff */
[----:B------:R-:W-:Y:S02]  /*f960*/  MOV R0, R30 ;  /* 0x0000001e00007202 */ /* 0x000fe40000000f00 */
[----:B------:R-:W-:Y:S02]  /*f970*/  MOV R52, R52 ;  /* 0x0000003400347202 */ /* 0x000fe40000000f00 */
[----:B------:R-:W-:Y:S02]  /*f980*/  F2FP.F16.F32.PACK_AB R30, R174, R176 ;  /* 0x000000b0ae1e723e */ /* 0x000fe400000000ff */
[----:B------:R-:W-:Y:S02]  /*f990*/  F2FP.F16.F32.PACK_AB R31, R39, R38 ;  /* 0x00000026271f723e */ /* 0x000fe400000000ff */
[----:B------:R-:W-:Y:S02]  /*f9a0*/  SHF.R.U64 R88, R88, 0x3, RZ ;  /* 0x0000000358587819 */ /* 0x000fe400000012ff */
[----:B------:R-:W-:-:S02]  /*f9b0*/  MOV R56, R56 ;  /* 0x0000003800387202 */ /* 0x000fc40000000f00 */
[----:B------:R-:W-:Y:S02]  /*f9c0*/  SHF.R.U64 R92, R92, 0x3, RZ ;  /* 0x000000035c5c7819 */ /* 0x000fe400000012ff */
[----:B------:R-:W-:Y:S02]  /*f9d0*/  SHF.R.U64 R98, R98, 0x3, RZ ;  /* 0x0000000362627819 */ /* 0x000fe400000012ff */
[----:B------:R-:W-:Y:S01]  /*f9e0*/  MOV R60, R60 ;  /* 0x0000003c003c7202 */ /* 0x000fe20000000f00 */
[----:B------:R2:W-:Y:S01]  /*f9f0*/  STSM.16.M88.4 [R106], R4 ;  /* 0x000000046a007844 */ /* 0x0005e20000000200 */
[----:B------:R-:W-:Y:S01]  /*fa00*/  LOP3.LUT R48, R48, R85, RZ, 0x3c, !PT ;  /* 0x0000005530307212 */ /* 0x000fe200078e3cff */
[----:B------:R-:W-:Y:S01]  /*fa10*/  IMAD.X R85, RZ, RZ, R49, P4 ;  /* 0x000000ffff557224 */ /* 0x000fe200020e0631 */
[----:B------:R-:W-:Y:S01]  /*fa20*/  MOV R64, R64 ;  /* 0x0000004000407202 */ /* 0x000fe20000000f00 */
[----:B------:R3:W-:Y:S01]  /*fa30*/  STSM.16.M88.4 [R52], R28 ;  /* 0x0000001c34007844 */ /* 0x0007e20000000200 */
[----:B-1----:R-:W-:-:S02]  /*fa40*/  MOV R24, R14 ;  /* 0x0000000e00187202 */ /* 0x002fc40000000f00 */
[----:B------:R-:W-:Y:S01]  /*fa50*/  LOP3.LUT R88, R88, R89, RZ, 0x3c, !PT ;  /* 0x0000005958587212 */ /* 0x000fe200078e3cff */
[--C-:B------:R-:W-:Y:S01]  /*fa60*/  IMAD.X R89, RZ, RZ, R49.reuse, P3 ;  /* 0x000000ffff597224 */ /* 0x100fe200018e0631 */
[----:B------:R-:W-:Y:S01]  /*fa70*/  MOV R68, R68 ;  /* 0x0000004400447202 */ /* 0x000fe20000000f00 */
[----:B------:R1:W-:Y:S01]  /*fa80*/  STSM.16.M88.4 [R56], R32 ;  /* 0x0000002038007844 */ /* 0x0003e20000000200 */
[----:B------:R-:W-:Y:S02]  /*fa90*/  F2FP.F16.F32.PACK_AB R14, R161, R164 ;  /* 0x000000a4a10e723e */ /* 0x000fe400000000ff */
[----:B------:R-:W-:Y:S02]  /*faa0*/  F2FP.F16.F32.PACK_AB R15, R71, R70 ;  /* 0x00000046470f723e */ /* 0x000fe400000000ff */
[----:B------:R-:W-:Y:S01]  /*fab0*/  LOP3.LUT R92, R92, R93, RZ, 0x3c, !PT ;  /* 0x0000005d5c5c7212 */ /* 0x000fe200078e3cff */
[----:B------:R-:W-:Y:S01]  /*fac0*/  IMAD.X R93, RZ, RZ, R49, P6 ;  /* 0x000000ffff5d7224 */ /* 0x000fe200030e0631 */
[----:B--2---:R-:W-:-:S02]  /*fad0*/  F2FP.F16.F32.PACK_AB R4, R169, R172 ;  /* 0x000000aca904723e */ /* 0x004fc400000000ff */
[----:B------:R-:W-:Y:S02]  /*fae0*/  F2FP.F16.F32.PACK_AB R5, R51, R50 ;  /* 0x000000323305723e */ /* 0x000fe400000000ff */
[----:B------:R-:W-:Y:S02]  /*faf0*/  F2FP.F16.F32.PACK_AB R6, R167, R170 ;  /* 0x000000aaa706723e */ /* 0x000fe400000000ff */
[----:B------:R-:W-:Y:S02]  /*fb00*/  F2FP.F16.F32.PACK_AB R7, R55, R54 ;  /* 0x000000363707723e */ /* 0x000fe400000000ff */
[----:B------:R-:W-:Y:S02]  /*fb10*/  MOV R72, R72 ;  /* 0x0000004800487202 */ /* 0x000fe40000000f00 */
[----:B---3--:R-:W-:Y:S01]  /*fb20*/  F2FP.F16.F32.PACK_AB R28, R159, R162 ;  /* 0x000000a29f1c723e */ /* 0x008fe200000000ff */
[----:B------:R-:W-:Y:S01]  /*fb30*/  STSM.16.M88.4 [R60], R4 ;  /* 0x000000043c007844 */ /* 0x000fe20000000200 */
[----:B------:R-:W-:-:S02]  /*fb40*/  F2FP.F16.F32.PACK_AB R29, R75, R74 ;  /* 0x0000004a4b1d723e */ /* 0x000fc400000000ff */
[----:B------:R-:W-:Y:S01]  /*fb50*/  F2FP.F16.F32.PACK_AB R30, R157, R160 ;  /* 0x000000a09d1e723e */ /* 0x000fe200000000ff */
[----:B------:R-:W-:Y:S01]  /*fb60*/  STSM.16.M88.4 [R64], R8 ;  /* 0x0000000840007844 */ /* 0x000fe20000000200 */
[----:B------:R-:W-:Y:S02]  /*fb70*/  F2FP.F16.F32.PACK_AB R31, R79, R78 ;  /* 0x0000004e4f1f723e */ /* 0x000fe400000000ff */
[----:B------:R-:W-:Y:S01]  /*fb80*/  LOP3.LUT R98, R98, R99, RZ, 0x3c, !PT ;  /* 0x0000006362627212 */ /* 0x000fe200078e3cff */
[--C-:B------:R-:W-:Y:S01]  /*fb90*/  IMAD.X R99, RZ, RZ, R49.reuse, P5 ;  /* 0x000000ffff637224 */ /* 0x100fe200028e0631 */
[----:B------:R-:W-:Y:S01]  /*fba0*/  MOV R76, R76 ;  /* 0x0000004c004c7202 */ /* 0x000fe20000000f00 */
[----:B------:R-:W-:Y:S01]  /*fbb0*/  IMAD.X R49, RZ, RZ, R49, P1 ;  /* 0x000000ffff317224 */ /* 0x000fe200008e0631 */
[----:B-1----:R-:W-:Y:S01]  /*fbc0*/  F2FP.F16.F32.PACK_AB R32, R155, R158 ;  /* 0x0000009e9b20723e */ /* 0x002fe200000000ff */
[----:B------:R-:W-:Y:S01]  /*fbd0*/  STSM.16.M88.4 [R68], R12 ;  /* 0x0000000c44007844 */ /* 0x000fe20000000200 */
[----:B------:R-:W-:-:S02]  /*fbe0*/  F2FP.F16.F32.PACK_AB R33, R83, R82 ;  /* 0x000000525321723e */ /* 0x000fc400000000ff */
[----:B------:R-:W-:Y:S01]  /*fbf0*/  F2FP.F16.F32.PACK_AB R34, R153, R156 ;  /* 0x0000009c9922723e */ /* 0x000fe200000000ff */
[----:B------:R-:W-:Y:S01]  /*fc00*/  STSM.16.M88.4 [R72], R28 ;  /* 0x0000001c48007844 */ /* 0x000fe20000000200 */
[----:B------:R-:W-:Y:S02]  /*fc10*/  F2FP.F16.F32.PACK_AB R35, R87, R86 ;  /* 0x000000565723723e */ /* 0x000fe400000000ff */
[----:B------:R-:W-:Y:S02]  /*fc20*/  MOV R80, R80 ;  /* 0x0000005000507202 */ /* 0x000fe40000000f00 */
[----:B------:R-:W-:Y:S01]  /*fc30*/  F2FP.F16.F32.PACK_AB R38, R40, R152 ;  /* 0x000000982826723e */ /* 0x000fe200000000ff */
[----:B------:R-:W-:Y:S01]  /*fc40*/  STSM.16.M88.4 [R76], R32 ;  /* 0x000000204c007844 */ /* 0x000fe20000000200 */
[----:B------:R-:W-:Y:S02]  /*fc50*/  F2FP.F16.F32.PACK_AB R39, R95, R94 ;  /* 0x0000005e5f27723e */ /* 0x000fe400000000ff */
[----:B------:R-:W-:-:S02]  /*fc60*/  F2FP.F16.F32.PACK_AB R40, R97, R96 ;  /* 0x000000606128723e */ /* 0x000fc400000000ff */
[----:B------:R-:W-:Y:S01]  /*fc70*/  F2FP.F16.F32.PACK_AB R104, R105, R104 ;  /* 0x000000686968723e */ /* 0x000fe200000000ff */
[----:B------:R1:W-:Y:S01]  /*fc80*/  STSM.16.M88.4 [R80], R36 ;  /* 0x0000002450007844 */ /* 0x0003e20000000200 */
[----:B------:R-:W-:Y:S02]  /*fc90*/  F2FP.F16.F32.PACK_AB R112, R113, R112 ;  /* 0x000000707170723e */ /* 0x000fe400000000ff */
[----:B------:R-:W-:Y:S01]  /*fca0*/  MOV R84, R84 ;  /* 0x0000005400547202 */ /* 0x000fe20000000f00 */
[----:B------:R2:W-:Y:S01]  /*fcb0*/  STSM.16.M88.4 [R0], R40 ;  /* 0x0000002800007844 */ /* 0x0005e20000000200 */
[----:B------:R-:W-:Y:S02]  /*fcc0*/  F2FP.F16.F32.PACK_AB R105, R62, R58 ;  /* 0x0000003a3e69723e */ /* 0x000fe400000000ff */
[----:B------:R-:W-:Y:S02]  /*fcd0*/  F2FP.F16.F32.PACK_AB R106, R109, R108 ;  /* 0x0000006c6d6a723e */ /* 0x000fe400000000ff */
[----:B------:R-:W-:-:S02]  /*fce0*/  F2FP.F16.F32.PACK_AB R107, R111, R110 ;  /* 0x0000006e6f6b723e */ /* 0x000fc400000000ff */
[----:B------:R-:W-:Y:S02]  /*fcf0*/  F2FP.F16.F32.PACK_AB R113, R66, R114 ;  /* 0x000000724271723e */ /* 0x000fe400000000ff */
[----:B------:R-:W-:Y:S01]  /*fd00*/  F2FP.F16.F32.PACK_AB R120, R121, R120 ;  /* 0x000000787978723e */ /* 0x000fe200000000ff */
[----:B------:R-:W-:Y:S01]  /*fd10*/  STSM.16.M88.4 [R84], R104 ;  /* 0x0000006854007844 */ /* 0x000fe20000000200 */
[----:B------:R-:W-:Y:S01]  /*fd20*/  MOV R88, R88 ;  /* 0x0000005800587202 */ /* 0x000fe20000000f00 */
[----:B-1----:R-:W-:Y:S01]  /*fd30*/  IMAD.MOV.U32 R80, RZ, RZ, RZ ;  /* 0x000000ffff507224 */ /* 0x002fe200078e00ff */
[----:B------:R-:W-:Y:S02]  /*fd40*/  F2FP.F16.F32.PACK_AB R114, R117, R116 ;  /* 0x000000747572723e */ /* 0x000fe400000000ff */
[----:B------:R-:W-:Y:S02]  /*fd50*/  F2FP.F16.F32.PACK_AB R115, R119, R115 ;  /* 0x000000737773723e */ /* 0x000fe400000000ff */
[----:B------:R-:W-:-:S02]  /*fd60*/  F2FP.F16.F32.PACK_AB R121, R123, R122 ;  /* 0x0000007a7b79723e */ /* 0x000fc400000000ff */
[----:B------:R-:W-:Y:S01]  /*fd70*/  F2FP.F16.F32.PACK_AB R128, R129, R128 ;  /* 0x000000808180723e */ /* 0x000fe200000000ff */
[----:B------:R-:W-:Y:S01]  /*fd80*/  STSM.16.M88.4 [R88], R112 ;  /* 0x0000007058007844 */ /* 0x000fe20000000200 */
[----:B------:R-:W-:Y:S02]  /*fd90*/  MOV R92, R92 ;  /* 0x0000005c005c7202 */ /* 0x000fe40000000f00 */
[----:B------:R-:W-:Y:S02]  /*fda0*/  F2FP.F16.F32.PACK_AB R122, R125, R124 ;  /* 0x0000007c7d7a723e */ /* 0x000fe400000000ff */
[----:B------:R-:W-:Y:S02]  /*fdb0*/  F2FP.F16.F32.PACK_AB R123, R127, R126 ;  /* 0x0000007e7f7b723e */ /* 0x000fe400000000ff */
[----:B------:R-:W-:Y:S02]  /*fdc0*/  F2FP.F16.F32.PACK_AB R129, R131, R130 ;  /* 0x000000828381723e */ /* 0x000fe400000000ff */
[----:B------:R-:W-:Y:S01]  /*fdd0*/  F2FP.F16.F32.PACK_AB R136, R137, R136 ;  /* 0x000000888988723e */ /* 0x000fe200000000ff */
[----:B------:R-:W-:Y:S01]  /*fde0*/  STSM.16.M88.4 [R92], R120 ;  /* 0x000000785c007844 */ /* 0x000fe20000000200 */
[----:B------:R-:W-:-:S02]  /*fdf0*/  ISETP.NE.U32.AND P0, PT, RZ, UR4, PT ;  /* 0x00000004ff007c0c */ /* 0x000fc4000bf05070 */
[----:B------:R-:W-:Y:S02]  /*fe00*/  IADD3 R6, P1, R204, UR4, RZ ;  /* 0x00000004cc067c10 */ /* 0x000fe4000ff3e0ff */
        /* <DEDUP_REMOVED lines=11> */
[----:B------:R-:W-:Y:S02]  /*fec0*/  F2FP.F16.F32.PACK_AB R146, R149, R148 ;  /* 0x000000949592723e */ /* 0x000fe400000000ff */
[----:B------:R-:W-:Y:S02]  /*fed0*/  F2FP.F16.F32.PACK_AB R147, R151, R150 ;  /* 0x000000969793723e */ /* 0x000fe400000000ff */
[----:B------:R-:W-:-:S02]  /*fee0*/  ISETP.NE.AND.EX P0, PT, RZ, UR5, PT, P0 ;  /* 0x00000005ff007c0c */ /* 0x000fc4000bf05300 */
        /* <DEDUP_REMOVED lines=8> */
[----:B--2---:R-:W-:Y:S01]  /*ff70*/  IMAD.U32 R0, RZ, RZ, UR4 ;  /* 0x00000004ff007e24 */ /* 0x004fe2000f8e00ff */
        /* <DEDUP_REMOVED lines=35> */
[----:B-1----:R-:W-:Y:S02]  /*101b0*/  LOP3.LUT R48, R49, 0x380, RZ, 0xc0, !PT ;  /* 0x0000038031307812 */ /* 0x002fe400078ec0ff */
        /* <DEDUP_REMOVED lines=14> */
[----:B--2---:R-:W-:Y:S06]  /*102a0*/  @P6 BRA `(.L_x_4849) ;  /* 0x0000000000106947 */ /* 0x004fec0003800000 */
[----:B------:R-:W-:Y:S05]  /*102b0*/  @!P0 BRA `(.L_x_4849) ;  /* 0x00000000000c8947 */ /* 0x000fea0003800000 */
[----:B------:R-:W2:Y:S04]  /*102c0*/  LDG.E R11, desc[UR40][R6.64] ;  /* 0x00000028060b7981 */ /* 0x000ea8000c1e1900 */
[----:B-----5:R-:W2:Y:S02]  /*102d0*/  LDG.E R0, desc[UR40][R6.64+0x4] ;  /* 0x0000042806007981 */ /* 0x020ea4000c1e1900 */
[----:B--2---:R-:W-:-:S07]  /*102e0*/  IMAD.IADD R0, R0, 0x1, -R11 ;  /* 0x0000000100007824 */ /* 0x004fce00078e0a0b */
.L_x_4849:
        /* <DEDUP_REMOVED lines=26> */
[----:B------:R-:W-:-:S02]  /*10490*/  LOP3.LUT R6, R15, R4, RZ, 0x3c, !PT ;  /* 0x000000040f067212 */ /* 0x000fc400078e3cff */
[----:B------:R-:W-:Y:S01]  /*104a0*/  SHF.R.U64 R4, R7, 0x3, RZ ;  /* 0x0000000307047819 */ /* 0x000fe200000012ff */
[--C-:B------:R-:W-:Y:S01]  /*104b0*/  IMAD.MOV.U32 R7, RZ, RZ, R5.reuse ;  /* 0x000000ffff077224 */ /* 0x100fe200078e0005 */
        /* <DEDUP_REMOVED lines=18> */
[----:B------:R-:W-:-:S04]  /*105e0*/  IMAD.WIDE.U32 R4, R203, UR4, R80 ;  /* 0x00000004cb047c25 */ /* 0x000fc8000f8e0050 */
[----:B------:R-:W-:Y:S01]  /*105f0*/  IMAD R15, R203, UR5, R10 ;  /* 0x00000005cb0f7c24 */ /* 0x000fe2000f8e020a */
        /* <DEDUP_REMOVED lines=16> */
[----:B------:R-:W-:Y:S01]  /*10700*/  IMAD.IADD R24, R190, 0x1, R195 ;  /* 0x00000001be187824 */ /* 0x000fe200078e02c3 */
[----:B------:R-:W-:Y:S01]  /*10710*/  SHF.R.S32.HI R10, RZ, 0x1f, R15 ;  /* 0x0000001fff0a7819 */ /* 0x000fe2000001140f */
[----:B------:R-:W-:Y:S01]  /*10720*/  IMAD R31, R0, R31, RZ ;  /* 0x0000001f001f7224 */ /* 0x000fe200078e02ff */
        /* <DEDUP_REMOVED lines=19> */
.L_x_4850:
        /* <DEDUP_REMOVED lines=18> */
[----:B------:R-:W-:Y:S01]  /*10980*/  IMAD R20, R82, UR4, RZ ;  /* 0x0000000452147c24 */ /* 0x000fe2000f8e02ff */
[----:B------:R-:W5:Y:S01]  /*10990*/  LD.E.128 R52, desc[UR40][R52.64] ;  /* 0x0000002834347980 */ /* 0x000f62000c101d00 */
[----:B------:R-:W-:-:S03]  /*109a0*/  IMAD.IADD R81, R81, 0x1, R3 ;  /* 0x0000000151517824 */ /* 0x000fc600078e0203 */
        /* <DEDUP_REMOVED lines=44> */
[----:B------:R-:W-:Y:S01]  /*10c70*/  IMAD.IADD R195, R216, 0x1, R195 ;  /* 0x00000001d8c37824 */ /* 0x000fe200078e02c3 */
        /* <DEDUP_REMOVED lines=25> */
[----:B-1----:R1:W-:Y:S01]  /*10e10*/  SYNCS.ARRIVE.TRANS64.RED.A1T0 RZ, [R0+URZ], RZ ;  /* 0x000000ff00ff79a7 */ /* 0x0023e2000810043f */
[----:B------:R-:W-:Y:S02]  /*10e20*/  SHF.R.S32.HI R92, RZ, 0x1f, R207 ;  /* 0x0000001fff5c7819 */ /* 0x000fe400000114cf */
[----:B------:R-:W-:Y:S01]  /*10e30*/  LOP3.LUT R24, R3, 0x20, R24, 0xe2, !PT ;  /* 0x0000002003187812 */ /* 0x000fe200078ee218 */
[----:B------:R1:W2:Y:S01]  /*10e40*/  SHFL.IDX PT, R80, R89, RZ, 0x181f ;  /* 0x00181fff59507589 */ /* 0x0002a200000e0000 */
[----:B------:R-:W-:-:S02]  /*10e50*/  SEL R3, RZ, 0x40, P0 ;  /* 0x00000040ff037807 */ /* 0x000fc40000000000 */
[----:B------:R-:W-:Y:S02]  /*10e60*/  ISETP.GE.AND P0, PT, R220, R88, PT ;  /* 0x00000058dc00720c */ /* 0x000fe40003f06270 */
[----:B------:R-:W-:Y:S02]  /*10e70*/  LEA.HI.X R90, R20, UR5, R21, 0x1, P2 ;  /* 0x00000005145a7c11 */ /* 0x000fe400090f0c15 */
[----:B------:R-:W-:Y:S02]  /*10e80*/  LOP3.LUT R3, R24, R3, RZ, 0xfc, !PT ;  /* 0x0000000318037212 */ /* 0x000fe400078efcff */
[----:B------:R-:W-:Y:S01]  /*10e90*/  SEL R24, RZ, 0x80, P0 ;  /* 0x00000080ff187807 */ /* 0x000fe20000000000 */
[----:B------:R1:W3:Y:S01]  /*10ea0*/  SHFL.IDX PT, R81, R90, RZ, 0x181f ;  /* 0x00181fff5a517589 */ /* 0x0002e200000e0000 */
[----:B------:R-:W-:Y:S02]  /*10eb0*/  SHF.R.S32.HI R93, RZ, 0x1f, R208 ;  /* 0x0000001fff5d7819 */ /* 0x000fe400000114d0 */
[----:B------:R-:W-:-:S02]  /*10ec0*/  LOP3.LUT R24, R3, R24, RZ, 0xfc, !PT ;  /* 0x0000001803187212 */ /* 0x000fc400078efcff */
[----:B------:R-:W-:Y:S02]  /*10ed0*/  SHF.R.S32.HI R94, RZ, 0x1f, R209 ;  /* 0x0000001fff5e7819 */ /* 0x000fe400000114d1 */
[----:B------:R-:W-:Y:S02]  /*10ee0*/  SHF.R.S32.HI R95, RZ, 0x1f, R210 ;  /* 0x0000001fff5f7819 */ /* 0x000fe400000114d2 */
[----:B------:R-:W-:Y:S01]  /*10ef0*/  SHF.R.S32.HI R96, RZ, 0x1f, R211 ;  /* 0x0000001fff607819 */ /* 0x000fe200000114d3 */
[----:B-1----:R-:W-:Y:S06]  /*10f00*/  @P1 BRA `(.L_x_4852) ;  /* 0x00000000007c1947 */ /* 0x002fec0003800000 */
        /* <DEDUP_REMOVED lines=31> */
.L_x_4852:
[----:B------:R-:W-:Y:S05]  /*11100*/  BSYNC B1 ;  /* 0x0000000000017941 */ /* 0x000fea0003800000 */
.L_x_4851:
[----:B------:R-:W-:Y:S01]  /*11110*/  VIADD R0, R195, 0x20 ;  /* 0x00000020c3007836 */ /* 0x000fe20000000000 */
        /* <DEDUP_REMOVED lines=37> */
.L_x_4848:
[----:B------:R-:W-:Y:S01]  /*11370*/  ULDC.64 UR4, c[0x0][0xc00] ;  /* 0x0003000000047ab9 */ /* 0x000fe20000000a00 */
[----:B------:R-:W-:Y:S01]  /*11380*/  IMAD.MOV.U32 R3, RZ, RZ, RZ ;  /* 0x000000ffff037224 */ /* 0x000fe200078e00ff */
[----:B------:R-:W-:Y:S01]  /*11390*/  ISETP.NE.U32.AND P0, PT, RZ, UR4, PT ;  /* 0x00000004ff007c0c */ /* 0x000fe2000bf05070 */
[----:B------:R-:W2:Y:S01]  /*113a0*/  S2R R6, SR_TID.X ;  /* 0x0000000000067919 */ /* 0x000ea20000002100 */
[----:B------:R-:W-:Y:S01]  /*113b0*/  IADD3 R4, P1, R204, UR4, RZ ;  /* 0x00000004cc047c10 */ /* 0x000fe2000ff3e0ff */
[----:B------:R-:W3:Y:S01]  /*113c0*/  LDC R21, c[0x0][0xbe8] ;  /* 0x0002fa00ff157b82 */ /* 0x000ee20000000800 */
        /* <DEDUP_REMOVED lines=9> */
[----:B------:R-:W-:Y:S01]  /*11460*/  @P1 IADD3.X R205, R205, UR5, RZ, P2, !PT ;  /* 0x00000005cdcd1c10 */ /* 0x000fe200097fe4ff */
[----:B--2---:R-:W-:-:S04]  /*11470*/  VIADD R6, R6, 0xffffff80 ;  /* 0xffffff8006067836 */ /* 0x004fc80000000000 */
[----:B------:R4:W5:Y:S01]  /*11480*/  @P1 LDG.E R0, desc[UR40][R204.64] ;  /* 0x00000028cc001981 */ /* 0x000962000c1e1900 */
[----:B------:R-:W-:Y:S01]  /*11490*/  ISETP.GE.AND P2, PT, R6, 0x40, PT ;  /* 0x000000400600780c */ /* 0x000fe20003f46270 */
[----:B------:R-:W-:-:S12]  /*114a0*/  @P1 BRA `(.L_x_4854) ;  /* 0x0000000000101947 */ /* 0x000fd80003800000 */
[----:B------:R-:W-:Y:S05]  /*114b0*/  @!P0 BRA `(.L_x_4854) ;  /* 0x00000000000c8947 */ /* 0x000fea0003800000 */
[----:B------:R-:W2:Y:S04]  /*114c0*/  LDG.E R7, desc[UR40][R4.64] ;  /* 0x0000002804077981 */ /* 0x000ea8000c1e1900 */
[----:B-----5:R-:W2:Y:S02]  /*114d0*/  LDG.E R0, desc[UR40][R4.64+0x4] ;  /* 0x0000042804007981 */ /* 0x020ea4000c1e1900 */
[----:B--2---:R-:W-:-:S07]  /*114e0*/  IMAD.IADD R0, R0, 0x1, -R7 ;  /* 0x0000000100007824 */ /* 0x004fce00078e0a07 */
.L_x_4854:
[----:B------:R-:W-:Y:S01]  /*114f0*/  BSSY B1, `(.L_x_4855) ;  /* 0x000002d000017945 */ /* 0x000fe20003800000 */
[----:B------:R-:W-:Y:S02]  /*11500*/  SHF.R.S32.HI R12, RZ, 0x1f, R203 ;  /* 0x0000001fff0c7819 */ /* 0x000fe400000114cb */
[----:B------:R-:W-:Y:S02]  /*11510*/  SEL R13, R206, RZ, !P0 ;  /* 0x000000ffce0d7207 */ /* 0x000fe40004000000 */
[----:B------:R-:W-:Y:S02]  /*11520*/  SEL R217, R217, RZ, !P0 ;  /* 0x000000ffd9d97207 */ /* 0x000fe40004000000 */
[----:B-----5:R-:W-:Y:S01]  /*11530*/  SHF.R.S32.HI R10, RZ, 0x1f, R3 ;  /* 0x0000001fff0a7819 */ /* 0x020fe20000011403 */
[----:B------:R-:W-:Y:S06]  /*11540*/  @P2 BRA `(.L_x_4856) ;  /* 0x00000000009c2947 */ /* 0x000fec0003800000 */
[----:B------:R-:W2:Y:S01]  /*11550*/  S2R R6, SR_TID.X ;  /* 0x0000000000067919 */ /* 0x000ea20000002100 */
[----:B------:R-:W4:Y:S02]  /*11560*/  LDC R14, c[0x0][0xbe8] ;  /* 0x0002fa00ff0e7b82 */ /* 0x000f240000000800 */
[----:B----4-:R-:W-:Y:S01]  /*11570*/  IMAD R4, R0, R14, RZ ;  /* 0x0000000e00047224 */ /* 0x010fe200078e02ff */
[----:B--2---:R-:W-:-:S04]  /*11580*/  IADD3 R11, R195, -0x80, R6 ;  /* 0xffffff80c30b7810 */ /* 0x004fc80007ffe006 */
        /* <DEDUP_REMOVED lines=35> */
.L_x_4856:
[----:B------:R-:W-:Y:S05]  /*117c0*/  BSYNC B1 ;  /* 0x0000000000017941 */ /* 0x000fea0003800000 */
.L_x_4855:
[----:B---3--:R-:W-:Y:S01]  /*117d0*/  ISETP.NE.AND P0, PT, R21, 0x1, PT ;  /* 0x000000011500780c */ /* 0x008fe20003f05270 */
[----:B-1----:R-:W1:Y:S01]  /*117e0*/  LDC R24, c[0x0][0xac8] ;  /* 0x0002b200ff187b82 */ /* 0x002e620000000800 */
[----:B------:R-:W-:Y:S01]  /*117f0*/  ULDC.64 UR4, c[0x0][0xaa0] ;  /* 0x0002a80000047ab9 */ /* 0x000fe20000000a00 */
[----:B------:R-:W-:Y:S01]  /*11800*/  IMAD R29, R0, R21, RZ ;  /* 0x00000015001d7224 */ /* 0x000fe200078e02ff */
[----:B------:R-:W-:Y:S01]  /*11810*/  BSSY B1, `(.L_x_4857) ;  /* 0x000006c000017945 */ /* 0x000fe20003800000 */
[----:B--2---:R-:W-:Y:S01]  /*11820*/  IMAD R6, R10, UR4, RZ ;  /* 0x000000040a067c24 */ /* 0x004fe2000f8e02ff */
[----:B------:R-:W-:Y:S01]  /*11830*/  SHF.R.S32.HI R31, RZ, 0x1f, R207 ;  /* 0x0000001fff1f7819 */ /* 0x000fe200000114cf */
[C---:B----4-:R-:W-:Y:S01]  /*11840*/  IMAD.WIDE.U32 R4, R3.reuse, UR4, RZ ;  /* 0x0000000403047c25 */ /* 0x050fe2000f8e00ff */
[----:B------:R-:W-:Y:S02]  /*11850*/  SHF.R.S32.HI R32, RZ, 0x1f, R208 ;  /* 0x0000001fff207819 */ /* 0x000fe400000114d0 */
[----:B------:R-:W-:Y:S01]  /*11860*/  SHF.R.S32.HI R33, RZ, 0x1f, R209 ;  /* 0x0000001fff217819 */ /* 0x000fe200000114d1 */
[----:B------:R-:W-:Y:S01]  /*11870*/  IMAD R3, R3, UR5, R6 ;  /* 0x0000000503037c24 */ /* 0x000fe2000f8e0206 */
[----:B------:R-:W-:Y:S01]  /*11880*/  ULDC.64 UR4, c[0x0][0xae8] ;  /* 0x0002ba0000047ab9 */ /* 0x000fe20000000a00 */
[----:B------:R-:W2:Y:S01]  /*11890*/  @P0 LDC R7, c[0x0][0xbec] ;  /* 0x0002fb00ff070b82 */ /* 0x000ea20000000800 */
[----:B------:R-:W-:Y:S01]  /*118a0*/  IMAD R6, R12, UR4, RZ ;  /* 0x000000040c067c24 */ /* 0x000fe2000f8e02ff */
[----:B------:R-:W-:Y:S01]  /*118b0*/  SHF.R.S32.HI R34, RZ, 0x1f, R210 ;  /* 0x0000001fff227819 */ /* 0x000fe200000114d2 */
[----:B------:R-:W-:Y:S01]  /*118c0*/  IMAD.IADD R30, R216, 0x1, R195 ;  /* 0x00000001d81e7824 */ /* 0x000fe200078e02c3 */
[----:B------:R-:W-:Y:S01]  /*118d0*/  IADD3 R5, R5, R3, RZ ;  /* 0x0000000305057210 */ /* 0x000fe20007ffe0ff */
[----:B------:R-:W-:Y:S01]  /*118e0*/  IMAD R3, R203, UR5, R6 ;  /* 0x00000005cb037c24 */ /* 0x000fe2000f8e0206 */
[----:B------:R-:W-:Y:S01]  /*118f0*/  SHF.R.S32.HI R35, RZ, 0x1f, R211 ;  /* 0x0000001fff237819 */ /* 0x000fe200000114d3 */
[----:B------:R-:W-:Y:S01]  /*11900*/  IMAD R6, R215, 0x20, R216 ;  /* 0x00000020d7067824 */ /* 0x000fe200078e02d8 */
[----:B------:R-:W3:Y:S01]  /*11910*/  @P0 LDC R9, c[0x0][0xbf0] ;  /* 0x0002fc00ff090b82 */ /* 0x000ee20000000800 */
[----:B------:R-:W-:Y:S01]  /*11920*/  IMAD.WIDE.U32 R4, R203, UR4, R4 ;  /* 0x00000004cb047c25 */ /* 0x000fe2000f8e0004 */
[----:B------:R-:W-:Y:S01]  /*11930*/  ULDC.64 UR4, c[0x0][0xaf0] ;  /* 0x0002bc0000047ab9 */ /* 0x000fe20000000a00 */
[----:B-1----:R-:W-:-:S02]  /*11940*/  ISETP.GE.AND P1, PT, R211, R24, PT ;  /* 0x00000018d300720c */ /* 0x002fc40003f26270 */
[----:B------:R-:W-:Y:S01]  /*11950*/  IMAD.IADD R5, R5, 0x1, R3 ;  /* 0x0000000105057824 */ /* 0x000fe200078e0203 */
[-C--:B------:R-:W-:Y:S01]  /*11960*/  ISETP.GE.AND P2, PT, R192, R24.reuse, PT ;  /* 0x00000018c000720c */ /* 0x080fe20003f46270 */
[----:B------:R-:W-:Y:S01]  /*11970*/  IMAD R3, R217, UR4, RZ ;  /* 0x00000004d9037c24 */ /* 0x000fe2000f8e02ff */
[----:B------:R-:W-:Y:S01]  /*11980*/  SEL R10, RZ, 0xffffffff, P1 ;  /* 0xffffffffff0a7807 */ /* 0x000fe20000800000 */
[----:B------:R-:W-:Y:S01]  /*11990*/  IMAD.IADD R8, R195, 0x1, R6 ;  /* 0x00000001c3087824 */ /* 0x000fe200078e0206 */
[----:B------:R-:W-:Y:S01]  /*119a0*/  ISETP.GE.AND P1, PT, R209, R24, PT ;  /* 0x00000018d100720c */ /* 0x000fe20003f26270 */
[C---:B------:R-:W-:Y:S02]  /*119b0*/  IMAD R3, R13.reuse, UR5, R3 ;  /* 0x000000050d037c24 */ /* 0x040fe4000f8e0203 */
[----:B------:R-:W-:Y:S01]  /*119c0*/  IMAD.WIDE.U32 R4, R13, UR4, R4 ;  /* 0x000000040d047c25 */ /* 0x000fe2000f8e0004 */
[----:B------:R-:W-:Y:S01]  /*119d0*/  SEL R11, RZ, 0xffffffff, P1 ;  /* 0xffffffffff0b7807 */ /* 0x000fe20000800000 */
[----:B------:R-:W-:-:S02]  /*119e0*/  ULDC.64 UR4, c[0x0][0xae0] ;  /* 0x0002b80000047ab9 */ /* 0x000fc40000000a00 */
[----:B--2---:R-:W-:Y:S01]  /*119f0*/  @P0 IMAD.HI.U32 R6, R8, R7, RZ ;  /* 0x0000000708060227 */ /* 0x004fe200078e00ff */
[----:B------:R-:W-:Y:S02]  /*11a00*/  SEL R7, RZ, 0x1, P2 ;  /* 0x00000001ff077807 */ /* 0x000fe40001000000 */
[----:B------:R-:W-:Y:S01]  /*11a10*/  ISETP.GE.AND P2, PT, R210, R24, PT ;  /* 0x00000018d200720c */ /* 0x000fe20003f46270 */
[----:B------:R-:W-:Y:S02]  /*11a20*/  IMAD.SHL.U32 R10, R10, 0x2, RZ ;  /* 0x000000020a0a7824 */ /* 0x000fe400078e00ff */
[----:B------:R-:W-:Y:S02]  /*11a30*/  IMAD.IADD R5, R5, 0x1, R3 ;  /* 0x0000000105057824 */ /* 0x000fe400078e0203 */
[----:B------:R-:W-:Y:S01]  /*11a40*/  IMAD.MOV.U32 R3, RZ, RZ, R8 ;  /* 0x000000ffff037224 */ /* 0x000fe200078e0008 */
[----:B---3--:R-:W-:Y:S01]  /*11a50*/  @P0 SHF.R.U32.HI R3, RZ, R9, R6 ;  /* 0x00000009ff030219 */ /* 0x008fe20000011606 */
[----:B------:R-:W-:Y:S01]  /*11a60*/  IMAD.SHL.U32 R11, R11, 0x8, RZ ;  /* 0x000000080b0b7824 */ /* 0x000fe200078e00ff */
[----:B------:R-:W-:-:S02]  /*11a70*/  LOP3.LUT R9, R10, 0x2, R7, 0xe2, !PT ;  /* 0x000000020a097812 */ /* 0x000fc400078ee207 */
[----:B------:R-:W-:Y:S01]  /*11a80*/  SEL R10, RZ, 0xffffffff, P2 ;  /* 0xffffffffff0a7807 */ /* 0x000fe20001000000 */
[--C-:B------:R-:W-:Y:S01]  /*11a90*/  IMAD.MOV R7, RZ, RZ, -R3.reuse ;  /* 0x000000ffff077224 */ /* 0x100fe200078e0a03 */
[----:B------:R-:W-:Y:S01]  /*11aa0*/  SHF.R.S32.HI R6, RZ, 0x1f, R3 ;  /* 0x0000001fff067819 */ /* 0x000fe20000011403 */
[----:B------:R-:W-:Y:S01]  /*11ab0*/  IMAD.WIDE.U32 R4, R3, UR4, R4 ;  /* 0x0000000403047c25 */ /* 0x000fe2000f8e0004 */
[-C--:B------:R-:W-:Y:S02]  /*11ac0*/  ISETP.GE.AND P0, PT, R208, R24.reuse, PT ;  /* 0x00000018d000720c */ /* 0x080fe40003f06270 */
        /* <DEDUP_REMOVED lines=64> */
.L_x_4858:
[----:B------:R-:W-:Y:S05]  /*11ed0*/  BSYNC B1 ;  /* 0x0000000000017941 */ /* 0x000fea0003800000 */
.L_x_4857:
        /* <DEDUP_REMOVED lines=36> */
.L_x_4853:
[----:B------:R-:W-:Y:S05]  /*12120*/  BSYNC B0 ;  /* 0x0000000000007941 */ /* 0x000fea0003800000 */
.L_x_4847:
[----:B------:R-:W-:Y:S02]  /*12130*/  ULDC UR4, c[0x0][0xc3c] ;  /* 0x00030f0000047ab9 */ /* 0x000fe40000000800 */
[----:B------:R-:W-:-:S13]  /*12140*/  ISETP.GE.AND P0, PT, R27, UR4, PT ;  /* 0x000000041b007c0c */ /* 0x000fda000bf06270 */
[----:B------:R-:W-:Y:S05]  /*12150*/  @!P0 BRA `(.L_x_4859) ;  /* 0xfffffef000248947 */ /* 0x000fea000383ffff */
[----:B------:R-:W-:Y:S05]  /*12160*/  BRA `(.L_x_4721) ;  /* 0x0000008c00e07947 */ /* 0x000fea0003800000 */
.L_x_4719:
        /* <DEDUP_REMOVED lines=18> */
.L_x_4860:
        /* <DEDUP_REMOVED lines=41> */
.L_x_4866:
        /* <DEDUP_REMOVED lines=12> */
.L_x_4865:
[----:B------:R-:W-:Y:S05]  /*125e0*/  BSYNC B0 ;  /* 0x0000000000007941 */ /* 0x000fea0003800000 */
.L_x_4864:
        /* <DEDUP_REMOVED lines=21> */
.L_x_4862:
        /* <DEDUP_REMOVED lines=20> */
.L_x_4867:
        /* <DEDUP_REMOVED lines=56> */
.L_x_4863:
[----:B------:R-:W-:Y:S02]  /*12c00*/  IMAD.MOV.U32 R17, RZ, RZ, RZ ;  /* 0x000000ffff117224 */ /* 0x000fe400078e00ff */
[----:B------:R-:W-:Y:S02]  /*12c10*/  IMAD.U32 R16, RZ, RZ, UR6 ;  /* 0x00000006ff107e24 */ /* 0x000fe4000f8e00ff */
[----:B------:R-:W-:-:S07]  /*12c20*/  IMAD.MOV.U32 R18, RZ, RZ, RZ ;  /* 0x000000ffff127224 */ /* 0x000fce00078e00ff */
.L_x_4868:
[----:B------:R-:W-:-:S13]  /*12c30*/  ISETP.NE.AND P0, PT, R0, RZ, PT ;  /* 0x000000ff0000720c */ /* 0x000fda0003f05270 */
[----:B------:R-:W1:Y:S01]  /*12c40*/  @!P0 S2R R3, SR_CgaCtaId ;  /* 0x0000000000038919 */ /* 0x000e620000008800 */
[----:B------:R-:W-:-:S04]  /*12c50*/  @!P0 MOV R0, 0x400 ;  /* 0x0000040000008802 */ /* 0x000fc80000000f00 */
[----:B-1----:R-:W-:-:S05]  /*12c60*/  @!P0 LEA R0, R3, R0, 0x18 ;  /* 0x0000000003008211 */ /* 0x002fca00078ec0ff */
[----:B------:R1:W-:Y:S01]  /*12c70*/  @!P0 STS.128 [R0+0x28cd0], R16 ;  /* 0x028cd01000008388 */ /* 0x0003e20000000c00 */
[----:B------:R-:W-:Y:S06]  /*12c80*/  BAR.ARV 0x5, 0x180 ;  /* 0x0146000000007b1d */ /* 0x000fec0000002000 */
.L_x_4861:
        /* <DEDUP_REMOVED lines=25> */
[----:B------:R0:W-:Y:S04]  /*12e20*/  STL [R1+0x4], R3 ;  /* 0x0000040301007387 */ /* 0x0001e80000100800 */
[----:B------:R0:W-:Y:S04]  /*12e30*/  STL [R1+0x54], R2 ;  /* 0x0000540201007387 */ /* 0x0001e80000100800 */
[----:B------:R0:W-:Y:S04]  /*12e40*/  STL [R1+0x3c], RZ ;  /* 0x00003cff01007387 */ /* 0x0001e80000100800 */
[----:B------:R0:W-:Y:S04]  /*12e50*/  STL [R1+0x18], R0 ;  /* 0x0000180001007387 */ /* 0x0001e80000100800 */
[----:B------:R0:W-:Y:S04]  /*12e60*/  STL [R1+0x10], RZ ;  /* 0x000010ff01007387 */ /* 0x0001e80000100800 */
[----:B------:R0:W-:Y:S04]  /*12e70*/  STL [R1+0xc], RZ ;  /* 0x00000cff01007387 */ /* 0x0001e80000100800 */
[----:B------:R0:W-:Y:S02]  /*12e80*/  STL [R1+0x1c], R0 ;  /* 0x00001c0001007387 */ /* 0x0001e40000100800 */
.L_x_5033:
[----:B01----:R-:W0:Y:S02]  /*12e90*/  LDC.64 R2, c[0x0][0xc88] ;  /* 0x00032200ff027b82 */ /* 0x003e240000000a00 */
[----:B0-----:R-:W-:-:S05]  /*12ea0*/  IMAD.WIDE R2, R19, 0x4, R2 ;  /* 0x0000000413027825 */ /* 0x001fca00078e0202 */
[----:B--2---:R0:W2:Y:S01]  /*12eb0*/  LDG.E R13, desc[UR40][R2.64] ;  /* 0x00000028020d7981 */ /* 0x0040a2000c1e1900 */
[----:B------:R-:W-:Y:S05]  /*12ec0*/  YIELD ;  /* 0x0000000000007946 */ /* 0x000fea0003800000 */
[----:B------:R-:W-:Y:S01]  /*12ed0*/  ULDC.64 UR4, c[0x0][0xa28] ;  /* 0x00028a0000047ab9 */ /* 0x000fe20000000a00 */
[----:B------:R-:W-:Y:S01]  /*12ee0*/  IMAD.MOV.U32 R10, RZ, RZ, RZ ;  /* 0x000000ffff0a7224 */ /* 0x000fe200078e00ff */
[----:B------:R-:W-:Y:S01]  /*12ef0*/  ISETP.NE.U32.AND P0, PT, RZ, UR4, PT ;  /* 0x00000004ff007c0c */ /* 0x000fe2000bf05070 */
[----:B------:R-:W-:Y:S01]  /*12f00*/  ULDC.64 UR10, c[0x0][0xa18] ;  /* 0x00028600000a7ab9 */ /* 0x000fe20000000a00 */
[----:B0-----:R-:W-:Y:S01]  /*12f10*/  CS2R R2, SRZ ;  /* 0x0000000000027805 */ /* 0x001fe2000001ff00 */
        /* <DEDUP_REMOVED lines=17> */
[C---:B------:R-:W-:Y:S02]  /*13030*/  IADD3 R8, P5, R0.reuse, UR6, RZ ;  /* 0x0000000600087c10 */ /* 0x040fe4000ffbe0ff */
[----:B------:R-:W-:Y:S01]  /*13040*/  ISETP.NE.AND.EX P3, PT, RZ, UR11, PT, P3 ;  /* 0x0000000bff007c0c */ /* 0x000fe2000bf65330 */
[----:B------:R-:W-:Y:S01]  /*13050*/  STL [R1+0x20], R15 ;  /* 0x0000200f01007387 */ /* 0x000fe20000100800 */
[----:B------:R-:W-:Y:S02]  /*13060*/  ISETP.NE.U32.AND P0, PT, RZ, UR6, PT ;  /* 0x00000006ff007c0c */ /* 0x000fe4000bf05070 */
[----:B-1----:R-:W-:-:S02]  /*13070*/  IADD3 R4, P4, R0, UR4, RZ ;  /* 0x0000000400047c10 */ /* 0x002fc4000ff9e0ff */
[----:B------:R-:W-:Y:S02]  /*13080*/  ISETP.NE.U32.AND P1, PT, RZ, UR8, PT ;  /* 0x00000008ff007c0c */ /* 0x000fe4000bf25070 */
[C---:B------:R-:W-:Y:S02]  /*13090*/  IADD3.X R5, R15.reuse, UR5, RZ, P4, !PT ;  /* 0x000000050f057c10 */ /* 0x040fe4000a7fe4ff */
[----:B0-----:R-:W-:Y:S01]  /*130a0*/  IADD3 R6, P4, R0, UR8, RZ ;  /* 0x0000000800067c10 */ /* 0x001fe2000ff9e0ff */
[----:B------:R-:W-:Y:S01]  /*130b0*/  ULDC UR4, c[0x0][0x288] ;  /* 0x0000a20000047ab9 */ /* 0x000fe20000000800 */
[----:B------:R-:W-:Y:S01]  /*130c0*/  ISETP.NE.AND.EX P0, PT, RZ, UR7, PT, P0 ;  /* 0x00000007ff007c0c */ /* 0x000fe2000bf05300 */
[----:B------:R-:W2:Y:S01]  /*130d0*/  @P2 LDG.E R10, desc[UR40][R4.64] ;  /* 0x00000028040a2981 */ /* 0x000ea2000c1e1900 */
[----:B------:R-:W-:Y:S02]  /*130e0*/  IADD3.X R7, R15, UR9, RZ, P4, !PT ;  /* 0x000000090f077c10 */ /* 0x000fe4000a7fe4ff */
[----:B------:R-:W-:-:S02]  /*130f0*/  ISETP.NE.AND.EX P1, PT, RZ, UR9, PT, P1 ;  /* 0x00000009ff007c0c */ /* 0x000fc4000bf25310 */
[----:B------:R-:W-:-:S07]  /*13100*/  IADD3.X R9, R15, UR7, RZ, P5, !PT ;  /* 0x000000070f097c10 */ /* 0x000fce000affe4ff */
[----:B------:R0:W5:Y:S04]  /*13110*/  @P0 LDG.E R12, desc[UR40][R8.64] ;  /* 0x00000028080c0981 */ /* 0x000168000c1e1900 */
[----:B------:R0:W5:Y:S04]  /*13120*/  @P1 LDG.E R3, desc[UR40][R6.64] ;  /* 0x0000002806031981 */ /* 0x000168000c1e1900 */
[----:B--2---:R1:W-:Y:S02]  /*13130*/  STL [R1+0x34], R10 ;  /* 0x0000340a01007387 */ /* 0x0043e40000100800 */
[----:B-1----:R-:W-:Y:S01]  /*13140*/  @P3 IADD3 R10, P4, R0, UR10, RZ ;  /* 0x0000000a000a3c10 */ /* 0x002fe2000ff9e0ff */
[----:B------:R-:W-:Y:S01]  /*13150*/  IMAD.U32 R0, RZ, RZ, UR4 ;  /* 0x00000004ff007e24 */ /* 0x000fe2000f8e00ff */
[----:B------:R-:W-:-:S02]  /*13160*/  ULDC.64 UR4, c[0x0][0x418] ;  /* 0x0001060000047ab9 */ /* 0x000fc40000000a00 */
[----:B------:R-:W-:-:S05]  /*13170*/  @P3 IADD3.X R11, R15, UR11, RZ, P4, !PT ;  /* 0x0000000b0f0b3c10 */ /* 0x000fca000a7fe4ff */
[----:B------:R-:W2:Y:S01]  /*13180*/  @P3 LDG.E R0, desc[UR40][R10.64] ;  /* 0x000000280a003981 */ /* 0x000ea2000c1e1900 */
[----:B------:R-:W-:-:S03]  /*13190*/  UISETP.NE.U32.AND UP0, UPT, UR4, URZ, UPT ;  /* 0x0000003f0400728c */ /* 0x000fc6000bf05070 */
[----:B------:R-:W-:Y:S01]  /*131a0*/  ULDC UR4, c[0x0][0x424] ;  /* 0x0001090000047ab9 */ /* 0x000fe20000000800 */
[----:B------:R-:W-:-:S03]  /*131b0*/  UISETP.NE.AND.EX UP0, UPT, UR5, URZ, UPT, UP0 ;  /* 0x0000003f0500728c */ /* 0x000fc6000bf05300 */
[----:B------:R-:W-:Y:S01]  /*131c0*/  ULDC UR5, c[0x0][0x2f0] ;  /* 0x0000bc0000057ab9 */ /* 0x000fe20000000800 */
[----:B------:R-:W-:Y:S01]  /*131d0*/  USEL UR4, UR4, 0x1, UP0 ;  /* 0x0000000104047887 */ /* 0x000fe20008000000 */
[----:B--2---:R1:W-:Y:S04]  /*131e0*/  STL [R1+0x38], R0 ;  /* 0x0000380001007387 */ /* 0x0043e80000100800 */
[----:B------:R0:W5:Y:S01]  /*131f0*/  LDL R14, [R1+0x38] ;  /* 0x00003800010e7983 */ /* 0x0001620000100800 */
[----:B------:R-:W-:-:S03]  /*13200*/  UIMAD UR4, UR4, UR5, URZ ;  /* 0x00000005040472a4 */ /* 0x000fc6000f8e023f */
[----:B------:R-:W-:Y:S02]  /*13210*/  ULDC UR5, c[0x0][0x348] ;  /* 0x0000d20000057ab9 */ /* 0x000fe40000000800 */
[----:B-1----:R-:W-:Y:S02]  /*13220*/  IMAD.U32 R0, RZ, RZ, UR5 ;  /* 0x00000005ff007e24 */ /* 0x002fe4000f8e00ff */
[----:B------:R-:W-:Y:S01]  /*13230*/  IMAD.U32 R10, RZ, RZ, UR4 ;  /* 0x00000004ff0a7e24 */ /* 0x000fe2000f8e00ff */
[----:B0-----:R-:W-:Y:S06]  /*13240*/  @P3 BRA `(.L_x_4870) ;  /* 0x0000000000143947 */ /* 0x001fec0003800000 */
[----:B------:R-:W-:Y:S05]  /*13250*/  @!P2 BRA `(.L_x_4870) ;  /* 0x000000000010a947 */ /* 0x000fea0003800000 */
[----:B------:R-:W2:Y:S04]  /*13260*/  LDG.E R11, desc[UR40][R4.64] ;  /* 0x00000028040b7981 */ /* 0x000ea8000c1e1900 */
[----:B------:R-:W2:Y:S02]  /*13270*/  LDG.E R4, desc[UR40][R4.64+0x4] ;  /* 0x0000042804047981 */ /* 0x000ea4000c1e1900 */
[----:B--2--5:R-:W-:-:S05]  /*13280*/  IMAD.IADD R14, R4, 0x1, -R11 ;  /* 0x00000001040e7824 */ /* 0x024fca00078e0a0b */
[----:B------:R0:W-:Y:S02]  /*13290*/  STL [R1+0x38], R14 ;  /* 0x0000380e01007387 */ /* 0x0001e40000100800 */
.L_x_4870:
[----:B-----5:R-:W-:Y:S01]  /*132a0*/  IMAD.IADD R4, R12, 0x1, R2 ;  /* 0x000000010c047824 */ /* 0x020fe200078e0202 */
[----:B------:R-:W-:Y:S01]  /*132b0*/  ULDC.64 UR4, c[0x0][0xa20] ;  /* 0x0002880000047ab9 */ /* 0x000fe20000000a00 */
[----:B------:R1:W-:Y:S01]  /*132c0*/  STL [R1+0x14], R13 ;  /* 0x0000140d01007387 */ /* 0x0003e20000100800 */
[----:B------:R-:W-:-:S03]  /*132d0*/  ISETP.NE.U32.AND P2, PT, RZ, UR4, PT ;  /* 0x00000004ff007c0c */ /* 0x000fc6000bf45070 */
[----:B------:R1:W-:Y:S01]  /*132e0*/  STL [R1+0x24], R4 ;  /* 0x0000240401007387 */ /* 0x0003e20000100800 */
[----:B------:R-:W-:-:S13]  /*132f0*/  ISETP.NE.AND.EX P2, PT, RZ, UR5, PT, P2 ;  /* 0x00000005ff007c0c */ /* 0x000fda000bf45320 */
[----:B-1----:R-:W-:Y:S05]  /*13300*/  @!P2 BRA `(.L_x_4871) ;  /* 0x000000000014a947 */ /* 0x002fea0003800000 */
[----:B------:R-:W2:Y:S02]  /*13310*/  LDL R4, [R1] ;  /* 0x0000000001047983 */ /* 0x000ea40000100800 */
[----:B--2---:R-:W-:-:S04]  /*13320*/  IADD3 R10, P0, R4, UR4, RZ ;  /* 0x00000004040a7c10 */ /* 0x004fc8000ff1e0ff */
[----:B------:R-:W-:-:S05]  /*13330*/  IADD3.X R11, R15, UR5, RZ, P0, !PT ;  /* 0x000000050f0b7c10 */ /* 0x000fca00087fe4ff */
[----:B------:R1:W5:Y:S01]  /*13340*/  LDG.E R10, desc[UR40][R10.64] ;  /* 0x000000280a0a7981 */ /* 0x000362000c1e1900 */
[----:B------:R-:W-:Y:S05]  /*13350*/  BRA `(.L_x_4872) ;  /* 0x0000000000107947 */ /* 0x000fea0003800000 */
.L_x_4871:
[----:B------:R-:W-:Y:S05]  /*13360*/  @!P0 BRA `(.L_x_4872) ;  /* 0x00000000000c8947 */ /* 0x000fea0003800000 */
[----:B------:R-:W2:Y:S04]  /*13370*/  LDG.E R10, desc[UR40][R8.64] ;  /* 0x00000028080a7981 */ /* 0x000ea8000c1e1900 */
[----:B------:R-:W2:Y:S02]  /*13380*/  LDG.E R8, desc[UR40][R8.64+0x4] ;  /* 0x0000042808087981 */ /* 0x000ea4000c1e1900 */
[----:B--2---:R-:W-:-:S07]  /*13390*/  IMAD.IADD R10, R8, 0x1, -R10 ;  /* 0x00000001080a7824 */ /* 0x004fce00078e0a0a */
.L_x_4872:
[----:B-----5:R-:W-:Y:S01]  /*133a0*/  IMAD.IADD R10, R10, 0x1, -R2 ;  /* 0x000000010a0a7824 */ /* 0x020fe200078e0a02 */
[----:B------:R-:W2:Y:S01]  /*133b0*/  LDC R4, c[0x0][0x448] ;  /* 0x00011200ff047b82 */ /* 0x000ea20000000800 */
[----:B------:R-:W3:Y:S04]  /*133c0*/  @P1 LDG.E R2, desc[UR40][R6.64] ;  /* 0x0000002806021981 */ /* 0x000ee8000c1e1900 */
[----:B------:R-:W3:Y:S01]  /*133d0*/  @P1 LDG.E R6, desc[UR40][R6.64+0x4] ;  /* 0x0000042806061981 */ /* 0x000ee2000c1e1900 */
[----:B------:R-:W-:Y:S01]  /*133e0*/  BSSY B0, `(.L_x_4873) ;  /* 0x00001d2000007945 */ /* 0x000fe20003800000 */
[----:B--2---:R-:W-:-:S13]  /*133f0*/  ISETP.NE.AND P0, PT, R4, 0x1, PT ;  /* 0x000000010400780c */ /* 0x004fda0003f05270 */
[----:B------:R-:W2:Y:S01]  /*13400*/  @P0 LDC R5, c[0x0][0x44c] ;  /* 0x00011300ff050b82 */ /* 0x000ea20000000800 */
[----:B---3--:R-:W-:-:S07]  /*13410*/  @P1 IMAD.IADD R0, R6, 0x1, -R2 ;  /* 0x0000000106001824 */ /* 0x008fce00078e0a02 */
[----:B------:R-:W3:Y:S01]  /*13420*/  @P0 LDC R6, c[0x0][0x450] ;  /* 0x00011400ff060b82 */ /* 0x000ee20000000800 */
[----:B------:R-:W-:-:S04]  /*13430*/  IMAD.SHL.U32 R2, R17, 0x40, RZ ;  /* 0x0000004011027824 */ /* 0x000fc800078e00ff */
[----:B------:R-:W-:-:S04]  /*13440*/  VIADD R2, R2, 0x3f ;  /* 0x0000003f02027836 */ /* 0x000fc80000000000 */
[----:B--2---:R-:W-:-:S04]  /*13450*/  @P0 IMAD.HI.U32 R5, R2, R5, RZ ;  /* 0x0000000502050227 */ /* 0x004fc800078e00ff */
[----:B------:R-:W-:Y:S02]  /*13460*/  IMAD.MOV.U32 R4, RZ, RZ, R2 ;  /* 0x000000ffff047224 */ /* 0x000fe400078e0002 */
[----:B------:R-:W-:-:S05]  /*13470*/  IMAD.IADD R2, R10, 0x1, R0 ;  /* 0x000000010a027824 */ /* 0x000fca00078e0200 */
[C---:B------:R-:W-:Y:S02]  /*13480*/  IADD3 R21, R2.reuse, 0x40, -R14 ;  /* 0x0000004002157810 */ /* 0x040fe40007ffe80e */
[----:B---3--:R-:W-:Y:S01]  /*13490*/  @P0 SHF.R.U32.HI R4, RZ, R6, R5 ;  /* 0x00000006ff040219 */ /* 0x008fe20000011605 */
[----:B------:R-:W-:-:S04]  /*134a0*/  VIADD R5, R2, 0x3f ;  /* 0x0000003f02057836 */ /* 0x000fc80000000000 */
[----:B------:R-:W-:Y:S01]  /*134b0*/  IMAD.IADD R2, R21, 0x1, R4 ;  /* 0x0000000115027824 */ /* 0x000fe200078e0204 */
[----:B------:R-:W-:-:S04]  /*134c0*/  SHF.R.S32.HI R4, RZ, 0x1f, R5 ;  /* 0x0000001fff047819 */ /* 0x000fc80000011405 */
[----:B------:R-:W-:Y:S02]  /*134d0*/  LEA.HI R20, R4, R5, RZ, 0x6 ;  /* 0x0000000504147211 */ /* 0x000fe400078f30ff */
[----:B------:R-:W-:Y:S02]  /*134e0*/  SHF.R.S32.HI R4, RZ, 0x1f, R2 ;  /* 0x0000001fff047819 */ /* 0x000fe40000011402 */
[----:B------:R-:W-:Y:S02]  /*134f0*/  SHF.R.S32.HI R20, RZ, 0x6, R20 ;  /* 0x00000006ff147819 */ /* 0x000fe40000011414 */
[----:B------:R-:W-:-:S04]  /*13500*/  LEA.HI R2, R4, R2, RZ, 0x6 ;  /* 0x0000000204027211 */ /* 0x000fc800078f30ff */
[----:B------:R-:W-:-:S04]  /*13510*/  SHF.R.S32.HI R2, RZ, 0x6, R2 ;  /* 0x00000006ff027819 */ /* 0x000fc80000011402 */
[----:B------:R-:W-:-:S05]  /*13520*/  VIMNMX R2, R20, R2, PT ;  /* 0x0000000214027248 */ /* 0x000fca0003fe0100 */
[--C-:B------:R-:W-:Y:S02]  /*13530*/  IMAD R2, R2, 0x40, -R10.reuse ;  /* 0x0000004002027824 */ /* 0x100fe400078e0a0a */
[----:B------:R-:W-:-:S03]  /*13540*/  IMAD.MOV R10, RZ, RZ, -R10 ;  /* 0x000000ffff0a7224 */ /* 0x000fc600078e0a0a */
[----:B------:R-:W-:Y:S02]  /*13550*/  VIMNMX R0, R2, R0, PT ;  /* 0x0000000002007248 */ /* 0x000fe40003fe0100 */
[----:B------:R-:W-:-:S04]  /*13560*/  VIMNMX R2, RZ, R10, !PT ;  /* 0x0000000aff027248 */ /* 0x000fc80007fe0100 */
        /* <DEDUP_REMOVED lines=13> */
[----:B------:R-:W2:Y:S02]  /*13640*/  S2R R4, SR_TID.X ;  /* 0x0000000000047919 */ /* 0x000ea40000002100 */
[----:B--2---:R-:W-:-:S04]  /*13650*/  SHF.R.U32.HI R4, RZ, 0x5, R4 ;  /* 0x00000005ff047819 */ /* 0x004fc80000011604 */
[----:B------:R-:W-:-:S05]  /*13660*/  LOP3.LUT R4, R4, 0x3, RZ, 0xc0, !PT ;  /* 0x0000000304047812 */ /* 0x000fca00078ec0ff */
[----:B0-----:R0:W2:Y:S02]  /*13670*/  SHFL.IDX PT, R14, R4, RZ, 0x1f ;  /* 0x00001fff040e7589 */ /* 0x0010a400000e0000 */
.L_x_5077:
[----:B--2---:R-:W-:Y:S02]  /*13680*/  ISETP.NE.AND P0, PT, R14, RZ, PT ;  /* 0x000000ff0e00720c */ /* 0x004fe40003f05270 */
[----:B------:R-:W-:-:S11]  /*13690*/  PLOP3.LUT P6, PT, PT, PT, PT, 0x8, 0x0 ;  /* 0x000000000000781c */ /* 0x000fd60003fce170 */
[----:B------:R-:W-:Y:S05]  /*136a0*/  @P0 BRA `(.L_x_4876) ;  /* 0x00000000000c0947 */ /* 0x000fea0003800000 */
[----:B------:R-:W-:-:S03]  /*136b0*/  UMOV UR4, 0xffffffff ;  /* 0xffffffff00047882 */ /* 0x000fc60000000000 */
[----:B------:R-:W-:Y:S05]  /*136c0*/  BRA.DIV UR4, `(.L_x_4877) ;  /* 0x0000008604ac7947 */ /* 0x000fea000b800000 */
[----:B------:R-:W-:-:S13]  /*136d0*/  ELECT P6, URZ, PT ;  /* 0x00000000003f782f */ /* 0x000fda00038c0000 */
.L_x_4876:
        /* <DEDUP_REMOVED lines=10> */
.L_x_5080:
[----:B------:R-:W-:Y:S05]  /*13780*/  BSYNC B1 ;  /* 0x0000000000017941 */ /* 0x000fea0003800000 */
.L_x_4878:
[----:B------:R-:W-:Y:S04]  /*13790*/  BSSY B1, `(.L_x_4880) ;  /* 0x00000be000017945 */ /* 0x000fe80003800000 */
[----:B------:R-:W-:Y:S05]  /*137a0*/  @!P6 BRA `(.L_x_4881) ;  /* 0x0000000800f0e947 */ /* 0x000fea0003800000 */
[----:B------:R-:W2:Y:S04]  /*137b0*/  LDL R9, [R1+0x4] ;  /* 0x0000040001097983 */ /* 0x000ea80000100800 */
        /* <DEDUP_REMOVED lines=10> */
.L_x_5081:
[----:B------:R-:W-:Y:S05]  /*13860*/  BSYNC B2 ;  /* 0x0000000000027941 */ /* 0x000fea0003800000 */
.L_x_4882:
        /* <DEDUP_REMOVED lines=9> */
.L_x_4885:
[----:B------:R-:W-:Y:S05]  /*13900*/  BSYNC B2 ;  /* 0x0000000000027941 */ /* 0x000fea0003800000 */
.L_x_4884:
        /* <DEDUP_REMOVED lines=14> */
.L_x_4886:
        /* <DEDUP_REMOVED lines=13> */
.L_x_5082:
[----:B------:R-:W-:Y:S05]  /*13ac0*/  BSYNC B2 ;  /* 0x0000000000027941 */ /* 0x000fea0003800000 */
.L_x_4887:
[----:B------:R-:W-:Y:S01]  /*13ad0*/  BSSY B2, `(.L_x_4889) ;  /* 0x000000b000027945 */ /* 0x000fe20003800000 */
[----:B------:R-:W-:Y:S02]  /*13ae0*/  IMAD.MOV.U32 R10, RZ, RZ, 0x0 ;  /* 0x00000000ff0a7424 */ /* 0x000fe400078e00ff */
[----:B-1----:R-:W-:Y:S01]  /*13af0*/  IMAD.MOV.U32 R11, RZ, RZ, 0x12f00000 ;  /* 0x12f00000ff0b7424 */ /* 0x002fe200078e00ff */
[----:B------:R-:W-:Y:S06]  /*13b00*/  @P1 BRA `(.L_x_4890) ;  /* 0x00000000001c1947 */ /* 0x000fec0003800000 */
[----:B------:R-:W1:Y:S01]  /*13b10*/  S2R R7, SR_TID.X ;  /* 0x0000000000077919 */ /* 0x000e620000002100 */
[----:B------:R-:W-:-:S04]  /*13b20*/  IMAD.MOV.U32 R6, RZ, RZ, 0x10000 ;  /* 0x00010000ff067424 */ /* 0x000fc800078e00ff */
[----:B------:R3:W-:Y:S01]  /*13b30*/  SYNCS.ARRIVE.TRANS64 RZ, [R5+URZ+0x28cb0], R6 ;  /* 0x028cb00605ff79a7 */ /* 0x0007e2000800003f */
[----:B-1----:R-:W-:-:S04]  /*13b40*/  LOP3.LUT R7, R7, 0x1f, RZ, 0xc0, !PT ;  /* 0x0000001f07077812 */ /* 0x002fc800078ec0ff */
[----:B------:R-:W-:-:S13]  /*13b50*/  ISETP.NE.AND P0, PT, R7, RZ, PT ;  /* 0x000000ff0700720c */ /* 0x000fda0003f05270 */
[----:B---3--:R-:W-:Y:S05]  /*13b60*/  @!P0 BRA `(.L_x_4890) ;  /* 0x0000000000048947 */ /* 0x008fea0003800000 */
[----:B------:R-:W-:Y:S01]  /*13b70*/  BPT.TRAP 0x1 ;  /* 0x000000040000795c */ /* 0x000fe20000300000 */
.L_x_4890:
[----:B------:R-:W-:Y:S05]  /*13b80*/  BSYNC B2 ;  /* 0x0000000000027941 */ /* 0x000fea0003800000 */
.L_x_4889:
[----:B------:R-:W3:Y:S04]  /*13b90*/  LDL R7, [R1+0x4] ;  /* 0x0000040001077983 */ /* 0x000ee80000100800 */
[----:B------:R-:W3:Y:S01]  /*13ba0*/  LDL R6, [R1+0x10] ;  /* 0x0000100001067983 */ /* 0x000ee20000100800 */
[----:B------:R-:W-:Y:S01]  /*13bb0*/  R2UR UR10, R12 ;  /* 0x000000000c0a72ca */ /* 0x000fe200000e0000 */
[----:B------:R-:W-:Y:S01]  /*13bc0*/  UIADD3 UR4, UP0, UR38, 0x670, URZ ;  /* 0x0000067026047890 */ /* 0x000fe2000ff1e03f */
[----:B------:R-:W-:Y:S01]  /*13bd0*/  R2UR UR6, R10 ;  /* 0x000000000a0672ca */ /* 0x000fe200000e0000 */
[----:B0-2---:R-:W-:Y:S01]  /*13be0*/  VIADD R5, R5, 0x28cb0 ;  /* 0x00028cb005057836 */ /* 0x005fe20000000000 */
[----:B------:R-:W-:Y:S01]  /*13bf0*/  R2UR UR7, R11 ;  /* 0x000000000b0772ca */ /* 0x000fe200000e0000 */
[----:B------:R-:W-:Y:S01]  /*13c00*/  UIADD3.X UR5, URZ, UR39, URZ, UP0, !UPT ;  /* 0x000000273f057290 */ /* 0x000fe200087fe43f */
[----:B------:R-:W-:Y:S01]  /*13c10*/  PLOP3.LUT P0, PT, PT, PT, PT, 0x80, 0x0 ;  /* 0x000000000000781c */ /* 0x000fe20003f0f070 */
[----:B---3--:R-:W-:-:S04]  /*13c20*/  IMAD R6, R6, 0x10000, R7 ;  /* 0x0001000006067824 */ /* 0x008fc800078e0207 */
[----:B------:R-:W-:-:S08]  /*13c30*/  VIADD R7, R6, 0x400 ;  /* 0x0000040006077836 */ /* 0x000fd00000000000 */
.L_x_4891:
        /* <DEDUP_REMOVED lines=15> */
.L_x_4892:
        /* <DEDUP_REMOVED lines=15> */
.L_x_4893:
        /* <DEDUP_REMOVED lines=15> */
.L_x_4894:
        /* <DEDUP_REMOVED lines=15> */
.L_x_4895:
        /* <DEDUP_REMOVED lines=15> */
.L_x_4896:
        /* <DEDUP_REMOVED lines=15> */
.L_x_4897:
        /* <DEDUP_REMOVED lines=15> */
.L_x_4898:
        /* <DEDUP_REMOVED lines=10> */
.L_x_4881:
[----:B------:R-:W-:Y:S05]  /*14370*/  BSYNC B1 ;  /* 0x0000000000017941 */ /* 0x000fea0003800000 */
.L_x_4880:
        /* <DEDUP_REMOVED lines=13> */
.L_x_4918:
[----:B------:R-:W-:Y:S05]  /*14450*/  YIELD ;  /* 0x0000000000007946 */ /* 0x000fea0003800000 */
[----:B------:R-:W-:Y:S04]  /*14460*/  BSSY B1, `(.L_x_4899) ;  /* 0x00000bd000017945 */ /* 0x000fe80003800000 */
[----:B---3--:R-:W-:Y:S05]  /*14470*/  @!P6 BRA `(.L_x_4900) ;  /* 0x0000000800ece947 */ /* 0x008fea0003800000 */
[----:B------:R-:W3:Y:S04]  /*14480*/  LDL R8, [R1+0x4] ;  /* 0x0000040001087983 */ /* 0x000ee80000100800 */
[----:B--2---:R-:W3:Y:S04]  /*14490*/  LDL R5, [R1+0x10] ;  /* 0x0000100001057983 */ /* 0x004ee80000100800 */
[----:B------:R-:W2:Y:S01]  /*144a0*/  LDL R6, [R1+0x1c] ;  /* 0x00001c0001067983 */ /* 0x000ea20000100800 */
[----:B------:R-:W-:Y:S01]  /*144b0*/  BSSY B2, `(.L_x_4901) ;  /* 0x0000008000027945 */ /* 0x000fe20003800000 */
[----:B------:R-:W0:Y:S02]  /*144c0*/  S2R R7, SR_TID.X ;  /* 0x0000000000077919 */ /* 0x000e240000002100 */
[----:B0-----:R-:W-:-:S04]  /*144d0*/  LOP3.LUT R7, R7, 0x7f, RZ, 0xc0, !PT ;  /* 0x0000007f07077812 */ /* 0x001fc800078ec0ff */
[----:B------:R-:W-:Y:S01]  /*144e0*/  ISETP.NE.AND P2, PT, R7, RZ, PT ;  /* 0x000000ff0700720c */ /* 0x000fe20003f45270 */
[----:B---3--:R-:W-:Y:S01]  /*144f0*/  IMAD R5, R5, 0x8, R8 ;  /* 0x0000000805057824 */ /* 0x008fe200078e0208 */
[----:B--2---:R-:W-:-:S04]  /*14500*/  SHF.L.U32 R6, R6, 0x1f, RZ ;  /* 0x0000001f06067819 */ /* 0x004fc800000006ff */
[----:B------:R-:W0:Y:S02]  /*14510*/  SYNCS.PHASECHK.TRANS64.TRYWAIT P1, [R5+URZ+0x28ca0], R6 ;  /* 0x028ca006050075a7 */ /* 0x000e24000802017f */
[----:B0-----:R-:W-:Y:S05]  /*14520*/  @!P1 BRA `(.L_x_4902) ;  /* 0x0000007800749947 */ /* 0x001fea0003800000 */
.L_x_5083:
[----:B------:R-:W-:Y:S05]  /*14530*/  BSYNC B2 ;  /* 0x0000000000027941 */ /* 0x000fea0003800000 */
.L_x_4901:
        /* <DEDUP_REMOVED lines=9> */
.L_x_4904:
[----:B------:R-:W-:Y:S05]  /*145d0*/  BSYNC B2 ;  /* 0x0000000000027941 */ /* 0x000fea0003800000 */
.L_x_4903:
        /* <DEDUP_REMOVED lines=13> */
.L_x_4905:
        /* <DEDUP_REMOVED lines=13> */
.L_x_5084:
[----:B------:R-:W-:Y:S05]  /*14780*/  BSYNC B2 ;  /* 0x0000000000027941 */ /* 0x000fea0003800000 */
.L_x_4906:
[----:B------:R-:W-:Y:S01]  /*14790*/  BSSY B2, `(.L_x_4908) ;  /* 0x000000b000027945 */ /* 0x000fe20003800000 */
[----:B------:R-:W-:Y:S02]  /*147a0*/  IMAD.MOV.U32 R10, RZ, RZ, 0x0 ;  /* 0x00000000ff0a7424 */ /* 0x000fe400078e00ff */
[----:B-1----:R-:W-:Y:S01]  /*147b0*/  IMAD.MOV.U32 R11, RZ, RZ, 0x12f00000 ;  /* 0x12f00000ff0b7424 */ /* 0x002fe200078e00ff */
[----:B------:R-:W-:Y:S06]  /*147c0*/  @P2 BRA `(.L_x_4909) ;  /* 0x00000000001c2947 */ /* 0x000fec0003800000 */
[----:B------:R-:W1:Y:S01]  /*147d0*/  S2R R7, SR_TID.X ;  /* 0x0000000000077919 */ /* 0x000e620000002100 */
[----:B0-2---:R-:W-:-:S04]  /*147e0*/  IMAD.MOV.U32 R6, RZ, RZ, 0x10000 ;  /* 0x00010000ff067424 */ /* 0x005fc800078e00ff */
[----:B------:R3:W-:Y:S01]  /*147f0*/  SYNCS.ARRIVE.TRANS64 RZ, [R5+URZ+0x28cb0], R6 ;  /* 0x028cb00605ff79a7 */ /* 0x0007e2000800003f */
[----:B-1----:R-:W-:-:S04]  /*14800*/  LOP3.LUT R7, R7, 0x1f, RZ, 0xc0, !PT ;  /* 0x0000001f07077812 */ /* 0x002fc800078ec0ff */
[----:B------:R-:W-:-:S13]  /*14810*/  ISETP.NE.AND P1, PT, R7, RZ, PT ;  /* 0x000000ff0700720c */ /* 0x000fda0003f25270 */
[----:B---3--:R-:W-:Y:S05]  /*14820*/  @!P1 BRA `(.L_x_4909) ;  /* 0x0000000000049947 */ /* 0x008fea0003800000 */
[----:B------:R-:W-:Y:S01]  /*14830*/  BPT.TRAP 0x1 ;  /* 0x000000040000795c */ /* 0x000fe20000300000 */
.L_x_4909:
[----:B------:R-:W-:Y:S05]  /*14840*/  BSYNC B2 ;  /* 0x0000000000027941 */ /* 0x000fea0003800000 */
.L_x_4908:
[----:B------:R-:W3:Y:S04]  /*14850*/  LDL R7, [R1+0x4] ;  /* 0x0000040001077983 */ /* 0x000ee80000100800 */
[----:B0-2---:R-:W3:Y:S01]  /*14860*/  LDL R6, [R1+0x10] ;  /* 0x0000100001067983 */ /* 0x005ee20000100800 */
        /* <DEDUP_REMOVED lines=9> */
.L_x_4910:
        /* <DEDUP_REMOVED lines=15> */
.L_x_4911:
        /* <DEDUP_REMOVED lines=15> */
.L_x_4912:
        /* <DEDUP_REMOVED lines=15> */
.L_x_4913:
        /* <DEDUP_REMOVED lines=15> */
.L_x_4914:
        /* <DEDUP_REMOVED lines=15> */
.L_x_4915:
        /* <DEDUP_REMOVED lines=11> */
[----:B------:R-:W-:Y:S01]  /*14e60*/  UMOV UR10, 0x180 ;  /* 0x00000180000a7882 */ /* 0x000fe20000000000 */
[----:B------:R-:W-:Y:S02]  /*14e70*/  R2UR UR7, R11 ;  /* 0x000000000b0772ca */ /* 0x000fe400000e0000 */
[----:B------:R-:W-:Y:S02]  /*14e80*/  PLOP3.LUT P1, PT, PT, PT, PT, 0x80, 0x0 ;  /* 0x000000000000781c */ /* 0x000fe40003f2f070 */
[----:B------:R-:W-:-:S11]  /*14e90*/  IADD3 R7, R6, 0xc400, RZ ;  /* 0x0000c40006077810 */ /* 0x000fd60007ffe0ff */
.L_x_4916:
        /* <DEDUP_REMOVED lines=15> */
.L_x_4917:
        /* <DEDUP_REMOVED lines=10> */
.L_x_4900:
[----:B------:R-:W-:Y:S05]  /*15030*/  BSYNC B1 ;  /* 0x0000000000017941 */ /* 0x000fea0003800000 */
.L_x_4899:
[----:B------:R-:W3:Y:S04]  /*15040*/  LDL.LU R9, [R1+0x10] ;  /* 0x0000100001097983 */ /* 0x000ee80000300800 */
[----:B--2---:R-:W2:Y:S01]  /*15050*/  LDL.LU R7, [R1+0x1c] ;  /* 0x00001c0001077983 */ /* 0x004ea20000300800 */
[C---:B------:R-:W-:Y:S01]  /*15060*/  ISETP.GT.AND P2, PT, R4.reuse, R2, PT ;  /* 0x000000020400720c */ /* 0x040fe20003f44270 */
[----:B------:R-:W-:Y:S02]  /*15070*/  VIADD R4, R4, 0xffffffff ;  /* 0xffffffff04047836 */ /* 0x000fe40000000000 */
[----:B---3--:R-:W-:-:S05]  /*15080*/  VIADD R5, R9, 0x1 ;  /* 0x0000000109057836 */ /* 0x008fca0000000000 */
[----:B------:R-:W-:-:S04]  /*15090*/  ISETP.NE.AND P1, PT, R5, 0x2, PT ;  /* 0x000000020500780c */ /* 0x000fc80003f25270 */
[----:B------:R-:W-:Y:S02]  /*150a0*/  SEL R6, RZ, 0x1, P1 ;  /* 0x00000001ff067807 */ /* 0x000fe40000800000 */
[----:B------:R-:W-:Y:S02]  /*150b0*/  SEL R5, R5, RZ, P1 ;  /* 0x000000ff05057207 */ /* 0x000fe40000800000 */
[----:B--2---:R-:W-:-:S05]  /*150c0*/  LOP3.LUT R7, R7, R6, RZ, 0x3c, !PT ;  /* 0x0000000607077212 */ /* 0x004fca00078e3cff */
[----:B------:R3:W-:Y:S04]  /*150d0*/  STL [R1+0x1c], R7 ;  /* 0x00001c0701007387 */ /* 0x0007e80000100800 */
[----:B------:R3:W-:Y:S01]  /*150e0*/  STL [R1+0x10], R5 ;  /* 0x0000100501007387 */ /* 0x0007e20000100800 */
[----:B------:R-:W-:Y:S05]  /*150f0*/  @P2 BRA `(.L_x_4918) ;  /* 0xfffffff000d42947 */ /* 0x000fea000383ffff */
.L_x_4874:
[----:B------:R-:W-:Y:S05]  /*15100*/  BSYNC B0 ;  /* 0x0000000000007941 */ /* 0x000fea0003800000 */
.L_x_4873:
[----:B------:R-:W4:Y:S01]  /*15110*/  LDC R0, c[0x0][0x448] ;  /* 0x00011200ff007b82 */ /* 0x000f220000000800 */
[----:B------:R-:W-:Y:S05]  /*15120*/  @!P0 WARPSYNC.ALL ;  /* 0x0000000000008948 */ /* 0x000fea0003800000 */
[----:B------:R-:W-:Y:S02]  /*15130*/  BSSY B7, `(.L_x_4919) ;  /* 0x00004fa000077945 */ /* 0x000fe40003800000 */
[----:B------:R-:W-:Y:S01]  /*15140*/  @!P0 BAR.SYNC.DEFER_BLOCKING 0xc, 0x180 ;  /* 0x0306000000008b1d */ /* 0x000fe20000010000 */
[----:B----4-:R-:W-:Y:S02]  /*15150*/  ISETP.NE.AND P1, PT, R0, 0x1, PT ;  /* 0x000000010000780c */ /* 0x010fe40003f25270 */
[----:B------:R-:W-:-:S11]  /*15160*/  LEA R0, R17, 0x3f, 0x6 ;  /* 0x0000003f11007811 */ /* 0x000fd600078e30ff */
[----:B------:R-:W4:Y:S08]  /*15170*/  @P1 LDC R2, c[0x0][0x44c] ;  /* 0x00011300ff021b82 */ /* 0x000f300000000800 */
[----:B------:R-:W5:Y:S01]  /*15180*/  @P1 LDC R3, c[0x0][0x450] ;  /* 0x00011400ff031b82 */ /* 0x000f620000000800 */
[----:B----4-:R-:W-:-:S05]  /*15190*/  @P1 IMAD.HI.U32 R2, R0, R2, RZ ;  /* 0x0000000200021227 */ /* 0x010fca00078e00ff */
[----:B-----5:R-:W-:-:S05]  /*151a0*/  @P1 SHF.R.U32.HI R0, RZ, R3, R2 ;  /* 0x00000003ff001219 */ /* 0x020fca0000011602 */
[----:B------:R-:W-:-:S05]  /*151b0*/  IMAD.IADD R0, R21, 0x1, R0 ;  /* 0x0000000115007824 */ /* 0x000fca00078e0200 */
[----:B------:R-:W-:-:S04]  /*151c0*/  SHF.R.S32.HI R2, RZ, 0x1f, R0 ;  /* 0x0000001fff027819 */ /* 0x000fc80000011400 */
[----:B------:R-:W-:-:S04]  /*151d0*/  LEA.HI R0, R2, R0, RZ, 0x6 ;  /* 0x0000000002007211 */ /* 0x000fc800078f30ff */
[----:B------:R-:W-:-:S04]  /*151e0*/  SHF.R.S32.HI R0, RZ, 0x6, R0 ;  /* 0x00000006ff007819 */ /* 0x000fc80000011400 */
[----:B------:R-:W-:-:S04]  /*151f0*/  VIMNMX R4, R20, R0, PT ;  /* 0x0000000014047248 */ /* 0x000fc80003fe0100 */
[----:B------:R-:W-:Y:S01]  /*15200*/  ISETP.GT.AND P0, PT, R4, RZ, PT ;  /* 0x000000ff0400720c */ /* 0x000fe20003f04270 */
[----:B------:R4:W-:-:S12]  /*15210*/  STL [R1+0x30], R4 ;  /* 0x0000300401007387 */ /* 0x0009d80000100800 */
[----:B----4-:R-:W-:Y:S05]  /*15220*/  @P0 BRA `(.L_x_4920) ;  /* 0x0000000000440947 */ /* 0x010fea0003800000 */
[----:B--23--:R-:W2:Y:S02]  /*15230*/  S2R R5, SR_TID.X ;  /* 0x0000000000057919 */ /* 0x00cea40000002100 */
[----:B--2---:R-:W-:-:S04]  /*15240*/  LOP3.LUT R5, R5, 0x7f, RZ, 0xc0, !PT ;  /* 0x0000007f05057812 */ /* 0x004fc800078ec0ff */
[----:B------:R-:W-:-:S13]  /*15250*/  ISETP.NE.AND P0, PT, R5, RZ, PT ;  /* 0x000000ff0500720c */ /* 0x000fda0003f05270 */
[----:B------:R-:W-:Y:S05]  /*15260*/  @P0 BRA `(.L_x_4921) ;  /* 0x0000004c00980947 */ /* 0x000fea0003800000 */
[----:B------:R-:W2:Y:S01]  /*15270*/  S2R R3, SR_LANEID ;  /* 0x0000000000037919 */ /* 0x000ea20000000000 */
[----:B------:R-:W-:Y:S02]  /*15280*/  VOTEU.ANY UR4, UPT, PT ;  /* 0x0000000000047886 */ /* 0x000fe400038e0100 */
[----:B------:R-:W2:Y:S08]  /*15290*/  FLO.U32 R0, UR4 ;  /* 0x0000000400007d00 */ /* 0x000eb000080e0000 */
[----:B------:R-:W3:Y:S01]  /*152a0*/  POPC R5, UR4 ;  /* 0x0000000400057d09 */ /* 0x000ee20008000000 */
[----:B--2---:R-:W-:-:S02]  /*152b0*/  ISETP.EQ.U32.AND P0, PT, R0, R3, PT ;  /* 0x000000030000720c */ /* 0x004fc40003f02070 */
[----:B------:R-:W3:Y:S11]  /*152c0*/  LDC.64 R2, c[0x0][0xc60] ;  /* 0x00031800ff027b82 */ /* 0x000ef60000000a00 */
[----:B---3--:R-:W2:Y:S01]  /*152d0*/  @P0 ATOMG.E.ADD.STRONG.GPU PT, R3, desc[UR40][R2.64], R5 ;  /* 0x00000005020309a8 */ /* 0x008ea200081ee1e8 */
[----:B------:R-:W3:Y:S02]  /*152e0*/  S2R R4, SR_LTMASK ;  /* 0x0000000000047919 */ /* 0x000ee40000003900 */
[----:B---3--:R-:W-:-:S04]  /*152f0*/  LOP3.LUT R4, R4, UR4, RZ, 0xc0, !PT ;  /* 0x0000000404047c12 */ /* 0x008fc8000f8ec0ff */
[----:B------:R-:W3:Y:S01]  /*15300*/  POPC R7, R4 ;  /* 0x0000000400077309 */ /* 0x000ee20000000000 */
[----:B--2---:R-:W3:Y:S02]  /*15310*/  SHFL.IDX PT, R0, R3, R0, 0x1f ;  /* 0x00001f0003007589 */ /* 0x004ee400000e0000 */
[----:B---3--:R-:W-:Y:S01]  /*15320*/  IADD3 R16, R0, UR36, R7 ;  /* 0x0000002400107c10 */ /* 0x008fe2000fffe007 */
[----:B------:R-:W-:Y:S06]  /*15330*/  BRA `(.L_x_4921) ;  /* 0x0000004c00647947 */ /* 0x000fec0003800000 */
.L_x_4920:
[----:B------:R-:W4:Y:S01]  /*15340*/  LDL R0, [R1+0x4] ;  /* 0x0000040001007983 */ /* 0x000f220000100800 */
[----:B------:R-:W-:Y:S01]  /*15350*/  BSSY B6, `(.L_x_4922) ;  /* 0x0000014000067945 */ /* 0x000fe20003800000 */
[----:B----4-:R-:W-:-:S05]  /*15360*/  VIADD R0, R0, 0x22400 ;  /* 0x0002240000007836 */ /* 0x010fca0000000000 */
[----:B------:R-:W-:-:S13]  /*15370*/  LOP3.LUT P0, RZ, R0, 0x3ff, RZ, 0xc0, !PT ;  /* 0x000003ff00ff7812 */ /* 0x000fda000780c0ff */
[----:B------:R-:W-:Y:S05]  /*15380*/  @!P0 BRA `(.L_x_4923) ;  /* 0x0000000000408947 */ /* 0x000fea0003800000 */
[----:B------:R-:W-:Y:S01]  /*15390*/  MOV R2, 0x0 ;  /* 0x0000000000027802 */ /* 0x000fe20000000f00 */
[----:B------:R-:W-:Y:S01]  /*153a0*/  ULDC.64 UR6, c[0x4][0x90] ;  /* 0x0100240000067ab9 */ /* 0x000fe20000000a00 */
[----:B------:R-:W-:Y:S01]  /*153b0*/  ULDC.64 UR8, c[0x4][0x98] ;  /* 0x0100260000087ab9 */ /* 0x000fe20000000a00 */
[----:B------:R-:W-:Y:S01]  /*153c0*/  ULDC.64 UR4, c[0x4][0x8] ;  /* 0x0100020000047ab9 */ /* 0x000fe20000000a00 */
[----:B------:R-:W-:Y:S02]  /*153d0*/  IMAD.U32 R4, RZ, RZ, UR6 ;  /* 0x00000006ff047e24 */ /* 0x000fe4000f8e00ff */
[----:B------:R-:W4:Y:S01]  /*153e0*/  LDC.64 R2, c[0x4][R2] ;  /* 0x0100000002027b82 */ /* 0x000f220000000a00 */
[----:B--23--:R-:W-:Y:S02]  /*153f0*/  IMAD.U32 R5, RZ, RZ, UR7 ;  /* 0x00000007ff057e24 */ /* 0x00cfe4000f8e00ff */
[----:B------:R-:W-:Y:S02]  /*15400*/  IMAD.U32 R6, RZ, RZ, UR8 ;  /* 0x00000008ff067e24 */ /* 0x000fe4000f8e00ff */
[----:B------:R-:W-:-:S02]  /*15410*/  IMAD.U32 R7, RZ, RZ, UR9 ;  /* 0x00000009ff077e24 */ /* 0x000fc4000f8e00ff */
[----:B------:R-:W-:Y:S02]  /*15420*/  IMAD.U32 R10, RZ, RZ, UR4 ;  /* 0x00000004ff0a7e24 */ /* 0x000fe4000f8e00ff */
[----:B-1----:R-:W-:Y:S02]  /*15430*/  IMAD.U32 R11, RZ, RZ, UR5 ;  /* 0x00000005ff0b7e24 */ /* 0x002fe4000f8e00ff */
[----:B------:R-:W-:Y:S02]  /*15440*/  IMAD.MOV.U32 R8, RZ, RZ, 0x70 ;  /* 0x00000070ff087424 */ /* 0x000fe400078e00ff */
[----:B------:R-:W-:Y:S02]  /*15450*/  IMAD.MOV.U32 R12, RZ, RZ, 0x1 ;  /* 0x00000001ff0c7424 */ /* 0x000fe400078e00ff */
[----:B------:R-:W-:-:S07]  /*15460*/  IMAD.MOV.U32 R13, RZ, RZ, RZ ;  /* 0x000000ffff0d7224 */ /* 0x000fce00078e00ff */
[----:B------:R-:W-:-:S07]  /*15470*/  LEPC R20, `(.L_x_4923) ;  /* 0x000000001014794e */ /* 0x000fce0000000000 */
[----:B0---4-:R-:W-:Y:S05]  /*15480*/  CALL.ABS.NOINC R2 ;  /* 0x0000000002007343 */ /* 0x011fea0003c00000 */
.L_x_4923:
[----:B------:R-:W-:Y:S05]  /*15490*/  BSYNC B6 ;  /* 0x0000000000067941 */ /* 0x000fea0003800000 */
.L_x_4922:
        /* <DEDUP_REMOVED lines=9> */
[----:B------:R4:W0:Y:S01]  /*15530*/  LDC.64 R2, c[0x4][R0] ;  /* 0x0100000000027b82 */ /* 0x0008220000000a00 */
[----:B------:R-:W-:Y:S02]  /*15540*/  IMAD.U32 R4, RZ, RZ, UR6 ;  /* 0x00000006ff047e24 */ /* 0x000fe4000f8e00ff */
[----:B--23--:R-:W-:Y:S02]  /*15550*/  IMAD.U32 R5, RZ, RZ, UR7 ;  /* 0x00000007ff057e24 */ /* 0x00cfe4000f8e00ff */
[----:B------:R-:W-:Y:S02]  /*15560*/  IMAD.U32 R6, RZ, RZ, UR8 ;  /* 0x00000008ff067e24 */ /* 0x000fe4000f8e00ff */
[----:B------:R-:W-:-:S02]  /*15570*/  IMAD.U32 R7, RZ, RZ, UR9 ;  /* 0x00000009ff077e24 */ /* 0x000fc4000f8e00ff */
[----:B------:R-:W-:Y:S02]  /*15580*/  IMAD.U32 R10, RZ, RZ, UR4 ;  /* 0x00000004ff0a7e24 */ /* 0x000fe4000f8e00ff */
[----:B-1----:R-:W-:Y:S02]  /*15590*/  IMAD.U32 R11, RZ, RZ, UR5 ;  /* 0x00000005ff0b7e24 */ /* 0x002fe4000f8e00ff */
[----:B------:R-:W-:Y:S02]  /*155a0*/  IMAD.MOV.U32 R8, RZ, RZ, 0x70 ;  /* 0x00000070ff087424 */ /* 0x000fe400078e00ff */
[----:B------:R-:W-:Y:S02]  /*155b0*/  IMAD.MOV.U32 R12, RZ, RZ, 0x1 ;  /* 0x00000001ff0c7424 */ /* 0x000fe400078e00ff */
[----:B----4-:R-:W-:-:S07]  /*155c0*/  IMAD.MOV.U32 R13, RZ, RZ, RZ ;  /* 0x000000ffff0d7224 */ /* 0x010fce00078e00ff */
[----:B------:R-:W-:-:S07]  /*155d0*/  LEPC R20, `(.L_x_4926) ;  /* 0x000000001014794e */ /* 0x000fce0000000000 */
[----:B0-----:R-:W-:Y:S05]  /*155e0*/  CALL.ABS.NOINC R2 ;  /* 0x0000000002007343 */ /* 0x001fea0003c00000 */
.L_x_4926:
        /* <DEDUP_REMOVED lines=16> */
.L_x_4925:
[----:B------:R-:W-:Y:S05]  /*156f0*/  BSYNC B6 ;  /* 0x0000000000067941 */ /* 0x000fea0003800000 */
.L_x_4924:
[----:B------:R-:W4:Y:S01]  /*15700*/  LDL.LU R2, [R1] ;  /* 0x0000000001027983 */ /* 0x000f220000300800 */
[----:B------:R-:W-:-:S03]  /*15710*/  ULDC.64 UR4, c[0x0][0x9f8] ;  /* 0x00027e0000047ab9 */ /* 0x000fc60000000a00 */
[----:B------:R-:W5:Y:S04]  /*15720*/  LDL.LU R4, [R1+0x20] ;  /* 0x0000200001047983 */ /* 0x000f680000300800 */
[----:B--23--:R-:W2:Y:S01]  /*15730*/  LDL R7, [R1+0x14] ;  /* 0x0000140001077983 */ /* 0x00cea20000100800 */
[----:B------:R-:W-:-:S03]  /*15740*/  ISETP.NE.U32.AND P0, PT, RZ, UR4, PT ;  /* 0x00000004ff007c0c */ /* 0x000fc6000bf05070 */
[----:B------:R-:W3:Y:S01]  /*15750*/  LDL R0, [R1+0x30] ;  /* 0x0000300001007983 */ /* 0x000ee20000100800 */
[----:B------:R-:W-:-:S13]  /*15760*/  ISETP.NE.AND.EX P0, PT, RZ, UR5, PT, P0 ;  /* 0x00000005ff007c0c */ /* 0x000fda000bf05300 */
[----:B----4-:R-:W-:-:S04]  /*15770*/  @P0 IADD3 R2, P1, R2, UR4, RZ ;  /* 0x0000000402020c10 */ /* 0x010fc8000ff3e0ff */
[----:B-----5:R-:W-:Y:S01]  /*15780*/  @P0 IADD3.X R3, R4, UR5, RZ, P1, !PT ;  /* 0x0000000504030c10 */ /* 0x020fe20008ffe4ff */
[----:B------:R-:W-:-:S04]  /*15790*/  ULDC.64 UR4, c[0x0][0xa08] ;  /* 0x0002820000047ab9 */ /* 0x000fc80000000a00 */
[----:B--2---:R2:W4:Y:S02]  /*157a0*/  @P0 LDG.E R7, desc[UR40][R2.64] ;  /* 0x0000002802070981 */ /* 0x004524000c1e1900 */
[----:B--2---:R-:W2:Y:S01]  /*157b0*/  LDC.64 R2, c[0x0][0x418] ;  /* 0x00010600ff027b82 */ /* 0x004ea20000000a00 */
[----:B---3--:R-:W-:Y:S01]  /*157c0*/  VIADD R4, R0, 0xffffffff ;  /* 0xffffffff00047836 */ /* 0x008fe20000000000 */
[----:B----4-:R-:W-:Y:S01]  /*157d0*/  SHF.R.S32.HI R8, RZ, 0x1f, R7 ;  /* 0x0000001fff087819 */ /* 0x010fe20000011407 */
        /* <DEDUP_REMOVED lines=10> */
[----:B0-----:R0:W2:Y:S02]  /*15880*/  SHFL.IDX PT, R14, R5, RZ, 0x1f ;  /* 0x00001fff050e7589 */ /* 0x0010a400000e0000 */
.L_x_5087:
[----:B0-----:R-:W3:Y:S01]  /*15890*/  LDL.LU R5, [R1+0x8] ;  /* 0x0000080001057983 */ /* 0x001ee20000300800 */
[----:B------:R-:W-:Y:S02]  /*158a0*/  PLOP3.LUT P1, PT, PT, PT, PT, 0x8, 0x0 ;  /* 0x000000000000781c */ /* 0x000fe40003f2e170 */
[----:B--2---:R-:W-:Y:S01]  /*158b0*/  ISETP.NE.AND P0, PT, R14, RZ, PT ;  /* 0x000000ff0e00720c */ /* 0x004fe20003f05270 */
[----:B------:R0:W-:Y:S04]  /*158c0*/  STL [R1], R0 ;  /* 0x0000000001007387 */ /* 0x0001e80000100800 */
[----:B------:R0:W-:Y:S01]  /*158d0*/  STL [R1+0x2c], R4 ;  /* 0x00002c0401007387 */ /* 0x0001e20000100800 */
[----:B---3--:R-:W-:-:S05]  /*158e0*/  LOP3.LUT R5, R5, 0xfffffffe, RZ, 0xc0, !PT ;  /* 0xfffffffe05057812 */ /* 0x008fca00078ec0ff */
[----:B------:R-:W-:-:S05]  /*158f0*/  @P1 LOP3.LUT R5, R5, 0x1, RZ, 0xfc, !PT ;  /* 0x0000000105051812 */ /* 0x000fca00078efcff */
[----:B------:R0:W-:Y:S01]  /*15900*/  STL [R1+0x8], R5 ;  /* 0x0000080501007387 */ /* 0x0001e20000100800 */
[----:B------:R-:W-:Y:S05]  /*15910*/  @P0 BRA `(.L_x_4928) ;  /* 0x0000000400240947 */ /* 0x000fea0003800000 */
[----:B------:R-:W-:-:S03]  /*15920*/  UMOV UR4, 0xffffffff ;  /* 0xffffffff00047882 */ /* 0x000fc60000000000 */
[----:B------:R-:W-:Y:S05]  /*15930*/  BRA.DIV UR4, `(.L_x_4929) ;  /* 0x0000006604cc7947 */ /* 0x000fea000b800000 */
[----:B------:R-:W-:-:S13]  /*15940*/  ELECT P6, URZ, PT ;  /* 0x00000000003f782f */ /* 0x000fda00038c0000 */
.L_x_5090:
[----:B------:R-:W-:Y:S05]  /*15950*/  @!P6 BRA `(.L_x_4928) ;  /* 0x000000040014e947 */ /* 0x000fea0003800000 */
[----:B------:R-:W-:-:S04]  /*15960*/  ISETP.NE.U32.AND P0, PT, R2, RZ, PT ;  /* 0x000000ff0200720c */ /* 0x000fc80003f05070 */
[----:B------:R-:W-:-:S13]  /*15970*/  ISETP.NE.AND.EX P0, PT, R3, RZ, PT, P0 ;  /* 0x000000ff0300720c */ /* 0x000fda0003f05300 */
[----:B------:R-:W-:Y:S05]  /*15980*/  @!P0 BRA `(.L_x_4930) ;  /* 0x0000000000548947 */ /* 0x000fea0003800000 */
[----:B------:R-:W2:Y:S01]  /*15990*/  LDC R6, c[0x0][0x43c] ;  /* 0x00010f00ff067b82 */ /* 0x000ea20000000800 */
[----:B------:R-:W-:Y:S01]  /*159a0*/  IMAD.MOV.U32 R9, RZ, RZ, R4 ;  /* 0x000000ffff097224 */ /* 0x000fe200078e0004 */
[----:B------:R-:W-:-:S03]  /*159b0*/  ULDC.64 UR4, c[0x0][0x428] ;  /* 0x00010a0000047ab9 */ /* 0x000fc60000000a00 */
[----:B0-----:R-:W-:Y:S01]  /*159c0*/  IMAD.MOV.U32 R0, RZ, RZ, R9 ;  /* 0x000000ffff007224 */ /* 0x001fe200078e0009 */
[----:B--2---:R-:W-:-:S13]  /*159d0*/  ISETP.NE.AND P0, PT, R6, 0x1, PT ;  /* 0x000000010600780c */ /* 0x004fda0003f05270 */
        /* <DEDUP_REMOVED lines=14> */
[----:B------:R-:W3:Y:S04]  /*15ac0*/  LDG.E R0, desc[UR40][R2.64] ;  /* 0x0000002802007981 */ /* 0x000ee8000c1e1900 */
[----:B---3--:R2:W-:Y:S02]  /*15ad0*/  STL [R1], R0 ;  /* 0x0000000001007387 */ /* 0x0085e40000100800 */
.L_x_4930:
[----:B------:R-:W3:Y:S04]  /*15ae0*/  LDL R7, [R1+0x4] ;  /* 0x0000040001077983 */ /* 0x000ee80000100800 */
[----:B0-2---:R-:W3:Y:S04]  /*15af0*/  LDL R0, [R1+0xc] ;  /* 0x00000c0001007983 */ /* 0x005ee80000100800 */
[----:B------:R-:W2:Y:S01]  /*15b00*/  LDL R2, [R1+0x18] ;  /* 0x0000180001027983 */ /* 0x000ea20000100800 */
[----:B---3--:R-:W-:Y:S01]  /*15b10*/  IMAD R0, R0, 0x8, R7 ;  /* 0x0000000800007824 */ /* 0x008fe200078e0207 */
[----:B--2---:R-:W-:-:S04]  /*15b20*/  SHF.L.U32 R2, R2, 0x1f, RZ ;  /* 0x0000001f02027819 */ /* 0x004fc800000006ff */
[----:B------:R-:W0:Y:S02]  /*15b30*/  SYNCS.PHASECHK.TRANS64.TRYWAIT P0, [R0+URZ+0x28c40], R2 ;  /* 0x028c4002000075a7 */ /* 0x000e24000800017f */
[----:B0-----:R-:W-:Y:S05]  /*15b40*/  @!P0 BRA `(.L_x_4931) ;  /* 0x0000006400688947 */ /* 0x001fea0003800000 */
.L_x_5091:
        /* <DEDUP_REMOVED lines=11> */
.L_x_4932:
        /* <DEDUP_REMOVED lines=27> */
.L_x_4928:
[----:B--2---:R-:W2:Y:S04]  /*15db0*/  LDL R2, [R1+0x4] ;  /* 0x0000040001027983 */ /* 0x004ea80000100800 */
[----:B------:R-:W3:Y:S04]  /*15dc0*/  LDL.LU R3, [R1+0x34] ;  /* 0x0000340001037983 */ /* 0x000ee80000300800 */
[----:B0-----:R-:W4:Y:S04]  /*15dd0*/  LDL.LU R5, [R1+0x28] ;  /* 0x0000280001057983 */ /* 0x001f280000300800 */
[----:B------:R-:W5:Y:S01]  /*15de0*/  LDL.LU R4, [R1+0x40] ;  /* 0x0000400001047983 */ /* 0x000f620000300800 */
        /* <DEDUP_REMOVED lines=18> */
[----:B0-----:R-:W-:Y:S01]  /*15f10*/  IMAD.IADD R2, R3, 0x1, R0 ;  /* 0x0000000103027824 */ /* 0x001fe200078e0200 */
        /* <DEDUP_REMOVED lines=19> */
[----:B0-----:R-:W-:Y:S05]  /*16050*/  CALL.ABS.NOINC R2 ;  /* 0x0000000002007343 */ /* 0x001fea0003c00000 */
.L_x_4934:
[----:B------:R-:W-:Y:S05]  /*16060*/  BSYNC B6 ;  /* 0x0000000000067941 */ /* 0x000fea0003800000 */
.L_x_4933:
[----:B------:R-:W3:Y:S01]  /*16070*/  LDL.LU R6, [R1+0x34] ;  /* 0x0000340001067983 */ /* 0x000ee20000300800 */
[----:B------:R-:W-:Y:S01]  /*16080*/  ULDC.64 UR4, c[0x0][0x2d8] ;  /* 0x0000b60000047ab9 */ /* 0x000fe20000000a00 */
[----:B------:R-:W0:Y:S01]  /*16090*/  LDC R7, c[0x0][0x448] ;  /* 0x00011200ff077b82 */ /* 0x000e220000000800 */
[----:B------:R-:W-:Y:S01]  /*160a0*/  ULDC UR6, c[0x0][0x2b8] ;  /* 0x0000ae0000067ab9 */ /* 0x000fe20000000800 */
[----:B--2---:R-:W3:Y:S04]  /*160b0*/  LDL.LU.64 R2, [R1+0x48] ;  /* 0x0000480001027983 */ /* 0x004ee80000300a00 */
[----:B------:R-:W2:Y:S04]  /*160c0*/  LDL.LU R0, [R1+0x40] ;  /* 0x0000400001007983 */ /* 0x000ea80000300800 */
[----:B------:R-:W4:Y:S04]  /*160d0*/  LDL.LU R4, [R1+0x50] ;  /* 0x0000500001047983 */ /* 0x000f280000300800 */
[----:B------:R-:W4:Y:S04]  /*160e0*/  LDL.LU R5, [R1+0x28] ;  /* 0x0000280001057983 */ /* 0x000f280000300800 */
[----:B------:R0:W5:Y:S02]  /*160f0*/  LDL R9, [R1+0x54] ;  /* 0x0000540001097983 */ /* 0x0001640000100800 */
[----:B0-----:R-:W-:Y:S01]  /*16100*/  ISETP.NE.AND P0, PT, R7, 0x1, PT ;  /* 0x000000010700780c */ /* 0x001fe20003f05270 */
[----:B------:R-:W0:Y:S01]  /*16110*/  S2R R10, SR_TID.X ;  /* 0x00000000000a7919 */ /* 0x000e220000002100 */
[----:B------:R-:W1:Y:S01]  /*16120*/  S2R R8, SR_TID.X ;  /* 0x0000000000087919 */ /* 0x000e620000002100 */
[----:B0-----:R-:W-:-:S05]  /*16130*/  IMAD.SHL.U32 R10, R10, 0x8, RZ ;  /* 0x000000080a0a7824 */ /* 0x001fca00078e00ff */
[----:B------:R-:W-:Y:S02]  /*16140*/  LOP3.LUT R10, R10, 0x38, RZ, 0xc0, !PT ;  /* 0x000000380a0a7812 */ /* 0x000fe400078ec0ff */
[----:B-1----:R-:W-:-:S04]  /*16150*/  LOP3.LUT R8, R8, 0x7f, RZ, 0xc0, !PT ;  /* 0x0000007f08087812 */ /* 0x002fc800078ec0ff */
[----:B------:R-:W-:Y:S01]  /*16160*/  SHF.R.U32.HI R8, RZ, 0x3, R8 ;  /* 0x00000003ff087819 */ /* 0x000fe20000011608 */
[----:B---3--:R-:W-:Y:S02]  /*16170*/  IMAD.MOV.U32 R3, RZ, RZ, R6 ;  /* 0x000000ffff037224 */ /* 0x008fe400078e0006 */
[----:B------:R-:W0:Y:S01]  /*16180*/  @P0 LDC R6, c[0x0][0x450] ;  /* 0x00011400ff060b82 */ /* 0x000e220000000800 */
[----:B--2---:R-:W-:Y:S02]  /*16190*/  IMAD R0, R0, UR4, RZ ;  /* 0x0000000400007c24 */ /* 0x004fe4000f8e02ff */
[----:B------:R-:W-:-:S04]  /*161a0*/  IMAD.WIDE.U32 R2, R18, UR4, R2 ;  /* 0x0000000412027c25 */ /* 0x000fc8000f8e0002 */
[----:B------:R-:W-:Y:S01]  /*161b0*/  IMAD R0, R18, UR5, R0 ;  /* 0x0000000512007c24 */ /* 0x000fe2000f8e0200 */
[----:B------:R-:W-:-:S03]  /*161c0*/  ULDC.64 UR4, c[0x0][0x2e0] ;  /* 0x0000b80000047ab9 */ /* 0x000fc60000000a00 */
[----:B------:R-:W-:Y:S02]  /*161d0*/  IMAD.IADD R3, R3, 0x1, R0 ;  /* 0x0000000103037824 */ /* 0x000fe400078e0200 */
[----:B----4-:R-:W-:Y:S02]  /*161e0*/  IMAD R0, R4, UR4, RZ ;  /* 0x0000000404007c24 */ /* 0x010fe4000f8e02ff */
[----:B------:R-:W1:Y:S01]  /*161f0*/  S2R R4, SR_TID.X ;  /* 0x0000000000047919 */ /* 0x000e620000002100 */
[----:B------:R-:W-:-:S04]  /*16200*/  IMAD.WIDE.U32 R2, R5, UR4, R2 ;  /* 0x0000000405027c25 */ /* 0x000fc8000f8e0002 */
[----:B------:R-:W-:Y:S01]  /*16210*/  IMAD R0, R5, UR5, R0 ;  /* 0x0000000505007c24 */ /* 0x000fe2000f8e0200 */
[----:B------:R-:W-:-:S03]  /*16220*/  ULDC.64 UR4, c[0x0][0x2d0] ;  /* 0x0000b40000047ab9 */ /* 0x000fc60000000a00 */
[----:B------:R-:W-:Y:S01]  /*16230*/  IMAD.IADD R3, R3, 0x1, R0 ;  /* 0x0000000103037824 */ /* 0x000fe200078e0200 */
[----:B-1----:R-:W-:-:S04]  /*16240*/  LOP3.LUT R4, R4, 0x7f, RZ, 0xc0, !PT ;  /* 0x0000007f04047812 */ /* 0x002fc800078ec0ff */
[----:B------:R-:W-:Y:S02]  /*16250*/  SHF.R.U32.HI R5, RZ, 0x3, R4 ;  /* 0x00000003ff057819 */ /* 0x000fe40000011604 */
[----:B------:R-:W1:Y:S02]  /*16260*/  S2R R4, SR_TID.X ;  /* 0x0000000000047919 */ /* 0x000e640000002100 */
[----:B-1----:R-:W-:-:S05]  /*16270*/  IMAD.SHL.U32 R4, R4, 0x10, RZ ;  /* 0x0000001004047824 */ /* 0x002fca00078e00ff */
[----:B------:R-:W-:Y:S02]  /*16280*/  LOP3.LUT R4, R5, 0x70, R4, 0xf8, !PT ;  /* 0x0000007005047812 */ /* 0x000fe400078ef804 */
[----:B------:R-:W1:Y:S03]  /*16290*/  @P0 LDC R5, c[0x0][0x44c] ;  /* 0x00011300ff050b82 */ /* 0x000e660000000800 */
[----:B------:R-:W-:-:S04]  /*162a0*/  IMAD R0, R17, 0x40, R4 ;  /* 0x0000004011007824 */ /* 0x000fc800078e0204 */
[----:B------:R-:W-:Y:S02]  /*162b0*/  IMAD.MOV.U32 R4, RZ, RZ, R0 ;  /* 0x000000ffff047224 */ /* 0x000fe400078e0000 */
[----:B-1----:R-:W-:-:S05]  /*162c0*/  @P0 IMAD.HI.U32 R5, R0, R5, RZ ;  /* 0x0000000500050227 */ /* 0x002fca00078e00ff */
[----:B0-----:R-:W-:-:S05]  /*162d0*/  @P0 SHF.R.U32.HI R4, RZ, R6, R5 ;  /* 0x00000006ff040219 */ /* 0x001fca0000011605 */
        /* <DEDUP_REMOVED lines=18> */
[----:B------:R-:W-:Y:S09]  /*16400*/  BRA.DIV UR4, `(.L_x_4935) ;  /* 0x0000005e044c7947 */ /* 0x000ff2000b800000 */
        /* <DEDUP_REMOVED lines=34> */
.L_x_5100:
        /* <DEDUP_REMOVED lines=11> */
.L_x_4936:
        /* <DEDUP_REMOVED lines=19> */
.L_x_5101:
[----:B------:R-:W-:Y:S05]  /*16810*/  BSYNC B0 ;  /* 0x0000000000007941 */ /* 0x000fea0003800000 */
.L_x_4937:
[----:B0-----:R-:W2:Y:S01]  /*16820*/  LDL R2, [R1+0x8] ;  /* 0x0000080001027983 */ /* 0x001ea20000100800 */
[----:B------:R-:W-:Y:S01]  /*16830*/  BSSY B0, `(.L_x_4939) ;  /* 0x00000a2000007945 */ /* 0x000fe20003800000 */
[----:B--2---:R-:W-:-:S13]  /*16840*/  LOP3.LUT P0, RZ, R2, 0x1, RZ, 0xc0, !PT ;  /* 0x0000000102ff7812 */ /* 0x004fda000780c0ff */
[----:B------:R-:W-:Y:S05]  /*16850*/  @!P0 BRA `(.L_x_4940) ;  /* 0x00000008007c8947 */ /* 0x000fea0003800000 */
[----:B------:R-:W2:Y:S04]  /*16860*/  LDL R5, [R1+0x4] ;  /* 0x0000040001057983 */ /* 0x000ea80000100800 */
        /* <DEDUP_REMOVED lines=10> */
.L_x_5102:
[----:B------:R-:W-:Y:S05]  /*16910*/  BSYNC B1 ;  /* 0x0000000000017941 */ /* 0x000fea0003800000 */
.L_x_4941:
        /* <DEDUP_REMOVED lines=9> */
.L_x_4944:
[----:B------:R-:W-:Y:S05]  /*169b0*/  BSYNC B1 ;  /* 0x0000000000017941 */ /* 0x000fea0003800000 */
.L_x_4943:
        /* <DEDUP_REMOVED lines=14> */
.L_x_4945:
        /* <DEDUP_REMOVED lines=16> */
.L_x_4946:
        /* <DEDUP_REMOVED lines=16> */
.L_x_4947:
        /* <DEDUP_REMOVED lines=16> */
.L_x_4948:
        /* <DEDUP_REMOVED lines=16> */
.L_x_4949:
        /* <DEDUP_REMOVED lines=16> */
.L_x_4950:
        /* <DEDUP_REMOVED lines=16> */
.L_x_4951:
        /* <DEDUP_REMOVED lines=16> */
.L_x_4952:
        /* <DEDUP_REMOVED lines=11> */
.L_x_4940:
[----:B------:R-:W-:Y:S05]  /*17250*/  BSYNC B0 ;  /* 0x0000000000007941 */ /* 0x000fea0003800000 */
.L_x_4939:
        /* <DEDUP_REMOVED lines=14> */
[----:B--2---:R-:W-:Y:S01]  /*17340*/  LOP3.LUT P2, RZ, R6, 0x1, RZ, 0xc0, !PT ;  /* 0x0000000106ff7812 */ /* 0x004fe2000784c0ff */
        /* <DEDUP_REMOVED lines=33> */
.L_x_4959:
[----:B-1----:R-:W2:Y:S01]  /*17560*/  LDL R2, [R1+0x4] ;  /* 0x0000040001027983 */ /* 0x002ea20000100800 */
[----:B------:R-:W-:Y:S01]  /*17570*/  BSSY B3, `(.L_x_4960) ;  /* 0x0000008000037945 */ /* 0x000fe20003800000 */
[----:B------:R-:W1:Y:S02]  /*17580*/  S2R R5, SR_TID.X ;  /* 0x0000000000057919 */ /* 0x000e640000002100 */
[----:B-1----:R-:W-:-:S04]  /*17590*/  LOP3.LUT R5, R5, 0x7f, RZ, 0xc0, !PT ;  /* 0x0000007f05057812 */ /* 0x002fc800078ec0ff */
[----:B------:R-:W-:Y:S01]  /*175a0*/  ISETP.NE.AND P1, PT, R5, RZ, PT ;  /* 0x000000ff0500720c */ /* 0x000fe20003f25270 */
[----:B--2---:R-:W-:Y:S01]  /*175b0*/  IMAD R3, R9, 0x8, R2 ;  /* 0x0000000809037824 */ /* 0x004fe200078e0202 */
[----:B------:R-:W-:-:S04]  /*175c0*/  SHF.L.U32 R2, R8, 0x1f, RZ ;  /* 0x0000001f08027819 */ /* 0x000fc800000006ff */
[----:B------:R-:W1:Y:S02]  /*175d0*/  SYNCS.PHASECHK.TRANS64.TRYWAIT P0, [R3+URZ+0x28c40], R2 ;  /* 0x028c4002030075a7 */ /* 0x000e64000800017f */
[----:B-1----:R-:W-:Y:S05]  /*175e0*/  @!P0 BRA `(.L_x_4961) ;  /* 0x0000005000488947 */ /* 0x002fea0003800000 */
.L_x_5103:
[----:B------:R-:W-:Y:S05]  /*175f0*/  BSYNC B3 ;  /* 0x0000000000037941 */ /* 0x000fea0003800000 */
.L_x_4960:
        /* <DEDUP_REMOVED lines=9> */
.L_x_4963:
[----:B------:R-:W-:Y:S05]  /*17690*/  BSYNC B3 ;  /* 0x0000000000037941 */ /* 0x000fea0003800000 */
.L_x_4962:
        /* <DEDUP_REMOVED lines=14> */
.L_x_4964:
        /* <DEDUP_REMOVED lines=14> */
.L_x_5104:
[----:B------:R-:W-:Y:S05]  /*17860*/  BSYNC B3 ;  /* 0x0000000000037941 */ /* 0x000fea0003800000 */
.L_x_4965:
        /* <DEDUP_REMOVED lines=11> */
.L_x_4968:
[----:B------:R-:W-:Y:S05]  /*17920*/  BSYNC B3 ;  /* 0x0000000000037941 */ /* 0x000fea0003800000 */
.L_x_4967:
        /* <DEDUP_REMOVED lines=11> */
.L_x_4969:
        /* <DEDUP_REMOVED lines=16> */
.L_x_4970:
        /* <DEDUP_REMOVED lines=16> */
.L_x_4971:
        /* <DEDUP_REMOVED lines=16> */
.L_x_4972:
        /* <DEDUP_REMOVED lines=16> */
.L_x_4973:
        /* <DEDUP_REMOVED lines=16> */
.L_x_4974:
        /* <DEDUP_REMOVED lines=16> */
.L_x_4975:
        /* <DEDUP_REMOVED lines=16> */
.L_x_4976:
        /* <DEDUP_REMOVED lines=11> */
.L_x_4958:
[----:B------:R-:W-:Y:S05]  /*18190*/  BSYNC B1 ;  /* 0x0000000000017941 */ /* 0x000fea0003800000 */
.L_x_4957:
[----:B------:R-:W2:Y:S02]  /*181a0*/  LDL.LU R5, [R1+0x30] ;  /* 0x0000300001057983 */ /* 0x000ea40000300800 */
[----:B--2---:R-:W-:-:S07]  /*181b0*/  VIADD R0, R5, 0xfffffffd ;  /* 0xfffffffd05007836 */ /* 0x004fce0000000000 */
.L_x_4956:
[----:B------:R-:W-:Y:S05]  /*181c0*/  BSYNC B2 ;  /* 0x0000000000027941 */ /* 0x000fea0003800000 */
.L_x_4955:
[----:B------:R-:W-:-:S13]  /*181d0*/  ISETP.NE.AND P0, PT, R4, RZ, PT ;  /* 0x000000ff0400720c */ /* 0x000fda0003f05270 */
[----:B------:R-:W-:Y:S05]  /*181e0*/  @!P0 BRA `(.L_x_4954) ;  /* 0x0000001c00488947 */ /* 0x000fea0003800000 */
.L_x_5017:
[----:B------:R-:W2:Y:S04]  /*181f0*/  LDL R4, [R1+0x8] ;  /* 0x0000080001047983 */ /* 0x000ea80000100800 */
[----:B------:R-:W3:Y:S04]  /*18200*/  LDL.LU R3, [R1+0xc] ;  /* 0x00000c0001037983 */ /* 0x000ee80000300800 */
[----:B------:R-:W4:Y:S01]  /*18210*/  LDL.LU R2, [R1+0x18] ;  /* 0x0000180001027983 */ /* 0x000f220000300800 */
[----:B------:R-:W-:Y:S05]  /*18220*/  YIELD ;  /* 0x0000000000007946 */ /* 0x000fea0003800000 */
[----:B------:R-:W-:Y:S01]  /*18230*/  BSSY B1, `(.L_x_4977) ;  /* 0x00000e2000017945 */ /* 0x000fe20003800000 */
[----:B--2---:R-:W-:Y:S01]  /*18240*/  LOP3.LUT P1, RZ, R4, 0x1, RZ, 0xc0, !PT ;  /* 0x0000000104ff7812 */ /* 0x004fe2000782c0ff */
[----:B---3--:R-:W-:-:S05]  /*18250*/  VIADD R7, R3, 0x1 ;  /* 0x0000000103077836 */ /* 0x008fca0000000000 */
[----:B------:R-:W-:-:S04]  /*18260*/  ISETP.NE.AND P0, PT, R7, 0x2, PT ;  /* 0x000000020700780c */ /* 0x000fc80003f05270 */
[----:B------:R-:W-:Y:S02]  /*18270*/  SEL R6, RZ, 0x1, P0 ;  /* 0x00000001ff067807 */ /* 0x000fe40000000000 */
        /* <DEDUP_REMOVED lines=28> */
.L_x_4979:
[----:B0-----:R-:W2:Y:S01]  /*18440*/  LDL R2, [R1+0x4] ;  /* 0x0000040001027983 */ /* 0x001ea20000100800 */
[----:B------:R-:W-:Y:S01]  /*18450*/  BSSY B2, `(.L_x_4980) ;  /* 0x0000008000027945 */ /* 0x000fe20003800000 */
[----:B------:R-:W0:Y:S02]  /*18460*/  S2R R3, SR_TID.X ;  /* 0x0000000000037919 */ /* 0x000e240000002100 */
[----:B0-----:R-:W-:-:S04]  /*18470*/  LOP3.LUT R3, R3, 0x7f, RZ, 0xc0, !PT ;  /* 0x0000007f03037812 */ /* 0x001fc800078ec0ff */
[----:B------:R-:W-:Y:S01]  /*18480*/  ISETP.NE.AND P1, PT, R3, RZ, PT ;  /* 0x000000ff0300720c */ /* 0x000fe20003f25270 */
[----:B--2---:R-:W-:Y:S01]  /*18490*/  IMAD R4, R7, 0x8, R2 ;  /* 0x0000000807047824 */ /* 0x004fe200078e0202 */
[----:B------:R-:W-:-:S04]  /*184a0*/  SHF.L.U32 R2, R6, 0x1f, RZ ;  /* 0x0000001f06027819 */ /* 0x000fc800000006ff */
[----:B------:R-:W0:Y:S02]  /*184b0*/  SYNCS.PHASECHK.TRANS64.TRYWAIT P0, [R4+URZ+0x28c40], R2 ;  /* 0x028c4002040075a7 */ /* 0x000e24000800017f */
[----:B0-----:R-:W-:Y:S05]  /*184c0*/  @!P0 BRA `(.L_x_4981) ;  /* 0x0000004000b88947 */ /* 0x001fea0003800000 */
.L_x_5105:
[----:B------:R-:W-:Y:S05]  /*184d0*/  BSYNC B2 ;  /* 0x0000000000027941 */ /* 0x000fea0003800000 */
.L_x_4980:
        /* <DEDUP_REMOVED lines=9> */
.L_x_4983:
[----:B------:R-:W-:Y:S05]  /*18570*/  BSYNC B2 ;  /* 0x0000000000027941 */ /* 0x000fea0003800000 */
.L_x_4982:
        /* <DEDUP_REMOVED lines=13> */
.L_x_4984:
        /* <DEDUP_REMOVED lines=14> */
.L_x_5106:
[----:B------:R-:W-:Y:S05]  /*18730*/  BSYNC B2 ;  /* 0x0000000000027941 */ /* 0x000fea0003800000 */
.L_x_4985:
        /* <DEDUP_REMOVED lines=11> */
.L_x_4988:
[----:B------:R-:W-:Y:S05]  /*187f0*/  BSYNC B2 ;  /* 0x0000000000027941 */ /* 0x000fea0003800000 */
.L_x_4987:
        /* <DEDUP_REMOVED lines=10> */
.L_x_4989:
        /* <DEDUP_REMOVED lines=16> */
.L_x_4990:
        /* <DEDUP_REMOVED lines=16> */
.L_x_4991:
        /* <DEDUP_REMOVED lines=16> */
.L_x_4992:
        /* <DEDUP_REMOVED lines=16> */
.L_x_4993:
        /* <DEDUP_REMOVED lines=16> */
.L_x_4994:
        /* <DEDUP_REMOVED lines=16> */
.L_x_4995:
        /* <DEDUP_REMOVED lines=16> */
.L_x_4996:
        /* <DEDUP_REMOVED lines=11> */
.L_x_4978:
[----:B------:R-:W-:Y:S05]  /*19050*/  BSYNC B1 ;  /* 0x0000000000017941 */ /* 0x000fea0003800000 */
.L_x_4977:
[----:B------:R-:W2:Y:S01]  /*19060*/  LDL R2, [R1+0x8] ;  /* 0x0000080001027983 */ /* 0x000ea20000100800 */
[----:B------:R-:W-:Y:S01]  /*19070*/  VIADD R7, R7, 0x1 ;  /* 0x0000000107077836 */ /* 0x000fe20000000000 */
[----:B------:R-:W-:Y:S04]  /*19080*/  BSSY B1, `(.L_x_4997) ;  /* 0x00000e5000017945 */ /* 0x000fe80003800000 */
[----:B------:R-:W-:-:S04]  /*19090*/  ISETP.NE.AND P0, PT, R7, 0x2, PT ;  /* 0x000000020700780c */ /* 0x000fc80003f05270 */
[----:B0-----:R-:W-:Y:S02]  /*190a0*/  SEL R9, R7, RZ, P0 ;  /* 0x000000ff07097207 */ /* 0x001fe40000000000 */
        /* <DEDUP_REMOVED lines=31> */
.L_x_4999:
        /* <DEDUP_REMOVED lines=9> */
.L_x_5107:
[----:B------:R-:W-:Y:S05]  /*19330*/  BSYNC B2 ;  /* 0x0000000000027941 */ /* 0x000fea0003800000 */
.L_x_5000:
        /* <DEDUP_REMOVED lines=9> */
.L_x_5003:
[----:B------:R-:W-:Y:S05]  /*193d0*/  BSYNC B2 ;  /* 0x0000000000027941 */ /* 0x000fea0003800000 */
.L_x_5002:
        /* <DEDUP_REMOVED lines=14> */
.L_x_5004:
        /* <DEDUP_REMOVED lines=14> */
.L_x_5108:
[----:B------:R-:W-:Y:S05]  /*195a0*/  BSYNC B2 ;  /* 0x0000000000027941 */ /* 0x000fea0003800000 */
.L_x_5005:
        /* <DEDUP_REMOVED lines=11> */
.L_x_5008:
[----:B------:R-:W-:Y:S05]  /*19660*/  BSYNC B2 ;  /* 0x0000000000027941 */ /* 0x000fea0003800000 */
.L_x_5007:
        /* <DEDUP_REMOVED lines=11> */
.L_x_5009:
        /* <DEDUP_REMOVED lines=16> */
.L_x_5010:
        /* <DEDUP_REMOVED lines=16> */
.L_x_5011:
        /* <DEDUP_REMOVED lines=16> */
.L_x_5012:
        /* <DEDUP_REMOVED lines=16> */
.L_x_5013:
        /* <DEDUP_REMOVED lines=16> */
.L_x_5014:
        /* <DEDUP_REMOVED lines=16> */
.L_x_5015:
        /* <DEDUP_REMOVED lines=16> */
.L_x_5016:
        /* <DEDUP_REMOVED lines=11> */
.L_x_4998:
[----:B------:R-:W-:Y:S05]  /*19ed0*/  BSYNC B1 ;  /* 0x0000000000017941 */ /* 0x000fea0003800000 */
.L_x_4997:
[C---:B------:R-:W-:Y:S01]  /*19ee0*/  ISETP.GT.AND P0, PT, R0.reuse, 0x1, PT ;  /* 0x000000010000780c */ /* 0x040fe20003f04270 */
[----:B------:R-:W-:-:S12]  /*19ef0*/  VIADD R0, R0, 0xfffffffe ;  /* 0xfffffffe00007836 */ /* 0x000fd80000000000 */
[----:B------:R-:W-:Y:S05]  /*19f00*/  @P0 BRA `(.L_x_5017) ;  /* 0xffffffe000b80947 */ /* 0x000fea000383ffff */
.L_x_4954:
[----:B------:R-:W-:Y:S05]  /*19f10*/  BSYNC B0 ;  /* 0x0000000000007941 */ /* 0x000fea0003800000 */
.L_x_4953:
        /* <DEDUP_REMOVED lines=23> */
[----:B-1----:R-:W-:-:S07]  /*1a090*/  IADD3 R16, R4, UR36, R7 ;  /* 0x0000002404107c10 */ /* 0x002fce000fffe007 */
.L_x_5019:
[----:B------:R-:W-:Y:S05]  /*1a0a0*/  BSYNC B0 ;  /* 0x0000000000007941 */ /* 0x000fea0003800000 */
.L_x_5018:
[----:B------:R-:W-:-:S05]  /*1a0b0*/  SEL R0, R0, RZ, P0 ;  /* 0x000000ff00007207 */ /* 0x000fca0000000000 */
[----:B------:R2:W-:Y:S02]  /*1a0c0*/  STL [R1+0xc], R0 ;  /* 0x00000c0001007387 */ /* 0x0005e40000100800 */
.L_x_4921:
[----:B------:R-:W-:Y:S05]  /*1a0d0*/  BSYNC B7 ;  /* 0x0000000000077941 */ /* 0x000fea0003800000 */
.L_x_4919:
        /* <DEDUP_REMOVED lines=13> */
.L_x_5020:
        /* <DEDUP_REMOVED lines=13> */
[----:B------:R-:W-:Y:S01]  /*1a280*/  SHFL.IDX PT, R4, R16, 0x1, 0x1f ;  /* 0x00201f0010047f89 */ /* 0x000fe200000e0000 */
[C---:B------:R-:W-:Y:S02]  /*1a290*/  ISETP.GE.U32.AND P4, PT, R7.reuse, 0x8, PT ;  /* 0x000000080700780c */ /* 0x040fe40003f86070 */
[C---:B------:R-:W-:Y:S01]  /*1a2a0*/  ISETP.GE.U32.AND P5, PT, R7.reuse, 0x10, PT ;  /* 0x000000100700780c */ /* 0x040fe20003fa6070 */
[----:B-1----:R-:W-:Y:S02]  /*1a2b0*/  IMAD.MOV.U32 R2, RZ, RZ, RZ ;  /* 0x000000ffff027224 */ /* 0x002fe400078e00ff */
[----:B--2---:R-:W-:Y:S01]  /*1a2c0*/  @!P1 IMAD.MOV.U32 R2, RZ, RZ, R3 ;  /* 0x000000ffff029224 */ /* 0x004fe200078e0003 */
[----:B------:R-:W-:-:S04]  /*1a2d0*/  ISETP.NE.AND P1, PT, R7, RZ, PT ;  /* 0x000000ff0700720c */ /* 0x000fc80003f25270 */
[----:B0-----:R-:W0:Y:S02]  /*1a2e0*/  SHFL.UP PT, R14, R2, 0x1, RZ ;  /* 0x04200000020e7989 */ /* 0x001e2400000e00ff */
        /* <DEDUP_REMOVED lines=16> */
.L_x_5118:
[----:B------:R-:W-:Y:S02]  /*1a3f0*/  ULDC UR4, c[0x0][0xc38] ;  /* 0x00030e0000047ab9 */ /* 0x000fe40000000800 */
[----:B------:R-:W-:-:S04]  /*1a400*/  IMAD.U32 R5, RZ, RZ, UR4 ;  /* 0x00000004ff057e24 */ /* 0x000fc8000f8e00ff */
[----:B0-2---:R-:W-:-:S04]  /*1a410*/  IMAD R16, R16, R5, RZ ;  /* 0x0000000510107224 */ /* 0x005fc800078e02ff */
[----:B------:R-:W-:-:S05]  /*1a420*/  IMAD.IADD R4, R4, 0x1, R16 ;  /* 0x0000000104047824 */ /* 0x000fca00078e0210 */
[----:B-1----:R-:W-:-:S13]  /*1a430*/  ISETP.GT.AND P6, PT, R4, R0, PT ;  /* 0x000000000400720c */ /* 0x002fda0003fc4270 */
[----:B------:R-:W-:Y:S05]  /*1a440*/  @P6 BRA `(.L_x_5023) ;  /* 0x00000000009c6947 */ /* 0x000fea0003800000 */
.L_x_5028:
        /* <DEDUP_REMOVED lines=14> */
.L_x_5026:
[----:B------:R-:W-:Y:S05]  /*1a530*/  BSYNC B0 ;  /* 0x0000000000007941 */ /* 0x000fea0003800000 */
.L_x_5025:
        /* <DEDUP_REMOVED lines=18> */
.L_x_5126:
[----:B------:R-:W-:Y:S02]  /*1a660*/  ULDC UR4, c[0x0][0xc38] ;  /* 0x00030e0000047ab9 */ /* 0x000fe40000000800 */
[----:B------:R-:W-:-:S04]  /*1a670*/  IMAD.U32 R5, RZ, RZ, UR4 ;  /* 0x00000004ff057e24 */ /* 0x000fc8000f8e00ff */
[----:B-1----:R-:W-:-:S04]  /*1a680*/  IMAD R16, R16, R5, RZ ;  /* 0x0000000510107224 */ /* 0x002fc800078e02ff */
[----:B------:R-:W-:-:S05]  /*1a690*/  IMAD.IADD R4, R16, 0x1, R4 ;  /* 0x0000000110047824 */ /* 0x000fca00078e0204 */
[----:B------:R-:W-:-:S13]  /*1a6a0*/  ISETP.GT.AND P6, PT, R4, R0, PT ;  /* 0x000000000400720c */ /* 0x000fda0003fc4270 */
[----:B------:R-:W-:Y:S05]  /*1a6b0*/  @!P6 BRA `(.L_x_5028) ;  /* 0xfffffffc0064e947 */ /* 0x000fea000383ffff */
.L_x_5023:
        /* <DEDUP_REMOVED lines=8> */
.L_x_5130:
[----:B------:R-:W-:Y:S01]  /*1a740*/  ISETP.NE.AND P0, PT, R4, RZ, PT ;  /* 0x000000ff0400720c */ /* 0x000fe20003f05270 */
[----:B------:R-:W-:-:S12]  /*1a750*/  IMAD.MOV.U32 R4, RZ, RZ, RZ ;  /* 0x000000ffff047224 */ /* 0x000fd800078e00ff */
[----:B------:R-:W-:Y:S05]  /*1a760*/  @!P0 BRA `(.L_x_5030) ;  /* 0x0000000000148947 */ /* 0x000fea0003800000 */
[----:B------:R-:W-:Y:S01]  /*1a770*/  UMOV UR4, 0xffffffff ;  /* 0xffffffff00047882 */ /* 0x000fe20000000000 */
[----:B------:R-:W-:Y:S02]  /*1a780*/  VIADD R12, R6, 0xffffffff ;  /* 0xffffffff060c7836 */ /* 0x000fe40000000000 */
[----:B------:R-:W-:Y:S05]  /*1a790*/  BRA.DIV UR4, `(.L_x_5031) ;  /* 0x0000002a04987947 */ /* 0x000fea000b800000 */
[----:B0-----:R0:W3:Y:S02]  /*1a7a0*/  SHFL.IDX PT, R3, R3, R12, 0x1f ;  /* 0x00001f0c03037589 */ /* 0x0010e400000e0000 */
.L_x_5133:
[----:B---3--:R-:W-:-:S07]  /*1a7b0*/  IMAD.MOV.U32 R4, RZ, RZ, R3 ;  /* 0x000000ffff047224 */ /* 0x008fce00078e0003 */
.L_x_5030:
[----:B01----:R-:W0:Y:S01]  /*1a7c0*/  LDC.64 R2, c[0x0][0xc90] ;  /* 0x00032400ff027b82 */ /* 0x003e220000000a00 */
[----:B------:R-:W-:-:S04]  /*1a7d0*/  IMAD.IADD R19, R6, 0x1, R19 ;  /* 0x0000000106137824 */ /* 0x000fc800078e0213 */
[----:B0-----:R-:W-:-:S05]  /*1a7e0*/  IMAD.WIDE R2, R19, 0x4, R2 ;  /* 0x0000000413027825 */ /* 0x001fca00078e0202 */
[----:B------:R-:W2:Y:S01]  /*1a7f0*/  LDG.E R7, desc[UR40][R2.64] ;  /* 0x0000002802077981 */ /* 0x000ea2000c1e1900 */
[----:B------:R-:W-:-:S04]  /*1a800*/  IMAD R16, R4, R5, R16 ;  /* 0x0000000504107224 */ /* 0x000fc800078e0210 */
        /* <DEDUP_REMOVED lines=61> */
.L_x_5024:
[----:B------:R-:W-:Y:S01]  /*1abe0*/  UMOV UR4, URZ ;  /* 0x0000003f00047c82 */ /* 0x000fe20008000000 */
[----:B------:R-:W-:Y:S01]  /*1abf0*/  UMOV UR5, URZ ;  /* 0x0000003f00057c82 */ /* 0x000fe20008000000 */
[----:B------:R-:W-:Y:S01]  /*1ac00*/  ULDC UR6, c[0x0][0xc3c] ;  /* 0x00030f0000067ab9 */ /* 0x000fe20000000800 */
[----:B------:R-:W-:Y:S02]  /*1ac10*/  IMAD.MOV.U32 R16, RZ, RZ, R0 ;  /* 0x000000ffff107224 */ /* 0x000fe400078e0000 */
[----:B------:R-:W-:Y:S02]  /*1ac20*/  IMAD.U32 R17, RZ, RZ, UR4 ;  /* 0x00000004ff117e24 */ /* 0x000fe4000f8e00ff */
[----:B------:R-:W-:Y:S02]  /*1ac30*/  IMAD.U32 R18, RZ, RZ, UR5 ;  /* 0x00000005ff127e24 */ /* 0x000fe4000f8e00ff */
[----:B------:R-:W-:-:S07]  /*1ac40*/  IMAD.U32 R19, RZ, RZ, UR6 ;  /* 0x00000006ff137e24 */ /* 0x000fce000f8e00ff */
.L_x_5032:
        /* <DEDUP_REMOVED lines=12> */
.L_x_5021:
[----:B------:R-:W-:Y:S02]  /*1ad10*/  ULDC UR4, c[0x0][0xc3c] ;  /* 0x00030f0000047ab9 */ /* 0x000fe40000000800 */
[----:B---3--:R-:W-:-:S13]  /*1ad20*/  ISETP.GE.AND P0, PT, R19, UR4, PT ;  /* 0x0000000413007c0c */ /* 0x008fda000bf06270 */
[----:B------:R-:W-:Y:S05]  /*1ad30*/  @!P0 BRA `(.L_x_5033) ;  /* 0xffffff8000548947 */ /* 0x000fea000383ffff */
[----:B------:R-:W-:Y:S05]  /*1ad40*/  BSYNC B8 ;  /* 0x0000000000087941 */ /* 0x000fea0003800000 */
.L_x_4869:
        /* <DEDUP_REMOVED lines=12> */
.L_x_5134:
[----:B------:R-:W-:Y:S05]  /*1ae10*/  BSYNC B0 ;  /* 0x0000000000007941 */ /* 0x000fea0003800000 */
.L_x_5034:
[----:B------:R-:W-:-:S03]  /*1ae20*/  UMOV UR4, 0xffffffff ;  /* 0xffffffff00047882 */ /* 0x000fc60000000000 */
[----:B------:R-:W-:Y:S05]  /*1ae30*/  BRA.DIV UR4, `(.L_x_5036) ;  /* 0x00000026042c7947 */ /* 0x000fea000b800000 */
[----:B------:R-:W1:Y:S02]  /*1ae40*/  S2R R2, SR_TID.X ;  /* 0x0000000000027919 */ /* 0x000e640000002100 */
[----:B-1----:R-:W-:-:S04]  /*1ae50*/  SHF.R.U32.HI R2, RZ, 0x5, R2 ;  /* 0x00000005ff027819 */ /* 0x002fc80000011602 */
[----:B------:R-:W-:-:S05]  /*1ae60*/  LOP3.LUT R2, R2, 0x3, RZ, 0xc0, !PT ;  /* 0x0000000302027812 */ /* 0x000fca00078ec0ff */
[----:B------:R1:W2:Y:S02]  /*1ae70*/  SHFL.IDX PT, R14, R2, RZ, 0x1f ;  /* 0x00001fff020e7589 */ /* 0x0002a400000e0000 */
.L_x_5137:
[----:B--2---:R-:W-:-:S13]  /*1ae80*/  ISETP.NE.AND P0, PT, R14, RZ, PT ;  /* 0x000000ff0e00720c */ /* 0x004fda0003f05270 */
[----:B------:R-:W-:Y:S05]  /*1ae90*/  @P0 BRA `(.L_x_4721) ;  /* 0x0000000000940947 */ /* 0x000fea0003800000 */
[----:B------:R-:W-:-:S03]  /*1aea0*/  UMOV UR4, 0xffffffff ;  /* 0xffffffff00047882 */ /* 0x000fc60000000000 */
[----:B------:R-:W-:Y:S05]  /*1aeb0*/  BRA.DIV UR4, `(.L_x_5037) ;  /* 0x0000002604407947 */ /* 0x000fea000b800000 */
[----:B------:R-:W-:-:S13]  /*1aec0*/  ELECT P6, URZ, PT ;  /* 0x00000000003f782f */ /* 0x000fda00038c0000 */
.L_x_5140:
[----:B------:R-:W-:Y:S05]  /*1aed0*/  @!P6 BRA `(.L_x_4721) ;  /* 0x000000000084e947 */ /* 0x000fea0003800000 */
[----:B-1----:R-:W2:Y:S02]  /*1aee0*/  LDL.LU R2, [R1+0x58] ;  /* 0x0000580001027983 */ /* 0x002ea40000300800 */
[----:B--2---:R-:W-:-:S04]  /*1aef0*/  LOP3.LUT R2, R2, 0x2, RZ, 0xfc, !PT ;  /* 0x0000000202027812 */ /* 0x004fc800078efcff */
[----:B------:R-:W-:-:S13]  /*1af00*/  ISETP.NE.AND P2, PT, R2, 0x3, PT ;  /* 0x000000030200780c */ /* 0x000fda0003f45270 */
[----:B------:R-:W-:Y:S05]  /*1af10*/  @!P2 BRA `(.L_x_5038) ;  /* 0x000000000004a947 */ /* 0x000fea0003800000 */
[----:B------:R-:W-:Y:S01]  /*1af20*/  BPT.TRAP 0x1 ;  /* 0x000000040000795c */ /* 0x000fe20000300000 */
.L_x_5038:
        /* <DEDUP_REMOVED lines=14> */
.L_x_5141:
[----:B------:R-:W1:Y:S02]  /*1b010*/  SYNCS.PHASECHK.TRANS64.TRYWAIT P0, [R7+URZ], R2 ;  /* 0x00000002070075a7 */ /* 0x000e64000800017f */
[----:B-1----:R-:W-:Y:S05]  /*1b020*/  @!P0 BRA `(.L_x_5040) ;  /* 0x0000002400188947 */ /* 0x002fea0003800000 */
.L_x_5142:
[----:B------:R-:W-:Y:S05]  /*1b030*/  @!P2 BRA `(.L_x_5041) ;  /* 0x000000000004a947 */ /* 0x000fea0003800000 */
[----:B------:R-:W-:Y:S01]  /*1b040*/  BPT.TRAP 0x1 ;  /* 0x000000040000795c */ /* 0x000fe20000300000 */
.L_x_5041:
[----:B------:R-:W2:Y:S01]  /*1b050*/  LDL.LU R4, [R1+0xc] ;  /* 0x00000c0001047983 */ /* 0x000ea20000300800 */
[----:B------:R-:W-:-:S04]  /*1b060*/  VIADD R0, R0, 0x28c60 ;  /* 0x00028c6000007836 */ /* 0x000fc80000000000 */
[----:B--2---:R-:W-:-:S04]  /*1b070*/  IMAD R4, R4, 0x8, R0 ;  /* 0x0000000804047824 */ /* 0x004fc800078e0200 */
[----:B------:R-:W2:Y:S02]  /*1b080*/  SYNCS.PHASECHK.TRANS64.TRYWAIT P0, [R4+URZ], R5 ;  /* 0x00000005040075a7 */ /* 0x000ea4000800017f */
[----:B--2---:R-:W-:Y:S05]  /*1b090*/  @!P0 BRA `(.L_x_5042) ;  /* 0x0000002400108947 */ /* 0x004fea0003800000 */
.L_x_5143:
[----:B------:R-:W-:-:S07]  /*1b0a0*/  IMAD R3, R3, 0x8, R0 ;  /* 0x0000000803037824 */ /* 0x000fce00078e0200 */
.L_x_5043:
[----:B---3--:R3:W4:Y:S02]  /*1b0b0*/  SYNCS.PHASECHK.TRANS64.TRYWAIT P0, [R3+URZ], R2 ;  /* 0x00000002030075a7 */ /* 0x008724000800017f */
[----:B----4-:R-:W-:Y:S05]  /*1b0c0*/  @!P0 NANOSLEEP.SYNCS 0x989680 ;  /* 0x009896800000895d */ /* 0x010fea0003900000 */
[----:B------:R-:W4:Y:S02]  /*1b0d0*/  @!P0 SYNCS.PHASECHK.TRANS64 P0, [R3+URZ], R2 ;  /* 0x00000002030085a7 */ /* 0x000f24000800007f */
[----:B----4-:R-:W-:Y:S05]  /*1b0e0*/  @!P0 BRA `(.L_x_5043) ;  /* 0xfffffffc00f08947 */ /* 0x010fea000383ffff */
.L_x_4721:
[----:B------:R-:W-:Y:S05]  /*1b0f0*/  BSYNC B9 ;  /* 0x0000000000097941 */ /* 0x000fea0003800000 */
.L_x_4718:
[----:B------:R-:W-:Y:S05]  /*1b100*/  EXIT ;  /* 0x000000000000794d */ /* 0x000fea0003800000 */
.L_x_4737:
[----:B0-----:R0:W1:Y:S02]  /*1b110*/  SYNCS.PHASECHK.TRANS64.TRYWAIT P5, [R68+URZ+0x28c90], R73 ;  /* 0x028c9049440075a7 */ /* 0x00106400080a017f */
[----:B-1----:R-:W-:Y:S05]  /*1b120*/  @!P5 NANOSLEEP.SYNCS 0x989680 ;  /* 0x009896800000d95d */ /* 0x002fea0003900000 */
[----:B------:R-:W1:Y:S02]  /*1b130*/  @!P5 SYNCS.PHASECHK.TRANS64 P5, [R68+URZ+0x28c90], R73 ;  /* 0x028c90494400d5a7 */ /* 0x000e6400080a007f */
[----:B-1----:R-:W-:Y:S05]  /*1b140*/  @!P5 BRA `(.L_x_4737) ;  /* 0xfffffffc00f0d947 */ /* 0x002fea000383ffff */
[----:B------:R-:W-:Y:S05]  /*1b150*/  BRA `(.L_x_5044) ;  /* 0xfffffe7400787947 */ /* 0x000fea000383ffff */
.L_x_4747:
[----:B0-----:R0:W1:Y:S02]  /*1b160*/  SYNCS.PHASECHK.TRANS64.TRYWAIT P5, [R68+URZ+0x28c90], R73 ;  /* 0x028c9049440075a7 */ /* 0x00106400080a017f */
[----:B-1----:R-:W-:Y:S05]  /*1b170*/  @!P5 NANOSLEEP.SYNCS 0x989680 ;  /* 0x009896800000d95d */ /* 0x002fea0003900000 */
[----:B------:R-:W1:Y:S02]  /*1b180*/  @!P5 SYNCS.PHASECHK.TRANS64 P5, [R68+URZ+0x28c90], R73 ;  /* 0x028c90494400d5a7 */ /* 0x000e6400080a007f */
[----:B-1----:R-:W-:Y:S05]  /*1b190*/  @!P5 BRA `(.L_x_4747) ;  /* 0xfffffffc00f0d947 */ /* 0x002fea000383ffff */
[----:B------:R-:W-:Y:S05]  /*1b1a0*/  BRA `(.L_x_5045) ;  /* 0xfffffe7c00c47947 */ /* 0x000fea000383ffff */
.L_x_4752:
[----:B0-----:R0:W1:Y:S02]  /*1b1b0*/  SYNCS.PHASECHK.TRANS64.TRYWAIT P5, [R68+URZ+0x28c90], R73 ;  /* 0x028c9049440075a7 */ /* 0x00106400080a017f */
[----:B-1----:R-:W-:Y:S05]  /*1b1c0*/  @!P5 NANOSLEEP.SYNCS 0x989680 ;  /* 0x009896800000d95d */ /* 0x002fea0003900000 */
[----:B------:R-:W1:Y:S02]  /*1b1d0*/  @!P5 SYNCS.PHASECHK.TRANS64 P5, [R68+URZ+0x28c90], R73 ;  /* 0x028c90494400d5a7 */ /* 0x000e6400080a007f */
[----:B-1----:R-:W-:Y:S05]  /*1b1e0*/  @!P5 BRA `(.L_x_4752) ;  /* 0xfffffffc00f0d947 */ /* 0x002fea000383ffff */
[----:B------:R-:W-:Y:S05]  /*1b1f0*/  BRA `(.L_x_5046) ;  /* 0xfffffe8400d47947 */ /* 0x000fea000383ffff */
.L_x_4756:
[----:B------:R0:W0:Y:S02]  /*1b200*/  SYNCS.PHASECHK.TRANS64.TRYWAIT P5, [R68+URZ+0x28cb0], R73 ;  /* 0x028cb049440075a7 */ /* 0x00002400080a017f */
[----:B0-----:R-:W-:Y:S05]  /*1b210*/  @!P5 NANOSLEEP.SYNCS 0x989680 ;  /* 0x009896800000d95d */ /* 0x001fea0003900000 */
[----:B------:R-:W0:Y:S02]  /*1b220*/  @!P5 SYNCS.PHASECHK.TRANS64 P5, [R68+URZ+0x28cb0], R73 ;  /* 0x028cb0494400d5a7 */ /* 0x000e2400080a007f */
[----:B0-----:R-:W-:Y:S05]  /*1b230*/  @!P5 BRA `(.L_x_4756) ;  /* 0xfffffffc00f0d947 */ /* 0x001fea000383ffff */
[----:B------:R-:W-:Y:S05]  /*1b240*/  BRA `(.L_x_5047) ;  /* 0xfffffe8800507947 */ /* 0x000fea000383ffff */
.L_x_4767:
[----:B0-----:R0:W1:Y:S02]  /*1b250*/  SYNCS.PHASECHK.TRANS64.TRYWAIT P1, [R20+URZ+0x28c50], R3 ;  /* 0x028c5003140075a7 */ /* 0x001064000802017f */
[----:B-1----:R-:W-:Y:S05]  /*1b260*/  @!P1 NANOSLEEP.SYNCS 0x989680 ;  /* 0x009896800000995d */ /* 0x002fea0003900000 */
[----:B------:R-:W1:Y:S02]  /*1b270*/  @!P1 SYNCS.PHASECHK.TRANS64 P1, [R20+URZ+0x28c50], R3 ;  /* 0x028c5003140095a7 */ /* 0x000e64000802007f */
[----:B-1----:R-:W-:Y:S05]  /*1b280*/  @!P1 BRA `(.L_x_4767) ;  /* 0xfffffffc00f09947 */ /* 0x002fea000383ffff */
[----:B------:R-:W-:Y:S05]  /*1b290*/  BRA `(.L_x_5048) ;  /* 0xfffffe9400a47947 */ /* 0x000fea000383ffff */
.L_x_4774:
[----:B-1----:R1:W2:Y:S02]  /*1b2a0*/  SYNCS.PHASECHK.TRANS64.TRYWAIT P2, [R3+URZ+0x28c50], R4 ;  /* 0x028c5004030075a7 */ /* 0x0022a4000804017f */
[----:B--2---:R-:W-:Y:S05]  /*1b2b0*/  @!P2 NANOSLEEP.SYNCS 0x989680 ;  /* 0x009896800000a95d */ /* 0x004fea0003900000 */
[----:B------:R-:W2:Y:S02]  /*1b2c0*/  @!P2 SYNCS.PHASECHK.TRANS64 P2, [R3+URZ+0x28c50], R4 ;  /* 0x028c50040300a5a7 */ /* 0x000ea4000804007f */
[----:B--2---:R-:W-:Y:S05]  /*1b2d0*/  @!P2 BRA `(.L_x_4774) ;  /* 0xfffffffc00f0a947 */ /* 0x004fea000383ffff */
[----:B------:R-:W-:Y:S05]  /*1b2e0*/  BRA `(.L_x_4773) ;  /* 0xfffffea000cc7947 */ /* 0x000fea000383ffff */
.L_x_4787:
        /* <DEDUP_REMOVED lines=8> */
.L_x_5050:
[----:B------:R-:W-:Y:S05]  /*1b370*/  BSYNC B1 ;  /* 0x0000000000017941 */ /* 0x000fea0003800000 */
.L_x_5049:
        /* <DEDUP_REMOVED lines=8> */
.L_x_5051:
[----:B------:R-:W-:Y:S02]  /*1b400*/  IMAD.MOV.U32 R13, RZ, RZ, R8 ;  /* 0x000000ffff0d7224 */ /* 0x000fe400078e0008 */
[----:B------:R-:W-:-:S07]  /*1b410*/  IMAD.MOV.U32 R0, RZ, RZ, R14 ;  /* 0x000000ffff007224 */ /* 0x000fce00078e000e */
[----:B------:R-:W-:Y:S05]  /*1b420*/  WARPSYNC.COLLECTIVE R15, `(.L_x_5052) ;  /* 0x000000000f087348 */ /* 0x000fea0003c00000 */
[----:B------:R0:W1:Y:S02]  /*1b430*/  SHFL.IDX P6, R14, R13, R12, R11 ;  /* 0x0000000c0d0e7389 */ /* 0x00006400000c000b */
[----:B01----:R-:W-:Y:S01]  /*1b440*/  ENDCOLLECTIVE ;  /* 0x000000000000791b */ /* 0x003fe20003800000 */
.L_x_5052:
[----:B------:R-:W-:Y:S02]  /*1b450*/  IMAD.MOV.U32 R13, RZ, RZ, R7 ;  /* 0x000000ffff0d7224 */ /* 0x000fe400078e0007 */
[----:B------:R-:W-:-:S07]  /*1b460*/  IMAD.MOV.U32 R5, RZ, RZ, R14 ;  /* 0x000000ffff057224 */ /* 0x000fce00078e000e */
[----:B------:R-:W-:Y:S05]  /*1b470*/  WARPSYNC.COLLECTIVE R15, `(.L_x_5053) ;  /* 0x000000000f087348 */ /* 0x000fea0003c00000 */
[----:B------:R0:W1:Y:S02]  /*1b480*/  SHFL.IDX P6, R14, R13, R12, R11 ;  /* 0x0000000c0d0e7389 */ /* 0x00006400000c000b */
[----:B01----:R-:W-:Y:S01]  /*1b490*/  ENDCOLLECTIVE ;  /* 0x000000000000791b */ /* 0x003fe20003800000 */
.L_x_5053:
[----:B------:R-:W-:Y:S05]  /*1b4a0*/  BRA `(.L_x_5054) ;  /* 0xfffffeb800787947 */ /* 0x000fea000383ffff */
.L_x_4790:
        /* <DEDUP_REMOVED lines=8> */
.L_x_5056:
[----:B------:R-:W-:Y:S05]  /*1b530*/  BSYNC B1 ;  /* 0x0000000000017941 */ /* 0x000fea0003800000 */
.L_x_5055:
        /* <DEDUP_REMOVED lines=8> */
.L_x_5057:
[----:B------:R-:W-:Y:S02]  /*1b5c0*/  IMAD.MOV.U32 R13, RZ, RZ, R8 ;  /* 0x000000ffff0d7224 */ /* 0x000fe400078e0008 */
[----:B------:R-:W-:-:S07]  /*1b5d0*/  IMAD.MOV.U32 R0, RZ, RZ, R14 ;  /* 0x000000ffff007224 */ /* 0x000fce00078e000e */
[----:B------:R-:W-:Y:S05]  /*1b5e0*/  WARPSYNC.COLLECTIVE R15, `(.L_x_5058) ;  /* 0x000000000f087348 */ /* 0x000fea0003c00000 */
[----:B------:R0:W1:Y:S02]  /*1b5f0*/  SHFL.IDX P6, R14, R13, R12, R11 ;  /* 0x0000000c0d0e7389 */ /* 0x00006400000c000b */
[----:B01----:R-:W-:Y:S01]  /*1b600*/  ENDCOLLECTIVE ;  /* 0x000000000000791b */ /* 0x003fe20003800000 */
.L_x_5058:
[----:B------:R-:W-:Y:S02]  /*1b610*/  IMAD.MOV.U32 R13, RZ, RZ, R7 ;  /* 0x000000ffff0d7224 */ /* 0x000fe400078e0007 */
[----:B------:R-:W-:-:S07]  /*1b620*/  IMAD.MOV.U32 R5, RZ, RZ, R14 ;  /* 0x000000ffff057224 */ /* 0x000fce00078e000e */
[----:B------:R-:W-:Y:S05]  /*1b630*/  WARPSYNC.COLLECTIVE R15, `(.L_x_5059) ;  /* 0x000000000f087348 */ /* 0x000fea0003c00000 */
[----:B------:R0:W1:Y:S02]  /*1b640*/  SHFL.IDX P6, R14, R13, R12, R11 ;  /* 0x0000000c0d0e7389 */ /* 0x00006400000c000b */
[----:B01----:R-:W-:Y:S01]  /*1b650*/  ENDCOLLECTIVE ;  /* 0x000000000000791b */ /* 0x003fe20003800000 */
.L_x_5059:
[----:B------:R-:W-:Y:S05]  /*1b660*/  BRA `(.L_x_5060) ;  /* 0xfffffeb800d87947 */ /* 0x000fea000383ffff */
.L_x_4794:
[----:B0-----:R0:W1:Y:S02]  /*1b670*/  SYNCS.PHASECHK.TRANS64.TRYWAIT P0, [R2+URZ+0x28c00], R35 ;  /* 0x028c0023020075a7 */ /* 0x001064000800017f */
[----:B-1----:R-:W-:Y:S05]  /*1b680*/  @!P0 NANOSLEEP.SYNCS 0x989680 ;  /* 0x009896800000895d */ /* 0x002fea0003900000 */
[----:B------:R-:W1:Y:S02]  /*1b690*/  @!P0 SYNCS.PHASECHK.TRANS64 P0, [R2+URZ+0x28c00], R35 ;  /* 0x028c0023020085a7 */ /* 0x000e64000800007f */
[----:B-1----:R-:W-:Y:S05]  /*1b6a0*/  @!P0 BRA `(.L_x_4794) ;  /* 0xfffffffc00f08947 */ /* 0x002fea000383ffff */
[----:B------:R-:W-:Y:S05]  /*1b6b0*/  BRA `(.L_x_5061) ;  /* 0xfffffebc00c07947 */ /* 0x000fea000383ffff */
.L_x_4802:
        /* <DEDUP_REMOVED lines=8> */
.L_x_5063:
[----:B------:R-:W-:Y:S05]  /*1b740*/  BSYNC B1 ;  /* 0x0000000000017941 */ /* 0x000fea0003800000 */
.L_x_5062:
        /* <DEDUP_REMOVED lines=8> */
.L_x_5064:
[----:B------:R-:W-:Y:S02]  /*1b7d0*/  IMAD.MOV.U32 R13, RZ, RZ, R7 ;  /* 0x000000ffff0d7224 */ /* 0x000fe400078e0007 */
[----:B------:R-:W-:-:S07]  /*1b7e0*/  IMAD.MOV.U32 R0, RZ, RZ, R14 ;  /* 0x000000ffff007224 */ /* 0x000fce00078e000e */
[----:B------:R-:W-:Y:S05]  /*1b7f0*/  WARPSYNC.COLLECTIVE R15, `(.L_x_5065) ;  /* 0x000000000f087348 */ /* 0x000fea0003c00000 */
[----:B------:R0:W1:Y:S02]  /*1b800*/  SHFL.IDX P6, R14, R13, R12, R11 ;  /* 0x0000000c0d0e7389 */ /* 0x00006400000c000b */
[----:B01----:R-:W-:Y:S01]  /*1b810*/  ENDCOLLECTIVE ;  /* 0x000000000000791b */ /* 0x003fe20003800000 */
.L_x_5065:
[----:B------:R-:W-:Y:S01]  /*1b820*/  IMAD.MOV.U32 R10, RZ, RZ, R0 ;  /* 0x000000ffff0a7224 */ /* 0x000fe200078e0000 */
[----:B------:R-:W-:Y:S01]  /*1b830*/  MOV R13, R9 ;  /* 0x00000009000d7202 */ /* 0x000fe20000000f00 */
[----:B------:R-:W-:-:S07]  /*1b840*/  IMAD.MOV.U32 R5, RZ, RZ, R14 ;  /* 0x000000ffff057224 */ /* 0x000fce00078e000e */
[----:B------:R-:W-:Y:S05]  /*1b850*/  WARPSYNC.COLLECTIVE R15, `(.L_x_5066) ;  /* 0x000000000f087348 */ /* 0x000fea0003c00000 */
[----:B------:R0:W1:Y:S02]  /*1b860*/  SHFL.IDX P6, R14, R13, R12, R11 ;  /* 0x0000000c0d0e7389 */ /* 0x00006400000c000b */
[----:B01----:R-:W-:Y:S01]  /*1b870*/  ENDCOLLECTIVE ;  /* 0x000000000000791b */ /* 0x003fe20003800000 */
.L_x_5066:
[----:B------:R-:W-:Y:S01]  /*1b880*/  IMAD.MOV.U32 R11, RZ, RZ, R3 ;  /* 0x000000ffff0b7224 */ /* 0x000fe200078e0003 */
[----:B------:R-:W-:Y:S06]  /*1b890*/  BRA `(.L_x_5067) ;  /* 0xfffffec800d47947 */ /* 0x000fec000383ffff */
.L_x_4805:
        /* <DEDUP_REMOVED lines=8> */
.L_x_5069:
[----:B------:R-:W-:Y:S05]  /*1b920*/  BSYNC B1 ;  /* 0x0000000000017941 */ /* 0x000fea0003800000 */
.L_x_5068:
        /* <DEDUP_REMOVED lines=8> */
.L_x_5070:
[----:B------:R-:W-:Y:S02]  /*1b9b0*/  IMAD.MOV.U32 R13, RZ, RZ, R7 ;  /* 0x000000ffff0d7224 */ /* 0x000fe400078e0007 */
[----:B------:R-:W-:-:S07]  /*1b9c0*/  IMAD.MOV.U32 R0, RZ, RZ, R14 ;  /* 0x000000ffff007224 */ /* 0x000fce00078e000e */
[----:B------:R-:W-:Y:S05]  /*1b9d0*/  WARPSYNC.COLLECTIVE R15, `(.L_x_5071) ;  /* 0x000000000f087348 */ /* 0x000fea0003c00000 */
[----:B------:R0:W1:Y:S02]  /*1b9e0*/  SHFL.IDX P6, R14, R13, R12, R11 ;  /* 0x0000000c0d0e7389 */ /* 0x00006400000c000b */
[----:B01----:R-:W-:Y:S01]  /*1b9f0*/  ENDCOLLECTIVE ;  /* 0x000000000000791b */ /* 0x003fe20003800000 */
.L_x_5071:
[----:B------:R-:W-:Y:S02]  /*1ba00*/  IMAD.MOV.U32 R13, RZ, RZ, R9 ;  /* 0x000000ffff0d7224 */ /* 0x000fe400078e0009 */
[----:B------:R-:W-:-:S07]  /*1ba10*/  IMAD.MOV.U32 R7, RZ, RZ, R14 ;  /* 0x000000ffff077224 */ /* 0x000fce00078e000e */
[----:B------:R-:W-:Y:S05]  /*1ba20*/  WARPSYNC.COLLECTIVE R15, `(.L_x_5072) ;  /* 0x000000000f087348 */ /* 0x000fea0003c00000 */
[----:B------:R0:W1:Y:S02]  /*1ba30*/  SHFL.IDX P6, R14, R13, R12, R11 ;  /* 0x0000000c0d0e7389 */ /* 0x00006400000c000b */
[----:B01----:R-:W-:Y:S01]  /*1ba40*/  ENDCOLLECTIVE ;  /* 0x000000000000791b */ /* 0x003fe20003800000 */
.L_x_5072:
[----:B------:R-:W-:Y:S02]  /*1ba50*/  IMAD.MOV.U32 R12, RZ, RZ, R0 ;  /* 0x000000ffff0c7224 */ /* 0x000fe400078e0000 */
[----:B------:R-:W-:Y:S01]  /*1ba60*/  IMAD.MOV.U32 R13, RZ, RZ, R3 ;  /* 0x000000ffff0d7224 */ /* 0x000fe200078e0003 */
[----:B------:R-:W-:Y:S06]  /*1ba70*/  BRA `(.L_x_5073) ;  /* 0xfffffec800fc7947 */ /* 0x000fec000383ffff */
.L_x_4809:
[----:B0-----:R0:W1:Y:S02]  /*1ba80*/  SYNCS.PHASECHK.TRANS64.TRYWAIT P1, [R2+URZ+0x28c00], R3 ;  /* 0x028c0003020075a7 */ /* 0x001064000802017f */
[----:B-1----:R-:W-:Y:S05]  /*1ba90*/  @!P1 NANOSLEEP.SYNCS 0x989680 ;  /* 0x009896800000995d */ /* 0x002fea0003900000 */
[----:B------:R-:W1:Y:S02]  /*1baa0*/  @!P1 SYNCS.PHASECHK.TRANS64 P1, [R2+URZ+0x28c00], R3 ;  /* 0x028c0003020095a7 */ /* 0x000e64000802007f */
[----:B-1----:R-:W-:Y:S05]  /*1bab0*/  @!P1 BRA `(.L_x_4809) ;  /* 0xfffffffc00f09947 */ /* 0x002fea000383ffff */
[----:B------:R-:W-:Y:S05]  /*1bac0*/  BRA `(.L_x_5074) ;  /* 0xfffffecc008c7947 */ /* 0x000fea000383ffff */
.L_x_4815:
[----:B0-----:R0:W1:Y:S02]  /*1bad0*/  SYNCS.PHASECHK.TRANS64.TRYWAIT P2, [R21+URZ+0x28c30], R58 ;  /* 0x028c303a150075a7 */ /* 0x001064000804017f */
[----:B-1----:R-:W-:Y:S05]  /*1bae0*/  @!P2 NANOSLEEP.SYNCS 0x989680 ;  /* 0x009896800000a95d */ /* 0x002fea0003900000 */
[----:B------:R-:W1:Y:S02]  /*1baf0*/  @!P2 SYNCS.PHASECHK.TRANS64 P2, [R21+URZ+0x28c30], R58 ;  /* 0x028c303a1500a5a7 */ /* 0x000e64000804007f */
[----:B-1----:R-:W-:Y:S05]  /*1bb00*/  @!P2 BRA `(.L_x_4815) ;  /* 0xfffffffc00f0a947 */ /* 0x002fea000383ffff */
[----:B------:R-:W-:Y:S05]  /*1bb10*/  BRA `(.L_x_4814) ;  /* 0xfffffed800dc7947 */ /* 0x000fea000383ffff */
.L_x_4820:
[----:B--2---:R2:W3:Y:S02]  /*1bb20*/  SYNCS.PHASECHK.TRANS64.TRYWAIT P2, [R21+URZ+0x28c50], R58 ;  /* 0x028c503a150075a7 */ /* 0x0044e4000804017f */
[----:B---3--:R-:W-:Y:S05]  /*1bb30*/  @!P2 NANOSLEEP.SYNCS 0x989680 ;  /* 0x009896800000a95d */ /* 0x008fea0003900000 */
[----:B------:R-:W3:Y:S02]  /*1bb40*/  @!P2 SYNCS.PHASECHK.TRANS64 P2, [R21+URZ+0x28c50], R58 ;  /* 0x028c503a1500a5a7 */ /* 0x000ee4000804007f */
[----:B---3--:R-:W-:Y:S05]  /*1bb50*/  @!P2 BRA `(.L_x_4820) ;  /* 0xfffffffc00f0a947 */ /* 0x008fea000383ffff */
[----:B------:R-:W-:Y:S05]  /*1bb60*/  BRA `(.L_x_4819) ;  /* 0xfffffeec00a47947 */ /* 0x000fea000383ffff */
.L_x_4827:
[----:B-1----:R1:W2:Y:S02]  /*1bb70*/  SYNCS.PHASECHK.TRANS64.TRYWAIT P2, [R214+URZ+0x28c30], R219 ;  /* 0x028c30dbd60075a7 */ /* 0x0022a4000804017f */
[----:B--2---:R-:W-:Y:S05]  /*1bb80*/  @!P2 NANOSLEEP.SYNCS 0x989680 ;  /* 0x009896800000a95d */ /* 0x004fea0003900000 */
[----:B------:R-:W2:Y:S02]  /*1bb90*/  @!P2 SYNCS.PHASECHK.TRANS64 P2, [R214+URZ+0x28c30], R219 ;  /* 0x028c30dbd600a5a7 */ /* 0x000ea4000804007f */
[----:B--2---:R-:W-:Y:S05]  /*1bba0*/  @!P2 BRA `(.L_x_4827) ;  /* 0xfffffffc00f0a947 */ /* 0x004fea000383ffff */
[----:B------:R-:W-:Y:S05]  /*1bbb0*/  BRA `(.L_x_4826) ;  /* 0xfffffef000d07947 */ /* 0x000fea000383ffff */
.L_x_4832:
[----:B--2---:R2:W3:Y:S02]  /*1bbc0*/  SYNCS.PHASECHK.TRANS64.TRYWAIT P2, [R214+URZ+0x28c50], R219 ;  /* 0x028c50dbd60075a7 */ /* 0x0044e4000804017f */
[----:B---3--:R-:W-:Y:S05]  /*1bbd0*/  @!P2 NANOSLEEP.SYNCS 0x989680 ;  /* 0x009896800000a95d */ /* 0x008fea0003900000 */
[----:B------:R-:W3:Y:S02]  /*1bbe0*/  @!P2 SYNCS.PHASECHK.TRANS64 P2, [R214+URZ+0x28c50], R219 ;  /* 0x028c50dbd600a5a7 */ /* 0x000ee4000804007f */
[----:B---3--:R-:W-:Y:S05]  /*1bbf0*/  @!P2 BRA `(.L_x_4832) ;  /* 0xfffffffc00f0a947 */ /* 0x008fea000383ffff */
[----:B------:R-:W-:Y:S05]  /*1bc00*/  BRA `(.L_x_4831) ;  /* 0xffffff0c00b87947 */ /* 0x000fea000383ffff */
.L_x_4840:
[----:B-1----:R1:W2:Y:S02]  /*1bc10*/  SYNCS.PHASECHK.TRANS64.TRYWAIT P2, [R21+URZ+0x28c30], R193 ;  /* 0x028c30c1150075a7 */ /* 0x0022a4000804017f */
[----:B--2---:R-:W-:Y:S05]  /*1bc20*/  @!P2 NANOSLEEP.SYNCS 0x989680 ;  /* 0x009896800000a95d */ /* 0x004fea0003900000 */
[----:B------:R-:W2:Y:S02]  /*1bc30*/  @!P2 SYNCS.PHASECHK.TRANS64 P2, [R21+URZ+0x28c30], R193 ;  /* 0x028c30c11500a5a7 */ /* 0x000ea4000804007f */
[----:B--2---:R-:W-:Y:S05]  /*1bc40*/  @!P2 BRA `(.L_x_4840) ;  /* 0xfffffffc00f0a947 */ /* 0x004fea000383ffff */
[----:B------:R-:W-:Y:S05]  /*1bc50*/  BRA `(.L_x_4839) ;  /* 0xffffff1000cc7947 */ /* 0x000fea000383ffff */
.L_x_4845:
[----:B---3--:R3:W4:Y:S02]  /*1bc60*/  SYNCS.PHASECHK.TRANS64.TRYWAIT P2, [R21+URZ+0x28c50], R193 ;  /* 0x028c50c1150075a7 */ /* 0x008724000804017f */
[----:B----4-:R-:W-:Y:S05]  /*1bc70*/  @!P2 NANOSLEEP.SYNCS 0x989680 ;  /* 0x009896800000a95d */ /* 0x010fea0003900000 */
[----:B------:R-:W4:Y:S02]  /*1bc80*/  @!P2 SYNCS.PHASECHK.TRANS64 P2, [R21+URZ+0x28c50], R193 ;  /* 0x028c50c11500a5a7 */ /* 0x000f24000804007f */
[----:B----4-:R-:W-:Y:S05]  /*1bc90*/  @!P2 BRA `(.L_x_4845) ;  /* 0xfffffffc00f0a947 */ /* 0x010fea000383ffff */
[----:B------:R-:W-:Y:S05]  /*1bca0*/  BRA `(.L_x_4844) ;  /* 0xffffff2800247947 */ /* 0x000fea000383ffff */
.L_x_4875:
[----:B------:R-:W2:Y:S01]  /*1bcb0*/  S2R R9, SR_TID.X ;  /* 0x0000000000097919 */ /* 0x000ea20000002100 */
[----:B------:R-:W-:Y:S01]  /*1bcc0*/  BSSY B1, `(.L_x_5075) ;  /* 0x000000a000017945 */ /* 0x000fe20003800000 */
[----:B------:R-:W-:Y:S02]  /*1bcd0*/  IMAD.MOV.U32 R12, RZ, RZ, RZ ;  /* 0x000000ffff0c7224 */ /* 0x000fe400078e00ff */
[----:B-1----:R-:W-:Y:S02]  /*1bce0*/  IMAD.MOV.U32 R11, RZ, RZ, 0x1f ;  /* 0x0000001fff0b7424 */ /* 0x002fe400078e00ff */
[----:B------:R-:W-:Y:S01]  /*1bcf0*/  IMAD.MOV.U32 R15, RZ, RZ, -0x1 ;  /* 0xffffffffff0f7424 */ /* 0x000fe200078e00ff */
[----:B--2---:R-:W-:-:S04]  /*1bd00*/  SHF.R.U32.HI R9, RZ, 0x5, R9 ;  /* 0x00000005ff097819 */ /* 0x004fc80000011609 */
[----:B------:R-:W-:-:S05]  /*1bd10*/  LOP3.LUT R9, R9, 0x3, RZ, 0xc0, !PT ;  /* 0x0000000309097812 */ /* 0x000fca00078ec0ff */
[----:B------:R-:W-:-:S07]  /*1bd20*/  IMAD.MOV.U32 R13, RZ, RZ, R9 ;  /* 0x000000ffff0d7224 */ /* 0x000fce00078e0009 */
[----:B0-----:R-:W-:Y:S05]  /*1bd30*/  WARPSYNC.COLLECTIVE R15, `(.L_x_5076) ;  /* 0x000000000f087348 */ /* 0x001fea0003c00000 */
[----:B0-----:R0:W1:Y:S02]  /*1bd40*/  SHFL.IDX P6, R14, R13, R12, R11 ;  /* 0x0000000c0d0e7389 */ /* 0x00106400000c000b */
[----:B01----:R-:W-:Y:S01]  /*1bd50*/  ENDCOLLECTIVE ;  /* 0x000000000000791b */ /* 0x003fe20003800000 */
.L_x_5076:
[----:B------:R-:W-:Y:S05]  /*1bd60*/  BSYNC B1 ;  /* 0x0000000000017941 */ /* 0x000fea0003800000 */
.L_x_5075:
[----:B------:R-:W-:Y:S05]  /*1bd70*/  BRA `(.L_x_5077) ;  /* 0xffffff7800407947 */ /* 0x000fea000383ffff */
.L_x_4877:
[----:B------:R-:W-:Y:S01]  /*1bd80*/  BSSY B1, `(.L_x_5078) ;  /* 0x0000006000017945 */ /* 0x000fe20003800000 */
[----:B------:R-:W-:-:S07]  /*1bd90*/  IMAD.MOV.U32 R15, RZ, RZ, -0x1 ;  /* 0xffffffffff0f7424 */ /* 0x000fce00078e00ff */
[----:B01----:R-:W-:Y:S05]  /*1bda0*/  WARPSYNC.COLLECTIVE R15, `(.L_x_5079) ;  /* 0x000000000f0c7348 */ /* 0x003fea0003c00000 */
[----:B------:R-:W-:Y:S02]  /*1bdb0*/  ELECT P6, UR62, PT ;  /* 0x00000000003e782f */ /* 0x000fe400038c0000 */
[----:B------:R-:W-:Y:S01]  /*1bdc0*/  MOV R14, UR62 ;  /* 0x0000003e000e7c02 */ /* 0x000fe20008000f00 */
[----:B01----:R-:W-:Y:S10]  /*1bdd0*/  ENDCOLLECTIVE ;  /* 0x000000000000791b */ /* 0x003ff40003800000 */
.L_x_5079:
[----:B------:R-:W-:Y:S05]  /*1bde0*/  BSYNC B1 ;  /* 0x0000000000017941 */ /* 0x000fea0003800000 */
.L_x_5078:
[----:B------:R-:W-:Y:S05]  /*1bdf0*/  BRA `(.L_x_4876) ;  /* 0xffffff7800387947 */ /* 0x000fea000383ffff */
.L_x_4879:
[----:B0-----:R-:W2:Y:S02]  /*1be00*/  LDL R5, [R1+0x4] ;  /* 0x0000040001057983 */ /* 0x001ea40000100800 */
[----:B--2---:R0:W2:Y:S02]  /*1be10*/  SYNCS.PHASECHK.TRANS64.TRYWAIT P0, [R5+URZ+0x28c20], R4 ;  /* 0x028c2004050075a7 */ /* 0x0040a4000800017f */
[----:B--2---:R-:W-:Y:S05]  /*1be20*/  @!P0 NANOSLEEP.SYNCS 0x989680 ;  /* 0x009896800000895d */ /* 0x004fea0003900000 */
[----:B------:R-:W2:Y:S02]  /*1be30*/  @!P0 SYNCS.PHASECHK.TRANS64 P0, [R5+URZ+0x28c20], R4 ;  /* 0x028c2004050085a7 */ /* 0x000ea4000800007f */
[----:B--2---:R-:W-:Y:S05]  /*1be40*/  @!P0 BRA `(.L_x_4879) ;  /* 0xfffffffc00ec8947 */ /* 0x004fea000383ffff */
[----:B------:R-:W-:Y:S05]  /*1be50*/  BRA `(.L_x_5080) ;  /* 0xffffff7800487947 */ /* 0x000fea000383ffff */
.L_x_4883:
[----:B0-----:R0:W2:Y:S02]  /*1be60*/  SYNCS.PHASECHK.TRANS64.TRYWAIT P0, [R5+URZ+0x28ca0], R9 ;  /* 0x028ca009050075a7 */ /* 0x0010a4000800017f */
[----:B--2---:R-:W-:Y:S05]  /*1be70*/  @!P0 NANOSLEEP.SYNCS 0x989680 ;  /* 0x009896800000895d */ /* 0x004fea0003900000 */
[----:B------:R-:W2:Y:S02]  /*1be80*/  @!P0 SYNCS.PHASECHK.TRANS64 P0, [R5+URZ+0x28ca0], R9 ;  /* 0x028ca009050085a7 */ /* 0x000ea4000800007f */
[----:B--2---:R-:W-:Y:S05]  /*1be90*/  @!P0 BRA `(.L_x_4883) ;  /* 0xfffffffc00f08947 */ /* 0x004fea000383ffff */
[----:B------:R-:W-:Y:S05]  /*1bea0*/  BRA `(.L_x_5081) ;  /* 0xffffff78006c7947 */ /* 0x000fea000383ffff */
.L_x_4888:
[----:B--2---:R2:W3:Y:S02]  /*1beb0*/  SYNCS.PHASECHK.TRANS64.TRYWAIT P0, [R5+URZ+0x28cc0], R9 ;  /* 0x028cc009050075a7 */ /* 0x0044e4000800017f */
[----:B---3--:R-:W-:Y:S05]  /*1bec0*/  @!P0 NANOSLEEP.SYNCS 0x989680 ;  /* 0x009896800000895d */ /* 0x008fea0003900000 */
[----:B------:R-:W3:Y:S02]  /*1bed0*/  @!P0 SYNCS.PHASECHK.TRANS64 P0, [R5+URZ+0x28cc0], R9 ;  /* 0x028cc009050085a7 */ /* 0x000ee4000800007f */
[----:B---3--:R-:W-:Y:S05]  /*1bee0*/  @!P0 BRA `(.L_x_4888) ;  /* 0xfffffffc00f08947 */ /* 0x008fea000383ffff */
[----:B------:R-:W-:Y:S05]  /*1bef0*/  BRA `(.L_x_5082) ;  /* 0xffffff7800f07947 */ /* 0x000fea000383ffff */
.L_x_4902:
[----:B0-----:R0:W2:Y:S02]  /*1bf00*/  SYNCS.PHASECHK.TRANS64.TRYWAIT P1, [R5+URZ+0x28ca0], R6 ;  /* 0x028ca006050075a7 */ /* 0x0010a4000802017f */
[----:B--2---:R-:W-:Y:S05]  /*1bf10*/  @!P1 NANOSLEEP.SYNCS 0x989680 ;  /* 0x009896800000995d */ /* 0x004fea0003900000 */
[----:B------:R-:W2:Y:S02]  /*1bf20*/  @!P1 SYNCS.PHASECHK.TRANS64 P1, [R5+URZ+0x28ca0], R6 ;  /* 0x028ca006050095a7 */ /* 0x000ea4000802007f */
[----:B--2---:R-:W-:Y:S05]  /*1bf30*/  @!P1 BRA `(.L_x_4902) ;  /* 0xfffffffc00f09947 */ /* 0x004fea000383ffff */
[----:B------:R-:W-:Y:S05]  /*1bf40*/  BRA `(.L_x_5083) ;  /* 0xffffff8400787947 */ /* 0x000fea000383ffff */
.L_x_4907:
[----:B--2---:R2:W3:Y:S02]  /*1bf50*/  SYNCS.PHASECHK.TRANS64.TRYWAIT P1, [R5+URZ+0x28cc0], R6 ;  /* 0x028cc006050075a7 */ /* 0x0044e4000802017f */
[----:B---3--:R-:W-:Y:S05]  /*1bf60*/  @!P1 NANOSLEEP.SYNCS 0x989680 ;  /* 0x009896800000995d */ /* 0x008fea0003900000 */
[----:B------:R-:W3:Y:S02]  /*1bf70*/  @!P1 SYNCS.PHASECHK.TRANS64 P1, [R5+URZ+0x28cc0], R6 ;  /* 0x028cc006050095a7 */ /* 0x000ee4000802007f */
[----:B---3--:R-:W-:Y:S05]  /*1bf80*/  @!P1 BRA `(.L_x_4907) ;  /* 0xfffffffc00f09947 */ /* 0x008fea000383ffff */
[----:B------:R-:W-:Y:S05]  /*1bf90*/  BRA `(.L_x_5084) ;  /* 0xffffff8400f87947 */ /* 0x000fea000383ffff */
.L_x_4927:
        /* <DEDUP_REMOVED lines=11> */
.L_x_5086:
[----:B------:R-:W-:Y:S05]  /*1c050*/  BSYNC B0 ;  /* 0x0000000000007941 */ /* 0x000fea0003800000 */
.L_x_5085:
[----:B------:R-:W-:Y:S05]  /*1c060*/  BRA `(.L_x_5087) ;  /* 0xffffff9800087947 */ /* 0x000fea000383ffff */
.L_x_4929:
[----:B------:R-:W-:Y:S01]  /*1c070*/  BSSY B0, `(.L_x_5088) ;  /* 0x0000006000007945 */ /* 0x000fe20003800000 */
[----:B------:R-:W-:-:S07]  /*1c080*/  IMAD.MOV.U32 R15, RZ, RZ, -0x1 ;  /* 0xffffffffff0f7424 */ /* 0x000fce00078e00ff */
[----:B01----:R-:W-:Y:S05]  /*1c090*/  WARPSYNC.COLLECTIVE R15, `(.L_x_5089) ;  /* 0x000000000f0c7348 */ /* 0x003fea0003c00000 */
[----:B------:R-:W-:Y:S02]  /*1c0a0*/  ELECT P6, UR62, PT ;  /* 0x00000000003e782f */ /* 0x000fe400038c0000 */
[----:B------:R-:W-:Y:S01]  /*1c0b0*/  MOV R14, UR62 ;  /* 0x0000003e000e7c02 */ /* 0x000fe20008000f00 */
[----:B01----:R-:W-:Y:S10]  /*1c0c0*/  ENDCOLLECTIVE ;  /* 0x000000000000791b */ /* 0x003ff40003800000 */
.L_x_5089:
[----:B------:R-:W-:Y:S05]  /*1c0d0*/  BSYNC B0 ;  /* 0x0000000000007941 */ /* 0x000fea0003800000 */
.L_x_5088:
[----:B------:R-:W-:Y:S05]  /*1c0e0*/  BRA `(.L_x_5090) ;  /* 0xffffff9800187947 */ /* 0x000fea000383ffff */
.L_x_4931:
[----:B0-----:R0:W2:Y:S02]  /*1c0f0*/  SYNCS.PHASECHK.TRANS64.TRYWAIT P0, [R0+URZ+0x28c40], R2 ;  /* 0x028c4002000075a7 */ /* 0x0010a4000800017f */
[----:B--2---:R-:W-:Y:S05]  /*1c100*/  @!P0 NANOSLEEP.SYNCS 0x989680 ;  /* 0x009896800000895d */ /* 0x004fea0003900000 */
[----:B------:R-:W2:Y:S02]  /*1c110*/  @!P0 SYNCS.PHASECHK.TRANS64 P0, [R0+URZ+0x28c40], R2 ;  /* 0x028c4002000085a7 */ /* 0x000ea4000800007f */
[----:B--2---:R-:W-:Y:S05]  /*1c120*/  @!P0 BRA `(.L_x_4931) ;  /* 0xfffffffc00f08947 */ /* 0x004fea000383ffff */
[----:B------:R-:W-:Y:S05]  /*1c130*/  BRA `(.L_x_5091) ;  /* 0xffffff9800847947 */ /* 0x000fea000383ffff */
.L_x_4935:
        /* <DEDUP_REMOVED lines=12> */
.L_x_5092:
[----:B------:R-:W-:Y:S02]  /*1c200*/  IMAD.MOV.U32 R13, RZ, RZ, R3 ;  /* 0x000000ffff0d7224 */ /* 0x000fe400078e0003 */
[----:B------:R-:W-:-:S07]  /*1c210*/  IMAD.MOV.U32 R4, RZ, RZ, R14 ;  /* 0x000000ffff047224 */ /* 0x000fce00078e000e */
[----:B------:R-:W-:Y:S05]  /*1c220*/  WARPSYNC.COLLECTIVE R15, `(.L_x_5093) ;  /* 0x000000000f087348 */ /* 0x000fea0003c00000 */
[----:B------:R0:W1:Y:S02]  /*1c230*/  SHFL.IDX P6, R14, R13, R12, R11 ;  /* 0x0000000c0d0e7389 */ /* 0x00006400000c000b */
[----:B01----:R-:W-:Y:S01]  /*1c240*/  ENDCOLLECTIVE ;  /* 0x000000000000791b */ /* 0x003fe20003800000 */
.L_x_5093:
[----:B------:R-:W-:Y:S02]  /*1c250*/  IMAD.MOV.U32 R13, RZ, RZ, R2 ;  /* 0x000000ffff0d7224 */ /* 0x000fe400078e0002 */
[----:B------:R-:W-:Y:S02]  /*1c260*/  IMAD.MOV.U32 R12, RZ, RZ, 0x1 ;  /* 0x00000001ff0c7424 */ /* 0x000fe400078e00ff */
[----:B------:R-:W-:-:S07]  /*1c270*/  IMAD.MOV.U32 R5, RZ, RZ, R14 ;  /* 0x000000ffff057224 */ /* 0x000fce00078e000e */
[----:B------:R-:W-:Y:S05]  /*1c280*/  WARPSYNC.COLLECTIVE R15, `(.L_x_5094) ;  /* 0x000000000f087348 */ /* 0x000fea0003c00000 */
[----:B------:R0:W1:Y:S02]  /*1c290*/  SHFL.IDX P6, R14, R13, R12, R11 ;  /* 0x0000000c0d0e7389 */ /* 0x00006400000c000b */
[----:B01----:R-:W-:Y:S01]  /*1c2a0*/  ENDCOLLECTIVE ;  /* 0x000000000000791b */ /* 0x003fe20003800000 */
.L_x_5094:
        /* <DEDUP_REMOVED lines=10> */
.L_x_5095:
        /* <DEDUP_REMOVED lines=11> */
.L_x_5096:
        /* <DEDUP_REMOVED lines=10> */
.L_x_5097:
        /* <DEDUP_REMOVED lines=12> */
.L_x_5098:
        /* <DEDUP_REMOVED lines=14> */
.L_x_5099:
[----:B------:R-:W-:Y:S01]  /*1c640*/  IMAD.MOV.U32 R3, RZ, RZ, R14 ;  /* 0x000000ffff037224 */ /* 0x000fe200078e000e */
[----:B------:R-:W-:Y:S06]  /*1c650*/  BRA `(.L_x_5100) ;  /* 0xffffff9c00f47947 */ /* 0x000fec000383ffff */
.L_x_4938:
[----:B0-----:R-:W2:Y:S02]  /*1c660*/  LDL R2, [R1+0x4] ;  /* 0x0000040001027983 */ /* 0x001ea40000100800 */
[----:B--2---:R0:W1:Y:S02]  /*1c670*/  SYNCS.PHASECHK.TRANS64.TRYWAIT P0, [R2+URZ+0x28c20], R0 ;  /* 0x028c2000020075a7 */ /* 0x004064000800017f */
[----:B-1----:R-:W-:Y:S05]  /*1c680*/  @!P0 NANOSLEEP.SYNCS 0x989680 ;  /* 0x009896800000895d */ /* 0x002fea0003900000 */
[----:B------:R-:W1:Y:S02]  /*1c690*/  @!P0 SYNCS.PHASECHK.TRANS64 P0, [R2+URZ+0x28c20], R0 ;  /* 0x028c2000020085a7 */ /* 0x000e64000800007f */
[----:B-1----:R-:W-:Y:S05]  /*1c6a0*/  @!P0 BRA `(.L_x_4938) ;  /* 0xfffffffc00ec8947 */ /* 0x002fea000383ffff */
[----:B------:R-:W-:Y:S05]  /*1c6b0*/  BRA `(.L_x_5101) ;  /* 0xffffffa000547947 */ /* 0x000fea000383ffff */
.L_x_4942:
[----:B0-----:R0:W1:Y:S02]  /*1c6c0*/  SYNCS.PHASECHK.TRANS64.TRYWAIT P0, [R0+URZ+0x28c60], R2 ;  /* 0x028c6002000075a7 */ /* 0x001064000800017f */
[----:B-1----:R-:W-:Y:S05]  /*1c6d0*/  @!P0 NANOSLEEP.SYNCS 0x989680 ;  /* 0x009896800000895d */ /* 0x002fea0003900000 */
[----:B------:R-:W1:Y:S02]  /*1c6e0*/  @!P0 SYNCS.PHASECHK.TRANS64 P0, [R0+URZ+0x28c60], R2 ;  /* 0x028c6002000085a7 */ /* 0x000e64000800007f */
[----:B-1----:R-:W-:Y:S05]  /*1c6f0*/  @!P0 BRA `(.L_x_4942) ;  /* 0xfffffffc00f08947 */ /* 0x002fea000383ffff */
[----:B------:R-:W-:Y:S05]  /*1c700*/  BRA `(.L_x_5102) ;  /* 0xffffffa000807947 */ /* 0x000fea000383ffff */
.L_x_4961:
[----:B-1----:R1:W2:Y:S02]  /*1c710*/  SYNCS.PHASECHK.TRANS64.TRYWAIT P0, [R3+URZ+0x28c40], R2 ;  /* 0x028c4002030075a7 */ /* 0x0022a4000800017f */
[----:B--2---:R-:W-:Y:S05]  /*1c720*/  @!P0 NANOSLEEP.SYNCS 0x989680 ;  /* 0x009896800000895d */ /* 0x004fea0003900000 */
[----:B------:R-:W2:Y:S02]  /*1c730*/  @!P0 SYNCS.PHASECHK.TRANS64 P0, [R3+URZ+0x28c40], R2 ;  /* 0x028c4002030085a7 */ /* 0x000ea4000800007f */
[----:B--2---:R-:W-:Y:S05]  /*1c740*/  @!P0 BRA `(.L_x_4961) ;  /* 0xfffffffc00f08947 */ /* 0x004fea000383ffff */
[----:B------:R-:W-:Y:S05]  /*1c750*/  BRA `(.L_x_5103) ;  /* 0xffffffac00a47947 */ /* 0x000fea000383ffff */
.L_x_4966:
[----:B0-----:R0:W2:Y:S02]  /*1c760*/  SYNCS.PHASECHK.TRANS64.TRYWAIT P0, [R3+URZ+0x28c60], R2 ;  /* 0x028c6002030075a7 */ /* 0x0010a4000800017f */
[----:B--2---:R-:W-:Y:S05]  /*1c770*/  @!P0 NANOSLEEP.SYNCS 0x989680 ;  /* 0x009896800000895d */ /* 0x004fea0003900000 */
[----:B------:R-:W2:Y:S02]  /*1c780*/  @!P0 SYNCS.PHASECHK.TRANS64 P0, [R3+URZ+0x28c60], R2 ;  /* 0x028c6002030085a7 */ /* 0x000ea4000800007f */
[----:B--2---:R-:W-:Y:S05]  /*1c790*/  @!P0 BRA `(.L_x_4966) ;  /* 0xfffffffc00f08947 */ /* 0x004fea000383ffff */
[----:B------:R-:W-:Y:S05]  /*1c7a0*/  BRA `(.L_x_5104) ;  /* 0xffffffb0002c7947 */ /* 0x000fea000383ffff */
.L_x_4981:
[----:B0-----:R0:W1:Y:S02]  /*1c7b0*/  SYNCS.PHASECHK.TRANS64.TRYWAIT P0, [R4+URZ+0x28c40], R2 ;  /* 0x028c4002040075a7 */ /* 0x001064000800017f */
[----:B-1----:R-:W-:Y:S05]  /*1c7c0*/  @!P0 NANOSLEEP.SYNCS 0x989680 ;  /* 0x009896800000895d */ /* 0x002fea0003900000 */
[----:B------:R-:W1:Y:S02]  /*1c7d0*/  @!P0 SYNCS.PHASECHK.TRANS64 P0, [R4+URZ+0x28c40], R2 ;  /* 0x028c4002040085a7 */ /* 0x000e64000800007f */
[----:B-1----:R-:W-:Y:S05]  /*1c7e0*/  @!P0 BRA `(.L_x_4981) ;  /* 0xfffffffc00f08947 */ /* 0x002fea000383ffff */
[----:B------:R-:W-:Y:S05]  /*1c7f0*/  BRA `(.L_x_5105) ;  /* 0xffffffbc00347947 */ /* 0x000fea000383ffff */
.L_x_4986:
[----:B-1----:R1:W2:Y:S02]  /*1c800*/  SYNCS.PHASECHK.TRANS64.TRYWAIT P0, [R4+URZ+0x28c60], R2 ;  /* 0x028c6002040075a7 */ /* 0x0022a4000800017f */
[----:B--2---:R-:W-:Y:S05]  /*1c810*/  @!P0 NANOSLEEP.SYNCS 0x989680 ;  /* 0x009896800000895d */ /* 0x004fea0003900000 */
[----:B------:R-:W2:Y:S02]  /*1c820*/  @!P0 SYNCS.PHASECHK.TRANS64 P0, [R4+URZ+0x28c60], R2 ;  /* 0x028c6002040085a7 */ /* 0x000ea4000800007f */
[----:B--2---:R-:W-:Y:S05]  /*1c830*/  @!P0 BRA `(.L_x_4986) ;  /* 0xfffffffc00f08947 */ /* 0x004fea000383ffff */
[----:B------:R-:W-:Y:S05]  /*1c840*/  BRA `(.L_x_5106) ;  /* 0xffffffbc00b87947 */ /* 0x000fea000383ffff */
.L_x_5001:
[----:B-1----:R1:W2:Y:S02]  /*1c850*/  SYNCS.PHASECHK.TRANS64.TRYWAIT P0, [R4+URZ+0x28c40], R2 ;  /* 0x028c4002040075a7 */ /* 0x0022a4000800017f */
[----:B--2---:R-:W-:Y:S05]  /*1c860*/  @!P0 NANOSLEEP.SYNCS 0x989680 ;  /* 0x009896800000895d */ /* 0x004fea0003900000 */
[----:B------:R-:W2:Y:S02]  /*1c870*/  @!P0 SYNCS.PHASECHK.TRANS64 P0, [R4+URZ+0x28c40], R2 ;  /* 0x028c4002040085a7 */ /* 0x000ea4000800007f */
[----:B--2---:R-:W-:Y:S05]  /*1c880*/  @!P0 BRA `(.L_x_5001) ;  /* 0xfffffffc00f08947 */ /* 0x004fea000383ffff */
[----:B------:R-:W-:Y:S05]  /*1c890*/  BRA `(.L_x_5107) ;  /* 0xffffffc800a47947 */ /* 0x000fea000383ffff */
.L_x_5006:
[----:B0-----:R0:W2:Y:S02]  /*1c8a0*/  SYNCS.PHASECHK.TRANS64.TRYWAIT P0, [R4+URZ+0x28c60], R2 ;  /* 0x028c6002040075a7 */ /* 0x0010a4000800017f */
[----:B--2---:R-:W-:Y:S05]  /*1c8b0*/  @!P0 NANOSLEEP.SYNCS 0x989680 ;  /* 0x009896800000895d */ /* 0x004fea0003900000 */
[----:B------:R-:W2:Y:S02]  /*1c8c0*/  @!P0 SYNCS.PHASECHK.TRANS64 P0, [R4+URZ+0x28c60], R2 ;  /* 0x028c6002040085a7 */ /* 0x000ea4000800007f */
[----:B--2---:R-:W-:Y:S05]  /*1c8d0*/  @!P0 BRA `(.L_x_5006) ;  /* 0xfffffffc00f08947 */ /* 0x004fea000383ffff */
[----:B------:R-:W-:Y:S05]  /*1c8e0*/  BRA `(.L_x_5108) ;  /* 0xffffffcc002c7947 */ /* 0x000fea000383ffff */
.L_x_5022:
[----:B------:R-:W-:Y:S01]  /*1c8f0*/  BSSY B0, `(.L_x_5109) ;  /* 0x0000008000007945 */ /* 0x000fe20003800000 */
[----:B------:R-:W-:Y:S02]  /*1c900*/  IMAD.MOV.U32 R13, RZ, RZ, R16 ;  /* 0x000000ffff0d7224 */ /* 0x000fe400078e0010 */
[----:B------:R-:W-:Y:S02]  /*1c910*/  IMAD.MOV.U32 R12, RZ, RZ, RZ ;  /* 0x000000ffff0c7224 */ /* 0x000fe400078e00ff */
[----:B-1----:R-:W-:Y:S02]  /*1c920*/  IMAD.MOV.U32 R11, RZ, RZ, 0x1f ;  /* 0x0000001fff0b7424 */ /* 0x002fe400078e00ff */
[----:B------:R-:W-:-:S07]  /*1c930*/  IMAD.MOV.U32 R15, RZ, RZ, -0x1 ;  /* 0xffffffffff0f7424 */ /* 0x000fce00078e00ff */
[----:B0----5:R-:W-:Y:S05]  /*1c940*/  WARPSYNC.COLLECTIVE R15, `(.L_x_5110) ;  /* 0x000000000f087348 */ /* 0x021fea0003c00000 */
[----:B0-----:R0:W1:Y:S02]  /*1c950*/  SHFL.IDX P6, R14, R13, R12, R11 ;  /* 0x0000000c0d0e7389 */ /* 0x00106400000c000b */
[----:B01---5:R-:W-:Y:S01]  /*1c960*/  ENDCOLLECTIVE ;  /* 0x000000000000791b */ /* 0x023fe20003800000 */
.L_x_5110:
[----:B------:R-:W-:Y:S05]  /*1c970*/  BSYNC B0 ;  /* 0x0000000000007941 */ /* 0x000fea0003800000 */
.L_x_5109:
        /* <DEDUP_REMOVED lines=9> */
.L_x_5111:
        /* <DEDUP_REMOVED lines=18> */
.L_x_5112:
[----:B------:R-:W-:Y:S01]  /*1cb30*/  IMAD.MOV.U32 R12, RZ, RZ, 0x2 ;  /* 0x00000002ff0c7424 */ /* 0x000fe200078e00ff */
[----:B------:R-:W-:-:S05]  /*1cb40*/  SEL R5, R14, RZ, P1 ;  /* 0x000000ff0e057207 */ /* 0x000fca0000800000 */
[----:B------:R-:W-:-:S04]  /*1cb50*/  IMAD.IADD R3, R2, 0x1, R5 ;  /* 0x0000000102037824 */ /* 0x000fc800078e0205 */
[----:B------:R-:W-:-:S07]  /*1cb60*/  IMAD.MOV.U32 R13, RZ, RZ, R3 ;  /* 0x000000ffff0d7224 */ /* 0x000fce00078e0003 */
[----:B------:R-:W-:Y:S05]  /*1cb70*/  WARPSYNC.COLLECTIVE R15, `(.L_x_5113) ;  /* 0x000000000f087348 */ /* 0x000fea0003c00000 */
[----:B------:R0:W1:Y:S02]  /*1cb80*/  SHFL.UP P6, R14, R13, R12, R11 ;  /* 0x0400000c0d0e7389 */ /* 0x00006400000c000b */
[----:B01----:R-:W-:Y:S01]  /*1cb90*/  ENDCOLLECTIVE ;  /* 0x000000000000791b */ /* 0x003fe20003800000 */
.L_x_5113:
        /* <DEDUP_REMOVED lines=8> */
.L_x_5114:
        /* <DEDUP_REMOVED lines=8> */
.L_x_5115:
        /* <DEDUP_REMOVED lines=8> */
.L_x_5116:
        /* <DEDUP_REMOVED lines=9> */
.L_x_5117:
[----:B------:R-:W-:Y:S01]  /*1cdb0*/  IMAD.MOV.U32 R16, RZ, RZ, R14 ;  /* 0x000000ffff107224 */ /* 0x000fe200078e000e */
[----:B------:R-:W-:Y:S06]  /*1cdc0*/  BRA `(.L_x_5118) ;  /* 0xffffffd400887947 */ /* 0x000fec000383ffff */
.L_x_5027:
        /* <DEDUP_REMOVED lines=8> */
.L_x_5120:
[----:B------:R-:W-:Y:S05]  /*1ce50*/  BSYNC B0 ;  /* 0x0000000000007941 */ /* 0x000fea0003800000 */
.L_x_5119:
        /* <DEDUP_REMOVED lines=9> */
.L_x_5121:
[----:B------:R-:W-:Y:S01]  /*1cef0*/  IMAD.MOV.U32 R12, RZ, RZ, 0x4 ;  /* 0x00000004ff0c7424 */ /* 0x000fe200078e00ff */
[----:B------:R-:W-:-:S05]  /*1cf00*/  SEL R14, R14, RZ, P2 ;  /* 0x000000ff0e0e7207 */ /* 0x000fca0001000000 */
[----:B------:R-:W-:-:S04]  /*1cf10*/  IMAD.IADD R3, R3, 0x1, R14 ;  /* 0x0000000103037824 */ /* 0x000fc800078e020e */
[----:B------:R-:W-:-:S07]  /*1cf20*/  IMAD.MOV.U32 R13, RZ, RZ, R3 ;  /* 0x000000ffff0d7224 */ /* 0x000fce00078e0003 */
[----:B------:R-:W-:Y:S05]  /*1cf30*/  WARPSYNC.COLLECTIVE R15, `(.L_x_5122) ;  /* 0x000000000f087348 */ /* 0x000fea0003c00000 */
[----:B------:R0:W1:Y:S02]  /*1cf40*/  SHFL.UP P6, R14, R13, R12, R11 ;  /* 0x0400000c0d0e7389 */ /* 0x00006400000c000b */
[----:B01----:R-:W-:Y:S01]  /*1cf50*/  ENDCOLLECTIVE ;  /* 0x000000000000791b */ /* 0x003fe20003800000 */
.L_x_5122:
[----:B------:R-:W-:Y:S01]  /*1cf60*/  IMAD.MOV.U32 R12, RZ, RZ, 0x8 ;  /* 0x00000008ff0c7424 */ /* 0x000fe200078e00ff */
[----:B------:R-:W-:-:S05]  /*1cf70*/  SEL R14, R14, RZ, P3 ;  /* 0x000000ff0e0e7207 */ /* 0x000fca0001800000 */
[----:B------:R-:W-:-:S04]  /*1cf80*/  IMAD.IADD R3, R3, 0x1, R14 ;  /* 0x0000000103037824 */ /* 0x000fc800078e020e */
[----:B------:R-:W-:-:S07]  /*1cf90*/  IMAD.MOV.U32 R13, RZ, RZ, R3 ;  /* 0x000000ffff0d7224 */ /* 0x000fce00078e0003 */
[----:B------:R-:W-:Y:S05]  /*1cfa0*/  WARPSYNC.COLLECTIVE R15, `(.L_x_5123) ;  /* 0x000000000f087348 */ /* 0x000fea0003c00000 */
[----:B------:R0:W1:Y:S02]  /*1cfb0*/  SHFL.UP P6, R14, R13, R12, R11 ;  /* 0x0400000c0d0e7389 */ /* 0x00006400000c000b */
[----:B01----:R-:W-:Y:S01]  /*1cfc0*/  ENDCOLLECTIVE ;  /* 0x000000000000791b */ /* 0x003fe20003800000 */
.L_x_5123:
[----:B------:R-:W-:Y:S01]  /*1cfd0*/  IMAD.MOV.U32 R12, RZ, RZ, 0x10 ;  /* 0x00000010ff0c7424 */ /* 0x000fe200078e00ff */
[----:B------:R-:W-:-:S05]  /*1cfe0*/  SEL R14, R14, RZ, P4 ;  /* 0x000000ff0e0e7207 */ /* 0x000fca0002000000 */
[----:B------:R-:W-:-:S04]  /*1cff0*/  IMAD.IADD R3, R3, 0x1, R14 ;  /* 0x0000000103037824 */ /* 0x000fc800078e020e */
[----:B------:R-:W-:-:S07]  /*1d000*/  IMAD.MOV.U32 R13, RZ, RZ, R3 ;  /* 0x000000ffff0d7224 */ /* 0x000fce00078e0003 */
[----:B------:R-:W-:Y:S05]  /*1d010*/  WARPSYNC.COLLECTIVE R15, `(.L_x_5124) ;  /* 0x000000000f087348 */ /* 0x000fea0003c00000 */
[----:B------:R0:W1:Y:S02]  /*1d020*/  SHFL.UP P6, R14, R13, R12, R11 ;  /* 0x0400000c0d0e7389 */ /* 0x00006400000c000b */
[----:B01----:R-:W-:Y:S01]  /*1d030*/  ENDCOLLECTIVE ;  /* 0x000000000000791b */ /* 0x003fe20003800000 */
.L_x_5124:
        /* <DEDUP_REMOVED lines=8> */
.L_x_5125:
[----:B------:R-:W-:Y:S01]  /*1d0c0*/  IMAD.MOV.U32 R16, RZ, RZ, R14 ;  /* 0x000000ffff107224 */ /* 0x000fe200078e000e */
[----:B------:R-:W-:Y:S06]  /*1d0d0*/  BRA `(.L_x_5126) ;  /* 0xffffffd400607947 */ /* 0x000fec000383ffff */
.L_x_5029:
[----:B------:R-:W-:Y:S01]  /*1d0e0*/  BSSY B0, `(.L_x_5127) ;  /* 0x0000006000007945 */ /* 0x000fe20003800000 */
[----:B------:R-:W-:Y:S01]  /*1d0f0*/  PLOP3.LUT P6, PT, P6, PT, PT, 0x8, 0x0 ;  /* 0x000000000000781c */ /* 0x000fe200037ce170 */
[----:B------:R-:W-:-:S12]  /*1d100*/  IMAD.MOV.U32 R15, RZ, RZ, -0x1 ;  /* 0xffffffffff0f7424 */ /* 0x000fd800078e00ff */
[----:B0----5:R-:W-:Y:S05]  /*1d110*/  WARPSYNC.COLLECTIVE R15, `(.L_x_5128) ;  /* 0x000000000f087348 */ /* 0x021fea0003c00000 */
[----:B------:R-:W-:Y:S01]  /*1d120*/  VOTE.ANY R14, PT, P6 ;  /* 0x00000000000e7806 */ /* 0x000fe200030e0100 */
[----:B0----5:R-:W-:Y:S06]  /*1d130*/  ENDCOLLECTIVE ;  /* 0x000000000000791b */ /* 0x021fec0003800000 */
.L_x_5128:
[----:B------:R-:W-:Y:S05]  /*1d140*/  BSYNC B0 ;  /* 0x0000000000007941 */ /* 0x000fea0003800000 */
.L_x_5127:
        /* <DEDUP_REMOVED lines=9> */
.L_x_5129:
[----:B------:R-:W-:Y:S01]  /*1d1e0*/  IMAD.MOV.U32 R17, RZ, RZ, R14 ;  /* 0x000000ffff117224 */ /* 0x000fe200078e000e */
[----:B------:R-:W-:Y:S06]  /*1d1f0*/  BRA `(.L_x_5130) ;  /* 0xffffffd400507947 */ /* 0x000fec000383ffff */
.L_x_5031:
[----:B------:R-:W-:Y:S01]  /*1d200*/  BSSY B0, `(.L_x_5131) ;  /* 0x0000007000007945 */ /* 0x000fe20003800000 */
[----:B------:R-:W-:Y:S02]  /*1d210*/  IMAD.MOV.U32 R13, RZ, RZ, R3 ;  /* 0x000000ffff0d7224 */ /* 0x000fe400078e0003 */
[----:B------:R-:W-:Y:S02]  /*1d220*/  IMAD.MOV.U32 R11, RZ, RZ, 0x1f ;  /* 0x0000001fff0b7424 */ /* 0x000fe400078e00ff */
[----:B------:R-:W-:-:S07]  /*1d230*/  IMAD.MOV.U32 R15, RZ, RZ, -0x1 ;  /* 0xffffffffff0f7424 */ /* 0x000fce00078e00ff */
[----:B012--5:R-:W-:Y:S05]  /*1d240*/  WARPSYNC.COLLECTIVE R15, `(.L_x_5132) ;  /* 0x000000000f087348 */ /* 0x027fea0003c00000 */
[----:B------:R3:W4:Y:S02]  /*1d250*/  SHFL.IDX P6, R14, R13, R12, R11 ;  /* 0x0000000c0d0e7389 */ /* 0x00072400000c000b */
[----:B012345:R-:W-:Y:S01]  /*1d260*/  ENDCOLLECTIVE ;  /* 0x000000000000791b */ /* 0x03ffe20003800000 */
.L_x_5132:
[----:B------:R-:W-:Y:S05]  /*1d270*/  BSYNC B0 ;  /* 0x0000000000007941 */ /* 0x000fea0003800000 */
.L_x_5131:
[----:B------:R-:W-:Y:S01]  /*1d280*/  IMAD.MOV.U32 R3, RZ, RZ, R14 ;  /* 0x000000ffff037224 */ /* 0x000fe200078e000e */
[----:B------:R-:W-:Y:S06]  /*1d290*/  BRA `(.L_x_5133) ;  /* 0xffffffd400447947 */ /* 0x000fec000383ffff */
.L_x_5035:
[----:B0-----:R0:W1:Y:S02]  /*1d2a0*/  SYNCS.PHASECHK.TRANS64.TRYWAIT P0, [R0+URZ+0x28c20], R3 ;  /* 0x028c2003000075a7 */ /* 0x001064000800017f */
[----:B-1----:R-:W-:Y:S05]  /*1d2b0*/  @!P0 NANOSLEEP.SYNCS 0x989680 ;  /* 0x009896800000895d */ /* 0x002fea0003900000 */
[----:B------:R-:W1:Y:S02]  /*1d2c0*/  @!P0 SYNCS.PHASECHK.TRANS64 P0, [R0+URZ+0x28c20], R3 ;  /* 0x028c2003000085a7 */ /* 0x000e64000800007f */
[----:B-1----:R-:W-:Y:S05]  /*1d2d0*/  @!P0 BRA `(.L_x_5035) ;  /* 0xfffffffc00f08947 */ /* 0x002fea000383ffff */
[----:B------:R-:W-:Y:S05]  /*1d2e0*/  BRA `(.L_x_5134) ;  /* 0xffffffd800c87947 */ /* 0x000fea000383ffff */
.L_x_5036:
        /* <DEDUP_REMOVED lines=11> */
.L_x_5136:
[----:B------:R-:W-:Y:S05]  /*1d3a0*/  BSYNC B0 ;  /* 0x0000000000007941 */ /* 0x000fea0003800000 */
.L_x_5135:
[----:B------:R-:W-:Y:S05]  /*1d3b0*/  BRA `(.L_x_5137) ;  /* 0xffffffd800b07947 */ /* 0x000fea000383ffff */
.L_x_5037:
[----:B------:R-:W-:Y:S01]  /*1d3c0*/  BSSY B0, `(.L_x_5138) ;  /* 0x0000006000007945 */ /* 0x000fe20003800000 */
[----:B------:R-:W-:-:S07]  /*1d3d0*/  IMAD.MOV.U32 R15, RZ, RZ, -0x1 ;  /* 0xffffffffff0f7424 */ /* 0x000fce00078e00ff */
[----:B01---5:R-:W-:Y:S05]  /*1d3e0*/  WARPSYNC.COLLECTIVE R15, `(.L_x_5139) ;  /* 0x000000000f0c7348 */ /* 0x023fea0003c00000 */
[----:B------:R-:W-:Y:S02]  /*1d3f0*/  ELECT P6, UR62, PT ;  /* 0x00000000003e782f */ /* 0x000fe400038c0000 */
[----:B------:R-:W-:Y:S01]  /*1d400*/  MOV R14, UR62 ;  /* 0x0000003e000e7c02 */ /* 0x000fe20008000f00 */
[----:B01---5:R-:W-:Y:S10]  /*1d410*/  ENDCOLLECTIVE ;  /* 0x000000000000791b */ /* 0x023ff40003800000 */
.L_x_5139:
[----:B------:R-:W-:Y:S05]  /*1d420*/  BSYNC B0 ;  /* 0x0000000000007941 */ /* 0x000fea0003800000 */
.L_x_5138:
[----:B------:R-:W-:Y:S05]  /*1d430*/  BRA `(.L_x_5140) ;  /* 0xffffffd800a47947 */ /* 0x000fea000383ffff */
.L_x_5039:
[----:B0-----:R0:W1:Y:S02]  /*1d440*/  SYNCS.PHASECHK.TRANS64.TRYWAIT P0, [R6+URZ], R5 ;  /* 0x00000005060075a7 */ /* 0x001064000800017f */
[----:B-1----:R-:W-:Y:S05]  /*1d450*/  @!P0 NANOSLEEP.SYNCS 0x989680 ;  /* 0x009896800000895d */ /* 0x002fea0003900000 */
[----:B------:R-:W1:Y:S02]  /*1d460*/  @!P0 SYNCS.PHASECHK.TRANS64 P0, [R6+URZ], R5 ;  /* 0x00000005060085a7 */ /* 0x000e64000800007f */
[----:B-1----:R-:W-:Y:S05]  /*1d470*/  @!P0 BRA `(.L_x_5039) ;  /* 0xfffffffc00f08947 */ /* 0x002fea000383ffff */
[----:B------:R-:W-:Y:S05]  /*1d480*/  BRA `(.L_x_5141) ;  /* 0xffffffd800e07947 */ /* 0x000fea000383ffff */
.L_x_5040:
[----:B-1----:R1:W2:Y:S02]  /*1d490*/  SYNCS.PHASECHK.TRANS64.TRYWAIT P0, [R7+URZ], R2 ;  /* 0x00000002070075a7 */ /* 0x0022a4000800017f */
[----:B--2---:R-:W-:Y:S05]  /*1d4a0*/  @!P0 NANOSLEEP.SYNCS 0x989680 ;  /* 0x009896800000895d */ /* 0x004fea0003900000 */
[----:B------:R-:W2:Y:S02]  /*1d4b0*/  @!P0 SYNCS.PHASECHK.TRANS64 P0, [R7+URZ], R2 ;  /* 0x00000002070085a7 */ /* 0x000ea4000800007f */
[----:B--2---:R-:W-:Y:S05]  /*1d4c0*/  @!P0 BRA `(.L_x_5040) ;  /* 0xfffffffc00f08947 */ /* 0x004fea000383ffff */
[----:B------:R-:W-:Y:S05]  /*1d4d0*/  BRA `(.L_x_5142) ;  /* 0xffffffd800d47947 */ /* 0x000fea000383ffff */
.L_x_5042:
[----:B--2---:R2:W3:Y:S02]  /*1d4e0*/  SYNCS.PHASECHK.TRANS64.TRYWAIT P0, [R4+URZ], R5 ;  /* 0x00000005040075a7 */ /* 0x0044e4000800017f */
[----:B---3--:R-:W-:Y:S05]  /*1d4f0*/  @!P0 NANOSLEEP.SYNCS 0x989680 ;  /* 0x009896800000895d */ /* 0x008fea0003900000 */
[----:B------:R-:W3:Y:S02]  /*1d500*/  @!P0 SYNCS.PHASECHK.TRANS64 P0, [R4+URZ], R5 ;  /* 0x00000005040085a7 */ /* 0x000ee4000800007f */
[----:B---3--:R-:W-:Y:S05]  /*1d510*/  @!P0 BRA `(.L_x_5042) ;  /* 0xfffffffc00f08947 */ /* 0x008fea000383ffff */
[----:B------:R-:W-:Y:S05]  /*1d520*/  BRA `(.L_x_5143) ;  /* 0xffffffd800dc7947 */ /* 0x000fea000383ffff */
.L_x_5144:
        /* <DEDUP_REMOVED lines=13> */
.L_x_5882:


//--------------------- .text._ZN7cutlass13device_kernelIN5flash11enable_sm90INS1_16FlashAttnFwdSm90INS1_25CollectiveMainloopFwdSm90ILi2EN4cute5tupleIJNS5_1CILi1EEES8_S8_EEENS6_IJNS7_ILi64EEESA_SA_EEELi512ENS_6half_tEfNS_4arch4Sm90ELb1ELb0ELb0ELb1ELb0ELb0ELb1ELb0ELb0ELb1ELb0ELb0EEENS1_21CollectiveEpilogueFwdINS6_IJSA_NS7_ILi512EEESA_EEES9_SC_SE_Li256ELb1ELb1ELb0ELb0EEENS1_36VarlenDynamicPersistentTileSchedulerILi64ELi64ELi256ELi128ELb0ELb1ELb1ELb1ELb1ELb1EEEEEEEEEvNT_6ParamsE --------------------------
	.section	.text._ZN7cutlass13device_kernelIN5flash11enable_sm90INS1_16FlashAttnFwdSm90INS1_25CollectiveMainloopFwdSm90ILi2EN4cute5tupleIJNS5_1CILi1EEES8_S8_EEENS6_IJNS7_ILi64EEESA_SA_EEELi512ENS_6half_tEfNS_4arch4Sm90ELb1ELb0ELb0ELb1ELb0ELb0ELb1ELb0ELb0ELb1ELb0ELb0EEENS1_21CollectiveEpilogueFwdINS6_IJSA_NS7_ILi512EEESA_EEES9_SC_SE_Li256ELb1ELb1ELb0ELb0EEENS1_36VarlenDynamicPersistentTileSchedulerILi64ELi64ELi256ELi128ELb0ELb1ELb1ELb1ELb1ELb1EEEEEEEEEvNT_6ParamsE,"ax",@progbits
	.align	128
.text._ZN7cutlass13device_kernelIN5flash11enable_sm90INS1_16FlashAttnFwdSm90INS1_25CollectiveMainloopFwdSm90ILi2EN4cute5tupleIJNS5_1CILi1EEES8_S8_EEENS6_IJNS7_ILi64EEESA_SA_EEELi512ENS_6half_tEfNS_4arch4Sm90ELb1ELb0ELb0ELb1ELb0ELb0ELb1ELb0ELb0ELb1ELb0ELb0EEENS1_21CollectiveEpilogueFwdINS6_IJSA_NS7_ILi512EEESA_EEES9_SC_SE_Li256ELb1ELb1ELb0ELb0EEENS1_36VarlenDynamicPersistentTileSchedulerILi64ELi64ELi256ELi128ELb0ELb1ELb1ELb1ELb1ELb1EEEEEEEEEvNT_6ParamsE:
        .type           _ZN7cutlass13device_kernelIN5flash11enable_sm90INS1_16FlashAttnFwdSm90INS1_25CollectiveMainloopFwdSm90ILi2EN4cute5tupleIJNS5_1CILi1EEES8_S8_EEENS6_IJNS7_ILi64EEESA_SA_EEELi512ENS_6half_tEfNS_4arch4Sm90ELb1ELb0ELb0ELb1ELb0ELb0ELb1ELb0ELb0ELb1ELb0ELb0EEENS1_21CollectiveEpilogueFwdINS6_IJSA_NS7_ILi512EEESA_EEES9_SC_SE_Li256ELb1ELb1ELb0ELb0EEENS1_36VarlenDynamicPersistentTileSchedulerILi64ELi64ELi256ELi128ELb0ELb1ELb1ELb1ELb1ELb1EEEEEEEEEvNT_6ParamsE,@function
        .size           _ZN7cutlass13device_kernelIN5flash11enable_sm90INS1_16FlashAttnFwdSm90INS1_25CollectiveMainloopFwdSm90ILi2EN4cute5tupleIJNS5_1CILi1EEES8_S8_EEENS6_IJNS7_ILi64EEESA_SA_EEELi512ENS_6half_tEfNS_4arch4Sm90ELb1ELb0ELb0ELb1ELb0ELb0ELb1ELb0ELb0ELb1ELb0ELb0EEENS1_21CollectiveEpilogueFwdINS6_IJSA_NS7_ILi512EEESA_EEES9_SC_SE_Li256ELb1ELb1ELb0ELb0EEENS1_36VarlenDynamicPersistentTileSchedulerILi64ELi64ELi256ELi128ELb0ELb1ELb1ELb1ELb1ELb1EEEEEEEEEvNT_6ParamsE,(.L_x_5883 - _ZN7cutlass13device_kernelIN5flash11enable_sm90INS1_16FlashAttnFwdSm90INS1_25CollectiveMainloopFwdSm90ILi2EN4cute5tupleIJNS5_1CILi1EEES8_S8_EEENS6_IJNS7_ILi64EEESA_SA_EEELi512ENS_6half_tEfNS_4arch4Sm90ELb1ELb0ELb0ELb1ELb0ELb0ELb1ELb0ELb0ELb1ELb0ELb0EEENS1_21CollectiveEpilogueFwdINS6_IJSA_NS7_ILi512EEESA_EEES9_SC_SE_Li256ELb1ELb1ELb0ELb0EEENS1_36VarlenDynamicPersistentTileSchedulerILi64ELi64ELi256ELi128ELb0ELb1ELb1ELb1ELb1ELb1EEEEEEEEEvNT_6ParamsE)
        .other          _ZN7cutlass13device_kernelIN5flash11enable_sm90INS1_16FlashAttnFwdSm90INS1_25CollectiveMainloopFwdSm90ILi2EN4cute5tupleIJNS5_1CILi1EEES8_S8_EEENS6_IJNS7_ILi64EEESA_SA_EEELi512ENS_6half_tEfNS_4arch4Sm90ELb1ELb0ELb0ELb1ELb0ELb0ELb1ELb0ELb0ELb1ELb0ELb0EEENS1_21CollectiveEpilogueFwdINS6_IJSA_NS7_ILi512EEESA_EEES9_SC_SE_Li256ELb1ELb1ELb0ELb0EEENS1_36VarlenDynamicPersistentTileSchedulerILi64ELi64ELi256ELi128ELb0ELb1ELb1ELb1ELb1ELb1EEEEEEEEEvNT_6ParamsE,@"STO_CUDA_ENTRY STV_DEFAULT"
_ZN7cutlass13device_kernelIN5flash11enable_sm90INS1_16FlashAttnFwdSm90INS1_25CollectiveMainloopFwdSm90ILi2EN4cute5tupleIJNS5_1CILi1EEES8_S8_EEENS6_IJNS7_ILi64EEESA_SA_EEELi512ENS_6half_tEfNS_4arch4Sm90ELb1ELb0ELb0ELb1ELb0ELb0ELb1ELb0ELb0ELb1ELb0ELb0EEENS1_21CollectiveEpilogueFwdINS6_IJSA_NS7_ILi512EEESA_EEES9_SC_SE_Li256ELb1ELb1ELb0ELb0EEENS1_36VarlenDynamicPersistentTileSchedulerILi64ELi64ELi256ELi128ELb0ELb1ELb1ELb1ELb1ELb1EEEEEEEEEvNT_6ParamsE:
        /* <DEDUP_REMOVED lines=18> */
.L_x_5146:
[----:B------:R-:W-:Y:S05]  /*0120*/  BSYNC B0 ;  /* 0x0000000000007941 */ /* 0x000fea0003800000 */
.L_x_5145:
        /* <DEDUP_REMOVED lines=39> */
.L_x_5147:
        /* <DEDUP_REMOVED lines=22> */
.L_x_5148:
        /* <DEDUP_REMOVED lines=18> */
.L_x_5149:
        /* <DEDUP_REMOVED lines=22> */
.L_x_5150:
        /* <DEDUP_REMOVED lines=22> */
.L_x_5151:
[----:B------:R-:W-:Y:S01]  /*08e0*/  PLOP3.LUT P0, PT, PT, PT, UP0, 0x80, 0x0 ;  /* 0x000000000000781c */ /* 0x000fe20003f0f008 */
[----:B------:R-:W-:Y:S01]  /*08f0*/  UMOV UR36, 0x1 ;  /* 0x0000000100247882 */ /* 0x000fe20000000000 */
[----:B------:R-:W-:Y:S01]  /*0900*/  NOP ;  /* 0x0000000000007918 */ /* 0x000fe20000000000 */
[----:B------:R-:W-:Y:S01]  /*0910*/  USEL UR36, UR36, 0x2, !UP0 ;  /* 0x0000000224247887 */ /* 0x000fe2000c000000 */
[----:B------:R-:W-:Y:S01]  /*0920*/  ULDC.64 UR44, c[0x0][0x208] ;  /* 0x00008200002c7ab9 */ /* 0x000fe20000000a00 */
[----:B0123--:R-:W-:Y:S08]  /*0930*/  BAR.SYNC.DEFER_BLOCKING 0x0 ;  /* 0x0000000000007b1d */ /* 0x00fff00000010000 */
[----:B------:R-:W-:Y:S05]  /*0940*/  @!P0 BRA `(.L_x_5152) ;  /* 0x000000f400508947 */ /* 0x000fea0003800000 */
.L_x_5153:
        /* <DEDUP_REMOVED lines=9> */
[----:B0-----:R-:W-:Y:S01]  /*09e0*/  LOP3.LUT R0, R2, 0xffffff80, RZ, 0xc0, !PT ;  /* 0xffffff8002007812 */ /* 0x001fe200078ec0ff */
[----:B------:R-:W-:-:S03]  /*09f0*/  ULDC UR4, c[0x0][0xd3c] ;  /* 0x00034f0000047ab9 */ /* 0x000fc60000000800 */
[----:B------:R-:W-:-:S13]  /*0a00*/  ISETP.NE.AND P0, PT, R0, 0x80, PT ;  /* 0x000000800000780c */ /* 0x000fda0003f05270 */
[----:B------:R-:W-:Y:S06]  /*0a10*/  @!P0 BAR.ARV 0x8, 0x100 ;  /* 0x0204000000008b1d */ /* 0x000fec0000002000 */
[----:B------:R-:W-:-:S13]  /*0a20*/  ISETP.GE.U32.AND P0, PT, R2, 0x100, PT ;  /* 0x000001000200780c */ /* 0x000fda0003f06070 */
[----:B------:R-:W-:Y:S08]  /*0a30*/  @P0 BAR.ARV 0xf, 0x100 ;  /* 0x03c4000000000b1d */ /* 0x000ff00000002000 */
[----:B------:R-:W-:Y:S06]  /*0a40*/  BAR.SYNC.DEFER_BLOCKING 0x5, 0x180 ;  /* 0x0146000000007b1d */ /* 0x000fec0000010000 */
[----:B------:R-:W0:Y:S02]  /*0a50*/  LDS.128 R12, [R17+0x388d0] ;  /* 0x0388d000110c7984 */ /* 0x000e240000000c00 */
        /* <DEDUP_REMOVED lines=9> */
[----:B------:R-:W-:Y:S01]  /*0af0*/  ULOP3.LUT UR42, UR36, 0x1, URZ, 0xfc, !UPT ;  /* 0x00000001242a7892 */ /* 0x000fe2000f8efc3f */
[----:B------:R-:W-:Y:S02]  /*0b00*/  UMOV UR37, URZ ;  /* 0x0000003f00257c82 */ /* 0x000fe40008000000 */
[CC--:B------:R-:W-:Y:S02]  /*0b10*/  LEA.HI R3, R0.reuse, R203.reuse, RZ, 0x4 ;  /* 0x000000cb00037211 */ /* 0x0c0fe400078f20ff */
[----:B------:R-:W-:-:S02]  /*0b20*/  LEA.HI R198, R0, R203, RZ, 0x3 ;  /* 0x000000cb00c67211 */ /* 0x000fc400078f18ff */
[----:B------:R-:W-:Y:S02]  /*0b30*/  SHF.R.S32.HI R2, RZ, 0x4, R3 ;  /* 0x00000004ff027819 */ /* 0x000fe40000011403 */
[C---:B------:R-:W-:Y:S02]  /*0b40*/  LOP3.LUT R6, R3.reuse, 0xfffffff0, RZ, 0xc0, !PT ;  /* 0xfffffff003067812 */ /* 0x040fe400078ec0ff */
[----:B------:R-:W-:-:S03]  /*0b50*/  LEA.HI R4, R3, R2, RZ, 0x1 ;  /* 0x0000000203047211 */ /* 0x000fc600078f08ff */
[----:B------:R-:W-:Y:S01]  /*0b60*/  IMAD.IADD R6, R203, 0x1, -R6 ;  /* 0x00000001cb067824 */ /* 0x000fe200078e0a06 */
[----:B------:R-:W-:Y:S02]  /*0b70*/  LOP3.LUT R5, R4, 0x1ffffffe, RZ, 0xc0, !PT ;  /* 0x1ffffffe04057812 */ /* 0x000fe400078ec0ff */
[----:B------:R-:W-:-:S03]  /*0b80*/  LEA.HI R4, R0, R203, RZ, 0x5 ;  /* 0x000000cb00047211 */ /* 0x000fc600078f28ff */
[----:B------:R-:W-:Y:S01]  /*0b90*/  IMAD.IADD R8, R2, 0x1, -R5 ;  /* 0x0000000102087824 */ /* 0x000fe200078e0a05 */
[-C--:B------:R-:W-:Y:S02]  /*0ba0*/  LEA.HI R2, R0, R203.reuse, RZ, 0x7 ;  /* 0x000000cb00027211 */ /* 0x080fe400078f38ff */
[--C-:B------:R-:W-:Y:S01]  /*0bb0*/  SHF.R.S32.HI R10, RZ, 0x5, R4.reuse ;  /* 0x00000005ff0a7819 */ /* 0x100fe20000011404 */
[----:B------:R-:W-:Y:S01]  /*0bc0*/  IMAD.SHL.U32 R8, R8, 0x8, RZ ;  /* 0x0000000808087824 */ /* 0x000fe200078e00ff */
[----:B------:R-:W-:Y:S02]  /*0bd0*/  SHF.R.S32.HI R3, RZ, 0x1f, R4 ;  /* 0x0000001fff037819 */ /* 0x000fe40000011404 */
[----:B------:R-:W-:Y:S02]  /*0be0*/  LOP3.LUT R4, R2, 0xffffff80, RZ, 0xc0, !PT ;  /* 0xffffff8002047812 */ /* 0x000fe400078ec0ff */
[----:B------:R-:W-:Y:S02]  /*0bf0*/  LEA.HI R5, R0, R203, RZ, 0x2 ;  /* 0x000000cb00057211 */ /* 0x000fe400078f10ff */
[----:B------:R-:W-:Y:S01]  /*0c00*/  LEA.HI R3, R3, R10, RZ, 0x2 ;  /* 0x0000000a03037211 */ /* 0x000fe200078f10ff */
[----:B------:R-:W-:Y:S01]  /*0c10*/  IMAD.IADD R4, R203, 0x1, -R4 ;  /* 0x00000001cb047824 */ /* 0x000fe200078e0a04 */
[----:B------:R-:W-:-:S02]  /*0c20*/  LOP3.LUT R12, R5, 0xfffffffc, RZ, 0xc0, !PT ;  /* 0xfffffffc050c7812 */ /* 0x000fc400078ec0ff */
[----:B------:R-:W-:Y:S02]  /*0c30*/  SHF.R.S32.HI R199, RZ, 0x7, R2 ;  /* 0x00000007ffc77819 */ /* 0x000fe40000011402 */
[----:B------:R-:W-:Y:S01]  /*0c40*/  LOP3.LUT R9, R3, 0x3ffffc, RZ, 0xc0, !PT ;  /* 0x003ffffc03097812 */ /* 0x000fe200078ec0ff */
[----:B------:R-:W-:Y:S01]  /*0c50*/  IMAD.IADD R12, R203, 0x1, -R12 ;  /* 0x00000001cb0c7824 */ /* 0x000fe200078e0a0c */
[--C-:B------:R-:W-:Y:S01]  /*0c60*/  SHF.R.S32.HI R5, RZ, 0x1f, R6.reuse ;  /* 0x0000001fff057819 */ /* 0x100fe20000011406 */
[----:B------:R-:W-:Y:S01]  /*0c70*/  IMAD R14, R199, 0x100, R6 ;  /* 0x00000100c70e7824 */ /* 0x000fe200078e0206 */
[----:B------:R-:W-:Y:S01]  /*0c80*/  SHF.R.S32.HI R3, RZ, 0x1f, R4 ;  /* 0x0000001fff037819 */ /* 0x000fe20000011404 */
[----:B------:R-:W-:Y:S01]  /*0c90*/  IMAD.IADD R11, R10, 0x1, -R9 ;  /* 0x000000010a0b7824 */ /* 0x000fe200078e0a09 */
[----:B------:R-:W-:Y:S02]  /*0ca0*/  LEA.HI R7, R5, R6, RZ, 0x3 ;  /* 0x0000000605077211 */ /* 0x000fe400078f18ff */
[-C--:B------:R-:W-:Y:S01]  /*0cb0*/  LEA.HI R5, R3, R4.reuse, RZ, 0x2 ;  /* 0x0000000403057211 */ /* 0x080fe200078f10ff */
[----:B------:R-:W-:Y:S01]  /*0cc0*/  IMAD R19, R11, 0x10, R14 ;  /* 0x000000100b137824 */ /* 0x000fe200078e020e */
[C---:B------:R-:W-:Y:S01]  /*0cd0*/  LOP3.LUT R9, R7.reuse, 0xfffffff8, RZ, 0xc0, !PT ;  /* 0xfffffff807097812 */ /* 0x040fe200078ec0ff */
[----:B------:R-:W-:Y:S01]  /*0ce0*/  IMAD.SHL.U32 R7, R7, 0x40, RZ ;  /* 0x0000004007077824 */ /* 0x000fe200078e00ff */
[----:B------:R-:W-:Y:S01]  /*0cf0*/  LOP3.LUT R11, R5, 0x7ffffffc, RZ, 0xc0, !PT ;  /* 0x7ffffffc050b7812 */ /* 0x000fe200078ec0ff */
[----:B------:R-:W-:Y:S01]  /*0d00*/  IMAD.U32 R202, R19, 0x40, R8 ;  /* 0x0000004013ca7824 */ /* 0x000fe200078e0008 */
[----:B------:R-:W-:Y:S01]  /*0d10*/  LOP3.LUT R0, R198, 0xfffffff8, RZ, 0xc0, !PT ;  /* 0xfffffff8c6007812 */ /* 0x000fe200078ec0ff */
[----:B------:R-:W-:Y:S01]  /*0d20*/  IMAD.IADD R9, R6, 0x1, -R9 ;  /* 0x0000000106097824 */ /* 0x000fe200078e0a09 */
[----:B------:R-:W-:Y:S01]  /*0d30*/  LEA.HI R6, R3, R4, RZ, 0x5 ;  /* 0x0000000403067211 */ /* 0x000fe200078f28ff */
[----:B------:R-:W-:Y:S01]  /*0d40*/  IMAD.IADD R11, R4, 0x1, -R11 ;  /* 0x00000001040b7824 */ /* 0x000fe200078e0a0b */
[--C-:B------:R-:W-:Y:S01]  /*0d50*/  SHF.R.S32.HI R3, RZ, 0x2, R5.reuse ;  /* 0x00000002ff037819 */ /* 0x100fe20000011405 */
        /* <DEDUP_REMOVED lines=15> */
[----:B------:R-:W-:Y:S01]  /*0e50*/  LEA.HI R13, R12, R12, RZ, 0x1 ;  /* 0x0000000c0c0d7211 */ /* 0x000fe200078f08ff */
[C---:B------:R-:W-:Y:S01]  /*0e60*/  VIADD R193, R23.reuse, 0x100 ;  /* 0x0000010017c17836 */ /* 0x040fe20000000000 */
[----:B------:R-:W-:Y:S01]  /*0e70*/  LOP3.LUT R8, R8, R5, RZ, 0x3c, !PT ;  /* 0x0000000508087212 */ /* 0x000fe200078e3cff */
[C---:B------:R-:W-:Y:S01]  /*0e80*/  VIADD R192, R23.reuse, 0x140 ;  /* 0x0000014017c07836 */ /* 0x040fe20000000000 */
[----:B------:R-:W-:Y:S01]  /*0e90*/  LOP3.LUT R4, R4, 0xfffffff8, RZ, 0xc0, !PT ;  /* 0xfffffff804047812 */ /* 0x000fe200078ec0ff */
[----:B------:R-:W-:Y:S01]  /*0ea0*/  VIADD R201, R23, 0x180 ;  /* 0x0000018017c97836 */ /* 0x000fe20000000000 */
[----:B------:R-:W-:Y:S01]  /*0eb0*/  LEA.HI R2, R2, R199, RZ, 0x1 ;  /* 0x000000c702027211 */ /* 0x000fe200078f08ff */
[----:B------:R-:W-:Y:S01]  /*0ec0*/  IMAD.IADD R8, R7, 0x1, R8 ;  /* 0x0000000107087824 */ /* 0x000fe200078e0208 */
[----:B------:R-:W-:Y:S01]  /*0ed0*/  LOP3.LUT R13, R13, 0x1ffffffe, RZ, 0xc0, !PT ;  /* 0x1ffffffe0d0d7812 */ /* 0x000fe200078ec0ff */
[----:B------:R-:W-:Y:S01]  /*0ee0*/  IMAD.IADD R3, R3, 0x1, -R4 ;  /* 0x0000000103037824 */ /* 0x000fe200078e0a04 */
[----:B------:R-:W-:Y:S01]  /*0ef0*/  SHF.R.S32.HI R6, RZ, 0x5, R6 ;  /* 0x00000005ff067819 */ /* 0x000fe20000011406 */
[----:B------:R-:W-:Y:S01]  /*0f00*/  IMAD R185, R8, 0x2, R17 ;  /* 0x0000000208b97824 */ /* 0x000fe200078e0211 */
[----:B------:R-:W-:Y:S01]  /*0f10*/  LOP3.LUT R0, R2, 0xfffffe, RZ, 0xc0, !PT ;  /* 0x00fffffe02007812 */ /* 0x000fe200078ec0ff */
[----:B------:R-:W-:Y:S01]  /*0f20*/  VIADD R200, R23, 0x1c0 ;  /* 0x000001c017c87836 */ /* 0x000fe20000000000 */
[----:B------:R-:W-:Y:S01]  /*0f30*/  SEL R189, R189, 0xffffffc0, !P2 ;  /* 0xffffffc0bdbd7807 */ /* 0x000fe20005000000 */
        /* <DEDUP_REMOVED lines=8> */
[----:B------:R-:W-:Y:S01]  /*0fc0*/  IMAD.IADD R0, R199, 0x1, -R0 ;  /* 0x00000001c7007824 */ /* 0x000fe200078e0a00 */
[----:B------:R-:W-:Y:S01]  /*0fd0*/  SHF.R.S32.HI R207, RZ, 0x1f, R193 ;  /* 0x0000001fffcf7819 */ /* 0x000fe200000114c1 */
[C---:B------:R-:W-:Y:S01]  /*0fe0*/  @P1 VIADD R186, R190.reuse, 0xffffffe0 ;  /* 0xffffffe0beba1836 */ /* 0x040fe20000000000 */
[----:B------:R-:W-:Y:S01]  /*0ff0*/  SHF.R.S32.HI R206, RZ, 0x1f, R192 ;  /* 0x0000001fffce7819 */ /* 0x000fe200000114c0 */
[----:B------:R-:W-:Y:S01]  /*1000*/  IMAD.IADD R190, R190, 0x1, R189 ;  /* 0x00000001bebe7824 */ /* 0x000fe200078e02bd */
[----:B------:R-:W-:Y:S01]  /*1010*/  SHF.R.S32.HI R205, RZ, 0x1f, R201 ;  /* 0x0000001fffcd7819 */ /* 0x000fe200000114c9 */
[----:B------:R-:W-:Y:S01]  /*1020*/  IMAD.MOV.U32 R7, RZ, RZ, R15 ;  /* 0x000000ffff077224 */ /* 0x000fe200078e000f */
[----:B------:R-:W-:Y:S01]  /*1030*/  SHF.R.S32.HI R204, RZ, 0x1f, R200 ;  /* 0x0000001fffcc7819 */ /* 0x000fe200000114c8 */
[----:B------:R-:W-:-:S02]  /*1040*/  IMAD.MOV.U32 R2, RZ, RZ, RZ ;  /* 0x000000ffff027224 */ /* 0x000fc400078e00ff */
[----:B------:R-:W-:Y:S02]  /*1050*/  IMAD.SHL.U32 R184, R0, 0x100, RZ ;  /* 0x0000010000b87824 */ /* 0x000fe400078e00ff */
[----:B------:R-:W-:Y:S02]  /*1060*/  IMAD R191, R13, 0x8, R22 ;  /* 0x000000080dbf7824 */ /* 0x000fe400078e0216 */
[----:B------:R-:W-:-:S07]  /*1070*/  IMAD.IADD R189, R189, 0x1, R186 ;  /* 0x00000001bdbd7824 */ /* 0x000fce00078e02ba */
.L_x_5204:
[----:B012---:R-:W0:Y:S01]  /*1080*/  LDC.64 R4, c[0x0][0xd88] ;  /* 0x00036200ff047b82 */ /* 0x007e220000000a00 */
[----:B------:R-:W-:Y:S01]  /*1090*/  ULDC.64 UR8, c[0x0][0xb20] ;  /* 0x0002c80000087ab9 */ /* 0x000fe20000000a00 */
[----:B------:R-:W-:-:S06]  /*10a0*/  ULDC.64 UR10, c[0x0][0xb10] ;  /* 0x0002c400000a7ab9 */ /* 0x000fcc0000000a00 */
[----:B------:R-:W1:Y:S08]  /*10b0*/  LDC R187, c[0x0][0x288] ;  /* 0x0000a200ffbb7b82 */ /* 0x000e700000000800 */
[----:B---34-:R-:W2:Y:S01]  /*10c0*/  LDC.64 R8, c[0x0][0x418] ;  /* 0x00010600ff087b82 */ /* 0x018ea20000000a00 */
[----:B0-----:R-:W-:-:S07]  /*10d0*/  IMAD.WIDE R4, R7, 0x4, R4 ;  /* 0x0000000407047825 */ /* 0x001fce00078e0204 */
[----:B------:R-:W0:Y:S01]  /*10e0*/  LDC R0, c[0x0][0x424] ;  /* 0x00010900ff007b82 */ /* 0x000e220000000800 */
[----:B------:R-:W3:Y:S01]  /*10f0*/  LDG.E R4, desc[UR44][R4.64] ;  /* 0x0000002c04047981 */ /* 0x000ee2000c1e1900 */
[----:B------:R-:W-:Y:S01]  /*1100*/  UISETP.NE.U32.AND UP0, UPT, UR8, URZ, UPT ;  /* 0x0000003f0800728c */ /* 0x000fe2000bf05070 */
[----:B------:R-:W-:Y:S01]  /*1110*/  IMAD.MOV.U32 R3, RZ, RZ, RZ ;  /* 0x000000ffff037224 */ /* 0x000fe200078e00ff */
[----:B------:R-:W-:-:S04]  /*1120*/  UISETP.NE.U32.AND UP1, UPT, UR10, URZ, UPT ;  /* 0x0000003f0a00728c */ /* 0x000fc8000bf25070 */
[----:B------:R-:W4:Y:S01]  /*1130*/  LDC R11, c[0x0][0x2f0] ;  /* 0x0000bc00ff0b7b82 */ /* 0x000f220000000800 */
[----:B------:R-:W-:Y:S02]  /*1140*/  UISETP.NE.AND.EX UP0, UPT, UR9, URZ, UPT, UP0 ;  /* 0x0000003f0900728c */ /* 0x000fe4000bf05300 */
[----:B------:R-:W-:-:S04]  /*1150*/  UISETP.NE.AND.EX UP1, UPT, UR11, URZ, UPT, UP1 ;  /* 0x0000003f0b00728c */ /* 0x000fc8000bf25310 */
[----:B------:R-:W-:Y:S02]  /*1160*/  PLOP3.LUT P0, PT, PT, PT, UP0, 0x80, 0x0 ;  /* 0x000000000000781c */ /* 0x000fe40003f0f008 */
[----:B------:R-:W-:Y:S02]  /*1170*/  PLOP3.LUT P2, PT, PT, PT, UP1, 0x80, 0x0 ;  /* 0x000000000000781c */ /* 0x000fe40003f4f018 */
[----:B---3--:R-:W-:-:S13]  /*1180*/  R2UR UR41, R4 ;  /* 0x00000000042972ca */ /* 0x008fda00000e0000 */
        /* <DEDUP_REMOVED lines=8> */
[----:B------:R-:W-:-:S03]  /*1210*/  IMAD.U32 R6, RZ, RZ, UR10 ;  /* 0x0000000aff067e24 */ /* 0x000fc6000f8e00ff */
[----:B------:R-:W-:Y:S01]  /*1220*/  IMAD.U32 R7, RZ, RZ, UR11 ;  /* 0x0000000bff077e24 */ /* 0x000fe2000f8e00ff */
[----:B------:R3:W5:Y:S04]  /*1230*/  @P0 LDG.E R3, desc[UR44][R4.64] ;  /* 0x0000002c04030981 */ /* 0x000768000c1e1900 */
[----:B-1----:R3:W5:Y:S01]  /*1240*/  @P2 LDG.E R187, desc[UR44][R6.64] ;  /* 0x0000002c06bb2981 */ /* 0x002762000c1e1900 */
[----:B--2---:R-:W-:Y:S01]  /*1250*/  ISETP.NE.U32.AND P0, PT, R8, RZ, PT ;  /* 0x000000ff0800720c */ /* 0x004fe20003f05070 */
[----:B------:R-:W-:Y:S01]  /*1260*/  UMOV UR39, UR6 ;  /* 0x0000000600277c82 */ /* 0x000fe20008000000 */
[----:B------:R-:W-:Y:S02]  /*1270*/  ISETP.NE.U32.AND P1, PT, RZ, UR8, PT ;  /* 0x00000008ff007c0c */ /* 0x000fe4000bf25070 */
[----:B------:R-:W-:-:S02]  /*1280*/  ISETP.NE.AND.EX P0, PT, R9, RZ, PT, P0 ;  /* 0x000000ff0900720c */ /* 0x000fc40003f05300 */
[----:B------:R-:W-:Y:S02]  /*1290*/  ISETP.NE.AND.EX P1, PT, RZ, UR9, PT, P1 ;  /* 0x00000009ff007c0c */ /* 0x000fe4000bf25310 */
[----:B0-----:R-:W-:Y:S01]  /*12a0*/  SEL R0, R0, 0x1, P0 ;  /* 0x0000000100007807 */ /* 0x001fe20000000000 */
[----:B---34-:R-:W-:Y:S10]  /*12b0*/  @P2 BRA `(.L_x_5154) ;  /* 0x00000000002c2947 */ /* 0x018ff40003800000 */
        /* <DEDUP_REMOVED lines=8> */
[----:B-----5:R-:W2:Y:S04]  /*1340*/  LDG.E R187, desc[UR44][R4.64] ;  /* 0x0000002c04bb7981 */ /* 0x020ea8000c1e1900 */
[----:B------:R-:W2:Y:S02]  /*1350*/  LDG.E R6, desc[UR44][R4.64+0x4] ;  /* 0x0000042c04067981 */ /* 0x000ea4000c1e1900 */
[----:B--2---:R-:W-:-:S07]  /*1360*/  IMAD.IADD R187, R6, 0x1, -R187 ;  /* 0x0000000106bb7824 */ /* 0x004fce00078e0abb */
.L_x_5154:
[----:B------:R-:W-:Y:S01]  /*1370*/  IMAD R188, R0, R11, RZ ;  /* 0x0000000b00bc7224 */ /* 0x000fe200078e02ff */
[----:B------:R-:W-:Y:S06]  /*1380*/  @!P1 BRA `(.L_x_5155) ;  /* 0x0000000000189947 */ /* 0x000fec0003800000 */
[----:B------:R-:W-:-:S04]  /*1390*/  ULEA UR4, UP0, UR41, UR8, 0x2 ;  /* 0x0000000829047291 */ /* 0x000fc8000f80103f */
[----:B------:R-:W-:Y:S02]  /*13a0*/  ULEA.HI.X UR6, UR41, UR9, UR40, 0x2, UP0 ;  /* 0x0000000929067291 */ /* 0x000fe400080f1428 */
[----:B------:R-:W-:-:S04]  /*13b0*/  IMAD.U32 R4, RZ, RZ, UR4 ;  /* 0x00000004ff047e24 */ /* 0x000fc8000f8e00ff */
[----:B------:R-:W-:-:S05]  /*13c0*/  IMAD.U32 R5, RZ, RZ, UR6 ;  /* 0x00000006ff057e24 */ /* 0x000fca000f8e00ff */
[----:B------:R0:W5:Y:S01]  /*13d0*/  LDG.E R188, desc[UR44][R4.64] ;  /* 0x0000002c04bc7981 */ /* 0x000162000c1e1900 */
[----:B------:R-:W-:Y:S05]  /*13e0*/  BRA `(.L_x_5156) ;  /* 0x00000000002c7947 */ /* 0x000fea0003800000 */
.L_x_5155:
        /* <DEDUP_REMOVED lines=9> */
[----:B------:R-:W2:Y:S02]  /*1480*/  LDG.E R7, desc[UR44][R4.64+0x4] ;  /* 0x0000042c04077981 */ /* 0x000ea4000c1e1900 */
[----:B--2---:R-:W-:-:S07]  /*1490*/  IMAD.IADD R188, R7, 0x1, -R188 ;  /* 0x0000000107bc7824 */ /* 0x004fce00078e0abc */
.L_x_5156:
[----:B------:R-:W-:Y:S01]  /*14a0*/  UISETP.NE.AND UP0, UPT, UR43, 0x1, UPT ;  /* 0x000000012b00788c */ /* 0x000fe2000bf05270 */
[----:B-----5:R-:W-:Y:S01]  /*14b0*/  IMAD.IADD R188, R188, 0x1, -R3 ;  /* 0x00000001bcbc7824 */ /* 0x020fe200078e0a03 */
[----:B------:R-:W-:-:S03]  /*14c0*/  USHF.L.U32 UR38, UR5, 0x6, URZ ;  /* 0x0000000605267899 */ /* 0x000fc6000800063f */
[----:B------:R-:W-:Y:S01]  /*14d0*/  VIADD R0, R188, 0x3f ;  /* 0x0000003fbc007836 */ /* 0x000fe20000000000 */
[----:B------:R-:W-:-:S04]  /*14e0*/  PLOP3.LUT P0, PT, PT, PT, UP0, 0x80, 0x0 ;  /* 0x000000000000781c */ /* 0x000fc80003f0f008 */
[----:B------:R-:W-:-:S04]  /*14f0*/  SHF.R.S32.HI R3, RZ, 0x1f, R0 ;  /* 0x0000001fff037819 */ /* 0x000fc80000011400 */
[----:B------:R-:W-:-:S04]  /*1500*/  LEA.HI R3, R3, R0, RZ, 0x6 ;  /* 0x0000000003037211 */ /* 0x000fc800078f30ff */
[----:B------:R-:W-:Y:S01]  /*1510*/  SHF.R.S32.HI R168, RZ, 0x6, R3 ;  /* 0x00000006ffa87819 */ /* 0x000fe20000011403 */
[----:B------:R-:W-:Y:S06]  /*1520*/  @!P0 BRA `(.L_x_5157) ;  /* 0x0000001c003c8947 */ /* 0x000fec0003800000 */
[----:B------:R-:W1:Y:S01]  /*1530*/  LDC R0, c[0x0][0x448] ;  /* 0x00011200ff007b82 */ /* 0x000e620000000800 */
[----:B------:R-:W-:Y:S01]  /*1540*/  UIADD3 UR4, UR38, 0x3f, URZ ;  /* 0x0000003f26047890 */ /* 0x000fe2000fffe03f */
[----:B------:R-:W-:Y:S02]  /*1550*/  IADD3 R187, R188, 0x40, -R187 ;  /* 0x00000040bcbb7810 */ /* 0x000fe40007ffe8bb */
        /* <DEDUP_REMOVED lines=21> */
[----:B-1----:R-:W-:Y:S01]  /*16b0*/  ISETP.NE.AND P0, PT, R0, 0x1, PT ;  /* 0x000000010000780c */ /* 0x002fe20003f05270 */
        /* <DEDUP_REMOVED lines=13> */
[----:B------:R-:W-:Y:S01]  /*1790*/  IMAD.MOV.U32 R19, RZ, RZ, RZ ;  /* 0x000000ffff137224 */ /* 0x000fe200078e00ff */
[----:B------:R-:W-:Y:S02]  /*17a0*/  CS2R R92, SRZ ;  /* 0x00000000005c7805 */ /* 0x000fe4000001ff00 */
[----:B------:R-:W-:-:S02]  /*17b0*/  CS2R R90, SRZ ;  /* 0x00000000005a7805 */ /* 0x000fc4000001ff00 */
[----:B------:R-:W-:Y:S02]  /*17c0*/  CS2R R88, SRZ ;  /* 0x0000000000587805 */ /* 0x000fe4000001ff00 */
[----:B------:R-:W-:Y:S02]  /*17d0*/  CS2R R86, SRZ ;  /* 0x0000000000567805 */ /* 0x000fe4000001ff00 */
[----:B------:R-:W-:Y:S02]  /*17e0*/  CS2R R84, SRZ ;  /* 0x0000000000547805 */ /* 0x000fe4000001ff00 */
[----:B------:R-:W-:Y:S01]  /*17f0*/  CS2R R82, SRZ ;  /* 0x0000000000527805 */ /* 0x000fe2000001ff00 */
[----:B0-----:R-:W0:Y:S01]  /*1800*/  @P0 LDC R4, c[0x0][0x450] ;  /* 0x00011400ff040b82 */ /* 0x001e220000000800 */
        /* <DEDUP_REMOVED lines=15> */
[----:B-1----:R-:W-:Y:S01]  /*1900*/  @P0 IMAD.HI.U32 R3, R3, UR4, RZ ;  /* 0x0000000403030c27 */ /* 0x002fe2000f8e00ff */
[----:B------:R-:W-:Y:S02]  /*1910*/  CS2R R14, SRZ ;  /* 0x00000000000e7805 */ /* 0x000fe4000001ff00 */
[----:B------:R-:W-:Y:S02]  /*1920*/  CS2R R12, SRZ ;  /* 0x00000000000c7805 */ /* 0x000fe4000001ff00 */
[----:B------:R-:W-:Y:S02]  /*1930*/  CS2R R170, SRZ ;  /* 0x0000000000aa7805 */ /* 0x000fe4000001ff00 */
[----:B------:R-:W-:Y:S01]  /*1940*/  CS2R R38, SRZ ;  /* 0x0000000000267805 */ /* 0x000fe2000001ff00 */
[----:B------:R-:W-:Y:S01]  /*1950*/  IMAD.MOV.U32 R169, RZ, RZ, RZ ;  /* 0x000000ffffa97224 */ /* 0x000fe200078e00ff */
[----:B------:R-:W-:-:S02]  /*1960*/  CS2R R172, SRZ ;  /* 0x0000000000ac7805 */ /* 0x000fc4000001ff00 */
[----:B------:R-:W-:Y:S02]  /*1970*/  CS2R R34, SRZ ;  /* 0x0000000000227805 */ /* 0x000fe4000001ff00 */
[----:B0-----:R-:W-:Y:S01]  /*1980*/  @P0 SHF.R.U32.HI R0, RZ, R4, R3 ;  /* 0x00000004ff000219 */ /* 0x001fe20000011603 */
[----:B------:R-:W-:Y:S01]  /*1990*/  IMAD.MOV.U32 R31, RZ, RZ, RZ ;  /* 0x000000ffff1f7224 */ /* 0x000fe200078e00ff */
[----:B------:R-:W-:Y:S02]  /*19a0*/  PLOP3.LUT P0, PT, PT, PT, PT, 0x80, 0x0 ;  /* 0x000000000000781c */ /* 0x000fe40003f0f070 */
[----:B------:R-:W-:Y:S02]  /*19b0*/  CS2R R10, SRZ ;  /* 0x00000000000a7805 */ /* 0x000fe4000001ff00 */
[----:B------:R-:W-:Y:S01]  /*19c0*/  CS2R R174, SRZ ;  /* 0x0000000000ae7805 */ /* 0x000fe2000001ff00 */
[----:B------:R-:W-:Y:S02]  /*19d0*/  IMAD.IADD R0, R187, 0x1, R0 ;  /* 0x00000001bb007824 */ /* 0x000fe400078e0200 */
[----:B------:R-:W-:-:S02]  /*19e0*/  IMAD.MOV.U32 R27, RZ, RZ, RZ ;  /* 0x000000ffff1b7224 */ /* 0x000fc400078e00ff */
[----:B------:R-:W-:Y:S01]  /*19f0*/  IMAD.MOV.U32 R9, RZ, RZ, RZ ;  /* 0x000000ffff097224 */ /* 0x000fe200078e00ff */
[----:B------:R-:W-:Y:S01]  /*1a00*/  SHF.R.S32.HI R3, RZ, 0x1f, R0 ;  /* 0x0000001fff037819 */ /* 0x000fe20000011400 */
[----:B------:R-:W-:-:S03]  /*1a10*/  IMAD.MOV.U32 R20, RZ, RZ, RZ ;  /* 0x000000ffff147224 */ /* 0x000fc600078e00ff */
        /* <DEDUP_REMOVED lines=69> */
.L_x_5160:
        /* <DEDUP_REMOVED lines=172> */
.L_x_5159:
        /* <DEDUP_REMOVED lines=143> */
.L_x_5157:
[----:B------:R-:W1:Y:S01]  /*3220*/  LDC R0, c[0x0][0x448] ;  /* 0x00011200ff007b82 */ /* 0x000e620000000800 */
[----:B------:R-:W-:Y:S01]  /*3230*/  UIADD3 UR4, UR38, 0x3f, URZ ;  /* 0x0000003f26047890 */ /* 0x000fe2000fffe03f */
[----:B0-----:R-:W-:Y:S02]  /*3240*/  IADD3 R5, R188, 0x40, -R187 ;  /* 0x00000040bc057810 */ /* 0x001fe40007ffe8bb */
        /* <DEDUP_REMOVED lines=21> */
[----:B-1----:R-:W-:-:S02]  /*33a0*/  ISETP.NE.AND P0, PT, R0, 0x1, PT ;  /* 0x000000010000780c */ /* 0x002fc40003f05270 */
        /* <DEDUP_REMOVED lines=12> */
[----:B------:R-:W0:Y:S01]  /*3470*/  @P0 LDC R0, c[0x0][0x44c] ;  /* 0x00011300ff000b82 */ /* 0x000e220000000800 */
[----:B------:R-:W-:-:S02]  /*3480*/  CS2R R92, SRZ ;  /* 0x00000000005c7805 */ /* 0x000fc4000001ff00 */
[----:B------:R-:W-:Y:S02]  /*3490*/  CS2R R90, SRZ ;  /* 0x00000000005a7805 */ /* 0x000fe4000001ff00 */
        /* <DEDUP_REMOVED lines=24> */
[----:B------:R-:W-:Y:S01]  /*3620*/  CS2R R38, SRZ ;  /* 0x0000000000267805 */ /* 0x000fe2000001ff00 */
[----:B------:R-:W-:Y:S01]  /*3630*/  IMAD.U32 R0, RZ, RZ, UR4 ;  /* 0x00000004ff007e24 */ /* 0x000fe2000f8e00ff */
[----:B------:R-:W-:Y:S01]  /*3640*/  CS2R R172, SRZ ;  /* 0x0000000000ac7805 */ /* 0x000fe2000001ff00 */
[----:B------:R-:W-:Y:S01]  /*3650*/  IMAD.MOV.U32 R169, RZ, RZ, RZ ;  /* 0x000000ffffa97224 */ /* 0x000fe200078e00ff */
[----:B------:R-:W-:-:S02]  /*3660*/  CS2R R34, SRZ ;  /* 0x0000000000227805 */ /* 0x000fc4000001ff00 */
[----:B-1----:R-:W-:Y:S01]  /*3670*/  @P0 SHF.R.U32.HI R0, RZ, R4, R3 ;  /* 0x00000004ff000219 */ /* 0x002fe20000011603 */
[----:B------:R-:W-:Y:S01]  /*3680*/  IMAD.MOV.U32 R31, RZ, RZ, RZ ;  /* 0x000000ffff1f7224 */ /* 0x000fe200078e00ff */
[----:B------:R-:W-:Y:S02]  /*3690*/  PLOP3.LUT P0, PT, PT, PT, PT, 0x80, 0x0 ;  /* 0x000000000000781c */ /* 0x000fe40003f0f070 */
[----:B------:R-:W-:Y:S02]  /*36a0*/  CS2R R10, SRZ ;  /* 0x00000000000a7805 */ /* 0x000fe4000001ff00 */
[----:B------:R-:W-:Y:S01]  /*36b0*/  CS2R R174, SRZ ;  /* 0x0000000000ae7805 */ /* 0x000fe2000001ff00 */
[----:B------:R-:W-:Y:S02]  /*36c0*/  IMAD.IADD R0, R5, 0x1, R0 ;  /* 0x0000000105007824 */ /* 0x000fe400078e0200 */
[----:B------:R-:W-:Y:S02]  /*36d0*/  IMAD.MOV.U32 R27, RZ, RZ, RZ ;  /* 0x000000ffff1b7224 */ /* 0x000fe400078e00ff */
        /* <DEDUP_REMOVED lines=38> */
.L_x_5161:
        /* <DEDUP_REMOVED lines=9> */
.L_x_5351:
[----:B------:R-:W-:Y:S05]  /*39d0*/  @!P0 BRA `(.L_x_5163) ;  /* 0x0000000000048947 */ /* 0x000fea0003800000 */
[----:B------:R-:W-:Y:S01]  /*39e0*/  BPT.TRAP 0x1 ;  /* 0x000000040000795c */ /* 0x000fe20000300000 */
.L_x_5163:
[----:B------:R-:W-:Y:S01]  /*39f0*/  IMAD R5, R2, 0x8, R17 ;  /* 0x0000000802057824 */ /* 0x000fe200078e0211 */
[----:B------:R-:W-:-:S04]  /*3a00*/  SHF.L.U32 R8, R16, 0x1f, RZ ;  /* 0x0000001f10087819 */ /* 0x000fc800000006ff */
[----:B------:R1:W2:Y:S01]  /*3a10*/  SYNCS.PHASECHK.TRANS64.TRYWAIT P1, [R5+URZ+0x38830], R8 ;  /* 0x03883008050075a7 */ /* 0x0002a2000802017f */
[----:B------:R-:W-:Y:S05]  /*3a20*/  @!P0 BRA `(.L_x_5164) ;  /* 0x0000000000048947 */ /* 0x000fea0003800000 */
[----:B------:R-:W-:Y:S01]  /*3a30*/  BPT.TRAP 0x1 ;  /* 0x000000040000795c */ /* 0x000fe20000300000 */
.L_x_5164:
[----:B------:R-:W-:-:S05]  /*3a40*/  VIADD R0, R17, 0x22400 ;  /* 0x0002240011007836 */ /* 0x000fca0000000000 */
[----:B------:R-:W-:-:S04]  /*3a50*/  SHF.R.U32.HI R0, RZ, 0x4, R0 ;  /* 0x00000004ff007819 */ /* 0x000fc80000011600 */
[----:B------:R-:W-:Y:S01]  /*3a60*/  LOP3.LUT R0, R0, 0x3fff, RZ, 0xc0, !PT ;  /* 0x00003fff00007812 */ /* 0x000fe200078ec0ff */
[----:B--2---:R-:W-:Y:S06]  /*3a70*/  @P1 BRA `(.L_x_5165) ;  /* 0x0000000000081947 */ /* 0x004fec0003800000 */
[----:B------:R-:W2:Y:S02]  /*3a80*/  SYNCS.PHASECHK.TRANS64.TRYWAIT P1, [R5+URZ+0x38830], R8 ;  /* 0x03883008050075a7 */ /* 0x000ea4000802017f */
[----:B--2---:R-:W-:Y:S05]  /*3a90*/  @!P1 BRA `(.L_x_5166) ;  /* 0x0000014400d09947 */ /* 0x004fea0003800000 */
.L_x_5165:
        /* <DEDUP_REMOVED lines=18> */
[C---:B------:R-:W-:Y:S02]  /*3bc0*/  VIADD R6, R3.reuse, 0x2 ;  /* 0x0000000203067836 */ /* 0x040fe40000000000 */
        /* <DEDUP_REMOVED lines=21> */
.L_x_5352:
[----:B------:R-:W-:Y:S05]  /*3d20*/  @!P0 BRA `(.L_x_5168) ;  /* 0x0000000000048947 */ /* 0x000fea0003800000 */
[----:B------:R-:W-:Y:S01]  /*3d30*/  BPT.TRAP 0x1 ;  /* 0x000000040000795c */ /* 0x000fe20000300000 */
.L_x_5168:
[----:B------:R4:W0:Y:S01]  /*3d40*/  SYNCS.PHASECHK.TRANS64.TRYWAIT P1, [R5+URZ+0x38850], R8 ;  /* 0x03885008050075a7 */ /* 0x000822000802017f */
[----:B------:R-:W-:Y:S05]  /*3d50*/  @!P0 BRA `(.L_x_5169) ;  /* 0x0000000000048947 */ /* 0x000fea0003800000 */
[----:B------:R-:W-:Y:S01]  /*3d60*/  BPT.TRAP 0x1 ;  /* 0x000000040000795c */ /* 0x000fe20000300000 */
.L_x_5169:
        /* <DEDUP_REMOVED lines=12> */
.L_x_5170:
[----:B------:R-:W-:Y:S01]  /*3e30*/  R2UR UR20, R4 ;  /* 0x00000000041472ca */ /* 0x000fe200000e0000 */
[----:B------:R-:W-:Y:S01]  /*3e40*/  WARPGROUP.ARRIVE ;  /* 0x00000000000079c5 */ /* 0x000fe20000000000 */
[----:B------:R-:W-:Y:S01]  /*3e50*/  R2UR UR22, R6 ;  /* 0x00000000061672ca */ /* 0x000fe200000e0000 */
[----:B------:R-:W-:Y:S01]  /*3e60*/  UMOV UR21, 0x40000040 ;  /* 0x4000004000157882 */ /* 0x000fe20000000000 */
[----:B------:R-:W-:Y:S01]  /*3e70*/  UMOV UR23, 0x40000040 ;  /* 0x4000004000177882 */ /* 0x000fe20000000000 */
[----:B012-4-:R-:W-:Y:S01]  /*3e80*/  VIADD R8, R4, 0x2 ;  /* 0x0000000204087836 */ /* 0x017fe20000000000 */
[----:B------:R-:W-:Y:S01]  /*3e90*/  UMOV UR25, 0x40000040 ;  /* 0x4000004000197882 */ /* 0x000fe20000000000 */
[----:B------:R-:W-:Y:S01]  /*3ea0*/  VIADD R7, R6, 0x2 ;  /* 0x0000000206077836 */ /* 0x000fe20000000000 */
        /* <DEDUP_REMOVED lines=8> */
[----:B------:R-:W-:-:S02]  /*3f30*/  VIADD R10, R6, 0x800 ;  /* 0x00000800060a7836 */ /* 0x000fc40000000000 */
[----:B------:R-:W1:Y:S01]  /*3f40*/  S2R R57, SR_TID.X ;  /* 0x0000000000397919 */ /* 0x000e620000002100 */
[----:B------:R-:W-:Y:S01]  /*3f50*/  IMAD R217, R2, 0x1000, R19 ;  /* 0x0000100002d97824 */ /* 0x000fe200078e0213 */
[----:B------:R-:W-:-:S03]  /*3f60*/  UMOV UR7, 0x40000040 ;  /* 0x4000004000077882 */ /* 0x000fc60000000000 */
[C---:B------:R-:W-:Y:S01]  /*3f70*/  VIADD R219, R217.reuse, 0x80 ;  /* 0x00000080d9db7836 */ /* 0x040fe20000000000 */
[----:B------:R-:W-:Y:S02]  /*3f80*/  R2UR UR6, R217 ;  /* 0x00000000d90672ca */ /* 0x000fe400000e0000 */
        /* <DEDUP_REMOVED lines=277> */
[----:B------:R-:W-:-:S02]  /*50e0*/  IMAD.IADD R10, R11, 0x1, R10 ;  /* 0x000000010b0a7824 */ /* 0x000fc400078e020a */
[----:B------:R-:W-:Y:S01]  /*50f0*/  IMAD.MOV.U32 R11, RZ, RZ, 0x40 ;  /* 0x00000040ff0b7424 */ /* 0x000fe200078e00ff */
[----:B------:R-:W-:Y:S02]  /*5100*/  WARPGROUP.DEPBAR.LE gsb0, 0x0 ;  /* 0x00008000000079c5 */ /* 0x000fe40000010000 */
        /* <DEDUP_REMOVED lines=15> */
[----:B------:R-:W-:Y:S01]  /*5200*/  IMAD.MOV.U32 R8, RZ, RZ, 0x1000 ;  /* 0x00001000ff087424 */ /* 0x000fe200078e00ff */
[----:B------:R-:W0:Y:S04]  /*5210*/  LDC R10, c[0x0][0x448] ;  /* 0x00011200ff0a7b82 */ /* 0x000e280000000800 */
[----:B------:R-:W-:-:S04]  /*5220*/  SEL R8, R8, 0xf80, P1 ;  /* 0x00000f8008087807 */ /* 0x000fc80000800000 */
[----:B------:R-:W-:-:S04]  /*5230*/  LOP3.LUT R8, R8, 0x1e00, RZ, 0xc0, !PT ;  /* 0x00001e0008087812 */ /* 0x000fc800078ec0ff */
[CC--:B------:R-:W-:Y:S02]  /*5240*/  IADD3 R9, R7.reuse, R8.reuse, R4 ;  /* 0x0000000807097210 */ /* 0x0c0fe40007ffe004 */
[----:B------:R-:W-:Y:S02]  /*5250*/  IADD3 R6, R7, R8, R6 ;  /* 0x0000000807067210 */ /* 0x000fe40007ffe006 */
[----:B0-----:R-:W-:-:S13]  /*5260*/  ISETP.NE.AND P1, PT, R10, 0x1, PT ;  /* 0x000000010a00780c */ /* 0x001fda0003f25270 */
[----:B------:R-:W0:Y:S08]  /*5270*/  @P1 LDC R7, c[0x0][0x44c] ;  /* 0x00011300ff071b82 */ /* 0x000e300000000800 */
[----:B------:R-:W1:Y:S01]  /*5280*/  @P1 LDC R8, c[0x0][0x450] ;  /* 0x00011400ff081b82 */ /* 0x000e620000000800 */
        /* <DEDUP_REMOVED lines=8> */
[----:B0-----:R-:W-:-:S05]  /*5310*/  @P1 IMAD.HI.U32 R7, R6, R7, RZ ;  /* 0x0000000706071227 */ /* 0x001fca00078e00ff */
[----:B-1----:R-:W-:Y:S01]  /*5320*/  @P1 SHF.R.U32.HI R6, RZ, R8, R7 ;  /* 0x00000008ff061219 */ /* 0x002fe20000011607 */
[C---:B------:R-:W-:Y:S02]  /*5330*/  IMAD R7, R168.reuse, -0x40, R11 ;  /* 0xffffffc0a8077824 */ /* 0x040fe400078e020b */
[----:B------:R-:W-:Y:S02]  /*5340*/  VIADD R168, R168, 0xfffffffe ;  /* 0xfffffffea8a87836 */ /* 0x000fe40000000000 */
[----:B------:R-:W0:Y:S01]  /*5350*/  SHFL.IDX PT, R9, R6, RZ, 0x1c1f ;  /* 0x001c1fff06097589 */ /* 0x000e2200000e0000 */
[----:B------:R-:W-:Y:S02]  /*5360*/  IADD3 R8, R188, 0x1, R7 ;  /* 0x00000001bc087810 */ /* 0x000fe40007ffe007 */
[----:B------:R-:W-:Y:S01]  /*5370*/  IADD3 R7, -R18, R7, R188 ;  /* 0x0000000712077210 */ /* 0x000fe20007ffe1bc */
[----:B------:R-:W1:Y:S01]  /*5380*/  SHFL.IDX PT, R6, R6, 0x1, 0x1c1f ;  /* 0x003c1f0006067f89 */ /* 0x000e6200000e0000 */
[----:B------:R-:W-:-:S02]  /*5390*/  IADD3 R8, -R187, R8, -R18 ;  /* 0x00000008bb087210 */ /* 0x000fc40007ffe912 */
[----:B------:R-:W-:Y:S02]  /*53a0*/  R2UR UR30, R168 ;  /* 0x00000000a81e72ca */ /* 0x000fe400000e0000 */
[----:B0-----:R-:W-:-:S04]  /*53b0*/  VIADDMNMX R9, R9, R8, R7, PT ;  /* 0x0000000809097246 */ /* 0x001fc80003800107 */
[C---:B------:R-:W-:Y:S02]  /*53c0*/  ISETP.GT.AND P2, PT, R9.reuse, RZ, PT ;  /* 0x000000ff0900720c */ /* 0x040fe40003f44270 */
[C---:B------:R-:W-:Y:S02]  /*53d0*/  ISETP.GT.AND P3, PT, R9.reuse, 0x1, PT ;  /* 0x000000010900780c */ /* 0x040fe40003f64270 */
[----:B------:R-:W-:Y:S02]  /*53e0*/  ISETP.GT.AND P4, PT, R9, 0x8, PT ;  /* 0x000000080900780c */ /* 0x000fe40003f84270 */
[----:B-1----:R-:W-:Y:S01]  /*53f0*/  VIADDMNMX R8, R6, R8, R7, PT ;  /* 0x0000000806087246 */ /* 0x002fe20003800107 */
        /* <DEDUP_REMOVED lines=64> */
[----:B0-----:R-:W-:Y:S02]  /*5800*/  FMNMX.FTZ R11, R10, R9, !PT ;  /* 0x000000090a0b7209 */ /* 0x001fe40007810000 */
[----:B------:R-:W-:Y:S02]  /*5810*/  FSEL R35, R35, -INF , P2 ;  /* 0xff80000023237808 */ /* 0x000fe40001000000 */
[----:B------:R-:W-:Y:S01]  /*5820*/  FMNMX.FTZ R6, R34, R7, !PT ;  /* 0x0000000722067209 */ /* 0x000fe20007810000 */
[----:B------:R-:W0:Y:S01]  /*5830*/  SHFL.BFLY PT, R12, R11, 0x1, 0x1f ;  /* 0x0c201f000b0c7f89 */ /* 0x000e2200000e0000 */
        /* <DEDUP_REMOVED lines=15> */
[----:B0-----:R-:W-:Y:S02]  /*5930*/  FMNMX.FTZ R7, R11, R12, !PT ;  /* 0x0000000c0b077209 */ /* 0x001fe40007810000 */
[----:B------:R-:W-:Y:S02]  /*5940*/  ISETP.GT.AND P2, PT, R8, 0x30, PT ;  /* 0x000000300800780c */ /* 0x000fe40003f44270 */
[----:B------:R-:W-:Y:S01]  /*5950*/  FSEL R47, R47, -INF , P4 ;  /* 0xff8000002f2f7808 */ /* 0x000fe20002000000 */
[C---:B------:R-:W-:Y:S01]  /*5960*/  FMUL.FTZ R10, R7.reuse, UR28 ;  /* 0x0000001c070a7c20 */ /* 0x040fe20008410000 */
        /* <DEDUP_REMOVED lines=12> */
[----:B------:R-:W-:Y:S01]  /*5a30*/  MUFU.EX2 R6, R24 ;  /* 0x0000001800067308 */ /* 0x000fe20000000800 */
        /* <DEDUP_REMOVED lines=14> */
[--C-:B------:R-:W-:Y:S01]  /*5b20*/  FFMA.FTZ R171, R48, UR28, -R56.reuse ;  /* 0x0000001c30ab7c23 */ /* 0x100fe20008010838 */
[----:B------:R-:W0:Y:S01]  /*5b30*/  SHFL.BFLY PT, R21, R8, 0x2, 0x1f ;  /* 0x0c401f0008157f89 */ /* 0x000e2200000e0000 */
[--C-:B------:R-:W-:Y:S01]  /*5b40*/  FFMA.FTZ R172, R49, UR28, -R56.reuse ;  /* 0x0000001c31ac7c23 */ /* 0x100fe20008010838 */
[--C-:B------:R-:W-:Y:S01]  /*5b50*/  FFMA.FTZ R173, R52, UR28, -R56.reuse ;  /* 0x0000001c34ad7c23 */ /* 0x100fe20008010838 */
[--C-:B------:R-:W-:Y:S01]  /*5b60*/  FFMA.FTZ R174, R53, UR28, -R56.reuse ;  /* 0x0000001c35ae7c23 */ /* 0x100fe20008010838 */
[----:B------:R-:W1:Y:S08]  /*5b70*/  MUFU.EX2 R9, R9 ;  /* 0x0000000900097308 */ /* 0x000e700000000800 */
[----:B------:R-:W-:Y:S08]  /*5b80*/  MUFU.EX2 R10, R10 ;  /* 0x0000000a000a7308 */ /* 0x000ff00000000800 */
[----:B------:R-:W2:Y:S01]  /*5b90*/  MUFU.EX2 R11, R11 ;  /* 0x0000000b000b7308 */ /* 0x000ea20000000800 */
[----:B-1----:R-:W-:Y:S01]  /*5ba0*/  F2FP.F16.F32.PACK_AB R152, R9, R6 ;  /* 0x000000060998723e */ /* 0x002fe200000000ff */
[----:B------:R-:W-:Y:S01]  /*5bb0*/  FADD.FTZ R9, R6, R9 ;  /* 0x0000000906097221 */ /* 0x000fe20000010000 */
[----:B------:R-:W-:Y:S01]  /*5bc0*/  IMAD.U32 R6, RZ, RZ, UR38 ;  /* 0x00000026ff067e24 */ /* 0x000fe2000f8e00ff */
[----:B0-----:R-:W-:Y:S01]  /*5bd0*/  FMNMX.FTZ R24, R8, R21, !PT ;  /* 0x0000001508187209 */ /* 0x001fe20007810000 */
[----:B------:R-:W-:-:S03]  /*5be0*/  FFMA.FTZ R21, R41, UR28, -R56 ;  /* 0x0000001c29157c23 */ /* 0x000fc60008010838 */
        /* <DEDUP_REMOVED lines=8> */
[----:B0-----:R-:W-:-:S02]  /*5c70*/  FMNMX.FTZ R8, R24, R25, !PT ;  /* 0x0000001918087209 */ /* 0x001fc40007810000 */
[C---:B-1----:R-:W-:Y:S01]  /*5c80*/  F2FP.F16.F32.PACK_AB R156, R13.reuse, R12 ;  /* 0x0000000c0d9c723e */ /* 0x042fe200000000ff */
[----:B------:R-:W-:Y:S01]  /*5c90*/  FADD.FTZ R12, R12, R11 ;  /* 0x0000000b0c0c7221 */ /* 0x000fe20000010000 */
[C---:B------:R-:W-:Y:S01]  /*5ca0*/  FSETP.NEU.FTZ.AND P2, PT, R8.reuse, -INF , PT ;  /* 0xff8000000800780b */ /* 0x040fe20003f5d000 */
[----:B------:R-:W-:Y:S02]  /*5cb0*/  FMUL.FTZ R24, R8, UR28 ;  /* 0x0000001c08187c20 */ /* 0x000fe40008410000 */
[----:B------:R-:W-:Y:S01]  /*5cc0*/  MUFU.EX2 R20, R20 ;  /* 0x0000001400147308 */ /* 0x000fe20000000800 */
[----:B------:R-:W-:Y:S02]  /*5cd0*/  FADD.FTZ R13, R13, R12 ;  /* 0x0000000c0d0d7221 */ /* 0x000fe40000010000 */
[----:B------:R-:W-:Y:S02]  /*5ce0*/  FSEL R25, R24, RZ, P2 ;  /* 0x000000ff18197208 */ /* 0x000fe40001000000 */
        /* <DEDUP_REMOVED lines=21> */
[----:B--2---:R-:W-:Y:S01]  /*5e40*/  F2FP.F16.F32.PACK_AB R158, R15, R14 ;  /* 0x0000000e0f9e723e */ /* 0x004fe200000000ff */
[----:B------:R-:W-:Y:S01]  /*5e50*/  FADD.FTZ R14, R14, R13 ;  /* 0x0000000d0e0e7221 */ /* 0x000fe20000010000 */
[----:B------:R-:W-:-:S03]  /*5e60*/  @!P2 VIADD R5, R5, 0x38860 ;  /* 0x000388600505a836 */ /* 0x000fc60000000000 */
[----:B------:R-:W-:Y:S01]  /*5e70*/  FADD.FTZ R15, R15, R14 ;  /* 0x0000000e0f0f7221 */ /* 0x000fe20000010000 */
[----:B------:R-:W1:Y:S01]  /*5e80*/  MUFU.EX2 R176, R176 ;  /* 0x000000b000b07308 */ /* 0x000e620000000800 */
[----:B------:R-:W-:-:S07]  /*5e90*/  @!P2 PRMT R5, RZ, 0x654, R5 ;  /* 0x00000654ff05a816 */ /* 0x000fce0000000005 */
[----:B------:R-:W-:Y:S08]  /*5ea0*/  MUFU.EX2 R177, R177 ;  /* 0x000000b100b17308 */ /* 0x000ff00000000800 */
[----:B------:R-:W2:Y:S01]  /*5eb0*/  MUFU.EX2 R178, R178 ;  /* 0x000000b200b27308 */ /* 0x000ea20000000800 */
[----:B-1----:R-:W-:Y:S01]  /*5ec0*/  F2FP.F16.F32.PACK_AB R153, R176, R175 ;  /* 0x000000afb099723e */ /* 0x002fe200000000ff */
[----:B------:R-:W-:-:S06]  /*5ed0*/  FADD.FTZ R176, R175, R176 ;  /* 0x000000b0afb07221 */ /* 0x000fcc0000010000 */
[----:B------:R-:W-:Y:S08]  /*5ee0*/  MUFU.EX2 R179, R179 ;  /* 0x000000b300b37308 */ /* 0x000ff00000000800 */
[----:B------:R-:W1:Y:S01]  /*5ef0*/  MUFU.EX2 R180, R180 ;  /* 0x000000b400b47308 */ /* 0x000e620000000800 */
[----:B--2---:R-:W-:Y:S01]  /*5f00*/  F2FP.F16.F32.PACK_AB R155, R178, R177 ;  /* 0x000000b1b29b723e */ /* 0x004fe200000000ff */
[----:B------:R-:W-:Y:S01]  /*5f10*/  BAR.SYNC.DEFER_BLOCKING 0xf, 0x100 ;  /* 0x03c4000000007b1d */ /* 0x000fe20000010000 */
[----:B------:R-:W-:-:S04]  /*5f20*/  FADD.FTZ R177, R177, R176 ;  /* 0x000000b0b1b17221 */ /* 0x000fc80000010000 */
[----:B------:R-:W-:Y:S01]  /*5f30*/  FADD.FTZ R178, R178, R177 ;  /* 0x000000b1b2b27221 */ /* 0x000fe20000010000 */
[----:B------:R-:W-:Y:S08]  /*5f40*/  MUFU.EX2 R181, R181 ;  /* 0x000000b500b57308 */ /* 0x000ff00000000800 */
[----:B------:R-:W2:Y:S01]  /*5f50*/  MUFU.EX2 R182, R182 ;  /* 0x000000b600b67308 */ /* 0x000ea20000000800 */
[----:B-1----:R-:W-:Y:S01]  /*5f60*/  F2FP.F16.F32.PACK_AB R157, R180, R179 ;  /* 0x000000b3b49d723e */ /* 0x002fe200000000ff */
[----:B------:R-:W-:-:S04]  /*5f70*/  FADD.FTZ R179, R179, R178 ;  /* 0x000000b2b3b37221 */ /* 0x000fc80000010000 */
[----:B------:R-:W-:Y:S02]  /*5f80*/  FADD.FTZ R180, R180, R179 ;  /* 0x000000b3b4b47221 */ /* 0x000fe40000010000 */
[----:B------:R-:W1:Y:S01]  /*5f90*/  MUFU.EX2 R21, R21 ;  /* 0x0000001500157308 */ /* 0x000e620000000800 */
[----:B------:R3:W-:Y:S07]  /*5fa0*/  STSM.16.M88.4 [R185+0x36400], R152 ;  /* 0x03640098b9007844 */ /* 0x0007ee0000000200 */
[----:B------:R-:W-:Y:S01]  /*5fb0*/  MUFU.EX2 R169, R169 ;  /* 0x000000a900a97308 */ /* 0x000fe20000000800 */
[----:B--2---:R-:W-:Y:S01]  /*5fc0*/  F2FP.F16.F32.PACK_AB R159, R182, R181 ;  /* 0x000000b5b69f723e */ /* 0x004fe200000000ff */
[----:B------:R-:W-:-:S04]  /*5fd0*/  FADD.FTZ R181, R181, R180 ;  /* 0x000000b4b5b57221 */ /* 0x000fc80000010000 */
[----:B------:R2:W-:Y:S01]  /*5fe0*/  STSM.16.M88.4 [R186], R156 ;  /* 0x0000009cba007844 */ /* 0x0005e20000000200 */
[----:B------:R-:W-:Y:S01]  /*5ff0*/  FADD.FTZ R182, R182, R181 ;  /* 0x000000b5b6b67221 */ /* 0x000fe20000010000 */
[----:B------:R-:W4:Y:S01]  /*6000*/  MUFU.EX2 R170, R170 ;  /* 0x000000aa00aa7308 */ /* 0x000f220000000800 */
[----:B-1----:R-:W-:Y:S01]  /*6010*/  F2FP.F16.F32.PACK_AB R160, R21, R20 ;  /* 0x0000001415a0723e */ /* 0x002fe200000000ff */
[----:B------:R-:W-:-:S04]  /*6020*/  FADD.FTZ R20, R20, R15 ;  /* 0x0000000f14147221 */ /* 0x000fc80000010000 */
[----:B------:R-:W-:Y:S02]  /*6030*/  FADD.FTZ R20, R21, R20 ;  /* 0x0000001415147221 */ /* 0x000fe40000010000 */
[----:B------:R-:W-:Y:S08]  /*6040*/  MUFU.EX2 R183, R183 ;  /* 0x000000b700b77308 */ /* 0x000ff00000000800 */
[----:B------:R-:W1:Y:S01]  /*6050*/  MUFU.EX2 R212, R212 ;  /* 0x000000d400d47308 */ /* 0x000e620000000800 */
[----:B----4-:R-:W-:Y:S01]  /*6060*/  F2FP.F16.F32.PACK_AB R162, R170, R169 ;  /* 0x000000a9aaa2723e */ /* 0x010fe200000000ff */
[----:B------:R-:W-:-:S04]  /*6070*/  FADD.FTZ R169, R169, R20 ;  /* 0x00000014a9a97221 */ /* 0x000fc80000010000 */
[----:B------:R-:W-:Y:S02]  /*6080*/  FADD.FTZ R170, R170, R169 ;  /* 0x000000a9aaaa7221 */ /* 0x000fe40000010000 */
[----:B------:R-:W-:Y:S08]  /*6090*/  MUFU.EX2 R211, R211 ;  /* 0x000000d300d37308 */ /* 0x000ff00000000800 */
        /* <DEDUP_REMOVED lines=8> */
[----:B------:R2:W-:Y:S01]  /*6120*/  STSM.16.M88.4 [R190], R160 ;  /* 0x000000a0be007844 */ /* 0x0005e20000000200 */
[----:B------:R-:W-:Y:S01]  /*6130*/  FADD.FTZ R214, R214, R211 ;  /* 0x000000d3d6d67221 */ /* 0x000fe20000010000 */
[----:B------:R-:W-:Y:S08]  /*6140*/  MUFU.EX2 R173, R173 ;  /* 0x000000ad00ad7308 */ /* 0x000ff00000000800 */
[----:B------:R-:W4:Y:S01]  /*6150*/  MUFU.EX2 R174, R174 ;  /* 0x000000ae00ae7308 */ /* 0x000f220000000800 */
[----:B-1----:R-:W-:Y:S01]  /*6160*/  F2FP.F16.F32.PACK_AB R164, R172, R171 ;  /* 0x000000abaca4723e */ /* 0x002fe200000000ff */
[----:B------:R-:W-:-:S04]  /*6170*/  FADD.FTZ R171, R171, R170 ;  /* 0x000000aaabab7221 */ /* 0x000fc80000010000 */
[----:B------:R-:W-:Y:S02]  /*6180*/  FADD.FTZ R172, R172, R171 ;  /* 0x000000abacac7221 */ /* 0x000fe40000010000 */
[----:B------:R-:W-:Y:S08]  /*6190*/  MUFU.EX2 R213, R213 ;  /* 0x000000d500d57308 */ /* 0x000ff00000000800 */
[----:B------:R-:W1:Y:S01]  /*61a0*/  MUFU.EX2 R216, R216 ;  /* 0x000000d800d87308 */ /* 0x000e620000000800 */
[----:B----4-:R-:W-:-:S07]  /*61b0*/  F2FP.F16.F32.PACK_AB R166, R174, R173 ;  /* 0x000000adaea6723e */ /* 0x010fce00000000ff */
[----:B------:R-:W-:Y:S08]  /*61c0*/  MUFU.EX2 R215, R215 ;  /* 0x000000d700d77308 */ /* 0x000ff00000000800 */
[----:B------:R-:W4:Y:S01]  /*61d0*/  MUFU.EX2 R218, R218 ;  /* 0x000000da00da7308 */ /* 0x000f220000000800 */
[----:B-1----:R-:W-:Y:S01]  /*61e0*/  F2FP.F16.F32.PACK_AB R165, R216, R213 ;  /* 0x000000d5d8a5723e */ /* 0x002fe200000000ff */
[----:B------:R-:W-:-:S04]  /*61f0*/  FADD.FTZ R213, R213, R214 ;  /* 0x000000d6d5d57221 */ /* 0x000fc80000010000 */
[----:B------:R-:W-:Y:S01]  /*6200*/  FADD.FTZ R216, R216, R213 ;  /* 0x000000d5d8d87221 */ /* 0x000fe20000010000 */
[----:B----4-:R-:W-:-:S03]  /*6210*/  F2FP.F16.F32.PACK_AB R167, R218, R215 ;  /* 0x000000d7daa7723e */ /* 0x010fc600000000ff */
[----:B------:R-:W-:Y:S02]  /*6220*/  FADD.FTZ R215, R215, R216 ;  /* 0x000000d8d7d77221 */ /* 0x000fe40000010000 */
[----:B------:R2:W-:Y:S01]  /*6230*/  STSM.16.M88.4 [R189], R164 ;  /* 0x000000a4bd007844 */ /* 0x0005e20000000200 */
[----:B0-----:R-:W-:-:S06]  /*6240*/  WARPGROUP.ARRIVE ;  /* 0x00000000000079c5 */ /* 0x001fcc0000000000 */
[----:B------:R-:W-:Y:S01]  /*6250*/  HGMMA.64x256x16.F32 R24, R152, gdesc[UR4].tnspB, RZ, !UPT, gsb0 ;  /* 0x43e0000498187df0 */ /* 0x000fe2000c0008ff */
[----:B------:R-:W-:Y:S01]  /*6260*/  R2UR UR6, R219 ;  /* 0x00000000db0672ca */ /* 0x000fe200000e0000 */
[----:B------:R-:W-:Y:S01]  /*6270*/  UMOV UR7, 0x40000040 ;  /* 0x4000004000077882 */ /* 0x000fe20000000000 */
[C---:B------:R-:W-:Y:S02]  /*6280*/  VIADD R219, R217.reuse, 0x100 ;  /* 0x00000100d9db7836 */ /* 0x040fe40000000000 */
[----:B------:R-:W-:Y:S01]  /*6290*/  VIADD R217, R217, 0x180 ;  /* 0x00000180d9d97836 */ /* 0x000fe20000000000 */
[----:B------:R-:W-:Y:S02]  /*62a0*/  WARPGROUP.DEPBAR.LE gsb0, 0x0 ;  /* 0x00008000000079c5 */ /* 0x000fe40000010000 */
[----:B------:R-:W-:Y:S01]  /*62b0*/  WARPGROUP.ARRIVE ;  /* 0x00000000000079c5 */ /* 0x000fe20000000000 */
[----:B---3--:R-:W0:-:S15]  /*62c0*/  @P1 LDC R152, c[0x0][0x44c] ;  /* 0x00011300ff981b82 */ /* 0x008e1e0000000800 */
[----:B------:R-:W-:-:S04]  /*62d0*/  NOP ;  /* 0x0000000000007918 */ /* 0x000fc80000000000 */
[----:B------:R-:W-:Y:S01]  /*62e0*/  HGMMA.64x256x16.F32 R24, R156, gdesc[UR4].tnspB, R24, gsb0 ;  /* 0x43e000049c187df0 */ /* 0x000fe20008000818 */
[----:B------:R-:W-:Y:S01]  /*62f0*/  R2UR UR6, R219 ;  /* 0x00000000db0672ca */ /* 0x000fe200000e0000 */
[----:B------:R-:W-:Y:S01]  /*6300*/  UMOV UR7, 0x40000040 ;  /* 0x4000004000077882 */ /* 0x000fe20000000000 */
[----:B------:R-:W1:Y:S01]  /*6310*/  @P1 LDC R154, c[0x0][0x450] ;  /* 0x00011400ff9a1b82 */ /* 0x000e620000000800 */
[----:B0-----:R-:W-:-:S05]  /*6320*/  @P1 IMAD.HI.U32 R9, R152, UR38, RZ ;  /* 0x0000002698091c27 */ /* 0x001fca000f8e00ff */
[----:B-1----:R-:W-:-:S04]  /*6330*/  @P1 SHF.R.U32.HI R6, RZ, R154, R9 ;  /* 0x0000009aff061219 */ /* 0x002fc80000011609 */
[----:B------:R-:W-:-:S04]  /*6340*/  IADD3 R6, R6, R188, -R187 ;  /* 0x000000bc06067210 */ /* 0x000fc80007ffe8bb */
[----:B------:R-:W-:-:S04]  /*6350*/  SHF.R.S32.HI R9, RZ, 0x1f, R6 ;  /* 0x0000001fff097819 */ /* 0x000fc80000011406 */
[----:B------:R-:W-:Y:S01]  /*6360*/  LEA.HI R9, R9, R6, RZ, 0x6 ;  /* 0x0000000609097211 */ /* 0x000fe200078f30ff */
[----:B------:R-:W-:-:S03]  /*6370*/  FADD.FTZ R6, R218, R215 ;  /* 0x000000d7da067221 */ /* 0x000fc60000010000 */
[----:B------:R-:W-:-:S04]  /*6380*/  SHF.R.S32.HI R9, RZ, 0x6, R9 ;  /* 0x00000006ff097819 */ /* 0x000fc80000011409 */
[----:B------:R-:W-:-:S13]  /*6390*/  R2UR UR29, R9 ;  /* 0x00000000091d72ca */ /* 0x000fda00000e0000 */
[----:B------:R-:W-:-:S04]  /*63a0*/  UISETP.LT.AND UP0, UPT, URZ, UR29, UPT ;  /* 0x0000001d3f00728c */ /* 0x000fc8000bf01270 */
[----:B------:R-:W-:-:S04]  /*63b0*/  USEL UR29, URZ, UR29, !UP0 ;  /* 0x0000001d3f1d7287 */ /* 0x000fc8000c000000 */
[----:B------:R-:W-:-:S06]  /*63c0*/  UISETP.GE.AND UP0, UPT, UR30, UR29, UPT ;  /* 0x0000001d1e00728c */ /* 0x000fcc000bf06270 */
[----:B------:R-:W-:Y:S01]  /*63d0*/  PLOP3.LUT P3, PT, PT, PT, UP0, 0x80, 0x0 ;  /* 0x000000000000781c */ /* 0x000fe20003f6f008 */
        /* <DEDUP_REMOVED lines=19> */
[----:B0-----:R-:W-:-:S04]  /*6510*/  FADD.FTZ R5, R173, R172 ;  /* 0x000000acad057221 */ /* 0x001fc80000010000 */
[----:B------:R-:W-:Y:S01]  /*6520*/  FADD.FTZ R5, R174, R5 ;  /* 0x00000005ae057221 */ /* 0x000fe20000010000 */
[----:B--2---:R-:W-:Y:S06]  /*6530*/  @!P3 BRA `(.L_x_5172) ;  /* 0x000000300088b947 */ /* 0x004fec0003800000 */
[----:B------:R-:W-:Y:S01]  /*6540*/  IMAD.MOV.U32 R10, RZ, RZ, R8 ;  /* 0x000000ffff0a7224 */ /* 0x000fe200078e0008 */
[----:B------:R-:W-:Y:S01]  /*6550*/  ULDC UR28, c[0x0][0xa80] ;  /* 0x0002a000001c7ab9 */ /* 0x000fe20000000800 */
[----:B------:R-:W-:Y:S02]  /*6560*/  IMAD.MOV.U32 R11, RZ, RZ, R7 ;  /* 0x000000ffff0b7224 */ /* 0x000fe400078e0007 */
[----:B------:R-:W-:-:S07]  /*6570*/  IMAD.MOV.U32 R13, RZ, RZ, R2 ;  /* 0x000000ffff0d7224 */ /* 0x000fce00078e0002 */
.L_x_5181:
[----:B------:R-:W-:-:S05]  /*6580*/  VIADD R2, R13, 0x1 ;  /* 0x000000010d027836 */ /* 0x000fca0000000000 */
[----:B------:R-:W-:-:S04]  /*6590*/  ISETP.NE.AND P3, PT, R2, 0x2, PT ;  /* 0x000000020200780c */ /* 0x000fc80003f65270 */
[----:B------:R-:W-:Y:S02]  /*65a0*/  SEL R7, RZ, 0x1, P3 ;  /* 0x00000001ff077807 */ /* 0x000fe40001800000 */
[----:B------:R-:W-:Y:S02]  /*65b0*/  SEL R2, R2, RZ, P3 ;  /* 0x000000ff02027207 */ /* 0x000fe40001800000 */
[----:B------:R-:W-:Y:S01]  /*65c0*/  LOP3.LUT R16, R16, R7, RZ, 0x3c, !PT ;  /* 0x0000000710107212 */ /* 0x000fe200078e3cff */
[----:B0-----:R-:W-:Y:S06]  /*65d0*/  @!P0 BRA `(.L_x_5173) ;  /* 0x0000000000048947 */ /* 0x001fec0003800000 */
[----:B------:R-:W-:Y:S01]  /*65e0*/  BPT.TRAP 0x1 ;  /* 0x000000040000795c */ /* 0x000fe20000300000 */
.L_x_5173:
[----:B------:R-:W-:Y:S01]  /*65f0*/  IMAD R9, R2, 0x8, R17 ;  /* 0x0000000802097824 */ /* 0x000fe200078e0211 */
[----:B------:R-:W-:-:S04]  /*6600*/  SHF.L.U32 R8, R16, 0x1f, RZ ;  /* 0x0000001f10087819 */ /* 0x000fc800000006ff */
[----:B------:R0:W1:Y:S01]  /*6610*/  SYNCS.PHASECHK.TRANS64.TRYWAIT P3, [R9+URZ+0x38830], R8 ;  /* 0x03883008090075a7 */ /* 0x000062000806017f */
[----:B------:R-:W-:Y:S05]  /*6620*/  @!P0 BRA `(.L_x_5174) ;  /* 0x0000000000048947 */ /* 0x000fea0003800000 */
[----:B------:R-:W-:Y:S01]  /*6630*/  BPT.TRAP 0x1 ;  /* 0x000000040000795c */ /* 0x000fe20000300000 */
.L_x_5174:
[----:B------:R-:W-:Y:S01]  /*6640*/  IMAD R7, R2, 0x200, R0 ;  /* 0x0000020002077824 */ /* 0x000fe200078e0200 */
[----:B-1----:R-:W-:Y:S06]  /*6650*/  @P3 BRA `(.L_x_5175) ;  /* 0x0000000000083947 */ /* 0x002fec0003800000 */
[----:B------:R-:W1:Y:S02]  /*6660*/  SYNCS.PHASECHK.TRANS64.TRYWAIT P3, [R9+URZ+0x38830], R8 ;  /* 0x03883008090075a7 */ /* 0x000e64000806017f */
[----:B-1----:R-:W-:Y:S05]  /*6670*/  @!P3 BRA `(.L_x_5176) ;  /* 0x0000011c0014b947 */ /* 0x002fea0003800000 */
.L_x_5175:
        /* <DEDUP_REMOVED lines=22> */
.L_x_5177:
[----:B------:R2:W3:Y:S01]  /*67e0*/  SYNCS.PHASECHK.TRANS64.TRYWAIT P3, [R9+URZ+0x38850], R8 ;  /* 0x03885008090075a7 */ /* 0x0004e2000806017f */
[----:B------:R-:W-:Y:S05]  /*67f0*/  @!P0 BRA `(.L_x_5178) ;  /* 0x0000000000048947 */ /* 0x000fea0003800000 */
[----:B------:R-:W-:Y:S01]  /*6800*/  BPT.TRAP 0x1 ;  /* 0x000000040000795c */ /* 0x000fe20000300000 */
.L_x_5178:
[----:B---3--:R-:W-:Y:S05]  /*6810*/  @P3 BRA `(.L_x_5179) ;  /* 0x0000000000083947 */ /* 0x008fea0003800000 */
[----:B------:R-:W3:Y:S02]  /*6820*/  SYNCS.PHASECHK.TRANS64.TRYWAIT P3, [R9+URZ+0x38850], R8 ;  /* 0x03885008090075a7 */ /* 0x000ee4000806017f */
[----:B---3--:R-:W-:Y:S05]  /*6830*/  @!P3 BRA `(.L_x_5180) ;  /* 0x0000011800b8b947 */ /* 0x008fea0003800000 */
.L_x_5179:
        /* <DEDUP_REMOVED lines=13> */
[----:B------:R-:W-:Y:S01]  /*6910*/  UMOV UR6, 0xffffffc0 ;  /* 0xffffffc000067882 */ /* 0x000fe20000000000 */
[----:B------:R-:W-:Y:S01]  /*6920*/  VIADD R21, R4, 0x800 ;  /* 0x0000080004157836 */ /* 0x000fe20000000000 */
[----:B------:R-:W-:Y:S01]  /*6930*/  UIMAD UR6, UR30, UR6, 0x1 ;  /* 0x000000011e0674a4 */ /* 0x000fe2000f8e0206 */
[----:B------:R-:W-:Y:S01]  /*6940*/  VIADD R15, R7, 0x800 ;  /* 0x00000800070f7836 */ /* 0x000fe20000000000 */
[----:B------:R-:W-:Y:S01]  /*6950*/  UMOV UR7, 0x40000040 ;  /* 0x4000004000077882 */ /* 0x000fe20000000000 */
[----:B------:R-:W-:Y:S01]  /*6960*/  HGMMA.64x64x16.F32 R152, gdesc[UR20], R152, gsb0 ;  /* 0x00e00000149879f0 */ /* 0x000fe20008000898 */
[----:B------:R-:W-:Y:S01]  /*6970*/  IMAD R223, R2, 0x1000, R19 ;  /* 0x0000100002df7824 */ /* 0x000fe200078e0213 */
[----:B------:R-:W-:-:S02]  /*6980*/  UISETP.GT.AND UP0, UPT, UR30, UR29, UPT ;  /* 0x0000001d1e00728c */ /* 0x000fc4000bf04270 */
[----:B------:R-:W-:Y:S01]  /*6990*/  UIADD3 UR30, UR30, -0x1, URZ ;  /* 0xffffffff1e1e7890 */ /* 0x000fe2000fffe03f */
        /* <DEDUP_REMOVED lines=297> */
[----:B------:R-:W-:Y:S02]  /*7c30*/  IADD3 R7, R8, R15, R7 ;  /* 0x0000000f08077210 */ /* 0x000fe40007ffe007 */
[----:B------:R-:W0:Y:S08]  /*7c40*/  @P1 LDC R8, c[0x0][0x44c] ;  /* 0x00011300ff081b82 */ /* 0x000e300000000800 */
[----:B------:R-:W1:Y:S01]  /*7c50*/  @P1 LDC R15, c[0x0][0x450] ;  /* 0x00011400ff0f1b82 */ /* 0x000e620000000800 */
[----:B------:R-:W-:-:S02]  /*7c60*/  WARPGROUP.DEPBAR.LE gsb0, 0x0 ;  /* 0x00008000000079c5 */ /* 0x000fc40000010000 */
[----:B------:R-:W-:-:S06]  /*7c70*/  WARPGROUP.ARRIVE ;  /* 0x00000000000079c5 */ /* 0x000fcc0000000000 */
[----:B------:R-:W-:Y:S01]  /*7c80*/  HGMMA.64x64x16.F32 R152, gdesc[UR24], R152, gsb0 ;  /* 0x00e00000189879f0 */ /* 0x000fe20008000898 */
[----:B------:R-:W-:Y:S01]  /*7c90*/  R2UR UR24, R12 ;  /* 0x000000000c1872ca */ /* 0x000fe200000e0000 */
[----:B------:R-:W-:Y:S01]  /*7ca0*/  UMOV UR25, 0x40000040 ;  /* 0x4000004000197882 */ /* 0x000fe20000000000 */
[----:B------:R-:W-:Y:S01]  /*7cb0*/  R2UR UR26, R7 ;  /* 0x00000000071a72ca */ /* 0x000fe200000e0000 */
[----:B------:R-:W-:Y:S01]  /*7cc0*/  UMOV UR27, 0x40000040 ;  /* 0x40000040001b7882 */ /* 0x000fe20000000000 */
[----:B------:R-:W-:Y:S01]  /*7cd0*/  VIADD R7, R191, UR38 ;  /* 0x00000026bf077c36 */ /* 0x000fe20008000000 */
[----:B------:R-:W-:Y:S02]  /*7ce0*/  IADD3 R12, R188, UR6, -R18 ;  /* 0x00000006bc0c7c10 */ /* 0x000fe4000fffe812 */
[----:B------:R-:W-:Y:S01]  /*7cf0*/  R2UR UR6, R223 ;  /* 0x00000000df0672ca */ /* 0x000fe200000e0000 */
[----:B0-----:R-:W-:-:S04]  /*7d00*/  @P1 IMAD.HI.U32 R8, R7, R8, RZ ;  /* 0x0000000807081227 */ /* 0x001fc800078e00ff */
[----:B------:R-:W-:Y:S01]  /*7d10*/  IMAD.IADD R12, R12, 0x1, -R187 ;  /* 0x000000010c0c7824 */ /* 0x000fe200078e0abb */
[----:B-1----:R-:W-:-:S05]  /*7d20*/  @P1 SHF.R.U32.HI R7, RZ, R15, R8 ;  /* 0x0000000fff071219 */ /* 0x002fca0000011608 */
[----:B------:R-:W0:Y:S04]  /*7d30*/  SHFL.IDX PT, R15, R7, RZ, 0x1c1f ;  /* 0x001c1fff070f7589 */ /* 0x000e2800000e0000 */
[----:B------:R-:W1:Y:S01]  /*7d40*/  SHFL.IDX PT, R7, R7, 0x1, 0x1c1f ;  /* 0x003c1f0007077f89 */ /* 0x000e6200000e0000 */
[----:B0-----:R-:W-:-:S05]  /*7d50*/  IMAD.IADD R15, R12, 0x1, R15 ;  /* 0x000000010c0f7824 */ /* 0x001fca00078e020f */
        /* <DEDUP_REMOVED lines=50> */
[----:B------:R-:W-:-:S04]  /*8080*/  FMNMX.FTZ R14, R180, R15, !PT ;  /* 0x0000000fb40e7209 */ /* 0x000fc80007810000 */
[----:B------:R-:W-:Y:S01]  /*8090*/  FMNMX.FTZ R20, R181, R14, !PT ;  /* 0x0000000eb5147209 */ /* 0x000fe20007810000 */
[----:B-1----:R-:W-:-:S04]  /*80a0*/  IMAD.IADD R14, R12, 0x1, R7 ;  /* 0x000000010c0e7824 */ /* 0x002fc800078e0207 */
[----:B------:R-:W0:Y:S01]  /*80b0*/  SHFL.BFLY PT, R15, R20, 0x2, 0x1f ;  /* 0x0c401f00140f7f89 */ /* 0x000e2200000e0000 */
[C---:B------:R-:W-:Y:S02]  /*80c0*/  ISETP.GT.AND P3, PT, R14.reuse, RZ, PT ;  /* 0x000000ff0e00720c */ /* 0x040fe40003f64270 */
[C---:B------:R-:W-:Y:S02]  /*80d0*/  ISETP.GT.AND P4, PT, R14.reuse, 0x1, PT ;  /* 0x000000010e00780c */ /* 0x040fe40003f84270 */
[C---:B------:R-:W-:Y:S02]  /*80e0*/  ISETP.GT.AND P5, PT, R14.reuse, 0x28, PT ;  /* 0x000000280e00780c */ /* 0x040fe40003fa4270 */
[----:B------:R-:W-:Y:S02]  /*80f0*/  FSEL R155, R155, -INF , P4 ;  /* 0xff8000009b9b7808 */ /* 0x000fe40002000000 */
[----:B------:R-:W-:Y:S02]  /*8100*/  ISETP.GT.AND P4, PT, R14, 0x9, PT ;  /* 0x000000090e00780c */ /* 0x000fe40003f84270 */
[----:B------:R-:W-:-:S02]  /*8110*/  FSEL R174, R174, -INF , P5 ;  /* 0xff800000aeae7808 */ /* 0x000fc40002800000 */
[----:B------:R-:W-:Y:S02]  /*8120*/  FSEL R159, R159, -INF , P4 ;  /* 0xff8000009f9f7808 */ /* 0x000fe40002000000 */
[C---:B------:R-:W-:Y:S02]  /*8130*/  ISETP.GT.AND P4, PT, R14.reuse, 0x11, PT ;  /* 0x000000110e00780c */ /* 0x040fe40003f84270 */
[C---:B------:R-:W-:Y:S02]  /*8140*/  ISETP.GT.AND P5, PT, R14.reuse, 0x30, PT ;  /* 0x000000300e00780c */ /* 0x040fe40003fa4270 */
[----:B------:R-:W-:Y:S02]  /*8150*/  FSEL R163, R163, -INF , P4 ;  /* 0xff800000a3a37808 */ /* 0x000fe40002000000 */
[----:B------:R-:W-:Y:S02]  /*8160*/  ISETP.GT.AND P4, PT, R14, 0x19, PT ;  /* 0x000000190e00780c */ /* 0x000fe40003f84270 */
[----:B------:R-:W-:-:S02]  /*8170*/  FSEL R178, R178, -INF , P5 ;  /* 0xff800000b2b27808 */ /* 0x000fc40002800000 */
[----:B0-----:R-:W-:Y:S02]  /*8180*/  FMNMX.FTZ R152, R20, R15, !PT ;  /* 0x0000000f14987209 */ /* 0x001fe40007810000 */
[----:B------:R-:W-:Y:S02]  /*8190*/  FSEL R15, R154, -INF , P3 ;  /* 0xff8000009a0f7808 */ /* 0x000fe40001800000 */
[----:B------:R-:W-:Y:S01]  /*81a0*/  ISETP.GT.AND P3, PT, R14, 0x8, PT ;  /* 0x000000080e00780c */ /* 0x000fe20003f64270 */
[----:B------:R-:W0:Y:S01]  /*81b0*/  SHFL.BFLY PT, R211, R152, 0x1, 0x1f ;  /* 0x0c201f0098d37f89 */ /* 0x000e2200000e0000 */
        /* <DEDUP_REMOVED lines=19> */
[----:B------:R-:W-:Y:S02]  /*82f0*/  FSEL R154, R171, -INF , P4 ;  /* 0xff800000ab9a7808 */ /* 0x000fe40002000000 */
[----:B------:R-:W-:Y:S02]  /*8300*/  FMNMX.FTZ R21, R152, R21, !PT ;  /* 0x0000001598157209 */ /* 0x000fe40007810000 */
[----:B------:R-:W-:-:S02]  /*8310*/  ISETP.GT.AND P3, PT, R14, 0x29, PT ;  /* 0x000000290e00780c */ /* 0x000fc40003f64270 */
[----:B------:R-:W-:Y:S02]  /*8320*/  FMNMX.FTZ R21, R154, R21, !PT ;  /* 0x000000159a157209 */ /* 0x000fe40007810000 */
[----:B------:R-:W-:Y:S02]  /*8330*/  FSEL R211, R175, -INF , P3 ;  /* 0xff800000afd37808 */ /* 0x000fe40001800000 */
[----:B------:R-:W-:Y:S02]  /*8340*/  FMNMX.FTZ R12, R174, R21, !PT ;  /* 0x00000015ae0c7209 */ /* 0x000fe40007810000 */
[----:B------:R-:W-:Y:S02]  /*8350*/  FSETP.NEU.FTZ.AND P4, PT, R7, -INF , PT ;  /* 0xff8000000700780b */ /* 0x000fe40003f9d000 */
[----:B------:R-:W-:Y:S02]  /*8360*/  ISETP.GT.AND P3, PT, R14, 0x31, PT ;  /* 0x000000310e00780c */ /* 0x000fe40003f64270 */
[----:B------:R-:W-:-:S02]  /*8370*/  FMNMX.FTZ R21, R211, R12, !PT ;  /* 0x0000000cd3157209 */ /* 0x000fc40007810000 */
        /* <DEDUP_REMOVED lines=9> */
[----:B------:R-:W-:Y:S01]  /*8410*/  IMAD.MOV R157, RZ, RZ, -R184 ;  /* 0x000000ffff9d7224 */ /* 0x000fe200078e0ab8 */
[----:B------:R-:W-:Y:S01]  /*8420*/  FMNMX.FTZ R153, R212, R21, !PT ;  /* 0x00000015d4997209 */ /* 0x000fe20007810000 */
[----:B------:R0:W-:Y:S01]  /*8430*/  MUFU.EX2 R12, R20 ;  /* 0x00000014000c7308 */ /* 0x0001e20000000800 */
[----:B------:R-:W-:Y:S01]  /*8440*/  FSEL R183, R183, -INF , P3 ;  /* 0xff800000b7b77808 */ /* 0x000fe20001800000 */
[--C-:B------:R-:W-:Y:S01]  /*8450*/  FFMA.FTZ R14, R156, UR28, -R213.reuse ;  /* 0x0000001c9c0e7c23 */ /* 0x100fe200080108d5 */
[----:B------:R-:W-:Y:S01]  /*8460*/  FMNMX.FTZ R8, R182, R153, !PT ;  /* 0x00000099b6087209 */ /* 0x000fe20007810000 */
[--C-:B------:R-:W-:Y:S01]  /*8470*/  FFMA.FTZ R175, R161, UR28, -R213.reuse ;  /* 0x0000001ca1af7c23 */ /* 0x100fe200080108d5 */
[--C-:B------:R-:W-:Y:S01]  /*8480*/  FFMA.FTZ R179, R165, UR28, -R213.reuse ;  /* 0x0000001ca5b37c23 */ /* 0x100fe200080108d5 */
[--C-:B------:R-:W-:Y:S01]  /*8490*/  FFMA.FTZ R168, R168, UR28, -R213.reuse ;  /* 0x0000001ca8a87c23 */ /* 0x100fe200080108d5 */
[----:B------:R-:W-:Y:S01]  /*84a0*/  FMNMX.FTZ R8, R183, R8, !PT ;  /* 0x00000008b7087209 */ /* 0x000fe20007810000 */
[----:B------:R1:W-:Y:S01]  /*84b0*/  MUFU.EX2 R21, R170 ;  /* 0x000000aa00157308 */ /* 0x0003e20000000800 */
[--C-:B0-----:R-:W-:Y:S01]  /*84c0*/  FFMA.FTZ R20, R160, UR28, -R213.reuse ;  /* 0x0000001ca0147c23 */ /* 0x101fe200080108d5 */
[--C-:B------:R-:W-:Y:S01]  /*84d0*/  FFMA.FTZ R169, R169, UR28, -R213.reuse ;  /* 0x0000001ca9a97c23 */ /* 0x100fe200080108d5 */
[--C-:B------:R-:W-:Y:S01]  /*84e0*/  FFMA.FTZ R172, R172, UR28, -R213.reuse ;  /* 0x0000001cacac7c23 */ /* 0x100fe200080108d5 */
[----:B------:R-:W0:Y:S01]  /*84f0*/  SHFL.BFLY PT, R153, R8, 0x2, 0x1f ;  /* 0x0c401f0008997f89 */ /* 0x000e2200000e0000 */
[--C-:B------:R-:W-:Y:S01]  /*8500*/  FFMA.FTZ R173, R173, UR28, -R213.reuse ;  /* 0x0000001cadad7c23 */ /* 0x100fe200080108d5 */
[--C-:B------:R-:W-:Y:S01]  /*8510*/  FFMA.FTZ R176, R176, UR28, -R213.reuse ;  /* 0x0000001cb0b07c23 */ /* 0x100fe200080108d5 */
[--C-:B------:R-:W-:Y:S01]  /*8520*/  FFMA.FTZ R177, R177, UR28, -R213.reuse ;  /* 0x0000001cb1b17c23 */ /* 0x100fe200080108d5 */
[--C-:B------:R-:W-:Y:S01]  /*8530*/  FFMA.FTZ R180, R180, UR28, -R213.reuse ;  /* 0x0000001cb4b47c23 */ /* 0x100fe200080108d5 */
[--C-:B-1----:R-:W-:Y:S01]  /*8540*/  FFMA.FTZ R170, R164, UR28, -R213.reuse ;  /* 0x0000001ca4aa7c23 */ /* 0x102fe200080108d5 */
[----:B------:R-:W-:Y:S01]  /*8550*/  FFMA.FTZ R181, R181, UR28, -R213 ;  /* 0x0000001cb5b57c23 */ /* 0x000fe200080108d5 */
[----:B------:R-:W-:Y:S08]  /*8560*/  MUFU.EX2 R14, R14 ;  /* 0x0000000e000e7308 */ /* 0x000ff00000000800 */
[----:B------:R-:W-:Y:S08]  /*8570*/  MUFU.EX2 R171, R171 ;  /* 0x000000ab00ab7308 */ /* 0x000ff00000000800 */
[----:B------:R-:W-:Y:S01]  /*8580*/  MUFU.EX2 R20, R20 ;  /* 0x0000001400147308 */ /* 0x000fe20000000800 */
[----:B0-----:R-:W-:-:S05]  /*8590*/  FMNMX.FTZ R153, R8, R153, !PT ;  /* 0x0000009908997209 */ /* 0x001fca0007810000 */
[----:B------:R-:W0:Y:S02]  /*85a0*/  SHFL.BFLY PT, R8, R153, 0x1, 0x1f ;  /* 0x0c201f0099087f89 */ /* 0x000e2400000e0000 */
[----:B------:R-:W1:Y:S08]  /*85b0*/  MUFU.EX2 R175, R175 ;  /* 0x000000af00af7308 */ /* 0x000e700000000800 */
[----:B------:R-:W-:Y:S08]  /*85c0*/  MUFU.EX2 R170, R170 ;  /* 0x000000aa00aa7308 */ /* 0x000ff00000000800 */
[----:B------:R-:W2:Y:S01]  /*85d0*/  MUFU.EX2 R179, R179 ;  /* 0x000000b300b37308 */ /* 0x000ea20000000800 */
[----:B-1----:R-:W-:-:S02]  /*85e0*/  F2FP.F16.F32.PACK_AB R156, R175, R20 ;  /* 0x00000014af9c723e */ /* 0x002fc400000000ff */
[----:B0-----:R-:W-:-:S05]  /*85f0*/  FMNMX.FTZ R8, R153, R8, !PT ;  /* 0x0000000899087209 */ /* 0x001fca0007810000 */
[----:B------:R-:W-:Y:S01]  /*8600*/  MUFU.EX2 R168, R168 ;  /* 0x000000a800a87308 */ /* 0x000fe20000000800 */
[C---:B------:R-:W-:Y:S01]  /*8610*/  FSETP.NEU.FTZ.AND P3, PT, R8.reuse, -INF , PT ;  /* 0xff8000000800780b */ /* 0x040fe20003f7d000 */
[----:B------:R-:W-:-:S05]  /*8620*/  FMUL.FTZ R153, R8, UR28 ;  /* 0x0000001c08997c20 */ /* 0x000fca0008410000 */
[----:B------:R-:W-:Y:S01]  /*8630*/  FSEL R153, R153, RZ, P3 ;  /* 0x000000ff99997208 */ /* 0x000fe20001800000 */
[----:B------:R-:W-:Y:S04]  /*8640*/  MUFU.EX2 R169, R169 ;  /* 0x000000a900a97308 */ /* 0x000fe80000000800 */
[--C-:B------:R-:W-:Y:S01]  /*8650*/  FFMA.FTZ R214, R155, UR28, -R153.reuse ;  /* 0x0000001c9bd67c23 */ /* 0x100fe20008010899 */
        /* <DEDUP_REMOVED lines=16> */
[----:B------:R-:W0:Y:S01]  /*8760*/  MUFU.EX2 R221, R221 ;  /* 0x000000dd00dd7308 */ /* 0x000e220000000800 */
[----:B------:R-:W-:Y:S01]  /*8770*/  @!P2 PRMT R152, RZ, 0x654, R152 ;  /* 0x00000654ff98a816 */ /* 0x000fe20000000098 */
[----:B------:R-:W-:Y:S02]  /*8780*/  @!P3 IMAD R154, R13, 0x40, R22 ;  /* 0x000000400d9ab824 */ /* 0x000fe400078e0216 */
[--C-:B------:R-:W-:Y:S01]  /*8790*/  FFMA.FTZ R220, R167, UR28, -R153.reuse ;  /* 0x0000001ca7dc7c23 */ /* 0x100fe20008010899 */
[--C-:B------:R-:W-:Y:S01]  /*87a0*/  FFMA.FTZ R174, R174, UR28, -R153.reuse ;  /* 0x0000001caeae7c23 */ /* 0x100fe20008010899 */
[----:B------:R-:W-:Y:S01]  /*87b0*/  FFMA.FTZ R211, R211, UR28, -R153 ;  /* 0x0000001cd3d37c23 */ /* 0x000fe20008010899 */
[----:B------:R-:W-:-:S02]  /*87c0*/  @!P3 IMAD R160, R154, 0x4, R17 ;  /* 0x000000049aa0b824 */ /* 0x000fc400078e0211 */
[--C-:B------:R-:W-:Y:S01]  /*87d0*/  FFMA.FTZ R13, R182, UR28, -R153.reuse ;  /* 0x0000001cb60d7c23 */ /* 0x100fe20008010899 */
[----:B------:R-:W1:Y:S01]  /*87e0*/  MUFU.EX2 R10, R10 ;  /* 0x0000000a000a7308 */ /* 0x000e620000000800 */
[----:B------:R3:W-:Y:S01]  /*87f0*/  @!P2 SYNCS.ARRIVE.TRANS64.RED.A1T0 RZ, [R152+URZ], RZ ;  /* 0x000000ff98ffa9a7 */ /* 0x0007e2000810043f */
[--C-:B------:R-:W-:Y:S01]  /*8800*/  FFMA.FTZ R178, R178, UR28, -R153.reuse ;  /* 0x0000001cb2b27c23 */ /* 0x100fe20008010899 */
[--C-:B------:R-:W-:Y:S01]  /*8810*/  FFMA.FTZ R182, R183, UR28, -R153.reuse ;  /* 0x0000001cb7b67c23 */ /* 0x100fe20008010899 */
[----:B------:R-:W-:Y:S01]  /*8820*/  FFMA.FTZ R212, R212, UR28, -R153 ;  /* 0x0000001cd4d47c23 */ /* 0x000fe20008010899 */
[----:B------:R-:W-:Y:S01]  /*8830*/  F2FP.F16.F32.PACK_AB R154, R171, R14 ;  /* 0x0000000eab9a723e */ /* 0x000fe200000000ff */
[----:B------:R-:W-:Y:S01]  /*8840*/  VIADD R183, R223, 0x80 ;  /* 0x00000080dfb77836 */ /* 0x000fe20000000000 */
[----:B--2---:R-:W-:Y:S01]  /*8850*/  F2FP.F16.F32.PACK_AB R158, R179, R170 ;  /* 0x000000aab39e723e */ /* 0x004fe200000000ff */
[----:B------:R-:W-:Y:S01]  /*8860*/  MUFU.EX2 R15, R15 ;  /* 0x0000000f000f7308 */ /* 0x000fe20000000800 */
[----:B0-----:R-:W-:Y:S01]  /*8870*/  @!P3 STS [R160+0x38400], R221 ;  /* 0x038400dda000b388 */ /* 0x001fe20000000800 */
[----:B---3--:R-:W-:Y:S01]  /*8880*/  F2FP.F16.F32.PACK_AB R152, R21, R12 ;  /* 0x0000000c1598723e */ /* 0x008fe200000000ff */
[-C--:B------:R-:W-:Y:S01]  /*8890*/  FMUL.FTZ R24, R24, R221.reuse ;  /* 0x000000dd18187220 */ /* 0x080fe20000410000 */
[-C--:B------:R-:W-:Y:S01]  /*88a0*/  FMUL.FTZ R25, R25, R221.reuse ;  /* 0x000000dd19197220 */ /* 0x080fe20000410000 */
[-C--:B------:R-:W-:Y:S01]  /*88b0*/  FMUL.FTZ R28, R28, R221.reuse ;  /* 0x000000dd1c1c7220 */ /* 0x080fe20000410000 */
[-C--:B------:R-:W-:Y:S01]  /*88c0*/  FMUL.FTZ R29, R29, R221.reuse ;  /* 0x000000dd1d1d7220 */ /* 0x080fe20000410000 */
[-C--:B------:R-:W-:Y:S01]  /*88d0*/  FMUL.FTZ R32, R32, R221.reuse ;  /* 0x000000dd20207220 */ /* 0x080fe20000410000 */
[----:B------:R-:W0:Y:S01]  /*88e0*/  MUFU.EX2 R214, R214 ;  /* 0x000000d600d67308 */ /* 0x000e220000000800 */
[----:B-1----:R1:W-:Y:S01]  /*88f0*/  @!P3 STS [R160+0x38420], R10 ;  /* 0x0384200aa000b388 */ /* 0x0023e20000000800 */
        /* <DEDUP_REMOVED lines=9> */
[----:B-1----:R-:W-:Y:S01]  /*8990*/  F2FP.F16.F32.PACK_AB R160, R169, R168 ;  /* 0x000000a8a9a0723e */ /* 0x002fe200000000ff */
        /* <DEDUP_REMOVED lines=138> */
[-C--:B------:R-:W-:Y:S01]  /*9240*/  FMUL.FTZ R150, R150, R10.reuse ;  /* 0x0000000a96967220 */ /* 0x080fe20000410000 */
[----:B------:R-:W-:Y:S01]  /*9250*/  FMUL.FTZ R151, R151, R10 ;  /* 0x0000000a97977220 */ /* 0x000fe20000410000 */
[----:B------:R-:W-:Y:S01]  /*9260*/  MUFU.EX2 R13, R13 ;  /* 0x0000000d000d7308 */ /* 0x000fe20000000800 */
[----:B0-----:R-:W-:Y:S01]  /*9270*/  F2FP.F16.F32.PACK_AB R164, R177, R176 ;  /* 0x000000b0b1a4723e */ /* 0x001fe200000000ff */
[----:B------:R0:W-:Y:S01]  /*9280*/  STSM.16.M88.4 [R185+0x36400], R152 ;  /* 0x03640098b9007844 */ /* 0x0001e20000000200 */
[----:B-1----:R-:W-:Y:S01]  /*9290*/  F2FP.F16.F32.PACK_AB R166, R181, R180 ;  /* 0x000000b4b5a6723e */ /* 0x002fe200000000ff */
[----:B------:R-:W-:Y:S01]  /*92a0*/  FFMA.FTZ R15, R10, R6, R15 ;  /* 0x000000060a0f7223 */ /* 0x000fe2000001000f */
[----:B------:R-:W-:Y:S01]  /*92b0*/  FFMA.FTZ R12, R221, R5, R12 ;  /* 0x00000005dd0c7223 */ /* 0x000fe2000001000c */
[----:B------:R0:W-:Y:S01]  /*92c0*/  STSM.16.M88.4 [R186], R156 ;  /* 0x0000009cba007844 */ /* 0x0001e20000000200 */
[----:B------:R-:W-:Y:S01]  /*92d0*/  PLOP3.LUT P3, PT, PT, PT, UP0, 0x80, 0x0 ;  /* 0x000000000000781c */ /* 0x000fe20003f6f008 */
[----:B------:R-:W1:Y:S01]  /*92e0*/  MUFU.EX2 R182, R182 ;  /* 0x000000b600b67308 */ /* 0x000e620000000800 */
[----:B--2---:R-:W-:Y:S01]  /*92f0*/  F2FP.F16.F32.PACK_AB R165, R178, R11 ;  /* 0x0000000bb2a5723e */ /* 0x004fe200000000ff */
[----:B------:R0:W-:Y:S01]  /*9300*/  STSM.16.M88.4 [R190], R160 ;  /* 0x000000a0be007844 */ /* 0x0001e20000000200 */
[----:B------:R-:W-:Y:S01]  /*9310*/  FADD.FTZ R214, R214, R15 ;  /* 0x0000000fd6d67221 */ /* 0x000fe20000010000 */
[----:B------:R-:W-:Y:S01]  /*9320*/  FADD.FTZ R21, R21, R12 ;  /* 0x0000000c15157221 */ /* 0x000fe20000010000 */
[----:B------:R-:W-:-:S02]  /*9330*/  @!P2 VIADD R9, R9, 0x38860 ;  /* 0x000388600909a836 */ /* 0x000fc40000000000 */
[----:B------:R-:W-:Y:S01]  /*9340*/  FADD.FTZ R213, R213, R214 ;  /* 0x000000d6d5d57221 */ /* 0x000fe20000010000 */
[----:B------:R-:W-:Y:S01]  /*9350*/  FADD.FTZ R14, R14, R21 ;  /* 0x000000150e0e7221 */ /* 0x000fe20000010000 */
[----:B------:R-:W-:Y:S01]  /*9360*/  IMAD.MOV.U32 R10, RZ, RZ, R8 ;  /* 0x000000ffff0a7224 */ /* 0x000fe200078e0008 */
[----:B------:R-:W-:Y:S01]  /*9370*/  @!P2 PRMT R9, RZ, 0x654, R9 ;  /* 0x00000654ff09a816 */ /* 0x000fe20000000009 */
        /* <DEDUP_REMOVED lines=29> */
[----:B------:R-:W-:Y:S02]  /*9550*/  IMAD.MOV.U32 R11, RZ, RZ, R7 ;  /* 0x000000ffff0b7224 */ /* 0x000fe400078e0007 */
[----:B------:R-:W-:Y:S01]  /*9560*/  FADD.FTZ R177, R177, R176 ;  /* 0x000000b0b1b17221 */ /* 0x000fe20000010000 */
[----:B------:R-:W-:-:S03]  /*9570*/  FADD.FTZ R13, R13, R178 ;  /* 0x000000b20d0d7221 */ /* 0x000fc60000010000 */
[----:B------:R-:W-:Y:S01]  /*9580*/  FADD.FTZ R180, R180, R177 ;  /* 0x000000b1b4b47221 */ /* 0x000fe20000010000 */
[----:B------:R-:W-:Y:S01]  /*9590*/  FADD.FTZ R6, R182, R13 ;  /* 0x0000000db6067221 */ /* 0x000fe20000010000 */
[----:B------:R-:W-:Y:S02]  /*95a0*/  IMAD.MOV.U32 R13, RZ, RZ, R2 ;  /* 0x000000ffff0d7224 */ /* 0x000fe400078e0002 */
        /* <DEDUP_REMOVED lines=27> */
.L_x_5172:
[----:B------:R-:W-:-:S13]  /*9760*/  ISETP.LE.AND P1, PT, RZ, UR30, PT ;  /* 0x0000001eff007c0c */ /* 0x000fda000bf23270 */
[----:B------:R-:W-:Y:S05]  /*9770*/  @!P1 BRA `(.L_x_5182) ;  /* 0x0000002c003c9947 */ /* 0x000fea0003800000 */
[----:B------:R-:W-:Y:S01]  /*9780*/  IMAD.MOV.U32 R211, RZ, RZ, R8 ;  /* 0x000000ffffd37224 */ /* 0x000fe200078e0008 */
[----:B------:R-:W-:Y:S01]  /*9790*/  ULDC UR28, c[0x0][0xa80] ;  /* 0x0002a000001c7ab9 */ /* 0x000fe20000000800 */
[----:B------:R-:W-:Y:S02]  /*97a0*/  IMAD.MOV.U32 R10, RZ, RZ, R7 ;  /* 0x000000ffff0a7224 */ /* 0x000fe400078e0007 */
[----:B------:R-:W-:-:S07]  /*97b0*/  IMAD.MOV.U32 R187, RZ, RZ, R2 ;  /* 0x000000ffffbb7224 */ /* 0x000fce00078e0002 */
.L_x_5191:
[----:B------:R-:W-:-:S05]  /*97c0*/  VIADD R2, R187, 0x1 ;  /* 0x00000001bb027836 */ /* 0x000fca0000000000 */
[----:B------:R-:W-:-:S04]  /*97d0*/  ISETP.NE.AND P1, PT, R2, 0x2, PT ;  /* 0x000000020200780c */ /* 0x000fc80003f25270 */
[----:B------:R-:W-:Y:S02]  /*97e0*/  SEL R7, RZ, 0x1, P1 ;  /* 0x00000001ff077807 */ /* 0x000fe40000800000 */
[----:B------:R-:W-:Y:S02]  /*97f0*/  SEL R2, R2, RZ, P1 ;  /* 0x000000ff02027207 */ /* 0x000fe40000800000 */
[----:B------:R-:W-:Y:S01]  /*9800*/  LOP3.LUT R16, R16, R7, RZ, 0x3c, !PT ;  /* 0x0000000710107212 */ /* 0x000fe200078e3cff */
[----:B--2---:R-:W-:Y:S06]  /*9810*/  @!P0 BRA `(.L_x_5183) ;  /* 0x0000000000048947 */ /* 0x004fec0003800000 */
[----:B------:R-:W-:Y:S01]  /*9820*/  BPT.TRAP 0x1 ;  /* 0x000000040000795c */ /* 0x000fe20000300000 */
.L_x_5183:
[----:B0-----:R-:W-:Y:S01]  /*9830*/  IMAD R9, R2, 0x8, R17 ;  /* 0x0000000802097824 */ /* 0x001fe200078e0211 */
[----:B------:R-:W-:-:S04]  /*9840*/  SHF.L.U32 R8, R16, 0x1f, RZ ;  /* 0x0000001f10087819 */ /* 0x000fc800000006ff */
[----:B------:R0:W1:Y:S01]  /*9850*/  SYNCS.PHASECHK.TRANS64.TRYWAIT P1, [R9+URZ+0x38830], R8 ;  /* 0x03883008090075a7 */ /* 0x000062000802017f */
[----:B------:R-:W-:Y:S05]  /*9860*/  @!P0 BRA `(.L_x_5184) ;  /* 0x0000000000048947 */ /* 0x000fea0003800000 */
[----:B------:R-:W-:Y:S01]  /*9870*/  BPT.TRAP 0x1 ;  /* 0x000000040000795c */ /* 0x000fe20000300000 */
.L_x_5184:
[----:B------:R-:W-:Y:S01]  /*9880*/  IMAD R7, R2, 0x200, R0 ;  /* 0x0000020002077824 */ /* 0x000fe200078e0200 */
[----:B-1----:R-:W-:Y:S06]  /*9890*/  @P1 BRA `(.L_x_5185) ;  /* 0x0000000000081947 */ /* 0x002fec0003800000 */
[----:B------:R-:W1:Y:S02]  /*98a0*/  SYNCS.PHASECHK.TRANS64.TRYWAIT P1, [R9+URZ+0x38830], R8 ;  /* 0x03883008090075a7 */ /* 0x000e64000802017f */
[----:B-1----:R-:W-:Y:S05]  /*98b0*/  @!P1 BRA `(.L_x_5186) ;  /* 0x000000e800ac9947 */ /* 0x002fea0003800000 */
.L_x_5185:
        /* <DEDUP_REMOVED lines=22> */
.L_x_5187:
[----:B------:R2:W3:Y:S01]  /*9a20*/  SYNCS.PHASECHK.TRANS64.TRYWAIT P1, [R9+URZ+0x38850], R8 ;  /* 0x03885008090075a7 */ /* 0x0004e2000802017f */
[----:B------:R-:W-:Y:S05]  /*9a30*/  @!P0 BRA `(.L_x_5188) ;  /* 0x0000000000048947 */ /* 0x000fea0003800000 */
[----:B------:R-:W-:Y:S01]  /*9a40*/  BPT.TRAP 0x1 ;  /* 0x000000040000795c */ /* 0x000fe20000300000 */
.L_x_5188:
[----:B---3--:R-:W-:Y:S05]  /*9a50*/  @P1 BRA `(.L_x_5189) ;  /* 0x0000000000081947 */ /* 0x008fea0003800000 */
[----:B------:R-:W3:Y:S02]  /*9a60*/  SYNCS.PHASECHK.TRANS64.TRYWAIT P1, [R9+URZ+0x38850], R8 ;  /* 0x03885008090075a7 */ /* 0x000ee4000802017f */
[----:B---3--:R-:W-:Y:S05]  /*9a70*/  @!P1 BRA `(.L_x_5190) ;  /* 0x000000e800509947 */ /* 0x008fea0003800000 */
.L_x_5189:
        /* <DEDUP_REMOVED lines=12> */
[----:B------:R-:W-:Y:S01]  /*9b40*/  VIADD R8, R7, 0x4 ;  /* 0x0000000407087836 */ /* 0x000fe20000000000 */
[----:B------:R-:W-:Y:S01]  /*9b50*/  UMOV UR7, 0x40000040 ;  /* 0x4000004000077882 */ /* 0x000fe20000000000 */
[----:B------:R-:W-:-:S02]  /*9b60*/  VIADD R15, R4, 0x800 ;  /* 0x00000800040f7836 */ /* 0x000fc40000000000 */
[----:B------:R-:W-:Y:S02]  /*9b70*/  VIADD R13, R7, 0x800 ;  /* 0x00000800070d7836 */ /* 0x000fe40000000000 */
        /* <DEDUP_REMOVED lines=655> */
.L_x_5182:
[----:B------:R-:W1:Y:S01]  /*c470*/  SHFL.BFLY PT, R0, R5, 0x2, 0x1f ;  /* 0x0c401f0005007f89 */ /* 0x000e6200000e0000 */
[----:B0-2---:R-:W-:Y:S01]  /*c480*/  IMAD.MOV R9, RZ, RZ, -R184 ;  /* 0x000000ffff097224 */ /* 0x005fe200078e0ab8 */
[----:B------:R-:W-:Y:S02]  /*c490*/  UIADD3 UR37, UR37, 0x1, URZ ;  /* 0x0000000125257890 */ /* 0x000fe4000fffe03f */
[----:B------:R-:W0:Y:S01]  /*c4a0*/  SHFL.BFLY PT, R3, R6, 0x2, 0x1f ;  /* 0x0c401f0006037f89 */ /* 0x000e2200000e0000 */
[----:B------:R-:W-:Y:S08]  /*c4b0*/  BAR.ARV 0x8, 0x100 ;  /* 0x0204000000007b1d */ /* 0x000ff00000002000 */
[----:B------:R-:W-:Y:S01]  /*c4c0*/  BAR.SYNC.DEFER_BLOCKING 0xf, 0x100 ;  /* 0x03c4000000007b1d */ /* 0x000fe20000010000 */
[----:B------:R-:W-:Y:S01]  /*c4d0*/  ISETP.NE.AND P0, PT, R18, R9, PT ;  /* 0x000000091200720c */ /* 0x000fe20003f05270 */
[----:B-1----:R-:W-:Y:S01]  /*c4e0*/  FADD.FTZ R0, R0, R5 ;  /* 0x0000000500007221 */ /* 0x002fe20000010000 */
[----:B------:R-:W-:-:S02]  /*c4f0*/  VIADD R5, R2, 0x1 ;  /* 0x0000000102057836 */ /* 0x000fc40000000000 */
[----:B0-----:R-:W-:Y:S02]  /*c500*/  FADD.FTZ R3, R3, R6 ;  /* 0x0000000603037221 */ /* 0x001fe40000010000 */
[----:B------:R-:W0:Y:S01]  /*c510*/  SHFL.BFLY PT, R11, R0, 0x1, 0x1f ;  /* 0x0c201f00000b7f89 */ /* 0x000e2200000e0000 */
[----:B------:R-:W-:Y:S01]  /*c520*/  IMAD.MOV.U32 R6, RZ, RZ, RZ ;  /* 0x000000ffff067224 */ /* 0x000fe200078e00ff */
[----:B------:R-:W-:-:S05]  /*c530*/  ISETP.NE.AND P1, PT, R5, 0x2, PT ;  /* 0x000000020500780c */ /* 0x000fca0003f25270 */
[----:B------:R-:W-:Y:S01]  /*c540*/  @!P0 IMAD R2, R2, 0x40, R22 ;  /* 0x0000004002028824 */ /* 0x000fe200078e0216 */
[----:B------:R-:W1:Y:S03]  /*c550*/  SHFL.BFLY PT, R4, R3, 0x1, 0x1f ;  /* 0x0c201f0003047f89 */ /* 0x000e6600000e0000 */
[----:B------:R-:W-:Y:S02]  /*c560*/  @!P0 IMAD R17, R2, 0x4, R17 ;  /* 0x0000000402118824 */ /* 0x000fe400078e0211 */
[----:B------:R-:W-:Y:S02]  /*c570*/  IMAD.U32 R2, RZ, RZ, UR28 ;  /* 0x0000001cff027e24 */ /* 0x000fe4000f8e00ff */
[----:B0-----:R-:W-:Y:S01]  /*c580*/  FADD.FTZ R11, R0, R11 ;  /* 0x0000000b000b7221 */ /* 0x001fe20000010000 */
[----:B------:R-:W-:Y:S02]  /*c590*/  IMAD.MOV.U32 R0, RZ, RZ, -0x800000 ;  /* 0xff800000ff007424 */ /* 0x000fe400078e00ff */
[----:B-1----:R-:W-:-:S02]  /*c5a0*/  FADD.FTZ R15, R3, R4 ;  /* 0x00000004030f7221 */ /* 0x002fc40000010000 */
[----:B------:R-:W-:Y:S01]  /*c5b0*/  FSETP.NE.FTZ.AND P2, PT, R11, RZ, PT ;  /* 0x000000ff0b00720b */ /* 0x000fe20003f55000 */
[----:B------:R-:W-:Y:S01]  /*c5c0*/  IMAD.MOV.U32 R4, RZ, RZ, RZ ;  /* 0x000000ffff047224 */ /* 0x000fe200078e00ff */
[----:B------:R-:W-:Y:S02]  /*c5d0*/  SEL R3, RZ, 0x1, P1 ;  /* 0x00000001ff037807 */ /* 0x000fe40000800000 */
[----:B------:R-:W-:Y:S02]  /*c5e0*/  FSETP.NE.FTZ.AND P3, PT, R15, RZ, PT ;  /* 0x000000ff0f00720b */ /* 0x000fe40003f75000 */
[----:B------:R-:W-:Y:S01]  /*c5f0*/  LOP3.LUT R16, R16, R3, RZ, 0x3c, !PT ;  /* 0x0000000310107212 */ /* 0x000fe200078e3cff */
[----:B------:R-:W-:-:S06]  /*c600*/  IMAD.MOV.U32 R3, RZ, RZ, -0x800000 ;  /* 0xff800000ff037424 */ /* 0x000fcc00078e00ff */
[----:B------:R-:W0:Y:S01]  /*c610*/  @P2 MUFU.RCP R6, R11 ;  /* 0x0000000b00062308 */ /* 0x000e220000001000 */
[----:B------:R-:W-:-:S07]  /*c620*/  @P2 FMUL.FTZ R2, R2, 0.69314718246459960938 ;  /* 0x3f31721802022820 */ /* 0x000fce0000410000 */
[----:B------:R-:W1:Y:S08]  /*c630*/  @P3 MUFU.RCP R4, R15 ;  /* 0x0000000f00043308 */ /* 0x000e700000001000 */
[----:B------:R-:W2:Y:S01]  /*c640*/  @P3 MUFU.LG2 R21, R15 ;  /* 0x0000000f00153308 */ /* 0x000ea20000000c00 */
[-C--:B0-----:R-:W-:Y:S01]  /*c650*/  FMUL.FTZ R175, R24, R6.reuse ;  /* 0x0000000618af7220 */ /* 0x081fe20000410000 */
[-C--:B------:R-:W-:Y:S01]  /*c660*/  FMUL.FTZ R174, R28, R6.reuse ;  /* 0x000000061cae7220 */ /* 0x080fe20000410000 */
[----:B------:R0:W-:Y:S01]  /*c670*/  @!P0 STS [R17+0x38400], R6 ;  /* 0x0384000611008388 */ /* 0x0001e20000000800 */
        /* <DEDUP_REMOVED lines=62> */
[----:B-1----:R1:W-:Y:S01]  /*ca60*/  @!P0 STS [R17+0x38420], R4 ;  /* 0x0384200411008388 */ /* 0x0023e20000000800 */
[----:B0-----:R0:W1:Y:S01]  /*ca70*/  @P2 MUFU.LG2 R6, R11 ;  /* 0x0000000b00062308 */ /* 0x0010620000000c00 */
[----:B------:R-:W-:-:S02]  /*ca80*/  IMAD.U32 R32, RZ, RZ, UR28 ;  /* 0x0000001cff207e24 */ /* 0x000fc4000f8e00ff */
[----:B--2---:R-:W-:Y:S01]  /*ca90*/  @P3 FMUL.FTZ R21, R21, 0.69314718246459960938 ;  /* 0x3f31721815153820 */ /* 0x004fe20000410000 */
[-C--:B------:R-:W-:Y:S01]  /*caa0*/  FMUL.FTZ R13, R42, R4.reuse ;  /* 0x000000042a0d7220 */ /* 0x080fe20000410000 */
[-C--:B------:R-:W-:Y:S01]  /*cab0*/  FMUL.FTZ R15, R46, R4.reuse ;  /* 0x000000042e0f7220 */ /* 0x080fe20000410000 */
[----:B------:R-:W-:Y:S01]  /*cac0*/  @P3 FMUL.FTZ R32, R32, 0.69314718246459960938 ;  /* 0x3f31721820203820 */ /* 0x000fe20000410000 */
[-C--:B------:R-:W-:Y:S01]  /*cad0*/  FMUL.FTZ R25, R50, R4.reuse ;  /* 0x0000000432197220 */ /* 0x080fe20000410000 */
[-C--:B------:R-:W-:Y:S01]  /*cae0*/  FMUL.FTZ R29, R58, R4.reuse ;  /* 0x000000043a1d7220 */ /* 0x080fe20000410000 */
[----:B------:R-:W-:Y:S01]  /*caf0*/  PLOP3.LUT P0, PT, PT, PT, PT, 0x8, 0x0 ;  /* 0x000000000000781c */ /* 0x000fe20003f0e170 */
        /* <DEDUP_REMOVED lines=12> */
[----:B------:R-:W-:Y:S01]  /*cbc0*/  @P2 FFMA.FTZ R3, R2, R7, R17 ;  /* 0x0000000702032223 */ /* 0x000fe20000010011 */
        /* <DEDUP_REMOVED lines=52> */
.L_x_5158:
[----:B------:R-:W0:Y:S01]  /*cf10*/  S2R R4, SR_CgaCtaId ;  /* 0x0000000000047919 */ /* 0x000e220000008800 */
[----:B------:R-:W-:Y:S01]  /*cf20*/  MOV R17, 0x400 ;  /* 0x0000040000117802 */ /* 0x000fe20000000f00 */
[----:B------:R-:W-:Y:S01]  /*cf30*/  BSSY B0, `(.L_x_5192) ;  /* 0x00002f1000007945 */ /* 0x000fe20003800000 */
[----:B------:R-:W-:Y:S02]  /*cf40*/  BAR.SYNC.DEFER_BLOCKING 0x5, 0x180 ;  /* 0x0146000000007b1d */ /* 0x000fe40000010000 */
[----:B0-----:R-:W-:-:S05]  /*cf50*/  LEA R17, R4, R17, 0x18 ;  /* 0x0000001104117211 */ /* 0x001fca00078ec0ff */
[----:B------:R-:W0:Y:S02]  /*cf60*/  LDS.128 R4, [R17+0x388d0] ;  /* 0x0388d00011047984 */ /* 0x000e240000000c00 */
[----:B0-----:R-:W-:Y:S02]  /*cf70*/  R2UR UR5, R5 ;  /* 0x00000000050572ca */ /* 0x001fe400000e0000 */
[----:B------:R-:W-:Y:S01]  /*cf80*/  R2UR UR6, R6 ;  /* 0x00000000060672ca */ /* 0x000fe200000e0000 */
[----:B------:R-:W-:Y:S06]  /*cf90*/  BAR.ARV 0x4, 0x180 ;  /* 0x0106000000007b1d */ /* 0x000fec0000002000 */
[----:B------:R-:W-:Y:S08]  /*cfa0*/  @P0 BRA `(.L_x_5193) ;  /* 0x0000002000240947 */ /* 0x000ff00003800000 */
[----:B------:R-:W0:Y:S01]  /*cfb0*/  S2R R6, SR_SWINHI ;  /* 0x0000000000067919 */ /* 0x000e220000002f00 */
[----:B------:R-:W-:Y:S01]  /*cfc0*/  F2FP.F16.F32.PACK_AB R9, R27, R9 ;  /* 0x000000091b09723e */ /* 0x000fe200000000ff */
[----:B------:R-:W-:Y:S01]  /*cfd0*/  USHF.L.U32 UR10, UR41, 0x2, URZ ;  /* 0x00000002290a7899 */ /* 0x000fe2000800063f */
[----:B------:R-:W-:Y:S01]  /*cfe0*/  F2FP.F16.F32.PACK_AB R10, R10, R174 ;  /* 0x000000ae0a0a723e */ /* 0x000fe200000000ff */
[----:B------:R-:W-:Y:S01]  /*cff0*/  BAR.SYNC.DEFER_BLOCKING 0x1, 0x100 ;  /* 0x0044000000007b1d */ /* 0x000fe20000010000 */
[----:B------:R-:W-:Y:S01]  /*d000*/  F2FP.F16.F32.PACK_AB R11, R31, R11 ;  /* 0x0000000b1f0b723e */ /* 0x000fe200000000ff */
[----:B------:R-:W-:Y:S01]  /*d010*/  USHF.L.U64.HI UR11, UR41, 0x2, UR40 ;  /* 0x00000002290b7899 */ /* 0x000fe20008010228 */
[----:B------:R-:W-:Y:S02]  /*d020*/  F2FP.F16.F32.PACK_AB R12, R12, R170 ;  /* 0x000000aa0c0c723e */ /* 0x000fe400000000ff */
[----:B------:R-:W-:Y:S01]  /*d030*/  F2FP.F16.F32.PACK_AB R13, R43, R13 ;  /* 0x0000000d2b0d723e */ /* 0x000fe200000000ff */
[----:B------:R-:W-:Y:S01]  /*d040*/  ULDC.64 UR8, c[0x0][0xd00] ;  /* 0x0003400000087ab9 */ /* 0x000fe20000000a00 */
[----:B------:R-:W-:Y:S01]  /*d050*/  F2FP.F16.F32.PACK_AB R14, R14, R167 ;  /* 0x000000a70e0e723e */ /* 0x000fe200000000ff */
[----:B------:R-:W-:Y:S01]  /*d060*/  UISETP.NE.U32.AND UP0, UPT, UR8, URZ, UPT ;  /* 0x0000003f0800728c */ /* 0x000fe2000bf05070 */
[----:B------:R-:W-:Y:S01]  /*d070*/  F2FP.F16.F32.PACK_AB R15, R47, R15 ;  /* 0x0000000f2f0f723e */ /* 0x000fe200000000ff */
[----:B------:R-:W-:Y:S01]  /*d080*/  UIADD3 UR4, UP1, UR10, UR8, URZ ;  /* 0x000000080a047290 */ /* 0x000fe2000ff3e03f */
[----:B------:R-:W-:Y:S01]  /*d090*/  F2FP.F16.F32.PACK_AB R24, R24, R166 ;  /* 0x000000a61818723e */ /* 0x000fe200000000ff */
[----:B------:R-:W-:Y:S01]  /*d0a0*/  UISETP.NE.AND.EX UP0, UPT, UR9, URZ, UPT, UP0 ;  /* 0x0000003f0900728c */ /* 0x000fe2000bf05300 */
[----:B------:R-:W-:Y:S01]  /*d0b0*/  F2FP.F16.F32.PACK_AB R25, R51, R25 ;  /* 0x000000193319723e */ /* 0x000fe200000000ff */
[----:B------:R-:W-:Y:S01]  /*d0c0*/  UIADD3.X UR7, UR11, UR9, URZ, UP1, !UPT ;  /* 0x000000090b077290 */ /* 0x000fe20008ffe43f */
[----:B------:R-:W-:-:S02]  /*d0d0*/  F2FP.F16.F32.PACK_AB R64, R65, R64 ;  /* 0x000000404140723e */ /* 0x000fc400000000ff */
[----:B------:R-:W-:Y:S01]  /*d0e0*/  F2FP.F16.F32.PACK_AB R29, R59, R29 ;  /* 0x0000001d3b1d723e */ /* 0x000fe200000000ff */
[----:B------:R-:W-:Y:S01]  /*d0f0*/  ULDC.64 UR8, c[0x0][0xd08] ;  /* 0x0003420000087ab9 */ /* 0x000fe20000000a00 */
[----:B------:R-:W-:Y:S02]  /*d100*/  F2FP.F16.F32.PACK_AB R31, R63, R62 ;  /* 0x0000003e3f1f723e */ /* 0x000fe400000000ff */
[----:B------:R-:W-:Y:S02]  /*d110*/  F2FP.F16.F32.PACK_AB R65, R67, R66 ;  /* 0x000000424341723e */ /* 0x000fe400000000ff */
[----:B------:R-:W-:Y:S02]  /*d120*/  F2FP.F16.F32.PACK_AB R72, R73, R72 ;  /* 0x000000484948723e */ /* 0x000fe400000000ff */
[----:B------:R-:W-:Y:S02]  /*d130*/  F2FP.F16.F32.PACK_AB R66, R69, R68 ;  /* 0x000000444542723e */ /* 0x000fe400000000ff */
[----:B------:R-:W-:-:S02]  /*d140*/  F2FP.F16.F32.PACK_AB R67, R71, R70 ;  /* 0x000000464743723e */ /* 0x000fc400000000ff */
[----:B------:R-:W-:Y:S02]  /*d150*/  MOV R4, R17 ;  /* 0x0000001100047202 */ /* 0x000fe40000000f00 */
[----:B0-----:R-:W-:Y:S02]  /*d160*/  MOV R5, R6 ;  /* 0x0000000600057202 */ /* 0x001fe40000000f00 */
[----:B------:R-:W-:Y:S02]  /*d170*/  F2FP.F16.F32.PACK_AB R73, R75, R74 ;  /* 0x0000004a4b49723e */ /* 0x000fe400000000ff */
[----:B------:R-:W-:Y:S01]  /*d180*/  F2FP.F16.F32.PACK_AB R80, R81, R80 ;  /* 0x000000505150723e */ /* 0x000fe200000000ff */
[----:B------:R-:W-:Y:S01]  /*d190*/  IMAD.WIDE R126, R202, 0x2, R4 ;  /* 0x00000002ca7e7825 */ /* 0x000fe200078e0204 */
[----:B------:R-:W-:Y:S02]  /*d1a0*/  F2FP.F16.F32.PACK_AB R74, R77, R76 ;  /* 0x0000004c4d4a723e */ /* 0x000fe400000000ff */
[----:B------:R-:W-:-:S02]  /*d1b0*/  F2FP.F16.F32.PACK_AB R75, R79, R78 ;  /* 0x0000004e4f4b723e */ /* 0x000fc400000000ff */
[C---:B------:R-:W-:Y:S02]  /*d1c0*/  IADD3 R177, P1, R126.reuse, 0x20, RZ ;  /* 0x000000207eb17810 */ /* 0x040fe40007f3e0ff */
[C---:B------:R-:W-:Y:S02]  /*d1d0*/  IADD3 R179, P0, R126.reuse, 0x40, RZ ;  /* 0x000000407eb37810 */ /* 0x040fe40007f1e0ff */
[----:B------:R-:W-:Y:S01]  /*d1e0*/  LOP3.LUT R32, R177, 0x380, RZ, 0xc0, !PT ;  /* 0x00000380b1207812 */ /* 0x000fe200078ec0ff */
[--C-:B------:R-:W-:Y:S01]  /*d1f0*/  IMAD.X R33, RZ, RZ, R127.reuse, P1 ;  /* 0x000000ffff217224 */ /* 0x100fe200008e067f */
[----:B------:R-:W-:Y:S01]  /*d200*/  LOP3.LUT R21, R126, 0x380, RZ, 0xc0, !PT ;  /* 0x000003807e157812 */ /* 0x000fe200078ec0ff */
[----:B------:R-:W-:Y:S01]  /*d210*/  IMAD.X R37, RZ, RZ, R127, P0 ;  /* 0x000000ffff257224 */ /* 0x000fe200000e067f */
[----:B------:R-:W-:Y:S02]  /*d220*/  SHF.R.U64 R32, R32, 0x3, RZ ;  /* 0x0000000320207819 */ /* 0x000fe400000012ff */
[----:B------:R-:W-:-:S02]  /*d230*/  IADD3 R8, P0, R126, 0x4020, RZ ;  /* 0x000040207e087810 */ /* 0x000fc40007f1e0ff */
        /* <DEDUP_REMOVED lines=15> */
[----:B------:R-:W-:-:S02]  /*d330*/  SHF.R.U64 R21, R21, 0x3, RZ ;  /* 0x0000000315157819 */ /* 0x000fc400000012ff */
        /* <DEDUP_REMOVED lines=12> */
[----:B------:R-:W-:Y:S01]  /*d400*/  IMAD.X R123, RZ, RZ, R127, P2 ;  /* 0x000000ffff7b7224 */ /* 0x000fe200010e067f */
[----:B------:R-:W-:-:S02]  /*d410*/  LOP3.LUT R40, R181, 0x380, RZ, 0xc0, !PT ;  /* 0x00000380b5287812 */ /* 0x000fc400078ec0ff */
[----:B------:R-:W-:Y:S01]  /*d420*/  LOP3.LUT R126, R21, R126, RZ, 0x3c, !PT ;  /* 0x0000007e157e7212 */ /* 0x000fe200078e3cff */
[----:B------:R-:W-:Y:S01]  /*d430*/  IMAD.X R21, RZ, RZ, R127, P1 ;  /* 0x000000ffff157224 */ /* 0x000fe200008e067f */
[----:B------:R-:W-:Y:S02]  /*d440*/  LOP3.LUT R44, R183, 0x380, RZ, 0xc0, !PT ;  /* 0x00000380b72c7812 */ /* 0x000fe400078ec0ff */
[----:B------:R-:W-:Y:S02]  /*d450*/  SHF.R.U64 R36, R36, 0x3, RZ ;  /* 0x0000000324247819 */ /* 0x000fe400000012ff */
[----:B------:R-:W-:Y:S02]  /*d460*/  LOP3.LUT R48, R187, 0x380, RZ, 0xc0, !PT ;  /* 0x00000380bb307812 */ /* 0x000fe400078ec0ff */
[----:B------:R-:W-:Y:S02]  /*d470*/  LOP3.LUT R102, R177, R8, RZ, 0x3c, !PT ;  /* 0x00000008b1667212 */ /* 0x000fe400078e3cff */
[----:B------:R-:W-:-:S02]  /*d480*/  SHF.R.U64 R40, R40, 0x3, RZ ;  /* 0x0000000328287819 */ /* 0x000fc400000012ff */
[----:B------:R-:W-:Y:S02]  /*d490*/  LOP3.LUT R52, R211, 0x380, RZ, 0xc0, !PT ;  /* 0x00000380d3347812 */ /* 0x000fe400078ec0ff */
[----:B------:R-:W-:Y:S02]  /*d4a0*/  F2FP.F16.F32.PACK_AB R8, R20, R175 ;  /* 0x000000af1408723e */ /* 0x000fe400000000ff */
[----:B------:R-:W-:Y:S02]  /*d4b0*/  LOP3.LUT R27, R6, 0x380, RZ, 0xc0, !PT ;  /* 0x00000380061b7812 */ /* 0x000fe400078ec0ff */
[----:B------:R-:W-:Y:S02]  /*d4c0*/  LOP3.LUT R177, R26, 0x380, RZ, 0xc0, !PT ;  /* 0x000003801ab17812 */ /* 0x000fe400078ec0ff */
[----:B------:R-:W-:Y:S02]  /*d4d0*/  SHF.R.U64 R44, R44, 0x3, RZ ;  /* 0x000000032c2c7819 */ /* 0x000fe400000012ff */
[----:B------:R-:W-:-:S02]  /*d4e0*/  LOP3.LUT R94, R213, 0x380, RZ, 0xc0, !PT ;  /* 0x00000380d55e7812 */ /* 0x000fc400078ec0ff */
[----:B------:R-:W-:Y:S02]  /*d4f0*/  MOV R127, R126 ;  /* 0x0000007e007f7202 */ /* 0x000fe40000000f00 */
[----:B------:R-:W-:Y:S02]  /*d500*/  LOP3.LUT R175, R30, 0x380, RZ, 0xc0, !PT ;  /* 0x000003801eaf7812 */ /* 0x000fe400078ec0ff */
[----:B------:R-:W-:Y:S01]  /*d510*/  LOP3.LUT R36, R36, R179, RZ, 0x3c, !PT ;  /* 0x000000b324247212 */ /* 0x000fe200078e3cff */
[----:B------:R0:W-:Y:S01]  /*d520*/  STSM.16.M88.4 [R127], R8 ;  /* 0x000000087f007844 */ /* 0x0001e20000000200 */
[----:B------:R-:W-:Y:S02]  /*d530*/  LOP3.LUT R98, R215, 0x380, RZ, 0xc0, !PT ;  /* 0x00000380d7627812 */ /* 0x000fe400078ec0ff */
[----:B------:R-:W-:Y:S02]  /*d540*/  SHF.R.U64 R48, R48, 0x3, RZ ;  /* 0x0000000330307819 */ /* 0x000fe400000012ff */
[----:B------:R-:W-:-:S02]  /*d550*/  LOP3.LUT R179, R106, 0x380, RZ, 0xc0, !PT ;  /* 0x000003806ab37812 */ /* 0x000fc400078ec0ff */
[----:B------:R-:W-:Y:S02]  /*d560*/  LOP3.LUT R40, R40, R181, RZ, 0x3c, !PT ;  /* 0x000000b528287212 */ /* 0x000fe400078e3cff */
[----:B------:R-:W-:Y:S02]  /*d570*/  SHF.R.U64 R52, R52, 0x3, RZ ;  /* 0x0000000334347819 */ /* 0x000fe400000012ff */
[----:B------:R-:W-:Y:S02]  /*d580*/  SHF.R.U64 R27, R27, 0x3, RZ ;  /* 0x000000031b1b7819 */ /* 0x000fe400000012ff */
[----:B------:R-:W-:Y:S02]  /*d590*/  SHF.R.U64 R177, R177, 0x3, RZ ;  /* 0x00000003b1b17819 */ /* 0x000fe400000012ff */
[----:B------:R-:W-:Y:S02]  /*d5a0*/  LOP3.LUT R44, R44, R183, RZ, 0x3c, !PT ;  /* 0x000000b72c2c7212 */ /* 0x000fe400078e3cff */
[----:B------:R-:W-:-:S02]  /*d5b0*/  SHF.R.U64 R94, R94, 0x3, RZ ;  /* 0x000000035e5e7819 */ /* 0x000fc400000012ff */
[----:B------:R-:W-:Y:S02]  /*d5c0*/  LOP3.LUT R181, R110, 0x380, RZ, 0xc0, !PT ;  /* 0x000003806eb57812 */ /* 0x000fe400078ec0ff */
[----:B------:R-:W-:Y:S02]  /*d5d0*/  SHF.R.U64 R175, R175, 0x3, RZ ;  /* 0x00000003afaf7819 */ /* 0x000fe400000012ff */
[----:B------:R-:W-:Y:S02]  /*d5e0*/  SHF.R.U64 R98, R98, 0x3, RZ ;  /* 0x0000000362627819 */ /* 0x000fe400000012ff */
[----:B------:R-:W-:Y:S02]  /*d5f0*/  LOP3.LUT R183, R114, 0x380, RZ, 0xc0, !PT ;  /* 0x0000038072b77812 */ /* 0x000fe400078ec0ff */
[----:B------:R-:W-:Y:S02]  /*d600*/  LOP3.LUT R48, R48, R187, RZ, 0x3c, !PT ;  /* 0x000000bb30307212 */ /* 0x000fe400078e3cff */
[----:B------:R-:W-:-:S02]  /*d610*/  SHF.R.U64 R179, R179, 0x3, RZ ;  /* 0x00000003b3b37819 */ /* 0x000fc400000012ff */
[----:B------:R-:W-:Y:S02]  /*d620*/  MOV R126, R32 ;  /* 0x00000020007e7202 */ /* 0x000fe40000000f00 */
[----:B0-----:R-:W-:Y:S02]  /*d630*/  F2FP.F16.F32.PACK_AB R8, R171, R173 ;  /* 0x000000adab08723e */ /* 0x001fe400000000ff */
[----:B------:R-:W-:Y:S02]  /*d640*/  F2FP.F16.F32.PACK_AB R9, R35, R34 ;  /* 0x000000222309723e */ /* 0x000fe400000000ff */
[----:B------:R-:W-:Y:S02]  /*d650*/  F2FP.F16.F32.PACK_AB R10, R169, R172 ;  /* 0x000000aca90a723e */ /* 0x000fe400000000ff */
[----:B------:R-:W-:Y:S02]  /*d660*/  F2FP.F16.F32.PACK_AB R11, R39, R38 ;  /* 0x00000026270b723e */ /* 0x000fe400000000ff */
[----:B------:R-:W-:-:S02]  /*d670*/  LOP3.LUT R52, R52, R211, RZ, 0x3c, !PT ;  /* 0x000000d334347212 */ /* 0x000fc400078e3cff */
[----:B------:R-:W-:Y:S01]  /*d680*/  LOP3.LUT R118, R27, R6, RZ, 0x3c, !PT ;  /* 0x000000061b767212 */ /* 0x000fe200078e3cff */
[----:B------:R0:W-:Y:S01]  /*d690*/  STSM.16.M88.4 [R126], R8 ;  /* 0x000000087e007844 */ /* 0x0001e20000000200 */
[----:B------:R-:W-:Y:S02]  /*d6a0*/  LOP3.LUT R20, R177, R26, RZ, 0x3c, !PT ;  /* 0x0000001ab1147212 */ /* 0x000fe400078e3cff */
[----:B------:R-:W-:Y:S02]  /*d6b0*/  MOV R36, R36 ;  /* 0x0000002400247202 */ /* 0x000fe40000000f00 */
[----:B------:R-:W-:Y:S02]  /*d6c0*/  LOP3.LUT R94, R94, R213, RZ, 0x3c, !PT ;  /* 0x000000d55e5e7212 */ /* 0x000fe400078e3cff */
[----:B------:R-:W-:Y:S01]  /*d6d0*/  SHF.R.U64 R181, R181, 0x3, RZ ;  /* 0x00000003b5b57819 */ /* 0x000fe200000012ff */
[----:B------:R1:W-:Y:S01]  /*d6e0*/  STSM.16.M88.4 [R36], R12 ;  /* 0x0000000c24007844 */ /* 0x0003e20000000200 */
[----:B------:R-:W-:-:S02]  /*d6f0*/  LOP3.LUT R122, R175, R30, RZ, 0x3c, !PT ;  /* 0x0000001eaf7a7212 */ /* 0x000fc400078e3cff */
[----:B------:R-:W-:Y:S02]  /*d700*/  MOV R40, R40 ;  /* 0x0000002800287202 */ /* 0x000fe40000000f00 */
[----:B------:R-:W-:Y:S02]  /*d710*/  F2FP.F16.F32.PACK_AB R26, R28, R161 ;  /* 0x000000a11c1a723e */ /* 0x000fe400000000ff */
[----:B------:R-:W-:Y:S02]  /*d720*/  F2FP.F16.F32.PACK_AB R27, R55, R54 ;  /* 0x00000036371b723e */ /* 0x000fe400000000ff */
[----:B------:R-:W-:Y:S02]  /*d730*/  F2FP.F16.F32.PACK_AB R88, R89, R88 ;  /* 0x000000585958723e */ /* 0x000fe400000000ff */
[----:B------:R-:W-:Y:S01]  /*d740*/  F2FP.F16.F32.PACK_AB R96, R97, R96 ;  /* 0x000000606160723e */ /* 0x000fe200000000ff */
[----:B------:R2:W-:Y:S01]  /*d750*/  STSM.16.M88.4 [R40], R24 ;  /* 0x0000001828007844 */ /* 0x0005e20000000200 */
[----:B------:R-:W-:-:S02]  /*d760*/  LOP3.LUT R98, R98, R215, RZ, 0x3c, !PT ;  /* 0x000000d762627212 */ /* 0x000fc400078e3cff */
[----:B------:R-:W-:Y:S02]  /*d770*/  F2FP.F16.F32.PACK_AB R104, R105, R104 ;  /* 0x000000686968723e */ /* 0x000fe400000000ff */
[----:B------:R-:W-:Y:S02]  /*d780*/  F2FP.F16.F32.PACK_AB R157, R158, R157 ;  /* 0x0000009d9e9d723e */ /* 0x000fe400000000ff */
[----:B------:R-:W-:Y:S02]  /*d790*/  F2FP.F16.F32.PACK_AB R159, R160, R159 ;  /* 0x0000009fa09f723e */ /* 0x000fe400000000ff */
[----:B------:R-:W-:Y:S02]  /*d7a0*/  F2FP.F16.F32.PACK_AB R120, R121, R120 ;  /* 0x000000787978723e */ /* 0x000fe400000000ff */
[----:B------:R-:W-:Y:S02]  /*d7b0*/  F2FP.F16.F32.PACK_AB R128, R129, R128 ;  /* 0x000000808180723e */ /* 0x000fe400000000ff */
[----:B------:R-:W-:-:S02]  /*d7c0*/  F2FP.F16.F32.PACK_AB R136, R137, R136 ;  /* 0x000000888988723e */ /* 0x000fc400000000ff */
[----:B------:R-:W-:Y:S01]  /*d7d0*/  F2FP.F16.F32.PACK_AB R144, R145, R144 ;  /* 0x000000909190723e */ /* 0x000fe200000000ff */
[----:B------:R-:W-:Y:S01]  /*d7e0*/  UISETP.NE.U32.AND UP1, UPT, UR8, URZ, UPT ;  /* 0x0000003f0800728c */ /* 0x000fe2000bf25070 */
[----:B------:R-:W-:Y:S01]  /*d7f0*/  SHF.R.U64 R183, R183, 0x3, RZ ;  /* 0x00000003b7b77819 */ /* 0x000fe200000012ff */
[----:B0-----:R-:W-:Y:S01]  /*d800*/  IMAD.U32 R10, RZ, RZ, UR4 ;  /* 0x00000004ff0a7e24 */ /* 0x001fe2000f8e00ff */
[----:B------:R-:W-:Y:S01]  /*d810*/  MOV R44, R44 ;  /* 0x0000002c002c7202 */ /* 0x000fe20000000f00 */
[----:B------:R-:W-:Y:S01]  /*d820*/  IMAD.U32 R11, RZ, RZ, UR7 ;  /* 0x00000007ff0b7e24 */ /* 0x000fe2000f8e00ff */
[----:B------:R-:W-:Y:S02]  /*d830*/  F2FP.F16.F32.PACK_AB R28, R57, R153 ;  /* 0x00000099391c723e */ /* 0x000fe400000000ff */
[----:B------:R-:W-:Y:S02]  /*d840*/  F2FP.F16.F32.PACK_AB R30, R61, R60 ;  /* 0x0000003c3d1e723e */ /* 0x000fe400000000ff */
[----:B------:R-:W-:-:S02]  /*d850*/  LOP3.LUT R106, R179, R106, RZ, 0x3c, !PT ;  /* 0x0000006ab36a7212 */ /* 0x000fc400078e3cff */
[----:B------:R-:W-:Y:S01]  /*d860*/  MOV R48, R48 ;  /* 0x0000003000307202 */ /* 0x000fe20000000f00 */
[----:B------:R-:W-:Y:S01]  /*d870*/  STSM.16.M88.4 [R44], R28 ;  /* 0x0000001c2c007844 */ /* 0x000fe20000000200 */
[----:B------:R-:W-:Y:S02]  /*d880*/  MOV R52, R52 ;  /* 0x0000003400347202 */ /* 0x000fe40000000f00 */
[----:B------:R-:W-:Y:S01]  /*d890*/  F2FP.F16.F32.PACK_AB R81, R83, R82 ;  /* 0x000000525351723e */ /* 0x000fe200000000ff */
[----:B------:R-:W-:Y:S01]  /*d8a0*/  STSM.16.M88.4 [R48], R64 ;  /* 0x0000004030007844 */ /* 0x000fe20000000200 */
[----:B------:R-:W-:Y:S02]  /*d8b0*/  LOP3.LUT R110, R181, R110, RZ, 0x3c, !PT ;  /* 0x0000006eb56e7212 */ /* 0x000fe400078e3cff */
[----:B------:R-:W-:Y:S01]  /*d8c0*/  MOV R94, R94 ;  /* 0x0000005e005e7202 */ /* 0x000fe20000000f00 */
[----:B------:R-:W-:Y:S01]  /*d8d0*/  STSM.16.M88.4 [R52], R72 ;  /* 0x0000004834007844 */ /* 0x000fe20000000200 */
[----:B------:R-:W-:-:S02]  /*d8e0*/  F2FP.F16.F32.PACK_AB R82, R85, R84 ;  /* 0x000000545552723e */ /* 0x000fc400000000ff */
[----:B------:R-:W-:Y:S02]  /*d8f0*/  F2FP.F16.F32.PACK_AB R83, R87, R86 ;  /* 0x000000565753723e */ /* 0x000fe400000000ff */
[----:B------:R-:W-:Y:S02]  /*d900*/  F2FP.F16.F32.PACK_AB R89, R91, R90 ;  /* 0x0000005a5b59723e */ /* 0x000fe400000000ff */
[----:B------:R-:W-:Y:S01]  /*d910*/  LOP3.LUT R114, R183, R114, RZ, 0x3c, !PT ;  /* 0x00000072b7727212 */ /* 0x000fe200078e3cff */
[----:B------:R-:W-:Y:S01]  /*d920*/  STSM.16.M88.4 [R94], R80 ;  /* 0x000000505e007844 */ /* 0x000fe20000000200 */
[----:B------:R-:W-:Y:S02]  /*d930*/  MOV R33, R98 ;  /* 0x0000006200217202 */ /* 0x000fe40000000f00 */
[----:B------:R-:W-:Y:S02]  /*d940*/  F2FP.F16.F32.PACK_AB R90, R93, R92 ;  /* 0x0000005c5d5a723e */ /* 0x000fe400000000ff */
[----:B------:R-:W-:-:S02]  /*d950*/  F2FP.F16.F32.PACK_AB R91, R42, R19 ;  /* 0x000000132a5b723e */ /* 0x000fc400000000ff */
[----:B------:R-:W-:Y:S02]  /*d960*/  MOV R102, R102 ;  /* 0x0000006600667202 */ /* 0x000fe40000000f00 */
        /* <DEDUP_REMOVED lines=9> */
[----:B------:R-:W-:Y:S02]  /*da00*/  MOV R110, R110 ;  /* 0x0000006e006e7202 */ /* 0x000fe40000000f00 */
[----:B------:R-:W-:Y:S01]  /*da10*/  MOV R6, R122 ;  /* 0x0000007a00067202 */ /* 0x000fe20000000f00 */
[----:B------:R-:W-:Y:S01]  /*da20*/  STSM.16.M88.4 [R32], R104 ;  /* 0x0000006820007844 */ /* 0x000fe20000000200 */
        /* <DEDUP_REMOVED lines=13> */
[----:B------:R-:W-:Y:S01]  /*db00*/  F2FP.F16.F32.PACK_AB R138, R141, R140 ;  /* 0x0000008c8d8a723e */ /* 0x000fe200000000ff */
[----:B------:R-:W-:Y:S01]  /*db10*/  STSM.16.M88.4 [R118], R128 ;  /* 0x0000008076007844 */ /* 0x000fe20000000200 */
[----:B------:R-:W-:Y:S02]  /*db20*/  F2FP.F16.F32.PACK_AB R139, R143, R142 ;  /* 0x0000008e8f8b723e */ /* 0x000fe400000000ff */
[----:B------:R-:W-:Y:S02]  /*db30*/  F2FP.F16.F32.PACK_AB R145, R147, R146 ;  /* 0x000000929391723e */ /* 0x000fe400000000ff */
[----:B------:R-:W-:Y:S01]  /*db40*/  MOV R20, R20 ;  /* 0x0000001400147202 */ /* 0x000fe20000000f00 */
[----:B------:R0:W-:Y:S01]  /*db50*/  STSM.16.M88.4 [R6], R136 ;  /* 0x0000008806007844 */ /* 0x0001e20000000200 */
[----:B------:R-:W-:-:S02]  /*db60*/  F2FP.F16.F32.PACK_AB R146, R149, R148 ;  /* 0x000000949592723e */ /* 0x000fc400000000ff */
[----:B------:R-:W-:Y:S02]  /*db70*/  F2FP.F16.F32.PACK_AB R147, R151, R150 ;  /* 0x000000969793723e */ /* 0x000fe400000000ff */
[----:B------:R-:W-:-:S03]  /*db80*/  PLOP3.LUT P0, PT, PT, PT, UP0, 0x80, 0x0 ;  /* 0x000000000000781c */ /* 0x000fc60003f0f008 */
[----:B------:R3:W-:Y:S01]  /*db90*/  STSM.16.M88.4 [R20], R144 ;  /* 0x0000009014007844 */ /* 0x0007e20000000200 */
[----:B------:R-:W-:Y:S01]  /*dba0*/  BAR.SYNC.DEFER_BLOCKING 0x1, 0x100 ;  /* 0x0044000000007b1d */ /* 0x000fe20000010000 */
[----:B------:R-:W-:Y:S01]  /*dbb0*/  UISETP.NE.AND.EX UP1, UPT, UR9, URZ, UPT, UP1 ;  /* 0x0000003f0900728c */ /* 0x000fe2000bf25310 */
[----:B------:R-:W-:-:S05]  /*dbc0*/  IMAD R9, R198, 0x40, R23 ;  /* 0x00000040c6097824 */ /* 0x000fca00078e0217 */
[----:B------:R-:W-:-:S05]  /*dbd0*/  PLOP3.LUT P6, PT, PT, PT, UP1, 0x80, 0x0 ;  /* 0x000000000000781c */ /* 0x000fca0003fcf018 */
[----:B------:R-:W-:-:S04]  /*dbe0*/  @UP1 UIADD3 UR8, UP2, UR10, UR8, URZ ;  /* 0x000000080a081290 */ /* 0x000fc8000ff5e03f */
[----:B------:R-:W-:Y:S01]  /*dbf0*/  @UP1 UIADD3.X UR9, UR11, UR9, URZ, UP2, !UPT ;  /* 0x000000090b091290 */ /* 0x000fe200097fe43f */
[----:B------:R-:W-:Y:S01]  /*dc00*/  IMAD.WIDE R8, R9, 0x2, R4 ;  /* 0x0000000209087825 */ /* 0x000fe200078e0204 */
[----:B------:R-:W-:-:S03]  /*dc10*/  ULDC UR4, c[0x0][0xb88] ;  /* 0x0002e20000047ab9 */ /* 0x000fc60000000800 */
[----:B------:R-:W-:Y:S01]  /*dc20*/  IMAD.U32 R4, RZ, RZ, UR4 ;  /* 0x00000004ff047e24 */ /* 0x000fe2000f8e00ff */
[----:B-1----:R-:W4:Y:S01]  /*dc30*/  @P0 LDG.E R13, desc[UR44][R10.64] ;  /* 0x0000002c0a0d0981 */ /* 0x002f22000c1e1900 */
[----:B------:R-:W-:Y:S01]  /*dc40*/  IMAD.U32 R14, RZ, RZ, UR8 ;  /* 0x00000008ff0e7e24 */ /* 0x000fe2000f8e00ff */
[C---:B------:R-:W-:Y:S01]  /*dc50*/  IADD3 R5, P2, R8.reuse, 0x1000, RZ ;  /* 0x0000100008057810 */ /* 0x040fe20007f5e0ff */
[----:B------:R-:W-:Y:S01]  /*dc60*/  IMAD.U32 R15, RZ, RZ, UR9 ;  /* 0x00000009ff0f7e24 */ /* 0x000fe2000f8e00ff */
[C---:B--2---:R-:W-:Y:S02]  /*dc70*/  IADD3 R25, P1, R8.reuse, 0x2000, RZ ;  /* 0x0000200008197810 */ /* 0x044fe40007f3e0ff */
[----:B0-----:R-:W-:Y:S02]  /*dc80*/  P2R R6, PR, RZ, 0x4 ;  /* 0x00000004ff067803 */ /* 0x001fe40000000000 */
[----:B------:R3:W5:Y:S01]  /*dc90*/  @P6 LDG.E R4, desc[UR44][R14.64] ;  /* 0x0000002c0e046981 */ /* 0x000762000c1e1900 */
[----:B------:R-:W-:-:S02]  /*dca0*/  IADD3 R29, P2, R8, 0x3000, RZ ;  /* 0x00003000081d7810 */ /* 0x000fc40007f5e0ff */
[C---:B------:R-:W-:Y:S02]  /*dcb0*/  IADD3 R33, P3, R8.reuse, 0x4000, RZ ;  /* 0x0000400008217810 */ /* 0x040fe40007f7e0ff */
[C---:B------:R-:W-:Y:S02]  /*dcc0*/  IADD3 R37, P4, R8.reuse, 0x5000, RZ ;  /* 0x0000500008257810 */ /* 0x040fe40007f9e0ff */
[----:B------:R-:W-:Y:S02]  /*dcd0*/  IADD3 R41, P5, R8, 0x6000, RZ ;  /* 0x0000600008297810 */ /* 0x000fe40007fbe0ff */
[----:B------:R-:W-:Y:S02]  /*dce0*/  LOP3.LUT R12, R5, 0x380, RZ, 0xc0, !PT ;  /* 0x00000380050c7812 */ /* 0x000fe400078ec0ff */
[----:B------:R-:W-:Y:S02]  /*dcf0*/  LOP3.LUT R24, R25, 0x380, RZ, 0xc0, !PT ;  /* 0x0000038019187812 */ /* 0x000fe400078ec0ff */
[----:B------:R-:W-:-:S02]  /*dd00*/  LOP3.LUT R28, R29, 0x380, RZ, 0xc0, !PT ;  /* 0x000003801d1c7812 */ /* 0x000fc400078ec0ff */
[----:B------:R-:W-:Y:S02]  /*dd10*/  LOP3.LUT R32, R33, 0x380, RZ, 0xc0, !PT ;  /* 0x0000038021207812 */ /* 0x000fe400078ec0ff */
[----:B------:R-:W-:Y:S02]  /*dd20*/  LOP3.LUT R36, R37, 0x380, RZ, 0xc0, !PT ;  /* 0x0000038025247812 */ /* 0x000fe400078ec0ff */
[----:B------:R-:W-:Y:S01]  /*dd30*/  LOP3.LUT R40, R41, 0x380, RZ, 0xc0, !PT ;  /* 0x0000038029287812 */ /* 0x000fe200078ec0ff */
[----:B------:R-:W-:Y:S01]  /*dd40*/  UMOV UR4, URZ ;  /* 0x0000003f00047c82 */ /* 0x000fe20008000000 */
[----:B------:R-:W-:Y:S02]  /*dd50*/  SHF.R.U64 R12, R12, 0x3, RZ ;  /* 0x000000030c0c7819 */ /* 0x000fe400000012ff */
[----:B------:R-:W-:Y:S02]  /*dd60*/  SHF.R.U64 R24, R24, 0x3, RZ ;  /* 0x0000000318187819 */ /* 0x000fe400000012ff */
[----:B------:R-:W-:-:S02]  /*dd70*/  SHF.R.U64 R28, R28, 0x3, RZ ;  /* 0x000000031c1c7819 */ /* 0x000fc400000012ff */
[----:B------:R-:W-:Y:S02]  /*dd80*/  SHF.R.U64 R32, R32, 0x3, RZ ;  /* 0x0000000320207819 */ /* 0x000fe400000012ff */
[----:B------:R-:W-:Y:S02]  /*dd90*/  SHF.R.U64 R36, R36, 0x3, RZ ;  /* 0x0000000324247819 */ /* 0x000fe400000012ff */
[----:B------:R-:W-:Y:S02]  /*dda0*/  SHF.R.U64 R40, R40, 0x3, RZ ;  /* 0x0000000328287819 */ /* 0x000fe400000012ff */
[----:B------:R-:W-:Y:S02]  /*ddb0*/  LOP3.LUT R12, R12, R5, RZ, 0x3c, !PT ;  /* 0x000000050c0c7212 */ /* 0x000fe400078e3cff */
[----:B------:R-:W-:Y:S02]  /*ddc0*/  LOP3.LUT R24, R24, R25, RZ, 0x3c, !PT ;  /* 0x0000001918187212 */ /* 0x000fe400078e3cff */
[----:B------:R-:W-:-:S02]  /*ddd0*/  LOP3.LUT R28, R28, R29, RZ, 0x3c, !PT ;  /* 0x0000001d1c1c7212 */ /* 0x000fc400078e3cff */
[----:B------:R-:W-:Y:S02]  /*dde0*/  LOP3.LUT R32, R32, R33, RZ, 0x3c, !PT ;  /* 0x0000002120207212 */ /* 0x000fe400078e3cff */
[----:B------:R-:W-:Y:S02]  /*ddf0*/  LOP3.LUT R36, R36, R37, RZ, 0x3c, !PT ;  /* 0x0000002524247212 */ /* 0x000fe400078e3cff */
[----:B------:R-:W-:Y:S02]  /*de00*/  LOP3.LUT R40, R40, R41, RZ, 0x3c, !PT ;  /* 0x0000002928287212 */ /* 0x000fe400078e3cff */
[----:B----4-:R-:W-:Y:S01]  /*de10*/  @P0 R2UR UR4, R13 ;  /* 0x000000000d0402ca */ /* 0x010fe200000e0000 */
[----:B---3--:R-:W-:-:S14]  /*de20*/  @P6 BRA `(.L_x_5194) ;  /* 0x0000000000106947 */ /* 0x008fdc0003800000 */
[----:B------:R-:W-:Y:S05]  /*de30*/  @!P0 BRA `(.L_x_5194) ;  /* 0x00000000000c8947 */ /* 0x000fea0003800000 */
[----:B------:R-:W2:Y:S04]  /*de40*/  LDG.E R5, desc[UR44][R10.64] ;  /* 0x0000002c0a057981 */ /* 0x000ea8000c1e1900 */
[----:B-----5:R-:W2:Y:S02]  /*de50*/  LDG.E R4, desc[UR44][R10.64+0x4] ;  /* 0x0000042c0a047981 */ /* 0x020ea4000c1e1900 */
[----:B--2---:R-:W-:-:S07]  /*de60*/  IMAD.IADD R4, R4, 0x1, -R5 ;  /* 0x0000000104047824 */ /* 0x004fce00078e0a05 */
.L_x_5194:
        /* <DEDUP_REMOVED lines=72> */
[----:B------:R-:W-:Y:S01]  /*e2f0*/  VIADD R21, R22, UR38 ;  /* 0x0000002616157c36 */ /* 0x000fe20008000000 */
[----:B------:R-:W-:-:S02]  /*e300*/  UIMAD UR7, UR39, UR11, UR7 ;  /* 0x0000000b270772a4 */ /* 0x000fc4000f8e0207 */
[----:B------:R-:W-:Y:S02]  /*e310*/  UIMAD UR10, UR40, UR12, URZ ;  /* 0x0000000c280a72a4 */ /* 0x000fe4000f8e023f */
[----:B------:R-:W-:Y:S02]  /*e320*/  UIADD3 UR9, UR9, UR7, URZ ;  /* 0x0000000709097290 */ /* 0x000fe4000fffe03f */
        /* <DEDUP_REMOVED lines=34> */
.L_x_5195:
[----:B------:R-:W1:Y:S01]  /*e550*/  LDC R81, c[0x0][0xce8] ;  /* 0x00033a00ff517b82 */ /* 0x000e620000000800 */
[----:B------:R-:W-:Y:S01]  /*e560*/  ULDC UR12, c[0x0][0xbc8] ;  /* 0x0002f200000c7ab9 */ /* 0x000fe20000000800 */
[----:B------:R-:W-:Y:S01]  /*e570*/  ULDC.64 UR10, c[0x0][0xba0] ;  /* 0x0002e800000a7ab9 */ /* 0x000fe20000000a00 */
[----:B------:R-:W-:Y:S01]  /*e580*/  ISETP.GE.AND P0, PT, R196, UR12, PT ;  /* 0x0000000cc4007c0c */ /* 0x000fe2000bf06270 */
[----:B0-----:R-:W5:Y:S01]  /*e590*/  LD.E.128 R8, desc[UR44][R10.64] ;  /* 0x0000002c0a087980 */ /* 0x001f62000c101d00 */
        /* <DEDUP_REMOVED lines=15> */
[----:B------:R-:W0:Y:S01]  /*e690*/  @P2 LDC R19, c[0x0][0xcec] ;  /* 0x00033b00ff132b82 */ /* 0x000e220000000800 */
[----:B------:R-:W-:Y:S01]  /*e6a0*/  IMAD.SHL.U32 R3, R3, 0x4, RZ ;  /* 0x0000000403037824 */ /* 0x000fe200078e00ff */
[----:B------:R-:W-:Y:S01]  /*e6b0*/  ISETP.GE.AND P0, PT, R194, UR12, PT ;  /* 0x0000000cc2007c0c */ /* 0x000fe2000bf06270 */
[----:B------:R-:W-:Y:S01]  /*e6c0*/  UIMAD UR7, UR14, UR10, URZ ;  /* 0x0000000a0e0772a4 */ /* 0x000fe2000f8e023f */
[----:B------:R-:W5:Y:S04]  /*e6d0*/  LD.E.128 R48, desc[UR44][R48.64] ;  /* 0x0000002c30307980 */ /* 0x000f68000c101d00 */
[----:B------:R-:W1:Y:S01]  /*e6e0*/  @P2 LDC R21, c[0x0][0xcf0] ;  /* 0x00033c00ff152b82 */ /* 0x000e620000000800 */
        /* <DEDUP_REMOVED lines=8> */
[----:B------:R-:W-:Y:S01]  /*e770*/  IMAD.SHL.U32 R6, R5, 0x8, RZ ;  /* 0x0000000805067824 */ /* 0x000fe200078e00ff */
[----:B------:R-:W-:Y:S01]  /*e780*/  UIMAD UR4, UR15, UR10, URZ ;  /* 0x0000000a0f0472a4 */ /* 0x000fe2000f8e023f */
[----:B------:R-:W-:Y:S01]  /*e790*/  VIADD R82, R0, UR38 ;  /* 0x0000002600527c36 */ /* 0x000fe20008000000 */
[----:B------:R-:W-:Y:S01]  /*e7a0*/  SEL R0, RZ, 0xffffffff, P0 ;  /* 0xffffffffff007807 */ /* 0x000fe20000000000 */
[----:B------:R-:W-:Y:S01]  /*e7b0*/  UIMAD.WIDE.U32 UR8, UR39, UR10, UR8 ;  /* 0x0000000a270872a5 */ /* 0x000fe2000f8e0008 */
[----:B------:R-:W-:Y:S01]  /*e7c0*/  LOP3.LUT R5, R6, 0x8, R3, 0xe2, !PT ;  /* 0x0000000806057812 */ /* 0x000fe200078ee203 */
[----:B------:R-:W-:Y:S01]  /*e7d0*/  UIMAD UR4, UR39, UR11, UR4 ;  /* 0x0000000b270472a4 */ /* 0x000fe2000f8e0204 */
[----:B------:R-:W5:Y:S01]  /*e7e0*/  LD.E.128 R52, desc[UR44][R52.64] ;  /* 0x0000002c34347980 */ /* 0x000f62000c101d00 */
[----:B------:R-:W-:Y:S01]  /*e7f0*/  IMAD.SHL.U32 R6, R0, 0x10, RZ ;  /* 0x0000001000067824 */ /* 0x000fe200078e00ff */
[----:B------:R-:W-:Y:S01]  /*e800*/  ULDC.64 UR10, c[0x0][0xbf0] ;  /* 0x0002fc00000a7ab9 */ /* 0x000fe20000000a00 */
[----:B0-----:R-:W-:Y:S01]  /*e810*/  @P2 IMAD.HI.U32 R0, R82, R19, RZ ;  /* 0x0000001352002227 */ /* 0x001fe200078e00ff */
[----:B------:R-:W-:Y:S01]  /*e820*/  UIADD3 UR9, UR9, UR4, URZ ;  /* 0x0000000409097290 */ /* 0x000fe2000fffe03f */
[----:B------:R-:W5:Y:S01]  /*e830*/  LD.E.128 R56, desc[UR44][R56.64] ;  /* 0x0000002c38387980 */ /* 0x000f62000c101d00 */
[----:B------:R-:W-:Y:S01]  /*e840*/  UIMAD UR4, UR40, UR10, URZ ;  /* 0x0000000a280472a4 */ /* 0x000fe2000f8e023f */
[----:B------:R-:W-:Y:S01]  /*e850*/  IMAD.MOV.U32 R3, RZ, RZ, R82 ;  /* 0x000000ffff037224 */ /* 0x000fe200078e0052 */
[----:B------:R-:W-:Y:S01]  /*e860*/  UIMAD.WIDE.U32 UR8, UR41, UR10, UR8 ;  /* 0x0000000a290872a5 */ /* 0x000fe2000f8e0008 */
[----:B-1----:R-:W-:Y:S01]  /*e870*/  @P2 SHF.R.U32.HI R3, RZ, R21, R0 ;  /* 0x00000015ff032219 */ /* 0x002fe20000011600 */
        /* <DEDUP_REMOVED lines=20> */
[----:B------:R-:W-:Y:S01]  /*e9c0*/  IMAD R19, R3, UR9, R80 ;  /* 0x0000000903137c24 */ /* 0x000fe2000f8e0250 */
[----:B------:R-:W-:Y:S01]  /*e9d0*/  ISETP.GE.AND P0, PT, R201, UR12, PT ;  /* 0x0000000cc9007c0c */ /* 0x000fe2000bf06270 */
[----:B------:R-:W-:Y:S01]  /*e9e0*/  IMAD.WIDE.U32 R20, R3, UR8, R20 ;  /* 0x0000000803147c25 */ /* 0x000fe2000f8e0014 */
[----:B------:R-:W-:Y:S01]  /*e9f0*/  @!PT LDS RZ, [RZ] ;  /* 0x00000000fffff984 */ /* 0x000fe20000000800 */
[----:B------:R-:W-:Y:S01]  /*ea00*/  @!PT LDS RZ, [RZ] ;  /* 0x00000000fffff984 */ /* 0x000fe20000000800 */
[----:B------:R-:W-:Y:S01]  /*ea10*/  @!PT LDS RZ, [RZ] ;  /* 0x00000000fffff984 */ /* 0x000fe20000000800 */
[----:B------:R-:W-:Y:S01]  /*ea20*/  @!PT LDS RZ, [RZ] ;  /* 0x00000000fffff984 */ /* 0x000fe20000000800 */
[----:B------:R0:W-:Y:S06]  /*ea30*/  MEMBAR.ALL.CTA ;  /* 0x0000000000007992 */ /* 0x0001ec0000008000 */
[----:B0-----:R-:W0:Y:S01]  /*ea40*/  FENCE.VIEW.ASYNC.S ;  /* 0x00000000000073c6 */ /* 0x001e220000000000 */
[----:B------:R-:W-:Y:S01]  /*ea50*/  ULDC.64 UR8, c[0x0][0xbd8] ;  /* 0x0002f60000087ab9 */ /* 0x000fe20000000a00 */
[----:B------:R-:W-:Y:S01]  /*ea60*/  LOP3.LUT R6, R83, 0x20, R6, 0xe2, !PT ;  /* 0x0000002053067812 */ /* 0x000fe200078ee206 */
[----:B------:R-:W-:Y:S01]  /*ea70*/  IMAD R0, R0, UR8, RZ ;  /* 0x0000000800007c24 */ /* 0x000fe2000f8e02ff */
[----:B------:R-:W-:Y:S01]  /*ea80*/  SEL R3, RZ, 0x40, P0 ;  /* 0x00000040ff037807 */ /* 0x000fe20000000000 */
[----:B------:R-:W-:Y:S01]  /*ea90*/  IMAD.IADD R21, R21, 0x1, R19 ;  /* 0x0000000115157824 */ /* 0x000fe200078e0213 */
[----:B------:R-:W-:Y:S01]  /*eaa0*/  ISETP.GE.AND P0, PT, R200, UR12, PT ;  /* 0x0000000cc8007c0c */ /* 0x000fe2000bf06270 */
[----:B-----5:R-:W-:Y:S01]  /*eab0*/  IMAD R88, R4, R81, RZ ;  /* 0x0000005104587224 */ /* 0x020fe200078e02ff */
        /* <DEDUP_REMOVED lines=8> */
[----:B------:R-:W-:Y:S01]  /*eb40*/  LOP3.LUT R6, R3, R6, RZ, 0xfc, !PT ;  /* 0x0000000603067212 */ /* 0x000fe200078efcff */
[----:B------:R-:W-:Y:S01]  /*eb50*/  IMAD.IADD R5, R5, 0x1, R19 ;  /* 0x0000000105057824 */ /* 0x000fe200078e0213 */
[----:B------:R-:W-:Y:S01]  /*eb60*/  LEA R19, P2, R4, UR8, 0x1 ;  /* 0x0000000804137c11 */ /* 0x000fe2000f8408ff */
[----:B------:R-:W-:-:S03]  /*eb70*/  VIADD R0, R17, 0x38820 ;  /* 0x0003882011007836 */ /* 0x000fc60000000000 */
[----:B------:R-:W-:Y:S01]  /*eb80*/  LEA.HI.X R86, R4, UR9, R5, 0x1, P2 ;  /* 0x0000000904567c11 */ /* 0x000fe200090f0c05 */
[----:B0-----:R0:W1:Y:S01]  /*eb90*/  SHFL.IDX PT, R20, R19, RZ, 0x181f ;  /* 0x00181fff13147589 */ /* 0x00106200000e0000 */
[----:B------:R-:W-:-:S03]  /*eba0*/  PRMT R0, RZ, 0x654, R0 ;  /* 0x00000654ff007816 */ /* 0x000fc60000000000 */
[----:B------:R0:W2:Y:S01]  /*ebb0*/  SHFL.IDX PT, R21, R86, RZ, 0x181f ;  /* 0x00181fff56157589 */ /* 0x0000a200000e0000 */
[----:B------:R0:W-:Y:S01]  /*ebc0*/  SYNCS.ARRIVE.TRANS64.RED.A1T0 RZ, [R0+URZ], RZ ;  /* 0x000000ff00ff79a7 */ /* 0x0001e2000810043f */
        /* <DEDUP_REMOVED lines=32> */
.L_x_5197:
[----:B------:R-:W-:Y:S05]  /*edd0*/  BSYNC B1 ;  /* 0x0000000000017941 */ /* 0x000fea0003800000 */
.L_x_5196:
[----:B0-----:R-:W-:Y:S01]  /*ede0*/  VIADD R0, R87, 0x20 ;  /* 0x0000002057007836 */ /* 0x001fe20000000000 */
[----:B---3--:R0:W3:Y:S04]  /*edf0*/  SHFL.IDX PT, R9, R86, 0x1, 0x181f ;  /* 0x00381f0056097f89 */ /* 0x0080e800000e0000 */
[----:B------:R-:W-:Y:S01]  /*ee00*/  ISETP.GE.AND P0, PT, R0, R88, PT ;  /* 0x000000580000720c */ /* 0x000fe20003f06270 */
[----:B------:R0:W4:-:S12]  /*ee10*/  SHFL.IDX PT, R8, R19, 0x1, 0x181f ;  /* 0x00381f0013087f89 */ /* 0x00011800000e0000 */
[----:B0-----:R-:W-:Y:S05]  /*ee20*/  @P0 BRA `(.L_x_5198) ;  /* 0x0000001000040947 */ /* 0x001fea0003800000 */
[----:B------:R-:W-:Y:S02]  /*ee30*/  ISETP.GE.AND P0, PT, R23, UR12, PT ;  /* 0x0000000c17007c0c */ /* 0x000fe4000bf06270 */
[----:B------:R-:W-:Y:S02]  /*ee40*/  ISETP.GE.AND P5, PT, R196, UR12, PT ;  /* 0x0000000cc4007c0c */ /* 0x000fe4000bfa6270 */
[----:B------:R-:W-:Y:S02]  /*ee50*/  ISETP.GE.AND P3, PT, R195, UR12, PT ;  /* 0x0000000cc3007c0c */ /* 0x000fe4000bf66270 */
[----:B------:R-:W-:Y:S02]  /*ee60*/  ISETP.GE.AND P2, PT, R194, UR12, PT ;  /* 0x0000000cc2007c0c */ /* 0x000fe4000bf46270 */
[----:B------:R-:W-:-:S05]  /*ee70*/  ISETP.GE.AND P1, PT, R193, UR12, PT ;  /* 0x0000000cc1007c0c */ /* 0x000fca000bf26270 */
[----:B---34-:R-:W-:Y:S02]  /*ee80*/  @!P0 IMAD.WIDE R4, R23, 0x2, R8 ;  /* 0x0000000217048825 */ /* 0x018fe400078e0208 */
        /* <DEDUP_REMOVED lines=27> */
.L_x_5193:
        /* <DEDUP_REMOVED lines=31> */
.L_x_5199:
        /* <DEDUP_REMOVED lines=45> */
.L_x_5201:
[----:B------:R-:W-:Y:S05]  /*f500*/  BSYNC B1 ;  /* 0x0000000000017941 */ /* 0x000fea0003800000 */
.L_x_5200:
        /* <DEDUP_REMOVED lines=110> */
.L_x_5203:
[----:B------:R-:W-:Y:S05]  /*fbf0*/  BSYNC B1 ;  /* 0x0000000000017941 */ /* 0x000fea0003800000 */
.L_x_5202:
        /* <DEDUP_REMOVED lines=36> */
.L_x_5198:
[----:B------:R-:W-:Y:S05]  /*fe40*/  BSYNC B0 ;  /* 0x0000000000007941 */ /* 0x000fea0003800000 */
.L_x_5192:
[----:B------:R-:W-:Y:S02]  /*fe50*/  ULDC UR4, c[0x0][0xd3c] ;  /* 0x00034f0000047ab9 */ /* 0x000fe40000000800 */
[----:B------:R-:W-:-:S13]  /*fe60*/  ISETP.GE.AND P0, PT, R7, UR4, PT ;  /* 0x0000000407007c0c */ /* 0x000fda000bf06270 */
[----:B------:R-:W-:Y:S05]  /*fe70*/  @!P0 BRA `(.L_x_5204) ;  /* 0xffffff1000808947 */ /* 0x000fea000383ffff */
[----:B------:R-:W-:Y:S05]  /*fe80*/  EXIT ;  /* 0x000000000000794d */ /* 0x000fea0003800000 */
.L_x_5152:
        /* <DEDUP_REMOVED lines=18> */
.L_x_5205:
[----:B------:R-:W1:Y:S01]  /*ffb0*/  S2R R0, SR_TID.X ;  /* 0x0000000000007919 */ /* 0x000e620000002100 */
[----:B------:R-:W-:Y:S01]  /*ffc0*/  ULDC UR4, c[0x0][0xd3c] ;  /* 0x00034f0000047ab9 */ /* 0x000fe20000000800 */
[----:B------:R-:W2:Y:S01]  /*ffd0*/  S2UR UR6, SR_CTAID.X ;  /* 0x00000000000679c3 */ /* 0x000ea20000002500 */
[----:B------:R-:W-:Y:S01]  /*ffe0*/  ULDC UR5, c[0x0][0xd38] ;  /* 0x00034e0000057ab9 */ /* 0x000fe20000000800 */
[----:B-1----:R-:W-:-:S04]  /*fff0*/  LOP3.LUT R0, R0, 0x1f, RZ, 0xc0, !PT ;  /* 0x0000001f00007812 */ /* 0x002fc800078ec0ff */
[----:B------:R-:W-:-:S04]  /*10000*/  ISETP.NE.AND P0, PT, R0, 0x1f, PT ;  /* 0x0000001f0000780c */ /* 0x000fc80003f05270 */
[----:B------:R-:W-:-:S13]  /*10010*/  ISETP.GE.OR P1, PT, R0, UR4, !P0 ;  /* 0x0000000400007c0c */ /* 0x000fda000c726670 */
[----:B0-----:R-:W0:Y:S02]  /*10020*/  @!P1 LDC.64 R2, c[0x0][0xd80] ;  /* 0x00036000ff029b82 */ /* 0x001e240000000a00 */
[----:B0-----:R-:W-:-:S05]  /*10030*/  @!P1 IMAD.WIDE.U32 R2, R0, 0x4, R2 ;  /* 0x0000000400029825 */ /* 0x001fca00078e0002 */
[----:B------:R-:W3:Y:S01]  /*10040*/  @!P1 LDG.E R4, desc[UR44][R2.64] ;  /* 0x0000002c02049981 */ /* 0x000ee2000c1e1900 */
[C---:B------:R-:W-:Y:S01]  /*10050*/  ISETP.NE.AND P1, PT, R0.reuse, RZ, PT ;  /* 0x000000ff0000720c */ /* 0x040fe20003f25270 */
[----:B------:R-:W-:Y:S01]  /*10060*/  UMOV UR4, URZ ;  /* 0x0000003f00047c82 */ /* 0x000fe20008000000 */
[C---:B------:R-:W-:Y:S01]  /*10070*/  ISETP.GE.U32.AND P2, PT, R0.reuse, 0x2, PT ;  /* 0x000000020000780c */ /* 0x040fe20003f46070 */
[----:B------:R-:W-:Y:S01]  /*10080*/  IMAD.MOV.U32 R16, RZ, RZ, RZ ;  /* 0x000000ffff107224 */ /* 0x000fe200078e00ff */
[C---:B------:R-:W-:Y:S02]  /*10090*/  ISETP.GE.U32.AND P3, PT, R0.reuse, 0x4, PT ;  /* 0x000000040000780c */ /* 0x040fe40003f66070 */
[C---:B------:R-:W-:Y:S02]  /*100a0*/  ISETP.GE.U32.AND P4, PT, R0.reuse, 0x8, PT ;  /* 0x000000080000780c */ /* 0x040fe40003f86070 */
[----:B------:R-:W-:Y:S01]  /*100b0*/  ISETP.GE.U32.AND P5, PT, R0, 0x10, PT ;  /* 0x000000100000780c */ /* 0x000fe20003fa6070 */
[----:B---3--:R-:W0:Y:S02]  /*100c0*/  SHFL.UP PT, R5, R4, 0x1, RZ ;  /* 0x0420000004057989 */ /* 0x008e2400000e00ff */
        /* <DEDUP_REMOVED lines=17> */
[----:B--2---:R-:W-:-:S13]  /*101e0*/  ISETP.GT.AND P6, PT, R6, UR6, PT ;  /* 0x0000000606007c0c */ /* 0x004fda000bfc4270 */
[----:B------:R-:W-:Y:S05]  /*101f0*/  @P6 BRA `(.L_x_5207) ;  /* 0x00000000009c6947 */ /* 0x000fea0003800000 */
[----:B------:R-:W0:Y:S01]  /*10200*/  LDC R5, c[0x0][0xd3c] ;  /* 0x00034f00ff057b82 */ /* 0x000e220000000800 */
[----:B------:R-:W-:Y:S01]  /*10210*/  IMAD.MOV.U32 R6, RZ, RZ, R3 ;  /* 0x000000ffff067224 */ /* 0x000fe200078e0003 */
[----:B------:R-:W-:Y:S01]  /*10220*/  UMOV UR4, URZ ;  /* 0x0000003f00047c82 */ /* 0x000fe20008000000 */
[----:B------:R-:W-:Y:S01]  /*10230*/  ULDC UR7, c[0x0][0xd3c] ;  /* 0x00034f0000077ab9 */ /* 0x000fe20000000800 */
[----:B------:R-:W-:-:S05]  /*10240*/  ULDC UR5, c[0x0][0xd38] ;  /* 0x00034e0000057ab9 */ /* 0x000fca0000000800 */
.L_x_5211:
        /* <DEDUP_REMOVED lines=12> */
.L_x_5210:
[----:B------:R-:W-:Y:S05]  /*10310*/  BSYNC B0 ;  /* 0x0000000000007941 */ /* 0x000fea0003800000 */
.L_x_5209:
        /* <DEDUP_REMOVED lines=21> */
.L_x_5207:
        /* <DEDUP_REMOVED lines=20> */
.L_x_5212:
        /* <DEDUP_REMOVED lines=56> */
.L_x_5208:
[----:B------:R-:W-:Y:S02]  /*10930*/  IMAD.MOV.U32 R17, RZ, RZ, RZ ;  /* 0x000000ffff117224 */ /* 0x000fe400078e00ff */
[----:B------:R-:W-:Y:S02]  /*10940*/  IMAD.U32 R16, RZ, RZ, UR6 ;  /* 0x00000006ff107e24 */ /* 0x000fe4000f8e00ff */
[----:B------:R-:W-:-:S07]  /*10950*/  IMAD.MOV.U32 R18, RZ, RZ, RZ ;  /* 0x000000ffff127224 */ /* 0x000fce00078e00ff */
.L_x_5213:
[----:B------:R-:W-:-:S13]  /*10960*/  ISETP.NE.AND P0, PT, R0, RZ, PT ;  /* 0x000000ff0000720c */ /* 0x000fda0003f05270 */
[----:B------:R-:W1:Y:S01]  /*10970*/  @!P0 S2R R3, SR_CgaCtaId ;  /* 0x0000000000038919 */ /* 0x000e620000008800 */
[----:B------:R-:W-:-:S04]  /*10980*/  @!P0 MOV R0, 0x400 ;  /* 0x0000040000008802 */ /* 0x000fc80000000f00 */
[----:B-1----:R-:W-:-:S05]  /*10990*/  @!P0 LEA R0, R3, R0, 0x18 ;  /* 0x0000000003008211 */ /* 0x002fca00078ec0ff */
[----:B------:R2:W-:Y:S01]  /*109a0*/  @!P0 STS.128 [R0+0x388d0], R16 ;  /* 0x0388d01000008388 */ /* 0x0005e20000000c00 */
[----:B------:R-:W-:Y:S06]  /*109b0*/  BAR.ARV 0x5, 0x180 ;  /* 0x0146000000007b1d */ /* 0x000fec0000002000 */
.L_x_5206:
        /* <DEDUP_REMOVED lines=11> */
[----:B------:R-:W-:Y:S01]  /*10a70*/  ULDC UR37, c[0x0][0xc] ;  /* 0x0000030000257ab9 */ /* 0x000fe20000000800 */
[----:B------:R-:W-:Y:S01]  /*10a80*/  ULDC.64 UR38, c[0x0][0x198] ;  /* 0x0000660000267ab9 */ /* 0x000fe20000000a00 */
        /* <DEDUP_REMOVED lines=26> */
.L_x_5338:
        /* <DEDUP_REMOVED lines=56> */
.L_x_5215:
        /* <DEDUP_REMOVED lines=12> */
.L_x_5216:
[----:B------:R-:W-:Y:S05]  /*11070*/  @!P0 BRA `(.L_x_5217) ;  /* 0x00000000000c8947 */ /* 0x000fea0003800000 */
[----:B------:R-:W2:Y:S04]  /*11080*/  LDG.E R6, desc[UR44][R4.64] ;  /* 0x0000002c04067981 */ /* 0x000ea8000c1e1900 */
[----:B------:R-:W2:Y:S02]  /*11090*/  LDG.E R4, desc[UR44][R4.64+0x4] ;  /* 0x0000042c04047981 */ /* 0x000ea4000c1e1900 */
[----:B--2---:R-:W-:-:S07]  /*110a0*/  IMAD.IADD R6, R4, 0x1, -R6 ;  /* 0x0000000104067824 */ /* 0x004fce00078e0a06 */
.L_x_5217:
        /* <DEDUP_REMOVED lines=9> */
[----:B----4-:R-:W-:Y:S01]  /*11140*/  @P0 SHF.R.U32.HI R0, RZ, R3, R2 ;  /* 0x00000003ff000219 */ /* 0x010fe20000011602 */
[C---:B------:R-:W-:Y:S01]  /*11150*/  VIADD R3, R6.reuse, 0x3f ;  /* 0x0000003f06037836 */ /* 0x040fe20000000000 */
[----:B------:R-:W-:-:S05]  /*11160*/  IADD3 R2, R6, 0x40, -R9 ;  /* 0x0000004006027810 */ /* 0x000fca0007ffe809 */
[----:B------:R-:W-:Y:S01]  /*11170*/  IMAD.IADD R0, R2, 0x1, R0 ;  /* 0x0000000102007824 */ /* 0x000fe200078e0200 */
[----:B------:R-:W-:-:S04]  /*11180*/  SHF.R.S32.HI R2, RZ, 0x1f, R3 ;  /* 0x0000001fff027819 */ /* 0x000fc80000011403 */
[----:B------:R-:W-:Y:S02]  /*11190*/  LEA.HI R3, R2, R3, RZ, 0x6 ;  /* 0x0000000302037211 */ /* 0x000fe400078f30ff */
[----:B------:R-:W-:Y:S02]  /*111a0*/  SHF.R.S32.HI R2, RZ, 0x1f, R0 ;  /* 0x0000001fff027819 */ /* 0x000fe40000011400 */
[----:B------:R-:W-:Y:S02]  /*111b0*/  SHF.R.S32.HI R3, RZ, 0x6, R3 ;  /* 0x00000006ff037819 */ /* 0x000fe40000011403 */
[----:B------:R-:W-:-:S04]  /*111c0*/  LEA.HI R2, R2, R0, RZ, 0x6 ;  /* 0x0000000002027211 */ /* 0x000fc800078f30ff */
        /* <DEDUP_REMOVED lines=10> */
[----:B------:R-:W-:Y:S02]  /*11270*/  VOTEU.ANY UR4, UPT, PT ;  /* 0x0000000000047886 */ /* 0x000fe400038e0100 */
[----:B------:R-:W3:Y:S08]  /*11280*/  FLO.U32 R0, UR4 ;  /* 0x0000000400007d00 */ /* 0x000ef000080e0000 */
[----:B------:R-:W4:Y:S01]  /*11290*/  POPC R4, UR4 ;  /* 0x0000000400047d09 */ /* 0x000f220008000000 */
[----:B---3--:R-:W-:-:S02]  /*112a0*/  ISETP.EQ.U32.AND P0, PT, R0, R2, PT ;  /* 0x000000020000720c */ /* 0x008fc40003f02070 */
[----:B------:R-:W4:Y:S11]  /*112b0*/  LDC.64 R2, c[0x0][0xd60] ;  /* 0x00035800ff027b82 */ /* 0x000f360000000a00 */
[----:B----4-:R-:W3:Y:S04]  /*112c0*/  @P0 ATOMG.E.ADD.STRONG.GPU PT, R2, desc[UR44][R2.64], R4 ;  /* 0x00000004020209a8 */ /* 0x010ee800081ee1ec */
[----:B---3--:R3:W4:Y:S02]  /*112d0*/  SHFL.IDX PT, R2, R2, R0, 0x1f ;  /* 0x00001f0002027589 */ /* 0x00872400000e0000 */
[----:B---3--:R-:W3:Y:S02]  /*112e0*/  S2R R0, SR_LTMASK ;  /* 0x0000000000007919 */ /* 0x008ee40000003900 */
[----:B---3--:R-:W-:-:S06]  /*112f0*/  LOP3.LUT R0, R0, UR4, RZ, 0xc0, !PT ;  /* 0x0000000400007c12 */ /* 0x008fcc000f8ec0ff */
[----:B------:R-:W4:Y:S02]  /*11300*/  POPC R0, R0 ;  /* 0x0000000000007309 */ /* 0x000f240000000000 */
[----:B----4-:R-:W-:Y:S01]  /*11310*/  IADD3 R16, R2, UR37, R0 ;  /* 0x0000002502107c10 */ /* 0x010fe2000fffe000 */
[----:B------:R-:W-:Y:S06]  /*11320*/  BRA `(.L_x_5220) ;  /* 0x0000005c00847947 */ /* 0x000fec0003800000 */
.L_x_5219:
        /* <DEDUP_REMOVED lines=21> */
.L_x_5222:
[----:B------:R-:W-:Y:S05]  /*11480*/  BSYNC B6 ;  /* 0x0000000000067941 */ /* 0x000fea0003800000 */
.L_x_5221:
        /* <DEDUP_REMOVED lines=21> */
.L_x_5225:
        /* <DEDUP_REMOVED lines=16> */
.L_x_5224:
[----:B------:R-:W-:Y:S05]  /*116e0*/  BSYNC B6 ;  /* 0x0000000000067941 */ /* 0x000fea0003800000 */
.L_x_5223:
        /* <DEDUP_REMOVED lines=25> */
.L_x_5355:
[----:B--2---:R-:W2:Y:S01]  /*11880*/  LDL.LU R5, [R1+0x8] ;  /* 0x0000080001057983 */ /* 0x004ea20000300800 */
[----:B------:R-:W-:Y:S02]  /*11890*/  PLOP3.LUT P1, PT, PT, PT, PT, 0x8, 0x0 ;  /* 0x000000000000781c */ /* 0x000fe40003f2e170 */
[----:B---3--:R-:W-:Y:S01]  /*118a0*/  ISETP.NE.AND P0, PT, R14, RZ, PT ;  /* 0x000000ff0e00720c */ /* 0x008fe20003f05270 */
[----:B------:R3:W-:Y:S04]  /*118b0*/  STL [R1], R0 ;  /* 0x0000000001007387 */ /* 0x0007e80000100800 */
[----:B------:R3:W-:Y:S01]  /*118c0*/  STL [R1+0x2c], R4 ;  /* 0x00002c0401007387 */ /* 0x0007e20000100800 */
[----:B--2---:R-:W-:-:S05]  /*118d0*/  LOP3.LUT R5, R5, 0xfffffffe, RZ, 0xc0, !PT ;  /* 0xfffffffe05057812 */ /* 0x004fca00078ec0ff */
[----:B------:R-:W-:-:S05]  /*118e0*/  @P1 LOP3.LUT R5, R5, 0x1, RZ, 0xfc, !PT ;  /* 0x0000000105051812 */ /* 0x000fca00078efcff */
[----:B------:R3:W-:Y:S01]  /*118f0*/  STL [R1+0x8], R5 ;  /* 0x0000080501007387 */ /* 0x0007e20000100800 */
[----:B------:R-:W-:Y:S05]  /*11900*/  @P0 BRA `(.L_x_5227) ;  /* 0x0000000400240947 */ /* 0x000fea0003800000 */
[----:B------:R-:W-:-:S03]  /*11910*/  UMOV UR4, 0xffffffff ;  /* 0xffffffff00047882 */ /* 0x000fc60000000000 */
[----:B------:R-:W-:Y:S05]  /*11920*/  BRA.DIV UR4, `(.L_x_5228) ;  /* 0x0000006a04ec7947 */ /* 0x000fea000b800000 */
[----:B------:R-:W-:-:S13]  /*11930*/  ELECT P6, URZ, PT ;  /* 0x00000000003f782f */ /* 0x000fda00038c0000 */
.L_x_5358:
[----:B------:R-:W-:Y:S05]  /*11940*/  @!P6 BRA `(.L_x_5227) ;  /* 0x000000040014e947 */ /* 0x000fea0003800000 */
[----:B------:R-:W-:-:S04]  /*11950*/  ISETP.NE.U32.AND P0, PT, R2, RZ, PT ;  /* 0x000000ff0200720c */ /* 0x000fc80003f05070 */
[----:B------:R-:W-:-:S13]  /*11960*/  ISETP.NE.AND.EX P0, PT, R3, RZ, PT, P0 ;  /* 0x000000ff0300720c */ /* 0x000fda0003f05300 */
[----:B------:R-:W-:Y:S05]  /*11970*/  @!P0 BRA `(.L_x_5229) ;  /* 0x0000000000548947 */ /* 0x000fea0003800000 */
[----:B------:R-:W2:Y:S01]  /*11980*/  LDC R6, c[0x0][0x43c] ;  /* 0x00010f00ff067b82 */ /* 0x000ea20000000800 */
[----:B01----:R-:W-:Y:S01]  /*11990*/  IMAD.MOV.U32 R9, RZ, RZ, R4 ;  /* 0x000000ffff097224 */ /* 0x003fe200078e0004 */
[----:B------:R-:W-:-:S03]  /*119a0*/  ULDC.64 UR4, c[0x0][0x428] ;  /* 0x00010a0000047ab9 */ /* 0x000fc60000000a00 */
[----:B---3--:R-:W-:Y:S01]  /*119b0*/  IMAD.MOV.U32 R0, RZ, RZ, R9 ;  /* 0x000000ffff007224 */ /* 0x008fe200078e0009 */
        /* <DEDUP_REMOVED lines=17> */
.L_x_5229:
[----:B------:R-:W4:Y:S04]  /*11ad0*/  LDL R7, [R1+0x4] ;  /* 0x0000040001077983 */ /* 0x000f280000100800 */
[----:B--23--:R-:W4:Y:S04]  /*11ae0*/  LDL R0, [R1+0xc] ;  /* 0x00000c0001007983 */ /* 0x00cf280000100800 */
[----:B------:R-:W2:Y:S01]  /*11af0*/  LDL R2, [R1+0x18] ;  /* 0x0000180001027983 */ /* 0x000ea20000100800 */
[----:B----4-:R-:W-:Y:S01]  /*11b00*/  IMAD R0, R0, 0x8, R7 ;  /* 0x0000000800007824 */ /* 0x010fe200078e0207 */
[----:B--2---:R-:W-:-:S04]  /*11b10*/  SHF.L.U32 R2, R2, 0x1f, RZ ;  /* 0x0000001f02027819 */ /* 0x004fc800000006ff */
[----:B------:R-:W2:Y:S02]  /*11b20*/  SYNCS.PHASECHK.TRANS64.TRYWAIT P0, [R0+URZ+0x38840], R2 ;  /* 0x03884002000075a7 */ /* 0x000ea4000800017f */
[----:B--2---:R-:W-:Y:S05]  /*11b30*/  @!P0 BRA `(.L_x_5230) ;  /* 0x0000006800888947 */ /* 0x004fea0003800000 */
.L_x_5359:
        /* <DEDUP_REMOVED lines=11> */
.L_x_5231:
[----:B------:R-:W3:Y:S04]  /*11bf0*/  LDL R6, [R1+0x4] ;  /* 0x0000040001067983 */ /* 0x000ee80000100800 */
[----:B------:R-:W3:Y:S04]  /*11c00*/  LDL R5, [R1+0xc] ;  /* 0x00000c0001057983 */ /* 0x000ee80000100800 */
[----:B------:R-:W4:Y:S04]  /*11c10*/  LDL R7, [R1+0x2c] ;  /* 0x00002c0001077983 */ /* 0x000f280000100800 */
[----:B------:R-:W5:Y:S04]  /*11c20*/  LDL R4, [R1+0x20] ;  /* 0x0000200001047983 */ /* 0x000f680000100800 */
[----:B------:R-:W5:Y:S04]  /*11c30*/  LDL R3, [R1] ;  /* 0x0000000001037983 */ /* 0x000f680000100800 */
[----:B--2---:R-:W2:Y:S01]  /*11c40*/  LDL.LU R2, [R1+0x8] ;  /* 0x0000080001027983 */ /* 0x004ea20000300800 */
        /* <DEDUP_REMOVED lines=8> */
[----:B---3--:R-:W-:Y:S01]  /*11cd0*/  IMAD R0, R5, 0x2000, R6 ;  /* 0x0000200005007824 */ /* 0x008fe200078e0206 */
[----:B----4-:R-:W-:-:S04]  /*11ce0*/  R2UR UR11, R7 ;  /* 0x00000000070b72ca */ /* 0x010fc800000e0000 */
[----:B------:R-:W-:Y:S02]  /*11cf0*/  R2UR UR8, R0 ;  /* 0x00000000000872ca */ /* 0x000fe400000e0000 */
[----:B-----5:R-:W-:Y:S02]  /*11d00*/  R2UR UR4, R4 ;  /* 0x00000000040472ca */ /* 0x020fe400000e0000 */
[----:B------:R-:W-:Y:S02]  /*11d10*/  R2UR UR13, R3 ;  /* 0x00000000030d72ca */ /* 0x000fe400000e0000 */
[----:B--2---:R-:W-:-:S07]  /*11d20*/  LOP3.LUT R2, R2, 0xfffffffe, RZ, 0xc0, !PT ;  /* 0xfffffffe02027812 */ /* 0x004fce00078ec0ff */
[----:B------:R-:W-:Y:S02]  /*11d30*/  UIADD3 UR8, UR8, 0x22400, URZ ;  /* 0x0002240008087890 */ /* 0x000fe4000fffe03f */
[----:B------:R-:W-:Y:S01]  /*11d40*/  ULEA UR11, UR11, UR4, 0x6 ;  /* 0x000000040b0b7291 */ /* 0x000fe2000f8e303f */
[----:B------:R-:W-:Y:S02]  /*11d50*/  @P0 LOP3.LUT R2, R2, 0x1, RZ, 0xfc, !PT ;  /* 0x0000000102020812 */ /* 0x000fe400078efcff */
[----:B------:R-:W-:-:S03]  /*11d60*/  UMOV UR4, 0x0 ;  /* 0x0000000000047882 */ /* 0x000fc60000000000 */
[----:B------:R2:W-:Y:S03]  /*11d70*/  STL [R1+0x8], R2 ;  /* 0x0000080201007387 */ /* 0x0005e60000100800 */
[----:B------:R2:W-:Y:S01]  /*11d80*/  UTMALDG.4D [UR8], [UR6], desc[UR4] ;  /* 0x00000408060075b4 */ /* 0x0005e20008019000 */
[----:B------:R-:W-:Y:S02]  /*11d90*/  NOP ;  /* 0x0000000000007918 */ /* 0x000fe40000000000 */
.L_x_5227:
[----:B---3--:R-:W3:Y:S04]  /*11da0*/  LDL R0, [R1+0x4] ;  /* 0x0000040001007983 */ /* 0x008ee80000100800 */
        /* <DEDUP_REMOVED lines=16> */
[----:B---3--:R-:W-:-:S05]  /*11eb0*/  SHF.R.S32.HI R0, RZ, 0x1f, R18 ;  /* 0x0000001fff007819 */ /* 0x008fca0000011412 */
        /* <DEDUP_REMOVED lines=19> */
.L_x_5233:
[----:B------:R-:W-:Y:S05]  /*11ff0*/  BSYNC B6 ;  /* 0x0000000000067941 */ /* 0x000fea0003800000 */
.L_x_5232:
[----:B------:R-:W3:Y:S01]  /*12000*/  LDL R4, [R1+0x40] ;  /* 0x0000400001047983 */ /* 0x000ee20000100800 */
[----:B------:R-:W4:Y:S01]  /*12010*/  LDC R7, c[0x0][0x448] ;  /* 0x00011200ff077b82 */ /* 0x000f220000000800 */
[----:B------:R-:W-:Y:S01]  /*12020*/  ULDC.64 UR4, c[0x0][0x298] ;  /* 0x0000a60000047ab9 */ /* 0x000fe20000000a00 */
[----:B------:R-:W-:Y:S01]  /*12030*/  ULDC.64 UR6, c[0x0][0x280] ;  /* 0x0000a00000067ab9 */ /* 0x000fe20000000a00 */
[----:B------:R-:W3:Y:S04]  /*12040*/  LDL R10, [R1+0x28] ;  /* 0x00002800010a7983 */ /* 0x000ee80000100800 */
[----:B01----:R-:W3:Y:S01]  /*12050*/  LDL R9, [R1+0x4c] ;  /* 0x00004c0001097983 */ /* 0x003ee20000100800 */
[----:B--2---:R-:W0:Y:S01]  /*12060*/  S2R R2, SR_TID.X ;  /* 0x0000000000027919 */ /* 0x004e220000002100 */
[----:B------:R-:W1:Y:S02]  /*12070*/  S2R R0, SR_TID.X ;  /* 0x0000000000007919 */ /* 0x000e640000002100 */
[----:B------:R-:W2:Y:S04]  /*12080*/  LDL R8, [R1+0x50] ;  /* 0x0000500001087983 */ /* 0x000ea80000100800 */
[----:B------:R-:W2:Y:S01]  /*12090*/  LDL R6, [R1+0x38] ;  /* 0x0000380001067983 */ /* 0x000ea20000100800 */
[----:B----4-:R-:W-:-:S13]  /*120a0*/  ISETP.NE.AND P0, PT, R7, 0x1, PT ;  /* 0x000000010700780c */ /* 0x010fda0003f05270 */
[----:B------:R-:W4:Y:S01]  /*120b0*/  @P0 LDC R3, c[0x0][0x450] ;  /* 0x00011400ff030b82 */ /* 0x000f220000000800 */
[----:B0-----:R-:W-:-:S04]  /*120c0*/  LOP3.LUT R2, R2, 0x7f, RZ, 0xc0, !PT ;  /* 0x0000007f02027812 */ /* 0x001fc800078ec0ff */
[----:B------:R-:W-:Y:S01]  /*120d0*/  SHF.R.U32.HI R2, RZ, 0x3, R2 ;  /* 0x00000003ff027819 */ /* 0x000fe20000011602 */
[----:B-1----:R-:W-:-:S05]  /*120e0*/  IMAD.SHL.U32 R0, R0, 0x10, RZ ;  /* 0x0000001000007824 */ /* 0x002fca00078e00ff */
[----:B------:R-:W-:Y:S02]  /*120f0*/  LOP3.LUT R0, R2, 0x70, R0, 0xf8, !PT ;  /* 0x0000007002007812 */ /* 0x000fe400078ef800 */
[----:B------:R-:W0:Y:S03]  /*12100*/  @P0 LDC R2, c[0x0][0x44c] ;  /* 0x00011300ff020b82 */ /* 0x000e260000000800 */
[----:B------:R-:W-:-:S04]  /*12110*/  IMAD R5, R17, 0x40, R0 ;  /* 0x0000004011057824 */ /* 0x000fc800078e0200 */
[----:B------:R-:W-:Y:S01]  /*12120*/  IMAD.MOV.U32 R0, RZ, RZ, R5 ;  /* 0x000000ffff007224 */ /* 0x000fe200078e0005 */
[----:B------:R1:W-:Y:S01]  /*12130*/  STL [R1+0x24], R5 ;  /* 0x0000240501007387 */ /* 0x0003e20000100800 */
[----:B0-----:R-:W-:-:S05]  /*12140*/  @P0 IMAD.HI.U32 R2, R5, R2, RZ ;  /* 0x0000000205020227 */ /* 0x001fca00078e00ff */
[----:B----4-:R-:W-:Y:S01]  /*12150*/  @P0 SHF.R.U32.HI R0, RZ, R3, R2 ;  /* 0x00000003ff000219 */ /* 0x010fe20000011602 */
[----:B---3--:R-:W-:-:S04]  /*12160*/  IMAD R2, R4, UR4, RZ ;  /* 0x0000000404027c24 */ /* 0x008fc8000f8e02ff */
[C---:B------:R-:W-:Y:S02]  /*12170*/  IMAD R4, R10.reuse, UR5, R2 ;  /* 0x000000050a047c24 */ /* 0x040fe4000f8e0202 */
        /* <DEDUP_REMOVED lines=9> */
[----:B--2---:R-:W-:Y:S02]  /*12210*/  IMAD R4, R8, UR4, RZ ;  /* 0x0000000408047c24 */ /* 0x004fe4000f8e02ff */
[----:B------:R-:W2:Y:S01]  /*12220*/  S2R R8, SR_TID.X ;  /* 0x0000000000087919 */ /* 0x000ea20000002100 */
        /* <DEDUP_REMOVED lines=15> */
[----:B-1----:R-:W-:Y:S01]  /*12320*/  IMAD.WIDE.U32 R4, R0, UR4, R2 ;  /* 0x0000000400047c25 */ /* 0x002fe2000f8e0002 */
        /* <DEDUP_REMOVED lines=47> */
.L_x_5368:
        /* <DEDUP_REMOVED lines=12> */
.L_x_5235:
        /* <DEDUP_REMOVED lines=38> */
.L_x_5237:
[----:B------:R-:W-:Y:S05]  /*12940*/  BSYNC B6 ;  /* 0x0000000000067941 */ /* 0x000fea0003800000 */
.L_x_5236:
        /* <DEDUP_REMOVED lines=188> */
.L_x_5378:
        /* <DEDUP_REMOVED lines=31> */
.L_x_5240:
[----:B------:R-:W-:Y:S05]  /*13700*/  BSYNC B0 ;  /* 0x0000000000007941 */ /* 0x000fea0003800000 */
.L_x_5239:
[----:B--2---:R2:W5:Y:S01]  /*13710*/  LDL R0, [R1+0x4] ;  /* 0x0000040001007983 */ /* 0x0045620000100800 */
[----:B------:R-:W-:Y:S01]  /*13720*/  PLOP3.LUT P0, PT, PT, PT, PT, 0x80, 0x0 ;  /* 0x000000000000781c */ /* 0x000fe20003f0f070 */
[----:B------:R-:W-:-:S12]  /*13730*/  NOP ;  /* 0x0000000000007918 */ /* 0x000fd80000000000 */
.L_x_5241:
        /* <DEDUP_REMOVED lines=19> */
.L_x_5379:
[----:B------:R-:W-:Y:S05]  /*13870*/  BSYNC B0 ;  /* 0x0000000000007941 */ /* 0x000fea0003800000 */
.L_x_5242:
        /* <DEDUP_REMOVED lines=8> */
[----:B------:R-:W3:Y:S02]  /*13900*/  LDL R2, [R1+0x18] ;  /* 0x0000180001027983 */ /* 0x000ee40000100800 */
[----:B----4-:R-:W-:Y:S01]  /*13910*/  IMAD R0, R4, 0x8, R5 ;  /* 0x0000000804007824 */ /* 0x010fe200078e0205 */
[----:B0-----:R-:W-:Y:S01]  /*13920*/  LOP3.LUT R3, R3, 0x7f, RZ, 0xc0, !PT ;  /* 0x0000007f03037812 */ /* 0x001fe200078ec0ff */
[----:B------:R-:W-:Y:S03]  /*13930*/  BSSY B1, `(.L_x_5246) ;  /* 0x0000005000017945 */ /* 0x000fe60003800000 */
[----:B------:R-:W-:-:S02]  /*13940*/  ISETP.NE.AND P1, PT, R3, RZ, PT ;  /* 0x000000ff0300720c */ /* 0x000fc40003f25270 */
[----:B---3--:R-:W-:-:S04]  /*13950*/  SHF.L.U32 R2, R2, 0x1f, RZ ;  /* 0x0000001f02027819 */ /* 0x008fc800000006ff */
[----:B------:R-:W0:Y:S02]  /*13960*/  SYNCS.PHASECHK.TRANS64.TRYWAIT P0, [R0+URZ+0x38860], R2 ;  /* 0x03886002000075a7 */ /* 0x000e24000800017f */
[----:B0-----:R-:W-:Y:S05]  /*13970*/  @!P0 BRA `(.L_x_5247) ;  /* 0x0000005c00588947 */ /* 0x001fea0003800000 */
.L_x_5380:
[----:B------:R-:W-:Y:S05]  /*13980*/  BSYNC B1 ;  /* 0x0000000000017941 */ /* 0x000fea0003800000 */
.L_x_5246:
        /* <DEDUP_REMOVED lines=9> */
.L_x_5249:
[----:B------:R-:W-:Y:S05]  /*13a20*/  BSYNC B1 ;  /* 0x0000000000017941 */ /* 0x000fea0003800000 */
.L_x_5248:
[----:B------:R-:W3:Y:S04]  /*13a30*/  LDL R5, [R1+0x20] ;  /* 0x0000200001057983 */ /* 0x000ee80000100800 */
[----:B------:R-:W3:Y:S04]  /*13a40*/  LDL.LU R3, [R1+0x2c] ;  /* 0x00002c0001037983 */ /* 0x000ee80000300800 */
[----:B------:R-:W4:Y:S04]  /*13a50*/  LDL R4, [R1+0x4] ;  /* 0x0000040001047983 */ /* 0x000f280000100800 */
        /* <DEDUP_REMOVED lines=11> */
.L_x_5250:
        /* <DEDUP_REMOVED lines=16> */
.L_x_5251:
        /* <DEDUP_REMOVED lines=16> */
.L_x_5252:
        /* <DEDUP_REMOVED lines=16> */
.L_x_5253:
        /* <DEDUP_REMOVED lines=16> */
.L_x_5254:
        /* <DEDUP_REMOVED lines=16> */
.L_x_5255:
        /* <DEDUP_REMOVED lines=16> */
.L_x_5256:
        /* <DEDUP_REMOVED lines=16> */
.L_x_5257:
        /* <DEDUP_REMOVED lines=11> */
.L_x_5245:
[----:B------:R-:W-:Y:S05]  /*142c0*/  BSYNC B0 ;  /* 0x0000000000007941 */ /* 0x000fea0003800000 */
.L_x_5244:
[----:B-1----:R-:W3:Y:S01]  /*142d0*/  LDL R4, [R1+0x30] ;  /* 0x0000300001047983 */ /* 0x002ee20000100800 */
[----:B------:R-:W-:Y:S01]  /*142e0*/  BSSY B0, `(.L_x_5258) ;  /* 0x00002ca000007945 */ /* 0x000fe20003800000 */
[----:B---3--:R-:W-:-:S13]  /*142f0*/  ISETP.GE.AND P0, PT, R4, 0x2, PT ;  /* 0x000000020400780c */ /* 0x008fda0003f06270 */
[----:B------:R-:W-:Y:S05]  /*14300*/  @!P0 BRA `(.L_x_5259) ;  /* 0x0000002c001c8947 */ /* 0x000fea0003800000 */
[C---:B------:R-:W-:Y:S01]  /*14310*/  LOP3.LUT R0, R4.reuse, 0x1, RZ, 0xc0, !PT ;  /* 0x0000000104007812 */ /* 0x040fe200078ec0ff */
[----:B------:R-:W-:Y:S01]  /*14320*/  VIADD R4, R4, 0xfffffffe ;  /* 0xfffffffe04047836 */ /* 0x000fe20000000000 */
[----:B------:R-:W-:Y:S02]  /*14330*/  BSSY B2, `(.L_x_5260) ;  /* 0x00000f0000027945 */ /* 0x000fe40003800000 */
[----:B------:R-:W-:Y:S01]  /*14340*/  ISETP.NE.U32.AND P0, PT, R0, 0x1, PT ;  /* 0x000000010000780c */ /* 0x000fe20003f05070 */
[----:B------:R-:W-:-:S12]  /*14350*/  IMAD.MOV.U32 R0, RZ, RZ, R4 ;  /* 0x000000ffff007224 */ /* 0x000fd800078e0004 */
[----:B------:R-:W-:Y:S05]  /*14360*/  @!P0 BRA `(.L_x_5261) ;  /* 0x0000000c00b08947 */ /* 0x000fea0003800000 */
        /* <DEDUP_REMOVED lines=38> */
.L_x_5264:
        /* <DEDUP_REMOVED lines=9> */
.L_x_5381:
[----:B------:R-:W-:Y:S05]  /*14660*/  BSYNC B3 ;  /* 0x0000000000037941 */ /* 0x000fea0003800000 */
.L_x_5265:
        /* <DEDUP_REMOVED lines=9> */
.L_x_5268:
[----:B------:R-:W-:Y:S05]  /*14700*/  BSYNC B3 ;  /* 0x0000000000037941 */ /* 0x000fea0003800000 */
.L_x_5267:
[----:B------:R-:W3:Y:S04]  /*14710*/  LDL R7, [R1+0x4] ;  /* 0x0000040001077983 */ /* 0x000ee80000100800 */
[----:B------:R-:W3:Y:S04]  /*14720*/  LDL R5, [R1+0xc] ;  /* 0x00000c0001057983 */ /* 0x000ee80000100800 */
[----:B------:R-:W4:Y:S01]  /*14730*/  LDL R6, [R1+0x20] ;  /* 0x0000200001067983 */ /* 0x000f220000100800 */
[----:B0-----:R-:W-:Y:S01]  /*14740*/  IMAD.MOV.U32 R8, RZ, RZ, RZ ;  /* 0x000000ffff087224 */ /* 0x001fe200078e00ff */
        /* <DEDUP_REMOVED lines=10> */
.L_x_5269:
        /* <DEDUP_REMOVED lines=14> */
.L_x_5382:
[----:B------:R-:W-:Y:S05]  /*148d0*/  BSYNC B3 ;  /* 0x0000000000037941 */ /* 0x000fea0003800000 */
.L_x_5270:
        /* <DEDUP_REMOVED lines=11> */
.L_x_5273:
[----:B------:R-:W-:Y:S05]  /*14990*/  BSYNC B3 ;  /* 0x0000000000037941 */ /* 0x000fea0003800000 */
.L_x_5272:
        /* <DEDUP_REMOVED lines=11> */
.L_x_5274:
        /* <DEDUP_REMOVED lines=16> */
.L_x_5275:
        /* <DEDUP_REMOVED lines=16> */
.L_x_5276:
        /* <DEDUP_REMOVED lines=16> */
.L_x_5277:
        /* <DEDUP_REMOVED lines=16> */
.L_x_5278:
        /* <DEDUP_REMOVED lines=16> */
.L_x_5279:
        /* <DEDUP_REMOVED lines=16> */
.L_x_5280:
        /* <DEDUP_REMOVED lines=16> */
.L_x_5281:
        /* <DEDUP_REMOVED lines=11> */
.L_x_5263:
[----:B------:R-:W-:Y:S05]  /*15200*/  BSYNC B1 ;  /* 0x0000000000017941 */ /* 0x000fea0003800000 */
.L_x_5262:
[----:B------:R-:W3:Y:S02]  /*15210*/  LDL.LU R5, [R1+0x30] ;  /* 0x0000300001057983 */ /* 0x000ee40000300800 */
[----:B---3--:R-:W-:-:S07]  /*15220*/  VIADD R0, R5, 0xfffffffd ;  /* 0xfffffffd05007836 */ /* 0x008fce0000000000 */
.L_x_5261:
[----:B------:R-:W-:Y:S05]  /*15230*/  BSYNC B2 ;  /* 0x0000000000027941 */ /* 0x000fea0003800000 */
.L_x_5260:
[----:B------:R-:W-:-:S13]  /*15240*/  ISETP.NE.AND P0, PT, R4, RZ, PT ;  /* 0x000000ff0400720c */ /* 0x000fda0003f05270 */
[----:B------:R-:W-:Y:S05]  /*15250*/  @!P0 BRA `(.L_x_5259) ;  /* 0x0000001c00488947 */ /* 0x000fea0003800000 */
.L_x_5322:
[----:B------:R-:W3:Y:S04]  /*15260*/  LDL R4, [R1+0x8] ;  /* 0x0000080001047983 */ /* 0x000ee80000100800 */
[----:B------:R-:W4:Y:S04]  /*15270*/  LDL.LU R3, [R1+0xc] ;  /* 0x00000c0001037983 */ /* 0x000f280000300800 */
[----:B------:R-:W5:Y:S01]  /*15280*/  LDL.LU R2, [R1+0x18] ;  /* 0x0000180001027983 */ /* 0x000f620000300800 */
[----:B------:R-:W-:Y:S05]  /*15290*/  YIELD ;  /* 0x0000000000007946 */ /* 0x000fea0003800000 */
[----:B------:R-:W-:Y:S01]  /*152a0*/  BSSY B1, `(.L_x_5282) ;  /* 0x00000e2000017945 */ /* 0x000fe20003800000 */
[----:B---3--:R-:W-:Y:S01]  /*152b0*/  LOP3.LUT P1, RZ, R4, 0x1, RZ, 0xc0, !PT ;  /* 0x0000000104ff7812 */ /* 0x008fe2000782c0ff */
[----:B----4-:R-:W-:-:S05]  /*152c0*/  VIADD R7, R3, 0x1 ;  /* 0x0000000103077836 */ /* 0x010fca0000000000 */
[----:B------:R-:W-:-:S04]  /*152d0*/  ISETP.NE.AND P0, PT, R7, 0x2, PT ;  /* 0x000000020700780c */ /* 0x000fc80003f05270 */
[----:B------:R-:W-:Y:S02]  /*152e0*/  SEL R6, RZ, 0x1, P0 ;  /* 0x00000001ff067807 */ /* 0x000fe40000000000 */
[----:B------:R-:W-:Y:S02]  /*152f0*/  SEL R7, R7, RZ, P0 ;  /* 0x000000ff07077207 */ /* 0x000fe40000000000 */
[----:B-----5:R-:W-:Y:S01]  /*15300*/  LOP3.LUT R6, R2, R6, RZ, 0x3c, !PT ;  /* 0x0000000602067212 */ /* 0x020fe200078e3cff */
[----:B------:R-:W-:Y:S06]  /*15310*/  @!P1 BRA `(.L_x_5283) ;  /* 0x0000000c00689947 */ /* 0x000fec0003800000 */
[----:B------:R-:W-:Y:S01]  /*15320*/  ULDC.64 UR4, c[0x0][0x418] ;  /* 0x0001060000047ab9 */ /* 0x000fe20000000a00 */
[----:B0-----:R-:W-:Y:S01]  /*15330*/  IMAD.MOV.U32 R8, RZ, RZ, R0 ;  /* 0x000000ffff087224 */ /* 0x001fe200078e0000 */
        /* <DEDUP_REMOVED lines=23> */
.L_x_5284:
        /* <DEDUP_REMOVED lines=9> */
.L_x_5383:
[----:B------:R-:W-:Y:S05]  /*15540*/  BSYNC B2 ;  /* 0x0000000000027941 */ /* 0x000fea0003800000 */
.L_x_5285:
        /* <DEDUP_REMOVED lines=9> */
.L_x_5288:
[----:B------:R-:W-:Y:S05]  /*155e0*/  BSYNC B2 ;  /* 0x0000000000027941 */ /* 0x000fea0003800000 */
.L_x_5287:
        /* <DEDUP_REMOVED lines=13> */
.L_x_5289:
        /* <DEDUP_REMOVED lines=14> */
.L_x_5384:
[----:B------:R-:W-:Y:S05]  /*157a0*/  BSYNC B2 ;  /* 0x0000000000027941 */ /* 0x000fea0003800000 */
.L_x_5290:
        /* <DEDUP_REMOVED lines=11> */
.L_x_5293:
[----:B------:R-:W-:Y:S05]  /*15860*/  BSYNC B2 ;  /* 0x0000000000027941 */ /* 0x000fea0003800000 */
.L_x_5292:
        /* <DEDUP_REMOVED lines=10> */
.L_x_5294:
        /* <DEDUP_REMOVED lines=16> */
.L_x_5295:
        /* <DEDUP_REMOVED lines=16> */
.L_x_5296:
        /* <DEDUP_REMOVED lines=16> */
.L_x_5297:
        /* <DEDUP_REMOVED lines=16> */
.L_x_5298:
        /* <DEDUP_REMOVED lines=16> */
.L_x_5299:
        /* <DEDUP_REMOVED lines=16> */
.L_x_5300:
        /* <DEDUP_REMOVED lines=16> */
.L_x_5301:
        /* <DEDUP_REMOVED lines=11> */
.L_x_5283:
[----:B------:R-:W-:Y:S05]  /*160c0*/  BSYNC B1 ;  /* 0x0000000000017941 */ /* 0x000fea0003800000 */
.L_x_5282:
[----:B------:R-:W3:Y:S01]  /*160d0*/  LDL R2, [R1+0x8] ;  /* 0x0000080001027983 */ /* 0x000ee20000100800 */
[----:B------:R-:W-:Y:S01]  /*160e0*/  VIADD R7, R7, 0x1 ;  /* 0x0000000107077836 */ /* 0x000fe20000000000 */
[----:B------:R-:W-:Y:S04]  /*160f0*/  BSSY B1, `(.L_x_5302) ;  /* 0x00000e5000017945 */ /* 0x000fe80003800000 */
[----:B------:R-:W-:-:S04]  /*16100*/  ISETP.NE.AND P0, PT, R7, 0x2, PT ;  /* 0x000000020700780c */ /* 0x000fc80003f05270 */
[----:B0-----:R-:W-:Y:S02]  /*16110*/  SEL R9, R7, RZ, P0 ;  /* 0x000000ff07097207 */ /* 0x001fe40000000000 */
        /* <DEDUP_REMOVED lines=31> */
.L_x_5304:
        /* <DEDUP_REMOVED lines=9> */
.L_x_5385:
[----:B------:R-:W-:Y:S05]  /*163a0*/  BSYNC B2 ;  /* 0x0000000000027941 */ /* 0x000fea0003800000 */
.L_x_5305:
        /* <DEDUP_REMOVED lines=9> */
.L_x_5308:
[----:B------:R-:W-:Y:S05]  /*16440*/  BSYNC B2 ;  /* 0x0000000000027941 */ /* 0x000fea0003800000 */
.L_x_5307:
        /* <DEDUP_REMOVED lines=14> */
.L_x_5309:
        /* <DEDUP_REMOVED lines=14> */
.L_x_5386:
[----:B------:R-:W-:Y:S05]  /*16610*/  BSYNC B2 ;  /* 0x0000000000027941 */ /* 0x000fea0003800000 */
.L_x_5310:
        /* <DEDUP_REMOVED lines=11> */
.L_x_5313:
[----:B------:R-:W-:Y:S05]  /*166d0*/  BSYNC B2 ;  /* 0x0000000000027941 */ /* 0x000fea0003800000 */
.L_x_5312:
        /* <DEDUP_REMOVED lines=11> */
.L_x_5314:
        /* <DEDUP_REMOVED lines=16> */
.L_x_5315:
        /* <DEDUP_REMOVED lines=16> */
.L_x_5316:
        /* <DEDUP_REMOVED lines=16> */
.L_x_5317:
        /* <DEDUP_REMOVED lines=16> */
.L_x_5318:
        /* <DEDUP_REMOVED lines=16> */
.L_x_5319:
        /* <DEDUP_REMOVED lines=16> */
.L_x_5320:
        /* <DEDUP_REMOVED lines=16> */
.L_x_5321:
        /* <DEDUP_REMOVED lines=11> */
.L_x_5303:
[----:B------:R-:W-:Y:S05]  /*16f40*/  BSYNC B1 ;  /* 0x0000000000017941 */ /* 0x000fea0003800000 */
.L_x_5302:
[C---:B------:R-:W-:Y:S01]  /*16f50*/  ISETP.GT.AND P0, PT, R0.reuse, 0x1, PT ;  /* 0x000000010000780c */ /* 0x040fe20003f04270 */
[----:B------:R-:W-:-:S12]  /*16f60*/  VIADD R0, R0, 0xfffffffe ;  /* 0xfffffffe00007836 */ /* 0x000fd80000000000 */
[----:B------:R-:W-:Y:S05]  /*16f70*/  @P0 BRA `(.L_x_5322) ;  /* 0xffffffe000b80947 */ /* 0x000fea000383ffff */
.L_x_5259:
[----:B------:R-:W-:Y:S05]  /*16f80*/  BSYNC B0 ;  /* 0x0000000000007941 */ /* 0x000fea0003800000 */
.L_x_5258:
        /* <DEDUP_REMOVED lines=12> */
[----:B------:R-:W3:Y:S01]  /*17050*/  S2R R2, SR_LANEID ;  /* 0x0000000000027919 */ /* 0x000ee20000000000 */
[----:B------:R-:W-:Y:S02]  /*17060*/  VOTEU.ANY UR4, UPT, PT ;  /* 0x0000000000047886 */ /* 0x000fe400038e0100 */
[----:B------:R-:W3:Y:S08]  /*17070*/  FLO.U32 R4, UR4 ;  /* 0x0000000400047d00 */ /* 0x000ef000080e0000 */
[----:B------:R-:W4:Y:S01]  /*17080*/  POPC R5, UR4 ;  /* 0x0000000400057d09 */ /* 0x000f220008000000 */
[----:B---3--:R-:W-:-:S02]  /*17090*/  ISETP.EQ.U32.AND P1, PT, R4, R2, PT ;  /* 0x000000020400720c */ /* 0x008fc40003f22070 */
[----:B-1----:R-:W4:Y:S11]  /*170a0*/  LDC.64 R2, c[0x0][0xd60] ;  /* 0x00035800ff027b82 */ /* 0x002f360000000a00 */
[----:B----4-:R1:W3:Y:S02]  /*170b0*/  @P1 ATOMG.E.ADD.STRONG.GPU PT, R2, desc[UR44][R2.64], R5 ;  /* 0x00000005020219a8 */ /* 0x0102e400081ee1ec */
[----:B-1----:R-:W1:Y:S02]  /*170c0*/  S2R R3, SR_LTMASK ;  /* 0x0000000000037919 */ /* 0x002e640000003900 */
[----:B-1----:R-:W-:-:S06]  /*170d0*/  LOP3.LUT R3, R3, UR4, RZ, 0xc0, !PT ;  /* 0x0000000403037c12 */ /* 0x002fcc000f8ec0ff */
[----:B------:R-:W1:Y:S01]  /*170e0*/  POPC R3, R3 ;  /* 0x0000000300037309 */ /* 0x000e620000000000 */
[----:B---3--:R-:W1:Y:S02]  /*170f0*/  SHFL.IDX PT, R2, R2, R4, 0x1f ;  /* 0x00001f0402027589 */ /* 0x008e6400000e0000 */
[----:B-1----:R-:W-:-:S07]  /*17100*/  IADD3 R16, R2, UR37, R3 ;  /* 0x0000002502107c10 */ /* 0x002fce000fffe003 */
.L_x_5324:
[----:B------:R-:W-:Y:S05]  /*17110*/  BSYNC B0 ;  /* 0x0000000000007941 */ /* 0x000fea0003800000 */
.L_x_5323:
[----:B------:R-:W-:-:S05]  /*17120*/  SEL R0, R0, RZ, P0 ;  /* 0x000000ff00007207 */ /* 0x000fca0000000000 */
[----:B------:R3:W-:Y:S02]  /*17130*/  STL [R1+0xc], R0 ;  /* 0x00000c0001007387 */ /* 0x0007e40000100800 */
.L_x_5220:
[----:B------:R-:W-:Y:S05]  /*17140*/  BSYNC B7 ;  /* 0x0000000000077941 */ /* 0x000fea0003800000 */
.L_x_5218:
        /* <DEDUP_REMOVED lines=13> */
.L_x_5325:
        /* <DEDUP_REMOVED lines=36> */
.L_x_5396:
[----:B------:R-:W-:Y:S02]  /*17460*/  ULDC UR4, c[0x0][0xd38] ;  /* 0x00034e0000047ab9 */ /* 0x000fe40000000800 */
[----:B------:R-:W-:-:S04]  /*17470*/  IMAD.U32 R4, RZ, RZ, UR4 ;  /* 0x00000004ff047e24 */ /* 0x000fc8000f8e00ff */
[----:B---3--:R-:W-:-:S04]  /*17480*/  IMAD R16, R16, R4, RZ ;  /* 0x0000000410107224 */ /* 0x008fc800078e02ff */
[----:B------:R-:W-:-:S05]  /*17490*/  IMAD.IADD R5, R5, 0x1, R16 ;  /* 0x0000000105057824 */ /* 0x000fca00078e0210 */
[----:B------:R-:W-:-:S13]  /*174a0*/  ISETP.GT.AND P6, PT, R5, R0, PT ;  /* 0x000000000500720c */ /* 0x000fda0003fc4270 */
[----:B------:R-:W-:Y:S05]  /*174b0*/  @P6 BRA `(.L_x_5328) ;  /* 0x00000000009c6947 */ /* 0x000fea0003800000 */
.L_x_5333:
        /* <DEDUP_REMOVED lines=14> */
.L_x_5331:
[----:B------:R-:W-:Y:S05]  /*175a0*/  BSYNC B0 ;  /* 0x0000000000007941 */ /* 0x000fea0003800000 */
.L_x_5330:
        /* <DEDUP_REMOVED lines=18> */
.L_x_5404:
[----:B------:R-:W-:Y:S02]  /*176d0*/  ULDC UR4, c[0x0][0xd38] ;  /* 0x00034e0000047ab9 */ /* 0x000fe40000000800 */
[----:B------:R-:W-:-:S04]  /*176e0*/  IMAD.U32 R4, RZ, RZ, UR4 ;  /* 0x00000004ff047e24 */ /* 0x000fc8000f8e00ff */
[----:B---3--:R-:W-:-:S04]  /*176f0*/  IMAD R16, R16, R4, RZ ;  /* 0x0000000410107224 */ /* 0x008fc800078e02ff */
[----:B------:R-:W-:-:S05]  /*17700*/  IMAD.IADD R5, R16, 0x1, R5 ;  /* 0x0000000110057824 */ /* 0x000fca00078e0205 */
[----:B------:R-:W-:-:S13]  /*17710*/  ISETP.GT.AND P6, PT, R5, R0, PT ;  /* 0x000000000500720c */ /* 0x000fda0003fc4270 */
[----:B------:R-:W-:Y:S05]  /*17720*/  @!P6 BRA `(.L_x_5333) ;  /* 0xfffffffc0064e947 */ /* 0x000fea000383ffff */
.L_x_5328:
        /* <DEDUP_REMOVED lines=8> */
.L_x_5408:
[----:B------:R-:W-:Y:S01]  /*177b0*/  ISETP.NE.AND P0, PT, R5, RZ, PT ;  /* 0x000000ff0500720c */ /* 0x000fe20003f05270 */
[----:B------:R-:W-:-:S12]  /*177c0*/  IMAD.MOV.U32 R5, RZ, RZ, RZ ;  /* 0x000000ffff057224 */ /* 0x000fd800078e00ff */
[----:B------:R-:W-:Y:S05]  /*177d0*/  @!P0 BRA `(.L_x_5335) ;  /* 0x0000000000148947 */ /* 0x000fea0003800000 */
[----:B------:R-:W-:Y:S01]  /*177e0*/  UMOV UR4, 0xffffffff ;  /* 0xffffffff00047882 */ /* 0x000fe20000000000 */
[----:B------:R-:W-:Y:S02]  /*177f0*/  VIADD R12, R6, 0xffffffff ;  /* 0xffffffff060c7836 */ /* 0x000fe40000000000 */
[----:B------:R-:W-:Y:S05]  /*17800*/  BRA.DIV UR4, `(.L_x_5336) ;  /* 0x0000002a049c7947 */ /* 0x000fea000b800000 */
[----:B-1----:R1:W0:Y:S02]  /*17810*/  SHFL.IDX PT, R3, R3, R12, 0x1f ;  /* 0x00001f0c03037589 */ /* 0x00222400000e0000 */
.L_x_5411:
[----:B0-----:R-:W-:-:S07]  /*17820*/  IMAD.MOV.U32 R5, RZ, RZ, R3 ;  /* 0x000000ffff057224 */ /* 0x001fce00078e0003 */
.L_x_5335:
[----:B-1-3--:R-:W1:Y:S01]  /*17830*/  LDC.64 R2, c[0x0][0xd90] ;  /* 0x00036400ff027b82 */ /* 0x00ae620000000a00 */
[----:B------:R-:W-:-:S04]  /*17840*/  IMAD.IADD R19, R6, 0x1, R19 ;  /* 0x0000000106137824 */ /* 0x000fc800078e0213 */
[----:B-1----:R-:W-:-:S05]  /*17850*/  IMAD.WIDE R2, R19, 0x4, R2 ;  /* 0x0000000413027825 */ /* 0x002fca00078e0202 */
[----:B--2---:R-:W4:Y:S01]  /*17860*/  LDG.E R7, desc[UR44][R2.64] ;  /* 0x0000002c02077981 */ /* 0x004f22000c1e1900 */
[----:B------:R-:W-:-:S04]  /*17870*/  IMAD R16, R5, R4, R16 ;  /* 0x0000000405107224 */ /* 0x000fc800078e0210 */
[----:B------:R-:W-:Y:S02]  /*17880*/  IMAD.IADD R0, R0, 0x1, -R16 ;  /* 0x0000000100007824 */ /* 0x000fe400078e0a10 */
[----:B----4-:R-:W-:-:S05]  /*17890*/  IMAD R6, R17, R7, RZ ;  /* 0x0000000711067224 */ /* 0x010fca00078e02ff */
[----:B0-----:R-:W-:-:S04]  /*178a0*/  IABS R8, R6 ;  /* 0x0000000600087213 */ /* 0x001fc80000000000 */
        /* <DEDUP_REMOVED lines=58> */
.L_x_5329:
[----:B------:R-:W-:Y:S01]  /*17c50*/  UMOV UR4, URZ ;  /* 0x0000003f00047c82 */ /* 0x000fe20008000000 */
[----:B------:R-:W-:Y:S01]  /*17c60*/  UMOV UR5, URZ ;  /* 0x0000003f00057c82 */ /* 0x000fe20008000000 */
[----:B------:R-:W-:Y:S01]  /*17c70*/  ULDC UR6, c[0x0][0xd3c] ;  /* 0x00034f0000067ab9 */ /* 0x000fe20000000800 */
[----:B------:R-:W-:Y:S02]  /*17c80*/  IMAD.MOV.U32 R16, RZ, RZ, R0 ;  /* 0x000000ffff107224 */ /* 0x000fe400078e0000 */
[----:B------:R-:W-:Y:S02]  /*17c90*/  IMAD.U32 R17, RZ, RZ, UR4 ;  /* 0x00000004ff117e24 */ /* 0x000fe4000f8e00ff */
[----:B------:R-:W-:Y:S02]  /*17ca0*/  IMAD.U32 R18, RZ, RZ, UR5 ;  /* 0x00000005ff127e24 */ /* 0x000fe4000f8e00ff */
[----:B------:R-:W-:-:S07]  /*17cb0*/  IMAD.U32 R19, RZ, RZ, UR6 ;  /* 0x00000006ff137e24 */ /* 0x000fce000f8e00ff */
.L_x_5337:
[----:B-1----:R1:W3:Y:S01]  /*17cc0*/  LDL R3, [R1+0x4] ;  /* 0x0000040001037983 */ /* 0x0022e20000100800 */
        /* <DEDUP_REMOVED lines=11> */
.L_x_5326:
[----:B------:R-:W-:Y:S02]  /*17d80*/  ULDC UR4, c[0x0][0xd3c] ;  /* 0x00034f0000047ab9 */ /* 0x000fe40000000800 */
[----:B----4-:R-:W-:-:S13]  /*17d90*/  ISETP.GE.AND P0, PT, R19, UR4, PT ;  /* 0x0000000413007c0c */ /* 0x010fda000bf06270 */
[----:B------:R-:W-:Y:S05]  /*17da0*/  @!P0 BRA `(.L_x_5338) ;  /* 0xffffff8c00a08947 */ /* 0x000fea000383ffff */
[----:B------:R-:W-:Y:S05]  /*17db0*/  BSYNC B8 ;  /* 0x0000000000087941 */ /* 0x000fea0003800000 */
.L_x_5214:
        /* <DEDUP_REMOVED lines=12> */
.L_x_5412:
[----:B------:R-:W-:Y:S05]  /*17e80*/  BSYNC B0 ;  /* 0x0000000000007941 */ /* 0x000fea0003800000 */
.L_x_5339:
[----:B------:R-:W-:-:S03]  /*17e90*/  UMOV UR4, 0xffffffff ;  /* 0xffffffff00047882 */ /* 0x000fc60000000000 */
[----:B------:R-:W-:Y:S05]  /*17ea0*/  BRA.DIV UR4, `(.L_x_5341) ;  /* 0x0000002604307947 */ /* 0x000fea000b800000 */
[----:B------:R-:W1:Y:S02]  /*17eb0*/  S2R R2, SR_TID.X ;  /* 0x0000000000027919 */ /* 0x000e640000002100 */
[----:B-1----:R-:W-:-:S04]  /*17ec0*/  SHF.R.U32.HI R2, RZ, 0x5, R2 ;  /* 0x00000005ff027819 */ /* 0x002fc80000011602 */
[----:B------:R-:W-:-:S05]  /*17ed0*/  LOP3.LUT R2, R2, 0x3, RZ, 0xc0, !PT ;  /* 0x0000000302027812 */ /* 0x000fca00078ec0ff */
[----:B------:R1:W3:Y:S02]  /*17ee0*/  SHFL.IDX PT, R14, R2, RZ, 0x1f ;  /* 0x00001fff020e7589 */ /* 0x0002e400000e0000 */
.L_x_5415:
[----:B---3--:R-:W-:Y:S01]  /*17ef0*/  ISETP.NE.AND P0, PT, R14, RZ, PT ;  /* 0x000000ff0e00720c */ /* 0x008fe20003f05270 */
[----:B------:R-:W-:-:S12]  /*17f00*/  BSSY B0, `(.L_x_5342) ;  /* 0x0000027000007945 */ /* 0x000fd80003800000 */
[----:B------:R-:W-:Y:S05]  /*17f10*/  @P0 BRA `(.L_x_5343) ;  /* 0x0000000000940947 */ /* 0x000fea0003800000 */
[----:B------:R-:W-:-:S03]  /*17f20*/  UMOV UR4, 0xffffffff ;  /* 0xffffffff00047882 */ /* 0x000fc60000000000 */
[----:B------:R-:W-:Y:S05]  /*17f30*/  BRA.DIV UR4, `(.L_x_5344) ;  /* 0x0000002604407947 */ /* 0x000fea000b800000 */
[----:B------:R-:W-:-:S13]  /*17f40*/  ELECT P6, URZ, PT ;  /* 0x00000000003f782f */ /* 0x000fda00038c0000 */
.L_x_5418:
[----:B------:R-:W-:Y:S05]  /*17f50*/  @!P6 BRA `(.L_x_5343) ;  /* 0x000000000084e947 */ /* 0x000fea0003800000 */
[----:B------:R-:W-:-:S06]  /*17f60*/  ULOP3.LUT UR4, UR36, 0x2, URZ, 0xfc, !UPT ;  /* 0x0000000224047892 */ /* 0x000fcc000f8efc3f */
[----:B-1----:R-:W-:-:S05]  /*17f70*/  IMAD.U32 R2, RZ, RZ, UR4 ;  /* 0x00000004ff027e24 */ /* 0x002fca000f8e00ff */
[----:B------:R-:W-:-:S13]  /*17f80*/  ISETP.NE.AND P2, PT, R2, 0x3, PT ;  /* 0x000000030200780c */ /* 0x000fda0003f45270 */
[----:B------:R-:W-:Y:S05]  /*17f90*/  @!P2 BRA `(.L_x_5345) ;  /* 0x000000000004a947 */ /* 0x000fea0003800000 */
[----:B------:R-:W-:Y:S01]  /*17fa0*/  BPT.TRAP 0x1 ;  /* 0x000000040000795c */ /* 0x000fe20000300000 */
.L_x_5345:
        /* <DEDUP_REMOVED lines=14> */
.L_x_5419:
[----:B------:R-:W1:Y:S02]  /*18090*/  SYNCS.PHASECHK.TRANS64.TRYWAIT P0, [R7+URZ], R2 ;  /* 0x00000002070075a7 */ /* 0x000e64000800017f */
[----:B-1----:R-:W-:Y:S05]  /*180a0*/  @!P0 BRA `(.L_x_5347) ;  /* 0x0000002400188947 */ /* 0x002fea0003800000 */
.L_x_5420:
[----:B------:R-:W-:Y:S05]  /*180b0*/  @!P2 BRA `(.L_x_5348) ;  /* 0x000000000004a947 */ /* 0x000fea0003800000 */
[----:B------:R-:W-:Y:S01]  /*180c0*/  BPT.TRAP 0x1 ;  /* 0x000000040000795c */ /* 0x000fe20000300000 */
.L_x_5348:
[----:B------:R-:W2:Y:S01]  /*180d0*/  LDL.LU R4, [R1+0xc] ;  /* 0x00000c0001047983 */ /* 0x000ea20000300800 */
[----:B------:R-:W-:-:S04]  /*180e0*/  VIADD R0, R0, 0x38860 ;  /* 0x0003886000007836 */ /* 0x000fc80000000000 */
[----:B--2---:R-:W-:-:S04]  /*180f0*/  IMAD R4, R4, 0x8, R0 ;  /* 0x0000000804047824 */ /* 0x004fc800078e0200 */
[----:B------:R-:W2:Y:S02]  /*18100*/  SYNCS.PHASECHK.TRANS64.TRYWAIT P0, [R4+URZ], R5 ;  /* 0x00000005040075a7 */ /* 0x000ea4000800017f */
[----:B--2---:R-:W-:Y:S05]  /*18110*/  @!P0 BRA `(.L_x_5349) ;  /* 0x0000002400108947 */ /* 0x004fea0003800000 */
.L_x_5421:
[----:B------:R-:W-:-:S07]  /*18120*/  IMAD R3, R3, 0x8, R0 ;  /* 0x0000000803037824 */ /* 0x000fce00078e0200 */
.L_x_5350:
[----:B---3--:R3:W4:Y:S02]  /*18130*/  SYNCS.PHASECHK.TRANS64.TRYWAIT P0, [R3+URZ], R2 ;  /* 0x00000002030075a7 */ /* 0x008724000800017f */
[----:B----4-:R-:W-:Y:S05]  /*18140*/  @!P0 NANOSLEEP.SYNCS 0x989680 ;  /* 0x009896800000895d */ /* 0x010fea0003900000 */
[----:B------:R-:W4:Y:S02]  /*18150*/  @!P0 SYNCS.PHASECHK.TRANS64 P0, [R3+URZ], R2 ;  /* 0x00000002030085a7 */ /* 0x000f24000800007f */
[----:B----4-:R-:W-:Y:S05]  /*18160*/  @!P0 BRA `(.L_x_5350) ;  /* 0xfffffffc00f08947 */ /* 0x010fea000383ffff */
.L_x_5343:
[----:B------:R-:W-:Y:S05]  /*18170*/  BSYNC B0 ;  /* 0x0000000000007941 */ /* 0x000fea0003800000 */
.L_x_5342:
[----:B------:R-:W-:Y:S05]  /*18180*/  EXIT ;  /* 0x000000000000794d */ /* 0x000fea0003800000 */
.L_x_5162:
[----:B0-----:R0:W1:Y:S02]  /*18190*/  SYNCS.PHASECHK.TRANS64.TRYWAIT P1, [R17+URZ+0x38800], R4 ;  /* 0x03880004110075a7 */ /* 0x001064000802017f */
[----:B-1----:R-:W-:Y:S05]  /*181a0*/  @!P1 NANOSLEEP.SYNCS 0x989680 ;  /* 0x009896800000995d */ /* 0x002fea0003900000 */
[----:B------:R-:W1:Y:S02]  /*181b0*/  @!P1 SYNCS.PHASECHK.TRANS64 P1, [R17+URZ+0x38800], R4 ;  /* 0x03880004110095a7 */ /* 0x000e64000802007f */
[----:B-1----:R-:W-:Y:S05]  /*181c0*/  @!P1 BRA `(.L_x_5162) ;  /* 0xfffffffc00f09947 */ /* 0x002fea000383ffff */
[----:B------:R-:W-:Y:S05]  /*181d0*/  BRA `(.L_x_5351) ;  /* 0xfffffeb400fc7947 */ /* 0x000fea000383ffff */
.L_x_5166:
[----:B--2---:R2:W3:Y:S02]  /*181e0*/  SYNCS.PHASECHK.TRANS64.TRYWAIT P1, [R5+URZ+0x38830], R8 ;  /* 0x03883008050075a7 */ /* 0x0044e4000802017f */
[----:B---3--:R-:W-:Y:S05]  /*181f0*/  @!P1 NANOSLEEP.SYNCS 0x989680 ;  /* 0x009896800000995d */ /* 0x008fea0003900000 */
[----:B------:R-:W3:Y:S02]  /*18200*/  @!P1 SYNCS.PHASECHK.TRANS64 P1, [R5+URZ+0x38830], R8 ;  /* 0x03883008050095a7 */ /* 0x000ee4000802007f */
[----:B---3--:R-:W-:Y:S05]  /*18210*/  @!P1 BRA `(.L_x_5166) ;  /* 0xfffffffc00f09947 */ /* 0x008fea000383ffff */
[----:B------:R-:W-:Y:S05]  /*18220*/  BRA `(.L_x_5165) ;  /* 0xfffffeb8001c7947 */ /* 0x000fea000383ffff */
.L_x_5167:
[----:B---3--:R3:W4:Y:S02]  /*18230*/  SYNCS.PHASECHK.TRANS64.TRYWAIT P1, [R17+URZ+0x38810], R4 ;  /* 0x03881004110075a7 */ /* 0x008724000802017f */
[----:B----4-:R-:W-:Y:S05]  /*18240*/  @!P1 NANOSLEEP.SYNCS 0x989680 ;  /* 0x009896800000995d */ /* 0x010fea0003900000 */
[----:B------:R-:W4:Y:S02]  /*18250*/  @!P1 SYNCS.PHASECHK.TRANS64 P1, [R17+URZ+0x38810], R4 ;  /* 0x03881004110095a7 */ /* 0x000f24000802007f */
[----:B----4-:R-:W-:Y:S05]  /*18260*/  @!P1 BRA `(.L_x_5167) ;  /* 0xfffffffc00f09947 */ /* 0x010fea000383ffff */
[----:B------:R-:W-:Y:S05]  /*18270*/  BRA `(.L_x_5352) ;  /* 0xfffffeb800a87947 */ /* 0x000fea000383ffff */
.L_x_5171:
[----:B0-----:R0:W3:Y:S02]  /*18280*/  SYNCS.PHASECHK.TRANS64.TRYWAIT P1, [R5+URZ+0x38850], R8 ;  /* 0x03885008050075a7 */ /* 0x0010e4000802017f */
[----:B---3--:R-:W-:Y:S05]  /*18290*/  @!P1 NANOSLEEP.SYNCS 0x989680 ;  /* 0x009896800000995d */ /* 0x008fea0003900000 */
[----:B------:R-:W3:Y:S02]  /*182a0*/  @!P1 SYNCS.PHASECHK.TRANS64 P1, [R5+URZ+0x38850], R8 ;  /* 0x03885008050095a7 */ /* 0x000ee4000802007f */
[----:B---3--:R-:W-:Y:S05]  /*182b0*/  @!P1 BRA `(.L_x_5171) ;  /* 0xfffffffc00f09947 */ /* 0x008fea000383ffff */
[----:B------:R-:W-:Y:S05]  /*182c0*/  BRA `(.L_x_5170) ;  /* 0xfffffeb800d87947 */ /* 0x000fea000383ffff */
.L_x_5176:
[----:B-1----:R1:W2:Y:S02]  /*182d0*/  SYNCS.PHASECHK.TRANS64.TRYWAIT P3, [R9+URZ+0x38830], R8 ;  /* 0x03883008090075a7 */ /* 0x0022a4000806017f */
[----:B--2---:R-:W-:Y:S05]  /*182e0*/  @!P3 NANOSLEEP.SYNCS 0x989680 ;  /* 0x009896800000b95d */ /* 0x004fea0003900000 */
[----:B------:R-:W2:Y:S02]  /*182f0*/  @!P3 SYNCS.PHASECHK.TRANS64 P3, [R9+URZ+0x38830], R8 ;  /* 0x038830080900b5a7 */ /* 0x000ea4000806007f */
[----:B--2---:R-:W-:Y:S05]  /*18300*/  @!P3 BRA `(.L_x_5176) ;  /* 0xfffffffc00f0b947 */ /* 0x004fea000383ffff */
[----:B------:R-:W-:Y:S05]  /*18310*/  BRA `(.L_x_5175) ;  /* 0xfffffee000d87947 */ /* 0x000fea000383ffff */
.L_x_5180:
[----:B---3--:R3:W4:Y:S02]  /*18320*/  SYNCS.PHASECHK.TRANS64.TRYWAIT P3, [R9+URZ+0x38850], R8 ;  /* 0x03885008090075a7 */ /* 0x008724000806017f */
[----:B----4-:R-:W-:Y:S05]  /*18330*/  @!P3 NANOSLEEP.SYNCS 0x989680 ;  /* 0x009896800000b95d */ /* 0x010fea0003900000 */
[----:B------:R-:W4:Y:S02]  /*18340*/  @!P3 SYNCS.PHASECHK.TRANS64 P3, [R9+URZ+0x38850], R8 ;  /* 0x038850080900b5a7 */ /* 0x000f24000806007f */
[----:B----4-:R-:W-:Y:S05]  /*18350*/  @!P3 BRA `(.L_x_5180) ;  /* 0xfffffffc00f0b947 */ /* 0x010fea000383ffff */
[----:B------:R-:W-:Y:S05]  /*18360*/  BRA `(.L_x_5179) ;  /* 0xfffffee400347947 */ /* 0x000fea000383ffff */
.L_x_5186:
[----:B-1----:R1:W2:Y:S02]  /*18370*/  SYNCS.PHASECHK.TRANS64.TRYWAIT P1, [R9+URZ+0x38830], R8 ;  /* 0x03883008090075a7 */ /* 0x0022a4000802017f */
[----:B--2---:R-:W-:Y:S05]  /*18380*/  @!P1 NANOSLEEP.SYNCS 0x989680 ;  /* 0x009896800000995d */ /* 0x004fea0003900000 */
[----:B------:R-:W2:Y:S02]  /*18390*/  @!P1 SYNCS.PHASECHK.TRANS64 P1, [R9+URZ+0x38830], R8 ;  /* 0x03883008090095a7 */ /* 0x000ea4000802007f */
[----:B--2---:R-:W-:Y:S05]  /*183a0*/  @!P1 BRA `(.L_x_5186) ;  /* 0xfffffffc00f09947 */ /* 0x004fea000383ffff */
[----:B------:R-:W-:Y:S05]  /*183b0*/  BRA `(.L_x_5185) ;  /* 0xffffff1400407947 */ /* 0x000fea000383ffff */
.L_x_5190:
[----:B---3--:R3:W4:Y:S02]  /*183c0*/  SYNCS.PHASECHK.TRANS64.TRYWAIT P1, [R9+URZ+0x38850], R8 ;  /* 0x03885008090075a7 */ /* 0x008724000802017f */
[----:B----4-:R-:W-:Y:S05]  /*183d0*/  @!P1 NANOSLEEP.SYNCS 0x989680 ;  /* 0x009896800000995d */ /* 0x010fea0003900000 */
[----:B------:R-:W4:Y:S02]  /*183e0*/  @!P1 SYNCS.PHASECHK.TRANS64 P1, [R9+URZ+0x38850], R8 ;  /* 0x03885008090095a7 */ /* 0x000f24000802007f */
[----:B----4-:R-:W-:Y:S05]  /*183f0*/  @!P1 BRA `(.L_x_5190) ;  /* 0xfffffffc00f09947 */ /* 0x010fea000383ffff */
[----:B------:R-:W-:Y:S05]  /*18400*/  BRA `(.L_x_5189) ;  /* 0xffffff14009c7947 */ /* 0x000fea000383ffff */
.L_x_5226:
        /* <DEDUP_REMOVED lines=11> */
.L_x_5354:
[----:B------:R-:W-:Y:S05]  /*184c0*/  BSYNC B0 ;  /* 0x0000000000007941 */ /* 0x000fea0003800000 */
.L_x_5353:
[----:B------:R-:W-:Y:S05]  /*184d0*/  BRA `(.L_x_5355) ;  /* 0xffffff9000e87947 */ /* 0x000fea000383ffff */
.L_x_5228:
[----:B------:R-:W-:Y:S01]  /*184e0*/  BSSY B0, `(.L_x_5356) ;  /* 0x0000006000007945 */ /* 0x000fe20003800000 */
[----:B------:R-:W-:-:S07]  /*184f0*/  IMAD.MOV.U32 R15, RZ, RZ, -0x1 ;  /* 0xffffffffff0f7424 */ /* 0x000fce00078e00ff */
[----:B01-3--:R-:W-:Y:S05]  /*18500*/  WARPSYNC.COLLECTIVE R15, `(.L_x_5357) ;  /* 0x000000000f0c7348 */ /* 0x00bfea0003c00000 */
[----:B------:R-:W-:Y:S02]  /*18510*/  ELECT P6, UR62, PT ;  /* 0x00000000003e782f */ /* 0x000fe400038c0000 */
[----:B------:R-:W-:Y:S01]  /*18520*/  MOV R14, UR62 ;  /* 0x0000003e000e7c02 */ /* 0x000fe20008000f00 */
[----:B01-3--:R-:W-:Y:S10]  /*18530*/  ENDCOLLECTIVE ;  /* 0x000000000000791b */ /* 0x00bff40003800000 */
.L_x_5357:
[----:B------:R-:W-:Y:S05]  /*18540*/  BSYNC B0 ;  /* 0x0000000000007941 */ /* 0x000fea0003800000 */
.L_x_5356:
[----:B------:R-:W-:Y:S05]  /*18550*/  BRA `(.L_x_5358) ;  /* 0xffffff9000f87947 */ /* 0x000fea000383ffff */
.L_x_5230:
[----:B--2---:R2:W3:Y:S02]  /*18560*/  SYNCS.PHASECHK.TRANS64.TRYWAIT P0, [R0+URZ+0x38840], R2 ;  /* 0x03884002000075a7 */ /* 0x0044e4000800017f */
[----:B---3--:R-:W-:Y:S05]  /*18570*/  @!P0 NANOSLEEP.SYNCS 0x989680 ;  /* 0x009896800000895d */ /* 0x008fea0003900000 */
[----:B------:R-:W3:Y:S02]  /*18580*/  @!P0 SYNCS.PHASECHK.TRANS64 P0, [R0+URZ+0x38840], R2 ;  /* 0x03884002000085a7 */ /* 0x000ee4000800007f */
[----:B---3--:R-:W-:Y:S05]  /*18590*/  @!P0 BRA `(.L_x_5230) ;  /* 0xfffffffc00f08947 */ /* 0x008fea000383ffff */
[----:B------:R-:W-:Y:S05]  /*185a0*/  BRA `(.L_x_5359) ;  /* 0xffffff9400647947 */ /* 0x000fea000383ffff */
.L_x_5234:
        /* <DEDUP_REMOVED lines=9> */
.L_x_5360:
[----:B------:R-:W-:Y:S02]  /*18640*/  IMAD.MOV.U32 R13, RZ, RZ, R3 ;  /* 0x000000ffff0d7224 */ /* 0x000fe400078e0003 */
[----:B------:R-:W-:-:S07]  /*18650*/  IMAD.MOV.U32 R4, RZ, RZ, R14 ;  /* 0x000000ffff047224 */ /* 0x000fce00078e000e */
[----:B------:R-:W-:Y:S05]  /*18660*/  WARPSYNC.COLLECTIVE R15, `(.L_x_5361) ;  /* 0x000000000f087348 */ /* 0x000fea0003c00000 */
[----:B------:R0:W1:Y:S02]  /*18670*/  SHFL.IDX P6, R14, R13, R12, R11 ;  /* 0x0000000c0d0e7389 */ /* 0x00006400000c000b */
[----:B01----:R-:W-:Y:S01]  /*18680*/  ENDCOLLECTIVE ;  /* 0x000000000000791b */ /* 0x003fe20003800000 */
.L_x_5361:
[----:B------:R-:W-:Y:S02]  /*18690*/  IMAD.MOV.U32 R13, RZ, RZ, R2 ;  /* 0x000000ffff0d7224 */ /* 0x000fe400078e0002 */
[----:B------:R-:W-:Y:S02]  /*186a0*/  IMAD.MOV.U32 R12, RZ, RZ, 0x1 ;  /* 0x00000001ff0c7424 */ /* 0x000fe400078e00ff */
[----:B------:R-:W-:-:S07]  /*186b0*/  IMAD.MOV.U32 R5, RZ, RZ, R14 ;  /* 0x000000ffff057224 */ /* 0x000fce00078e000e */
[----:B------:R-:W-:Y:S05]  /*186c0*/  WARPSYNC.COLLECTIVE R15, `(.L_x_5362) ;  /* 0x000000000f087348 */ /* 0x000fea0003c00000 */
[----:B------:R0:W1:Y:S02]  /*186d0*/  SHFL.IDX P6, R14, R13, R12, R11 ;  /* 0x0000000c0d0e7389 */ /* 0x00006400000c000b */
[----:B01----:R-:W-:Y:S01]  /*186e0*/  ENDCOLLECTIVE ;  /* 0x000000000000791b */ /* 0x003fe20003800000 */
.L_x_5362:
[----:B------:R-:W-:Y:S02]  /*186f0*/  IMAD.MOV.U32 R13, RZ, RZ, R3 ;  /* 0x000000ffff0d7224 */ /* 0x000fe400078e0003 */
[----:B------:R-:W-:Y:S02]  /*18700*/  IMAD R0, R6, R7, RZ ;  /* 0x0000000706007224 */ /* 0x000fe400078e02ff */
[----:B------:R-:W-:-:S07]  /*18710*/  IMAD.MOV.U32 R6, RZ, RZ, R14 ;  /* 0x000000ffff067224 */ /* 0x000fce00078e000e */
[----:B------:R-:W-:Y:S05]  /*18720*/  WARPSYNC.COLLECTIVE R15, `(.L_x_5363) ;  /* 0x000000000f087348 */ /* 0x000fea0003c00000 */
[----:B------:R0:W1:Y:S02]  /*18730*/  SHFL.IDX P6, R14, R13, R12, R11 ;  /* 0x0000000c0d0e7389 */ /* 0x00006400000c000b */
[----:B01----:R-:W-:Y:S01]  /*18740*/  ENDCOLLECTIVE ;  /* 0x000000000000791b */ /* 0x003fe20003800000 */
.L_x_5363:
        /* <DEDUP_REMOVED lines=21> */
.L_x_5364:
        /* <DEDUP_REMOVED lines=10> */
.L_x_5365:
        /* <DEDUP_REMOVED lines=11> */
.L_x_5366:
        /* <DEDUP_REMOVED lines=14> */
.L_x_5367:
[----:B------:R-:W-:Y:S01]  /*18ad0*/  IMAD.MOV.U32 R3, RZ, RZ, R14 ;  /* 0x000000ffff037224 */ /* 0x000fe200078e000e */
[----:B------:R-:W-:Y:S06]  /*18ae0*/  BRA `(.L_x_5368) ;  /* 0xffffff9800cc7947 */ /* 0x000fec000383ffff */
.L_x_5238:
        /* <DEDUP_REMOVED lines=27> */
.L_x_5370:
[----:B------:R-:W-:Y:S05]  /*18ca0*/  BSYNC B0 ;  /* 0x0000000000007941 */ /* 0x000fea0003800000 */
.L_x_5369:
        /* <DEDUP_REMOVED lines=11> */
.L_x_5371:
        /* <DEDUP_REMOVED lines=43> */
.L_x_5372:
        /* <DEDUP_REMOVED lines=18> */
.L_x_5373:
        /* <DEDUP_REMOVED lines=29> */
.L_x_5374:
        /* <DEDUP_REMOVED lines=13> */
.L_x_5375:
        /* <DEDUP_REMOVED lines=32> */
.L_x_5376:
        /* <DEDUP_REMOVED lines=9> */
.L_x_5377:
[----:B------:R-:W-:Y:S01]  /*19660*/  IMAD.MOV.U32 R0, RZ, RZ, R14 ;  /* 0x000000ffff007224 */ /* 0x000fe200078e000e */
[----:B------:R-:W-:Y:S06]  /*19670*/  BRA `(.L_x_5378) ;  /* 0xffffff9c00a47947 */ /* 0x000fec000383ffff */
.L_x_5243:
[----:B0-----:R-:W3:Y:S02]  /*19680*/  LDL R2, [R1+0x4] ;  /* 0x0000040001027983 */ /* 0x001ee40000100800 */
[----:B---3--:R0:W3:Y:S02]  /*19690*/  SYNCS.PHASECHK.TRANS64.TRYWAIT P0, [R2+URZ+0x38820], R0 ;  /* 0x03882000020075a7 */ /* 0x0080e4000800017f */
[----:B---3--:R-:W-:Y:S05]  /*196a0*/  @!P0 NANOSLEEP.SYNCS 0x989680 ;  /* 0x009896800000895d */ /* 0x008fea0003900000 */
[----:B------:R-:W3:Y:S02]  /*196b0*/  @!P0 SYNCS.PHASECHK.TRANS64 P0, [R2+URZ+0x38820], R0 ;  /* 0x03882000020085a7 */ /* 0x000ee4000800007f */
[----:B---3--:R-:W-:Y:S05]  /*196c0*/  @!P0 BRA `(.L_x_5243) ;  /* 0xfffffffc00ec8947 */ /* 0x008fea000383ffff */
[----:B------:R-:W-:Y:S05]  /*196d0*/  BRA `(.L_x_5379) ;  /* 0xffffffa000647947 */ /* 0x000fea000383ffff */
.L_x_5247:
[----:B0-----:R0:W1:Y:S02]  /*196e0*/  SYNCS.PHASECHK.TRANS64.TRYWAIT P0, [R0+URZ+0x38860], R2 ;  /* 0x03886002000075a7 */ /* 0x001064000800017f */
[----:B-1----:R-:W-:Y:S05]  /*196f0*/  @!P0 NANOSLEEP.SYNCS 0x989680 ;  /* 0x009896800000895d */ /* 0x002fea0003900000 */
[----:B------:R-:W1:Y:S02]  /*19700*/  @!P0 SYNCS.PHASECHK.TRANS64 P0, [R0+URZ+0x38860], R2 ;  /* 0x03886002000085a7 */ /* 0x000e64000800007f */
[----:B-1----:R-:W-:Y:S05]  /*19710*/  @!P0 BRA `(.L_x_5247) ;  /* 0xfffffffc00f08947 */ /* 0x002fea000383ffff */
[----:B------:R-:W-:Y:S05]  /*19720*/  BRA `(.L_x_5380) ;  /* 0xffffffa000947947 */ /* 0x000fea000383ffff */
.L_x_5266:
[----:B-1----:R1:W3:Y:S02]  /*19730*/  SYNCS.PHASECHK.TRANS64.TRYWAIT P0, [R3+URZ+0x38840], R2 ;  /* 0x03884002030075a7 */ /* 0x0022e4000800017f */
[----:B---3--:R-:W-:Y:S05]  /*19740*/  @!P0 NANOSLEEP.SYNCS 0x989680 ;  /* 0x009896800000895d */ /* 0x008fea0003900000 */
[----:B------:R-:W3:Y:S02]  /*19750*/  @!P0 SYNCS.PHASECHK.TRANS64 P0, [R3+URZ+0x38840], R2 ;  /* 0x03884002030085a7 */ /* 0x000ee4000800007f */
[----:B---3--:R-:W-:Y:S05]  /*19760*/  @!P0 BRA `(.L_x_5266) ;  /* 0xfffffffc00f08947 */ /* 0x008fea000383ffff */
[----:B------:R-:W-:Y:S05]  /*19770*/  BRA `(.L_x_5381) ;  /* 0xffffffac00b87947 */ /* 0x000fea000383ffff */
.L_x_5271:
[----:B0-----:R0:W3:Y:S02]  /*19780*/  SYNCS.PHASECHK.TRANS64.TRYWAIT P0, [R3+URZ+0x38860], R2 ;  /* 0x03886002030075a7 */ /* 0x0010e4000800017f */
[----:B---3--:R-:W-:Y:S05]  /*19790*/  @!P0 NANOSLEEP.SYNCS 0x989680 ;  /* 0x009896800000895d */ /* 0x008fea0003900000 */
[----:B------:R-:W3:Y:S02]  /*197a0*/  @!P0 SYNCS.PHASECHK.TRANS64 P0, [R3+URZ+0x38860], R2 ;  /* 0x03886002030085a7 */ /* 0x000ee4000800007f */
[----:B---3--:R-:W-:Y:S05]  /*197b0*/  @!P0 BRA `(.L_x_5271) ;  /* 0xfffffffc00f08947 */ /* 0x008fea000383ffff */
[----:B------:R-:W-:Y:S05]  /*197c0*/  BRA `(.L_x_5382) ;  /* 0xffffffb000407947 */ /* 0x000fea000383ffff */
.L_x_5286:
[----:B0-----:R0:W1:Y:S02]  /*197d0*/  SYNCS.PHASECHK.TRANS64.TRYWAIT P0, [R4+URZ+0x38840], R2 ;  /* 0x03884002040075a7 */ /* 0x001064000800017f */
[----:B-1----:R-:W-:Y:S05]  /*197e0*/  @!P0 NANOSLEEP.SYNCS 0x989680 ;  /* 0x009896800000895d */ /* 0x002fea0003900000 */
[----:B------:R-:W1:Y:S02]  /*197f0*/  @!P0 SYNCS.PHASECHK.TRANS64 P0, [R4+URZ+0x38840], R2 ;  /* 0x03884002040085a7 */ /* 0x000e64000800007f */
[----:B-1----:R-:W-:Y:S05]  /*19800*/  @!P0 BRA `(.L_x_5286) ;  /* 0xfffffffc00f08947 */ /* 0x002fea000383ffff */
[----:B------:R-:W-:Y:S05]  /*19810*/  BRA `(.L_x_5383) ;  /* 0xffffffbc00487947 */ /* 0x000fea000383ffff */
.L_x_5291:
[----:B-1----:R1:W3:Y:S02]  /*19820*/  SYNCS.PHASECHK.TRANS64.TRYWAIT P0, [R4+URZ+0x38860], R2 ;  /* 0x03886002040075a7 */ /* 0x0022e4000800017f */
[----:B---3--:R-:W-:Y:S05]  /*19830*/  @!P0 NANOSLEEP.SYNCS 0x989680 ;  /* 0x009896800000895d */ /* 0x008fea0003900000 */
[----:B------:R-:W3:Y:S02]  /*19840*/  @!P0 SYNCS.PHASECHK.TRANS64 P0, [R4+URZ+0x38860], R2 ;  /* 0x03886002040085a7 */ /* 0x000ee4000800007f */
[----:B---3--:R-:W-:Y:S05]  /*19850*/  @!P0 BRA `(.L_x_5291) ;  /* 0xfffffffc00f08947 */ /* 0x008fea000383ffff */
[----:B------:R-:W-:Y:S05]  /*19860*/  BRA `(.L_x_5384) ;  /* 0xffffffbc00cc7947 */ /* 0x000fea000383ffff */
.L_x_5306:
[----:B-1----:R1:W3:Y:S02]  /*19870*/  SYNCS.PHASECHK.TRANS64.TRYWAIT P0, [R4+URZ+0x38840], R2 ;  /* 0x03884002040075a7 */ /* 0x0022e4000800017f */
[----:B---3--:R-:W-:Y:S05]  /*19880*/  @!P0 NANOSLEEP.SYNCS 0x989680 ;  /* 0x009896800000895d */ /* 0x008fea0003900000 */
[----:B------:R-:W3:Y:S02]  /*19890*/  @!P0 SYNCS.PHASECHK.TRANS64 P0, [R4+URZ+0x38840], R2 ;  /* 0x03884002040085a7 */ /* 0x000ee4000800007f */
[----:B---3--:R-:W-:Y:S05]  /*198a0*/  @!P0 BRA `(.L_x_5306) ;  /* 0xfffffffc00f08947 */ /* 0x008fea000383ffff */
[----:B------:R-:W-:Y:S05]  /*198b0*/  BRA `(.L_x_5385) ;  /* 0xffffffc800b87947 */ /* 0x000fea000383ffff */
.L_x_5311:
[----:B0-----:R0:W3:Y:S02]  /*198c0*/  SYNCS.PHASECHK.TRANS64.TRYWAIT P0, [R4+URZ+0x38860], R2 ;  /* 0x03886002040075a7 */ /* 0x0010e4000800017f */
[----:B---3--:R-:W-:Y:S05]  /*198d0*/  @!P0 NANOSLEEP.SYNCS 0x989680 ;  /* 0x009896800000895d */ /* 0x008fea0003900000 */
[----:B------:R-:W3:Y:S02]  /*198e0*/  @!P0 SYNCS.PHASECHK.TRANS64 P0, [R4+URZ+0x38860], R2 ;  /* 0x03886002040085a7 */ /* 0x000ee4000800007f */
[----:B---3--:R-:W-:Y:S05]  /*198f0*/  @!P0 BRA `(.L_x_5311) ;  /* 0xfffffffc00f08947 */ /* 0x008fea000383ffff */
[----:B------:R-:W-:Y:S05]  /*19900*/  BRA `(.L_x_5386) ;  /* 0xffffffcc00407947 */ /* 0x000fea000383ffff */
.L_x_5327:
        /* <DEDUP_REMOVED lines=8> */
.L_x_5388:
[----:B------:R-:W-:Y:S05]  /*19990*/  BSYNC B0 ;  /* 0x0000000000007941 */ /* 0x000fea0003800000 */
.L_x_5387:
        /* <DEDUP_REMOVED lines=9> */
.L_x_5389:
        /* <DEDUP_REMOVED lines=18> */
.L_x_5390:
        /* <DEDUP_REMOVED lines=8> */
.L_x_5391:
        /* <DEDUP_REMOVED lines=8> */
.L_x_5392:
        /* <DEDUP_REMOVED lines=8> */
.L_x_5393:
        /* <DEDUP_REMOVED lines=8> */
.L_x_5394:
        /* <DEDUP_REMOVED lines=9> */
.L_x_5395:
[----:B------:R-:W-:Y:S01]  /*19de0*/  IMAD.MOV.U32 R16, RZ, RZ, R14 ;  /* 0x000000ffff107224 */ /* 0x000fe200078e000e */
[----:B------:R-:W-:Y:S06]  /*19df0*/  BRA `(.L_x_5396) ;  /* 0xffffffd400987947 */ /* 0x000fec000383ffff */
.L_x_5332:
        /* <DEDUP_REMOVED lines=8> */
.L_x_5398:
[----:B------:R-:W-:Y:S05]  /*19e80*/  BSYNC B0 ;  /* 0x0000000000007941 */ /* 0x000fea0003800000 */
.L_x_5397:
        /* <DEDUP_REMOVED lines=10> */
.L_x_5399:
        /* <DEDUP_REMOVED lines=8> */
.L_x_5400:
        /* <DEDUP_REMOVED lines=8> */
.L_x_5401:
        /* <DEDUP_REMOVED lines=8> */
.L_x_5402:
        /* <DEDUP_REMOVED lines=9> */
.L_x_5403:
[----:B------:R-:W-:Y:S01]  /*1a140*/  IMAD.MOV.U32 R16, RZ, RZ, R14 ;  /* 0x000000ffff107224 */ /* 0x000fe200078e000e */
[----:B------:R-:W-:Y:S06]  /*1a150*/  BRA `(.L_x_5404) ;  /* 0xffffffd4005c7947 */ /* 0x000fec000383ffff */
.L_x_5334:
[----:B------:R-:W-:Y:S01]  /*1a160*/  BSSY B0, `(.L_x_5405) ;  /* 0x0000006000007945 */ /* 0x000fe20003800000 */
[----:B------:R-:W-:Y:S01]  /*1a170*/  PLOP3.LUT P6, PT, P6, PT, PT, 0x8, 0x0 ;  /* 0x000000000000781c */ /* 0x000fe200037ce170 */
[----:B------:R-:W-:-:S12]  /*1a180*/  IMAD.MOV.U32 R15, RZ, RZ, -0x1 ;  /* 0xffffffffff0f7424 */ /* 0x000fd800078e00ff */
[----:B012---:R-:W-:Y:S05]  /*1a190*/  WARPSYNC.COLLECTIVE R15, `(.L_x_5406) ;  /* 0x000000000f087348 */ /* 0x007fea0003c00000 */
[----:B------:R-:W-:Y:S01]  /*1a1a0*/  VOTE.ANY R14, PT, P6 ;  /* 0x00000000000e7806 */ /* 0x000fe200030e0100 */
[----:B012---:R-:W-:Y:S06]  /*1a1b0*/  ENDCOLLECTIVE ;  /* 0x000000000000791b */ /* 0x007fec0003800000 */
.L_x_5406:
[----:B------:R-:W-:Y:S05]  /*1a1c0*/  BSYNC B0 ;  /* 0x0000000000007941 */ /* 0x000fea0003800000 */
.L_x_5405:
        /* <DEDUP_REMOVED lines=9> */
.L_x_5407:
[----:B------:R-:W-:Y:S01]  /*1a260*/  IMAD.MOV.U32 R17, RZ, RZ, R14 ;  /* 0x000000ffff117224 */ /* 0x000fe200078e000e */
[----:B------:R-:W-:Y:S06]  /*1a270*/  BRA `(.L_x_5408) ;  /* 0xffffffd4004c7947 */ /* 0x000fec000383ffff */
.L_x_5336:
[----:B------:R-:W-:Y:S01]  /*1a280*/  BSSY B0, `(.L_x_5409) ;  /* 0x0000007000007945 */ /* 0x000fe20003800000 */
[----:B------:R-:W-:Y:S02]  /*1a290*/  IMAD.MOV.U32 R13, RZ, RZ, R3 ;  /* 0x000000ffff0d7224 */ /* 0x000fe400078e0003 */
[----:B------:R-:W-:Y:S02]  /*1a2a0*/  IMAD.MOV.U32 R11, RZ, RZ, 0x1f ;  /* 0x0000001fff0b7424 */ /* 0x000fe400078e00ff */
[----:B------:R-:W-:-:S07]  /*1a2b0*/  IMAD.MOV.U32 R15, RZ, RZ, -0x1 ;  /* 0xffffffffff0f7424 */ /* 0x000fce00078e00ff */
[----:B01234-:R-:W-:Y:S05]  /*1a2c0*/  WARPSYNC.COLLECTIVE R15, `(.L_x_5410) ;  /* 0x000000000f087348 */ /* 0x01ffea0003c00000 */
[----:B------:R0:W0:Y:S02]  /*1a2d0*/  SHFL.IDX P6, R14, R13, R12, R11 ;  /* 0x0000000c0d0e7389 */ /* 0x00002400000c000b */
[----:B01234-:R-:W-:Y:S01]  /*1a2e0*/  ENDCOLLECTIVE ;  /* 0x000000000000791b */ /* 0x01ffe20003800000 */
.L_x_5410:
[----:B------:R-:W-:Y:S05]  /*1a2f0*/  BSYNC B0 ;  /* 0x0000000000007941 */ /* 0x000fea0003800000 */
.L_x_5409:
[----:B------:R-:W-:Y:S01]  /*1a300*/  IMAD.MOV.U32 R3, RZ, RZ, R14 ;  /* 0x000000ffff037224 */ /* 0x000fe200078e000e */
[----:B------:R-:W-:Y:S06]  /*1a310*/  BRA `(.L_x_5411) ;  /* 0xffffffd400407947 */ /* 0x000fec000383ffff */
.L_x_5340:
[----:B0-----:R0:W1:Y:S02]  /*1a320*/  SYNCS.PHASECHK.TRANS64.TRYWAIT P0, [R0+URZ+0x38820], R3 ;  /* 0x03882003000075a7 */ /* 0x001064000800017f */
[----:B-1----:R-:W-:Y:S05]  /*1a330*/  @!P0 NANOSLEEP.SYNCS 0x989680 ;  /* 0x009896800000895d */ /* 0x002fea0003900000 */
[----:B------:R-:W1:Y:S02]  /*1a340*/  @!P0 SYNCS.PHASECHK.TRANS64 P0, [R0+URZ+0x38820], R3 ;  /* 0x03882003000085a7 */ /* 0x000e64000800007f */
[----:B-1----:R-:W-:Y:S05]  /*1a350*/  @!P0 BRA `(.L_x_5340) ;  /* 0xfffffffc00f08947 */ /* 0x002fea000383ffff */
[----:B------:R-:W-:Y:S05]  /*1a360*/  BRA `(.L_x_5412) ;  /* 0xffffffd800c47947 */ /* 0x000fea000383ffff */
.L_x_5341:
        /* <DEDUP_REMOVED lines=11> */
.L_x_5414:
[----:B------:R-:W-:Y:S05]  /*1a420*/  BSYNC B0 ;  /* 0x0000000000007941 */ /* 0x000fea0003800000 */
.L_x_5413:
[----:B------:R-:W-:Y:S05]  /*1a430*/  BRA `(.L_x_5415) ;  /* 0xffffffd800ac7947 */ /* 0x000fea000383ffff */
.L_x_5344:
[----:B------:R-:W-:Y:S01]  /*1a440*/  BSSY B1, `(.L_x_5416) ;  /* 0x0000006000017945 */ /* 0x000fe20003800000 */
[----:B------:R-:W-:-:S07]  /*1a450*/  IMAD.MOV.U32 R15, RZ, RZ, -0x1 ;  /* 0xffffffffff0f7424 */ /* 0x000fce00078e00ff */
[----:B012---:R-:W-:Y:S05]  /*1a460*/  WARPSYNC.COLLECTIVE R15, `(.L_x_5417) ;  /* 0x000000000f0c7348 */ /* 0x007fea0003c00000 */
[----:B------:R-:W-:Y:S02]  /*1a470*/  ELECT P6, UR62, PT ;  /* 0x00000000003e782f */ /* 0x000fe400038c0000 */
[----:B------:R-:W-:Y:S01]  /*1a480*/  MOV R14, UR62 ;  /* 0x0000003e000e7c02 */ /* 0x000fe20008000f00 */
[----:B012---:R-:W-:Y:S10]  /*1a490*/  ENDCOLLECTIVE ;  /* 0x000000000000791b */ /* 0x007ff40003800000 */
.L_x_5417:
[----:B------:R-:W-:Y:S05]  /*1a4a0*/  BSYNC B1 ;  /* 0x0000000000017941 */ /* 0x000fea0003800000 */
.L_x_5416:
[----:B------:R-:W-:Y:S05]  /*1a4b0*/  BRA `(.L_x_5418) ;  /* 0xffffffd800a47947 */ /* 0x000fea000383ffff */
.L_x_5346:
[----:B0-----:R0:W1:Y:S02]  /*1a4c0*/  SYNCS.PHASECHK.TRANS64.TRYWAIT P0, [R6+URZ], R5 ;  /* 0x00000005060075a7 */ /* 0x001064000800017f */
[----:B-1----:R-:W-:Y:S05]  /*1a4d0*/  @!P0 NANOSLEEP.SYNCS 0x989680 ;  /* 0x009896800000895d */ /* 0x002fea0003900000 */
[----:B------:R-:W1:Y:S02]  /*1a4e0*/  @!P0 SYNCS.PHASECHK.TRANS64 P0, [R6+URZ], R5 ;  /* 0x00000005060085a7 */ /* 0x000e64000800007f */
[----:B-1----:R-:W-:Y:S05]  /*1a4f0*/  @!P0 BRA `(.L_x_5346) ;  /* 0xfffffffc00f08947 */ /* 0x002fea000383ffff */
[----:B------:R-:W-:Y:S05]  /*1a500*/  BRA `(.L_x_5419) ;  /* 0xffffffd800e07947 */ /* 0x000fea000383ffff */
.L_x_5347:
[----:B-1----:R1:W2:Y:S02]  /*1a510*/  SYNCS.PHASECHK.TRANS64.TRYWAIT P0, [R7+URZ], R2 ;  /* 0x00000002070075a7 */ /* 0x0022a4000800017f */
[----:B--2---:R-:W-:Y:S05]  /*1a520*/  @!P0 NANOSLEEP.SYNCS 0x989680 ;  /* 0x009896800000895d */ /* 0x004fea0003900000 */
[----:B------:R-:W2:Y:S02]  /*1a530*/  @!P0 SYNCS.PHASECHK.TRANS64 P0, [R7+URZ], R2 ;  /* 0x00000002070085a7 */ /* 0x000ea4000800007f */
[----:B--2---:R-:W-:Y:S05]  /*1a540*/  @!P0 BRA `(.L_x_5347) ;  /* 0xfffffffc00f08947 */ /* 0x004fea000383ffff */
[----:B------:R-:W-:Y:S05]  /*1a550*/  BRA `(.L_x_5420) ;  /* 0xffffffd800d47947 */ /* 0x000fea000383ffff */
.L_x_5349:
[----:B--2---:R2:W3:Y:S02]  /*1a560*/  SYNCS.PHASECHK.TRANS64.TRYWAIT P0, [R4+URZ], R5 ;  /* 0x00000005040075a7 */ /* 0x0044e4000800017f */
[----:B---3--:R-:W-:Y:S05]  /*1a570*/  @!P0 NANOSLEEP.SYNCS 0x989680 ;  /* 0x009896800000895d */ /* 0x008fea0003900000 */
[----:B------:R-:W3:Y:S02]  /*1a580*/  @!P0 SYNCS.PHASECHK.TRANS64 P0, [R4+URZ], R5 ;  /* 0x00000005040085a7 */ /* 0x000ee4000800007f */
[----:B---3--:R-:W-:Y:S05]  /*1a590*/  @!P0 BRA `(.L_x_5349) ;  /* 0xfffffffc00f08947 */ /* 0x008fea000383ffff */
[----:B------:R-:W-:Y:S05]  /*1a5a0*/  BRA `(.L_x_5421) ;  /* 0xffffffd800dc7947 */ /* 0x000fea000383ffff */
.L_x_5422:
        /* <DEDUP_REMOVED lines=13> */
.L_x_5883:


//--------------------- .text._ZN7cutlass13device_kernelIN5flash11enable_sm90INS1_16FlashAttnFwdSm90INS1_25CollectiveMainloopFwdSm90ILi2EN4cute5tupleIJNS5_1CILi1EEES8_S8_EEENS6_IJNS7_ILi64EEESA_SA_EEELi512ENS_6half_tEfNS_4arch4Sm90ELb1ELb0ELb0ELb1ELb0ELb1ELb1ELb0ELb0ELb1ELb0ELb0EEENS1_21CollectiveEpilogueFwdINS6_IJSA_NS7_ILi512EEESA_EEES9_SC_SE_Li256ELb1ELb1ELb0ELb0EEENS1_36VarlenDynamicPersistentTileSchedulerILi64ELi64ELi256ELi128ELb0ELb1ELb1ELb1ELb1ELb1EEEEEEEEEvNT_6ParamsE --------------------------
	.section	.text._ZN7cutlass13device_kernelIN5flash11enable_sm90INS1_16FlashAttnFwdSm90INS1_25CollectiveMainloopFwdSm90ILi2EN4cute5tupleIJNS5_1CILi1EEES8_S8_EEENS6_IJNS7_ILi64EEESA_SA_EEELi512ENS_6half_tEfNS_4arch4Sm90ELb1ELb0ELb0ELb1ELb0ELb1ELb1ELb0ELb0ELb1ELb0ELb0EEENS1_21CollectiveEpilogueFwdINS6_IJSA_NS7_ILi512EEESA_EEES9_SC_SE_Li256ELb1ELb1ELb0ELb0EEENS1_36VarlenDynamicPersistentTileSchedulerILi64ELi64ELi256ELi128ELb0ELb1ELb1ELb1ELb1ELb1EEEEEEEEEvNT_6ParamsE,"ax",@progbits
	.align	128
.text._ZN7cutlass13device_kernelIN5flash11enable_sm90INS1_16FlashAttnFwdSm90INS1_25CollectiveMainloopFwdSm90ILi2EN4cute5tupleIJNS5_1CILi1EEES8_S8_EEENS6_IJNS7_ILi64EEESA_SA_EEELi512ENS_6half_tEfNS_4arch4Sm90ELb1ELb0ELb0ELb1ELb0ELb1ELb1ELb0ELb0ELb1ELb0ELb0EEENS1_21CollectiveEpilogueFwdINS6_IJSA_NS7_ILi512EEESA_EEES9_SC_SE_Li256ELb1ELb1ELb0ELb0EEENS1_36VarlenDynamicPersistentTileSchedulerILi64ELi64ELi256ELi128ELb0ELb1ELb1ELb1ELb1ELb1EEEEEEEEEvNT_6ParamsE:
        .type           _ZN7cutlass13device_kernelIN5flash11enable_sm90INS1_16FlashAttnFwdSm90INS1_25CollectiveMainloopFwdSm90ILi2EN4cute5tupleIJNS5_1CILi1EEES8_S8_EEENS6_IJNS7_ILi64EEESA_SA_EEELi512ENS_6half_tEfNS_4arch4Sm90ELb1ELb0ELb0ELb1ELb0ELb1ELb1ELb0ELb0ELb1ELb0ELb0EEENS1_21CollectiveEpilogueFwdINS6_IJSA_NS7_ILi512EEESA_EEES9_SC_SE_Li256ELb1ELb1ELb0ELb0EEENS1_36VarlenDynamicPersistentTileSchedulerILi64ELi64ELi256ELi128ELb0ELb1ELb1ELb1ELb1ELb1EEEEEEEEEvNT_6ParamsE,@function
        .size           _ZN7cutlass13device_kernelIN5flash11enable_sm90INS1_16FlashAttnFwdSm90INS1_25CollectiveMainloopFwdSm90ILi2EN4cute5tupleIJNS5_1CILi1EEES8_S8_EEENS6_IJNS7_ILi64EEESA_SA_EEELi512ENS_6half_tEfNS_4arch4Sm90ELb1ELb0ELb0ELb1ELb0ELb1ELb1ELb0ELb0ELb1ELb0ELb0EEENS1_21CollectiveEpilogueFwdINS6_IJSA_NS7_ILi512EEESA_EEES9_SC_SE_Li256ELb1ELb1ELb0ELb0EEENS1_36VarlenDynamicPersistentTileSchedulerILi64ELi64ELi256ELi128ELb0ELb1ELb1ELb1ELb1ELb1EEEEEEEEEvNT_6ParamsE,(.L_x_5884 - _ZN7cutlass13device_kernelIN5flash11enable_sm90INS1_16FlashAttnFwdSm90INS1_25CollectiveMainloopFwdSm90ILi2EN4cute5tupleIJNS5_1CILi1EEES8_S8_EEENS6_IJNS7_ILi64EEESA_SA_EEELi512ENS_6half_tEfNS_4arch4Sm90ELb1ELb0ELb0ELb1ELb0ELb1ELb1ELb0ELb0ELb1ELb0ELb0EEENS1_21CollectiveEpilogueFwdINS6_IJSA_NS7_ILi512EEESA_EEES9_SC_SE_Li256ELb1ELb1ELb0ELb0EEENS1_36VarlenDynamicPersistentTileSchedulerILi64ELi64ELi256ELi128ELb0ELb1ELb1ELb1ELb1ELb1EEEEEEEEEvNT_6ParamsE)
        .other          _ZN7cutlass13device_kernelIN5flash11enable_sm90INS1_16FlashAttnFwdSm90INS1_25CollectiveMainloopFwdSm90ILi2EN4cute5tupleIJNS5_1CILi1EEES8_S8_EEENS6_IJNS7_ILi64EEESA_SA_EEELi512ENS_6half_tEfNS_4arch4Sm90ELb1ELb0ELb0ELb1ELb0ELb1ELb1ELb0ELb0ELb1ELb0ELb0EEENS1_21CollectiveEpilogueFwdINS6_IJSA_NS7_ILi512EEESA_EEES9_SC_SE_Li256ELb1ELb1ELb0ELb0EEENS1_36VarlenDynamicPersistentTileSchedulerILi64ELi64ELi256ELi128ELb0ELb1ELb1ELb1ELb1ELb1EEEEEEEEEvNT_6ParamsE,@"STO_CUDA_ENTRY STV_DEFAULT"
_ZN7cutlass13device_kernelIN5flash11enable_sm90INS1_16FlashAttnFwdSm90INS1_25CollectiveMainloopFwdSm90ILi2EN4cute5tupleIJNS5_1CILi1EEES8_S8_EEENS6_IJNS7_ILi64EEESA_SA_EEELi512ENS_6half_tEfNS_4arch4Sm90ELb1ELb0ELb0ELb1ELb0ELb1ELb1ELb0ELb0ELb1ELb0ELb0EEENS1_21CollectiveEpilogueFwdINS6_IJSA_NS7_ILi512EEESA_EEES9_SC_SE_Li256ELb1ELb1ELb0ELb0EEENS1_36VarlenDynamicPersistentTileSchedulerILi64ELi64ELi256ELi128ELb0ELb1ELb1ELb1ELb1ELb1EEEEEEEEEvNT_6ParamsE:
        /* <DEDUP_REMOVED lines=23> */
.L_x_5424:
[----:B------:R-:W-:Y:S05]  /*0170*/  BSYNC B0 ;  /* 0x0000000000007941 */ /* 0x000fea0003800000 */
.L_x_5423:
        /* <DEDUP_REMOVED lines=39> */
.L_x_5425:
        /* <DEDUP_REMOVED lines=22> */
.L_x_5426:
        /* <DEDUP_REMOVED lines=18> */
.L_x_5427:
        /* <DEDUP_REMOVED lines=22> */
.L_x_5428:
        /* <DEDUP_REMOVED lines=22> */
.L_x_5429:
        /* <DEDUP_REMOVED lines=9> */
.L_x_5432:
        /* <DEDUP_REMOVED lines=25> */
[-C--:B------:R-:W-:Y:S02]  /*0b50*/  LEA.HI R5, R0, R16.reuse, RZ, 0x4 ;  /* 0x0000001000057211 */ /* 0x080fe400078f20ff */
[----:B------:R-:W-:Y:S02]  /*0b60*/  LOP3.LUT R3, R4, 0xffffff80, RZ, 0xc0, !PT ;  /* 0xffffff8004037812 */ /* 0x000fe400078ec0ff */
[C---:B------:R-:W-:Y:S02]  /*0b70*/  LOP3.LUT R6, R5.reuse, 0xfffffff0, RZ, 0xc0, !PT ;  /* 0xfffffff005067812 */ /* 0x040fe400078ec0ff */
[----:B------:R-:W-:Y:S01]  /*0b80*/  SHF.R.S32.HI R12, RZ, 0x4, R5 ;  /* 0x00000004ff0c7819 */ /* 0x000fe20000011405 */
[----:B------:R-:W-:Y:S01]  /*0b90*/  IMAD.IADD R3, R16, 0x1, -R3 ;  /* 0x0000000110037824 */ /* 0x000fe200078e0a03 */
[----:B------:R-:W-:Y:S01]  /*0ba0*/  LEA.HI R7, R0, R16, RZ, 0x5 ;  /* 0x0000001000077211 */ /* 0x000fe200078f28ff */
[----:B------:R-:W-:Y:S01]  /*0bb0*/  IMAD.IADD R10, R16, 0x1, -R6 ;  /* 0x00000001100a7824 */ /* 0x000fe200078e0a06 */
[----:B------:R-:W-:-:S02]  /*0bc0*/  LEA.HI R8, R5, R12, RZ, 0x1 ;  /* 0x0000000c05087211 */ /* 0x000fc400078f08ff */
[----:B------:R-:W-:Y:S02]  /*0bd0*/  SHF.R.S32.HI R6, RZ, 0x1f, R3 ;  /* 0x0000001fff067819 */ /* 0x000fe40000011403 */
[--C-:B------:R-:W-:Y:S02]  /*0be0*/  SHF.R.S32.HI R215, RZ, 0x5, R7.reuse ;  /* 0x00000005ffd77819 */ /* 0x100fe40000011407 */
[----:B------:R-:W-:Y:S02]  /*0bf0*/  SHF.R.S32.HI R14, RZ, 0x1f, R7 ;  /* 0x0000001fff0e7819 */ /* 0x000fe40000011407 */
[----:B------:R-:W-:Y:S02]  /*0c00*/  SHF.R.S32.HI R7, RZ, 0x1f, R10 ;  /* 0x0000001fff077819 */ /* 0x000fe4000001140a */
[----:B------:R-:W-:Y:S02]  /*0c10*/  LEA.HI R5, R6, R3, RZ, 0x2 ;  /* 0x0000000306057211 */ /* 0x000fe400078f10ff */
[----:B------:R-:W-:-:S02]  /*0c20*/  LOP3.LUT R13, R8, 0x1ffffffe, RZ, 0xc0, !PT ;  /* 0x1ffffffe080d7812 */ /* 0x000fc400078ec0ff */
[----:B------:R-:W-:Y:S02]  /*0c30*/  LEA.HI R9, R7, R10, RZ, 0x3 ;  /* 0x0000000a07097211 */ /* 0x000fe400078f18ff */
[----:B------:R-:W-:Y:S01]  /*0c40*/  SHF.R.S32.HI R7, RZ, 0x2, R5 ;  /* 0x00000002ff077819 */ /* 0x000fe20000011405 */
[----:B------:R-:W-:Y:S01]  /*0c50*/  IMAD.IADD R13, R12, 0x1, -R13 ;  /* 0x000000010c0d7824 */ /* 0x000fe200078e0a0d */
[----:B------:R-:W-:Y:S02]  /*0c60*/  SHF.R.S32.HI R8, RZ, 0x1f, R5 ;  /* 0x0000001fff087819 */ /* 0x000fe40000011405 */
[----:B------:R-:W-:Y:S02]  /*0c70*/  LOP3.LUT R12, R5, 0x7ffffffc, RZ, 0xc0, !PT ;  /* 0x7ffffffc050c7812 */ /* 0x000fe400078ec0ff */
[----:B------:R-:W-:Y:S02]  /*0c80*/  LEA.HI R8, R8, R7, RZ, 0x3 ;  /* 0x0000000708087211 */ /* 0x000fe400078f18ff */
[----:B------:R-:W-:Y:S01]  /*0c90*/  LEA.HI R6, R6, R3, RZ, 0x5 ;  /* 0x0000000306067211 */ /* 0x000fe200078f28ff */
[----:B------:R-:W-:Y:S01]  /*0ca0*/  IMAD.IADD R12, R3, 0x1, -R12 ;  /* 0x00000001030c7824 */ /* 0x000fe200078e0a0c */
[----:B------:R-:W-:-:S02]  /*0cb0*/  LOP3.LUT R8, R8, 0xfffffff8, RZ, 0xc0, !PT ;  /* 0xfffffff808087812 */ /* 0x000fc400078ec0ff */
[CC--:B------:R-:W-:Y:S02]  /*0cc0*/  LEA.HI R3, R0.reuse, R16.reuse, RZ, 0x3 ;  /* 0x0000001000037211 */ /* 0x0c0fe400078f18ff */
[----:B------:R-:W-:Y:S01]  /*0cd0*/  LEA.HI R0, R0, R16, RZ, 0x2 ;  /* 0x0000001000007211 */ /* 0x000fe200078f10ff */
[----:B------:R-:W-:Y:S01]  /*0ce0*/  IMAD.IADD R7, R7, 0x1, -R8 ;  /* 0x0000000107077824 */ /* 0x000fe200078e0a08 */
[----:B------:R-:W-:Y:S02]  /*0cf0*/  SHF.R.S32.HI R6, RZ, 0x5, R6 ;  /* 0x00000005ff067819 */ /* 0x000fe40000011406 */
[----:B------:R-:W-:Y:S02]  /*0d00*/  SHF.R.S32.HI R22, RZ, 0x2, R0 ;  /* 0x00000002ff167819 */ /* 0x000fe40000011400 */
[----:B------:R-:W-:Y:S01]  /*0d10*/  LEA.HI R14, R14, R215, RZ, 0x2 ;  /* 0x000000d70e0e7211 */ /* 0x000fe200078f10ff */
[----:B------:R-:W-:Y:S01]  /*0d20*/  IMAD R190, R6, 0x10, R7 ;  /* 0x0000001006be7824 */ /* 0x000fe200078e0207 */
[----:B------:R-:W-:Y:S01]  /*0d30*/  SHF.R.S32.HI R231, RZ, 0x7, R4 ;  /* 0x00000007ffe77819 */ /* 0x000fe20000011404 */
[----:B------:R-:W-:Y:S01]  /*0d40*/  VIADD R6, R22, 0x20 ;  /* 0x0000002016067836 */ /* 0x000fe20000000000 */
[----:B------:R-:W-:-:S02]  /*0d50*/  LOP3.LUT R228, R3, 0xfffffff8, RZ, 0xc0, !PT ;  /* 0xfffffff803e47812 */ /* 0x000fc400078ec0ff */
[----:B------:R-:W-:Y:S02]  /*0d60*/  LOP3.LUT R11, R9, 0xfffffff8, RZ, 0xc0, !PT ;  /* 0xfffffff8090b7812 */ /* 0x000fe400078ec0ff */
[----:B------:R-:W-:Y:S01]  /*0d70*/  LOP3.LUT R14, R14, 0x3ffffc, RZ, 0xc0, !PT ;  /* 0x003ffffc0e0e7812 */ /* 0x000fe200078ec0ff */
[----:B------:R-:W-:Y:S01]  /*0d80*/  IMAD.IADD R228, R16, 0x1, -R228 ;  /* 0x0000000110e47824 */ /* 0x000fe200078e0ae4 */
[----:B------:R-:W-:Y:S01]  /*0d90*/  LEA.HI R4, R4, R231, RZ, 0x1 ;  /* 0x000000e704047211 */ /* 0x000fe200078f08ff */
[----:B------:R-:W-:Y:S01]  /*0da0*/  IMAD.IADD R11, R10, 0x1, -R11 ;  /* 0x000000010a0b7824 */ /* 0x000fe200078e0a0b */
[----:B------:R-:W-:Y:S01]  /*0db0*/  SHF.R.S32.HI R5, RZ, 0x1f, R6 ;  /* 0x0000001fff057819 */ /* 0x000fe20000011406 */
[----:B------:R-:W-:Y:S02]  /*0dc0*/  IMAD R15, R231, 0x100, R10 ;  /* 0x00000100e70f7824 */ /* 0x000fe400078e020a */
[----:B------:R-:W-:Y:S01]  /*0dd0*/  IMAD.IADD R14, R215, 0x1, -R14 ;  /* 0x00000001d70e7824 */ /* 0x000fe200078e0a0e */
[----:B------:R-:W-:Y:S01]  /*0de0*/  LOP3.LUT R4, R4, 0xfffffe, RZ, 0xc0, !PT ;  /* 0x00fffffe04047812 */ /* 0x000fe200078ec0ff */
[----:B------:R-:W-:Y:S01]  /*0df0*/  IMAD.SHL.U32 R192, R228, 0x8, RZ ;  /* 0x00000008e4c07824 */ /* 0x000fe200078e00ff */
[----:B------:R-:W-:Y:S01]  /*0e00*/  LEA.HI R5, R5, R6, RZ, 0x3 ;  /* 0x0000000605057211 */ /* 0x000fe200078f18ff */
[----:B------:R-:W-:-:S02]  /*0e10*/  IMAD.SHL.U32 R10, R11, 0x40, RZ ;  /* 0x000000400b0a7824 */ /* 0x000fc400078e00ff */
[----:B------:R-:W-:Y:S02]  /*0e20*/  IMAD R14, R14, 0x10, R15 ;  /* 0x000000100e0e7824 */ /* 0x000fe400078e020f */
[----:B------:R-:W-:Y:S02]  /*0e30*/  IMAD.SHL.U32 R13, R13, 0x8, RZ ;  /* 0x000000080d0d7824 */ /* 0x000fe400078e00ff */
[----:B------:R-:W-:Y:S02]  /*0e40*/  IMAD.IADD R4, R231, 0x1, -R4 ;  /* 0x00000001e7047824 */ /* 0x000fe400078e0a04 */
[----:B------:R-:W-:Y:S01]  /*0e50*/  VIADD R224, R192, 0x80 ;  /* 0x00000080c0e07836 */ /* 0x000fe20000000000 */
[----:B------:R-:W-:Y:S01]  /*0e60*/  LOP3.LUT R10, R10, 0x1c0, RZ, 0xc0, !PT ;  /* 0x000001c00a0a7812 */ /* 0x000fe200078ec0ff */
[----:B------:R-:W-:Y:S02]  /*0e70*/  IMAD.U32 R8, R14, 0x40, R13 ;  /* 0x000000400e087824 */ /* 0x000fe400078e000d */
[----:B------:R-:W-:-:S02]  /*0e80*/  VIADD R221, R192, 0x140 ;  /* 0x00000140c0dd7836 */ /* 0x000fc40000000000 */
[----:B------:R-:W-:Y:S02]  /*0e90*/  IMAD.SHL.U32 R9, R9, 0x40, RZ ;  /* 0x0000004009097824 */ /* 0x000fe400078e00ff */
[----:B------:R-:W-:Y:S02]  /*0ea0*/  IMAD.SHL.U32 R5, R5, 0x40, RZ ;  /* 0x0000004005057824 */ /* 0x000fe400078e00ff */
[----:B------:R-:W-:Y:S01]  /*0eb0*/  IMAD.SHL.U32 R195, R4, 0x100, RZ ;  /* 0x0000010004c37824 */ /* 0x000fe200078e00ff */
[----:B------:R-:W-:Y:S01]  /*0ec0*/  SHF.R.S32.HI R4, RZ, 0x1f, R224 ;  /* 0x0000001fff047819 */ /* 0x000fe200000114e0 */
[----:B------:R0:W-:Y:S01]  /*0ed0*/  STL [R1+0xc], R8 ;  /* 0x00000c0801007387 */ /* 0x0001e20000100800 */
[----:B------:R-:W-:Y:S02]  /*0ee0*/  LOP3.LUT R13, R10, 0x8, R13, 0xf8, !PT ;  /* 0x000000080a0d7812 */ /* 0x000fe400078ef80d */
[----:B------:R-:W-:Y:S02]  /*0ef0*/  SHF.R.S32.HI R4, RZ, 0x1f, R221 ;  /* 0x0000001fff047819 */ /* 0x000fe400000114dd */
[----:B------:R-:W-:-:S02]  /*0f00*/  SHF.R.U32.HI R10, RZ, 0x3, R10 ;  /* 0x00000003ff0a7819 */ /* 0x000fc4000001160a */
[----:B------:R-:W-:Y:S02]  /*0f10*/  SHF.R.S32.HI R229, RZ, 0x3, R3 ;  /* 0x00000003ffe57819 */ /* 0x000fe40000011403 */
[----:B------:R-:W-:Y:S02]  /*0f20*/  LOP3.LUT R4, R5, 0xfffffe00, RZ, 0xc0, !PT ;  /* 0xfffffe0005047812 */ /* 0x000fe400078ec0ff */
[----:B0-----:R-:W-:Y:S02]  /*0f30*/  LOP3.LUT R8, R9, 0x7ffffe00, RZ, 0xc0, !PT ;  /* 0x7ffffe0009087812 */ /* 0x001fe400078ec0ff */
[----:B------:R-:W-:Y:S02]  /*0f40*/  SHF.R.S32.HI R3, RZ, 0x1f, R0 ;  /* 0x0000001fff037819 */ /* 0x000fe40000011400 */
[----:B------:R-:W-:Y:S01]  /*0f50*/  LOP3.LUT R234, R0, 0xfffffffc, RZ, 0xc0, !PT ;  /* 0xfffffffc00ea7812 */ /* 0x000fe200078ec0ff */
[----:B------:R-:W-:Y:S01]  /*0f60*/  IMAD R8, R215, 0x400, R8 ;  /* 0x00000400d7087824 */ /* 0x000fe200078e0208 */
[----:B------:R-:W-:Y:S01]  /*0f70*/  LOP3.LUT R13, R13, R10, RZ, 0x3c, !PT ;  /* 0x0000000a0d0d7212 */ /* 0x000fe200078e3cff */
[----:B------:R0:W-:Y:S01]  /*0f80*/  STL [R1+0x8], R4 ;  /* 0x0000080401007387 */ /* 0x0001e20000100800 */
[----:B------:R-:W-:Y:S01]  /*0f90*/  LEA.HI R3, R3, R22, RZ, 0x3 ;  /* 0x0000001603037211 */ /* 0x000fe200078f18ff */
[----:B------:R-:W-:Y:S01]  /*0fa0*/  IMAD.IADD R234, R16, 0x1, -R234 ;  /* 0x0000000110ea7824 */ /* 0x000fe200078e0aea */
[----:B------:R-:W-:Y:S01]  /*0fb0*/  R2P PR, R11, 0x6 ;  /* 0x000000060b007804 */ /* 0x000fe20000000000 */
[----:B------:R-:W-:Y:S01]  /*0fc0*/  IMAD.SHL.U32 R237, R6, 0x40, RZ ;  /* 0x0000004006ed7824 */ /* 0x000fe200078e00ff */
[----:B------:R-:W-:Y:S01]  /*0fd0*/  LOP3.LUT R3, R3, 0xfffffff8, RZ, 0xc0, !PT ;  /* 0xfffffff803037812 */ /* 0x000fe200078ec0ff */
[----:B------:R-:W-:Y:S01]  /*0fe0*/  IMAD.IADD R13, R8, 0x1, R13 ;  /* 0x00000001080d7824 */ /* 0x000fe200078e020d */
[C---:B------:R-:W-:Y:S01]  /*0ff0*/  LEA.HI R0, R234.reuse, R234, RZ, 0x1 ;  /* 0x000000eaea007211 */ /* 0x040fe200078f08ff */
[----:B------:R-:W-:Y:S01]  /*1000*/  IMAD.SHL.U32 R16, R234, 0x8, RZ ;  /* 0x00000008ea107824 */ /* 0x000fe200078e00ff */
[----:B------:R-:W-:Y:S01]  /*1010*/  LOP3.LUT R237, R237, 0x1c0, RZ, 0xc0, !PT ;  /* 0x000001c0eded7812 */ /* 0x000fe200078ec0ff */
[----:B------:R-:W-:-:S02]  /*1020*/  IMAD R210, R13, 0x2, R2 ;  /* 0x000000020dd27824 */ /* 0x000fc400078e0202 */
[----:B------:R-:W-:Y:S02]  /*1030*/  IMAD.MOV.U32 R213, RZ, RZ, 0x40 ;  /* 0x00000040ffd57424 */ /* 0x000fe400078e00ff */
[----:B------:R-:W-:Y:S01]  /*1040*/  IMAD.IADD R188, R22, 0x1, -R3 ;  /* 0x0000000116bc7824 */ /* 0x000fe200078e0a03 */
[----:B------:R-:W-:Y:S01]  /*1050*/  LOP3.LUT R3, R0, 0x1ffffffe, RZ, 0xc0, !PT ;  /* 0x1ffffffe00037812 */ /* 0x000fe200078ec0ff */
[----:B------:R-:W-:Y:S01]  /*1060*/  VIADD R232, R192, 0x1c0 ;  /* 0x000001c0c0e87836 */ /* 0x000fe20000000000 */
[----:B------:R-:W-:Y:S01]  /*1070*/  LOP3.LUT R0, R237, 0x38, R16, 0xf8, !PT ;  /* 0x00000038ed007812 */ /* 0x000fe200078ef810 */
[----:B------:R-:W-:Y:S01]  /*1080*/  IMAD.SHL.U32 R184, R234, 0x4, RZ ;  /* 0x00000004eab87824 */ /* 0x000fe200078e00ff */
[----:B------:R-:W-:Y:S01]  /*1090*/  SHF.R.U32.HI R6, RZ, 0x3, R237 ;  /* 0x00000003ff067819 */ /* 0x000fe200000116ed */
[----:B------:R-:W-:Y:S01]  /*10a0*/  VIADD R214, R210, 0x36400 ;  /* 0x00036400d2d67836 */ /* 0x000fe20000000000 */
[----:B------:R-:W-:Y:S01]  /*10b0*/  SHF.R.S32.HI R5, RZ, 0x1f, R232 ;  /* 0x0000001fff057819 */ /* 0x000fe200000114e8 */
[C---:B------:R-:W-:Y:S01]  /*10c0*/  VIADD R225, R192.reuse, 0x40 ;  /* 0x00000040c0e17836 */ /* 0x040fe20000000000 */
[----:B------:R-:W-:Y:S01]  /*10d0*/  SEL R213, R213, 0xffffffc0, !P2 ;  /* 0xffffffc0d5d57807 */ /* 0x000fe20005000000 */
[----:B------:R-:W-:Y:S01]  /*10e0*/  VIADD R222, R192, 0x100 ;  /* 0x00000100c0de7836 */ /* 0x000fe20000000000 */
[----:B------:R-:W-:Y:S01]  /*10f0*/  LOP3.LUT R5, R4, R0, R6, 0xf6, !PT ;  /* 0x0000000004057212 */ /* 0x000fe200078ef606 */
[----:B------:R-:W-:-:S02]  /*1100*/  VIADD R191, R184, 0x10 ;  /* 0x00000010b8bf7836 */ /* 0x000fc40000000000 */
[C---:B------:R-:W-:Y:S02]  /*1110*/  VIADD R223, R192.reuse, 0xc0 ;  /* 0x000000c0c0df7836 */ /* 0x040fe40000000000 */
[----:B------:R-:W-:Y:S02]  /*1120*/  VIADD R233, R192, 0x180 ;  /* 0x00000180c0e97836 */ /* 0x000fe40000000000 */
[----:B------:R-:W-:Y:S02]  /*1130*/  VIADD R211, R210, 0x36420 ;  /* 0x00036420d2d37836 */ /* 0x000fe40000000000 */
[----:B------:R-:W-:Y:S02]  /*1140*/  IMAD.IADD R3, R234, 0x1, -R3 ;  /* 0x00000001ea037824 */ /* 0x000fe400078e0a03 */
[C---:B------:R-:W-:Y:S01]  /*1150*/  @P1 VIADD R211, R214.reuse, 0xffffffe0 ;  /* 0xffffffe0d6d31836 */ /* 0x040fe20000000000 */
[----:B------:R-:W-:Y:S01]  /*1160*/  SHF.R.S32.HI R7, RZ, 0x1f, R225 ;  /* 0x0000001fff077819 */ /* 0x000fe200000114e1 */
        /* <DEDUP_REMOVED lines=8> */
[----:B------:R-:W-:-:S02]  /*11f0*/  IMAD.SHL.U32 R189, R12, 0x2, RZ ;  /* 0x000000020cbd7824 */ /* 0x000fc400078e00ff */
[----:B------:R-:W-:Y:S02]  /*1200*/  IMAD R236, R5, 0x2, R2 ;  /* 0x0000000205ec7824 */ /* 0x000fe400078e0202 */
[----:B------:R-:W-:Y:S02]  /*1210*/  IMAD R216, R3, 0x8, R190 ;  /* 0x0000000803d87824 */ /* 0x000fe400078e02be */
[----:B------:R-:W-:Y:S01]  /*1220*/  IMAD.IADD R213, R213, 0x1, R211 ;  /* 0x00000001d5d57824 */ /* 0x000fe200078e02d3 */
[----:B--2---:R-:W-:Y:S02]  /*1230*/  LOP3.LUT R187, R18, 0x1, RZ, 0xfc, !PT ;  /* 0x0000000112bb7812 */ /* 0x004fe400078efcff */
[----:B0-----:R-:W-:-:S07]  /*1240*/  CS2R R18, SRZ ;  /* 0x0000000000127805 */ /* 0x001fce000001ff00 */
.L_x_5565:
        /* <DEDUP_REMOVED lines=51> */
.L_x_5434:
[----:B------:R-:W-:Y:S02]  /*1580*/  IMAD.U32 R44, RZ, RZ, UR5 ;  /* 0x00000005ff2c7e24 */ /* 0x000fe4000f8e00ff */
[----:B------:R-:W-:Y:S01]  /*1590*/  IMAD.U32 R24, RZ, RZ, UR4 ;  /* 0x00000004ff187e24 */ /* 0x000fe2000f8e00ff */
[----:B------:R-:W-:Y:S06]  /*15a0*/  @!P2 BRA `(.L_x_5435) ;  /* 0x000000000010a947 */ /* 0x000fec0003800000 */
[----:B------:R-:W-:-:S04]  /*15b0*/  IADD3 R4, P0, R218, UR8, RZ ;  /* 0x00000008da047c10 */ /* 0x000fc8000ff1e0ff */
[----:B------:R-:W-:-:S05]  /*15c0*/  IADD3.X R5, R219, UR9, RZ, P0, !PT ;  /* 0x00000009db057c10 */ /* 0x000fca00087fe4ff */
[----:B------:R0:W5:Y:S01]  /*15d0*/  LDG.E R24, desc[UR40][R4.64] ;  /* 0x0000002804187981 */ /* 0x000162000c1e1900 */
[----:B------:R-:W-:Y:S05]  /*15e0*/  BRA `(.L_x_5436) ;  /* 0x0000000000107947 */ /* 0x000fea0003800000 */
.L_x_5435:
[----:B------:R-:W-:Y:S05]  /*15f0*/  @!P0 BRA `(.L_x_5436) ;  /* 0x00000000000c8947 */ /* 0x000fea0003800000 */
[----:B------:R-:W2:Y:S04]  /*1600*/  LDG.E R5, desc[UR40][R8.64] ;  /* 0x0000002808057981 */ /* 0x000ea8000c1e1900 */
[----:B------:R-:W2:Y:S02]  /*1610*/  LDG.E R24, desc[UR40][R8.64+0x4] ;  /* 0x0000042808187981 */ /* 0x000ea4000c1e1900 */
[----:B--2---:R-:W-:-:S07]  /*1620*/  IMAD.IADD R24, R24, 0x1, -R5 ;  /* 0x0000000118187824 */ /* 0x004fce00078e0a05 */
.L_x_5436:
        /* <DEDUP_REMOVED lines=69> */
.L_x_5439:
[----:B------:R-:W-:Y:S05]  /*1a80*/  BSYNC B6 ;  /* 0x0000000000067941 */ /* 0x000fea0003800000 */
.L_x_5438:
        /* <DEDUP_REMOVED lines=20> */
.L_x_5441:
[----:B------:R-:W-:Y:S05]  /*1bd0*/  BSYNC B6 ;  /* 0x0000000000067941 */ /* 0x000fea0003800000 */
.L_x_5440:
        /* <DEDUP_REMOVED lines=29> */
[----:B------:R-:W-:Y:S01]  /*1db0*/  IMAD R3, R0, UR6, RZ ;  /* 0x0000000600037c24 */ /* 0x000fe2000f8e02ff */
[----:B------:R-:W-:Y:S01]  /*1dc0*/  IADD3 R40, P2, R22, R27, RZ ;  /* 0x0000001b16287210 */ /* 0x000fe20007f5e0ff */
        /* <DEDUP_REMOVED lines=20> */
[----:B------:R-:W-:-:S02]  /*1f10*/  IMAD R33, R22, R57, R12 ;  /* 0x0000003916217224 */ /* 0x000fc400078e020c */
[----:B------:R-:W-:-:S04]  /*1f20*/  IMAD.WIDE.U32 R12, R22, R56, R16 ;  /* 0x00000038160c7225 */ /* 0x000fc800078e0010 */
[----:B------:R-:W-:Y:S02]  /*1f30*/  IMAD.IADD R13, R33, 0x1, R13 ;  /* 0x00000001210d7824 */ /* 0x000fe400078e020d */
[----:B------:R-:W-:Y:S02]  /*1f40*/  VIADD R58, R26, 0x8 ;  /* 0x000000081a3a7836 */ /* 0x000fe40000000000 */
[----:B-----5:R-:W-:-:S04]  /*1f50*/  IMAD.WIDE.U32 R38, R30, R56, R12 ;  /* 0x000000381e267225 */ /* 0x020fc800078e000c */
[----:B------:R-:W-:Y:S02]  /*1f60*/  IMAD.SHL.U32 R59, R59, 0x2, RZ ;  /* 0x000000023b3b7824 */ /* 0x000fe400078e00ff */
[----:B------:R-:W-:Y:S01]  /*1f70*/  IMAD.X R41, R24, 0x1, R3, P2 ;  /* 0x0000000118297824 */ /* 0x000fe200010e0603 */
[----:B---3--:R-:W-:Y:S02]  /*1f80*/  SHF.R.S32.HI R0, RZ, 0x1f, R25 ;  /* 0x0000001fff007819 */ /* 0x008fe40000011419 */
        /* <DEDUP_REMOVED lines=21> */
[----:B------:R-:W-:Y:S01]  /*20e0*/  SHF.R.S32.HI R25, RZ, 0x1f, R30 ;  /* 0x0000001fff197819 */ /* 0x000fe2000001141e */
        /* <DEDUP_REMOVED lines=21> */
[----:B------:R-:W-:Y:S02]  /*2240*/  IMAD.SHL.U32 R54, R54, 0x40, RZ ;  /* 0x0000004036367824 */ /* 0x000fe400078e00ff */
[----:B------:R-:W-:Y:S02]  /*2250*/  IMAD.SHL.U32 R56, R56, 0x40, RZ ;  /* 0x0000004038387824 */ /* 0x000fe400078e00ff */
[----:B------:R-:W-:Y:S02]  /*2260*/  IMAD.IADD R61, R33, 0x1, R5 ;  /* 0x00000001213d7824 */ /* 0x000fe400078e0205 */
[----:B------:R-:W-:Y:S02]  /*2270*/  IMAD.IADD R62, R5, 0x1, R35 ;  /* 0x00000001053e7824 */ /* 0x000fe400078e0223 */
[----:B------:R-:W-:Y:S02]  /*2280*/  IMAD.IADD R65, R37, 0x1, R25 ;  /* 0x0000000125417824 */ /* 0x000fe400078e0219 */
[----:B------:R-:W-:-:S02]  /*2290*/  IMAD.IADD R67, R25, 0x1, R39 ;  /* 0x0000000119437824 */ /* 0x000fc400078e0227 */
[----:B------:R-:W-:-:S07]  /*22a0*/  IMAD R66, R215, 0x200, R4 ;  /* 0x00000200d7427824 */ /* 0x000fce00078e0204 */
.L_x_5471:
        /* <DEDUP_REMOVED lines=58> */
.L_x_5446:
[----:B------:R-:W-:Y:S05]  /*2650*/  BSYNC B1 ;  /* 0x0000000000017941 */ /* 0x000fea0003800000 */
.L_x_5445:
        /* <DEDUP_REMOVED lines=15> */
.L_x_5447:
[----:B------:R-:W-:Y:S01]  /*2750*/  IMAD R68, R23, 0x8, R2 ;  /* 0x0000000817447824 */ /* 0x000fe200078e0202 */
[----:B------:R-:W-:Y:S01]  /*2760*/  SHF.L.U32 R73, R186, 0x1f, RZ ;  /* 0x0000001fba497819 */ /* 0x000fe200000006ff */
[----:B------:R-:W-:Y:S03]  /*2770*/  BSSY B1, `(.L_x_5448) ;  /* 0x0000003000017945 */ /* 0x000fe60003800000 */
[----:B------:R-:W0:Y:S02]  /*2780*/  SYNCS.PHASECHK.TRANS64.TRYWAIT P5, [R68+URZ+0x38890], R73 ;  /* 0x03889049440075a7 */ /* 0x000e2400080a017f */
[----:B0-----:R-:W-:Y:S05]  /*2790*/  @!P5 BRA `(.L_x_5449) ;  /* 0x000001e000b4d947 */ /* 0x001fea0003800000 */
.L_x_5756:
[----:B------:R-:W-:Y:S05]  /*27a0*/  BSYNC B1 ;  /* 0x0000000000017941 */ /* 0x000fea0003800000 */
.L_x_5448:
        /* <DEDUP_REMOVED lines=48> */
.L_x_5454:
[----:B------:R-:W-:Y:S05]  /*2ab0*/  BSYNC B2 ;  /* 0x0000000000027941 */ /* 0x000fea0003800000 */
.L_x_5453:
[----:B--2---:R1:W-:Y:S02]  /*2ac0*/  STG.E.128 desc[UR40][R12.64], R4 ;  /* 0x000000040c007986 */ /* 0x0043e4000c101d28 */
.L_x_5452:
[----:B------:R-:W-:Y:S05]  /*2ad0*/  BSYNC B1 ;  /* 0x0000000000017941 */ /* 0x000fea0003800000 */
.L_x_5451:
        /* <DEDUP_REMOVED lines=51> */
.L_x_5456:
[----:B------:R-:W-:Y:S05]  /*2e10*/  BSYNC B1 ;  /* 0x0000000000017941 */ /* 0x000fea0003800000 */
.L_x_5455:
[----:B-1----:R1:W-:Y:S01]  /*2e20*/  STG.E.128 desc[UR40][R12.64+0x40], R4 ;  /* 0x000040040c007986 */ /* 0x0023e2000c101d28 */
[----:B------:R-:W-:Y:S05]  /*2e30*/  BRA `(.L_x_5450) ;  /* 0x0000000c00107947 */ /* 0x000fea0003800000 */
.L_x_5444:
        /* <DEDUP_REMOVED lines=41> */
.L_x_5457:
[----:B------:R-:W-:Y:S01]  /*30d0*/  IMAD R68, R23, 0x8, R2 ;  /* 0x0000000817447824 */ /* 0x000fe200078e0202 */
[----:B------:R-:W-:Y:S01]  /*30e0*/  SHF.L.U32 R73, R186, 0x1f, RZ ;  /* 0x0000001fba497819 */ /* 0x000fe200000006ff */
[----:B------:R-:W-:Y:S03]  /*30f0*/  BSSY B1, `(.L_x_5458) ;  /* 0x0000003000017945 */ /* 0x000fe60003800000 */
[----:B------:R-:W0:Y:S02]  /*3100*/  SYNCS.PHASECHK.TRANS64.TRYWAIT P5, [R68+URZ+0x38890], R73 ;  /* 0x03889049440075a7 */ /* 0x000e2400080a017f */
[----:B0-----:R-:W-:Y:S05]  /*3110*/  @!P5 BRA `(.L_x_5459) ;  /* 0x000001d80068d947 */ /* 0x001fea0003800000 */
.L_x_5757:
[----:B------:R-:W-:Y:S05]  /*3120*/  BSYNC B1 ;  /* 0x0000000000017941 */ /* 0x000fea0003800000 */
.L_x_5458:
        /* <DEDUP_REMOVED lines=114> */
.L_x_5461:
[----:B------:R-:W-:Y:S05]  /*3850*/  BSYNC B1 ;  /* 0x0000000000017941 */ /* 0x000fea0003800000 */
.L_x_5460:
        /* <DEDUP_REMOVED lines=10> */
.L_x_5443:
[----:B------:R-:W-:-:S13]  /*3900*/  ISETP.NE.AND P3, PT, R187, 0x3, PT ;  /* 0x00000003bb00780c */ /* 0x000fda0003f65270 */
[----:B------:R-:W-:Y:S05]  /*3910*/  @!P3 BRA `(.L_x_5462) ;  /* 0x000000000004b947 */ /* 0x000fea0003800000 */
[----:B------:R-:W-:Y:S01]  /*3920*/  BPT.TRAP 0x1 ;  /* 0x000000040000795c */ /* 0x000fe20000300000 */
.L_x_5462:
        /* <DEDUP_REMOVED lines=8> */
.L_x_5758:
[----:B------:R-:W-:Y:S05]  /*39b0*/  BSYNC B1 ;  /* 0x0000000000017941 */ /* 0x000fea0003800000 */
.L_x_5463:
        /* <DEDUP_REMOVED lines=12> */
.L_x_5450:
[----:B------:R-:W-:Y:S05]  /*3a80*/  BSYNC B0 ;  /* 0x0000000000007941 */ /* 0x000fea0003800000 */
.L_x_5442:
        /* <DEDUP_REMOVED lines=17> */
.L_x_5466:
[----:B------:R-:W-:Y:S05]  /*3ba0*/  BSYNC B0 ;  /* 0x0000000000007941 */ /* 0x000fea0003800000 */
.L_x_5465:
[----:B------:R-:W5:Y:S01]  /*3bb0*/  SYNCS.PHASECHK.TRANS64.TRYWAIT P5, [R68+URZ+0x388b0], R73 ;  /* 0x0388b049440075a7 */ /* 0x000f6200080a017f */
[----:B------:R-:W-:Y:S01]  /*3bc0*/  BSSY B0, `(.L_x_5467) ;  /* 0x0000003000007945 */ /* 0x000fe20003800000 */
[----:B------:R-:W-:-:S03]  /*3bd0*/  ISETP.GE.AND P3, PT, R22, R71, PT ;  /* 0x000000471600720c */ /* 0x000fc60003f66270 */
[----:B-----5:R-:W-:Y:S10]  /*3be0*/  @!P5 BRA `(.L_x_5468) ;  /* 0x000001cc00dcd947 */ /* 0x020ff40003800000 */
.L_x_5759:
[----:B------:R-:W-:Y:S05]  /*3bf0*/  BSYNC B0 ;  /* 0x0000000000007941 */ /* 0x000fea0003800000 */
.L_x_5467:
        /* <DEDUP_REMOVED lines=82> */
.L_x_5470:
[----:B------:R-:W-:Y:S05]  /*4120*/  BSYNC B0 ;  /* 0x0000000000007941 */ /* 0x000fea0003800000 */
.L_x_5469:
        /* <DEDUP_REMOVED lines=17> */
.L_x_5437:
[----:B------:R-:W2:Y:S01]  /*4240*/  LDL R4, [R1+0x4] ;  /* 0x0000040001047983 */ /* 0x000ea20000100800 */
[----:B------:R-:W-:Y:S01]  /*4250*/  BSSY B0, `(.L_x_5472) ;  /* 0x0000005000007945 */ /* 0x000fe20003800000 */
[----:B--2---:R-:W-:-:S03]  /*4260*/  ISETP.NE.AND P0, PT, R4, 0x1, PT ;  /* 0x000000010400780c */ /* 0x004fc60003f05270 */
[----:B------:R-:W-:Y:S10]  /*4270*/  @P3 BRA `(.L_x_5473) ;  /* 0x0000000000083947 */ /* 0x000ff40003800000 */
[----:B------:R-:W0:Y:S02]  /*4280*/  FENCE.VIEW.ASYNC.G ;  /* 0x00000000000073c6 */ /* 0x000e240000000100 */
[----:B0-----:R-:W-:Y:S06]  /*4290*/  BAR.ARV 0xc, 0x180 ;  /* 0x0306000000007b1d */ /* 0x001fec0000002000 */
.L_x_5473:
[----:B------:R-:W-:Y:S05]  /*42a0*/  BSYNC B0 ;  /* 0x0000000000007941 */ /* 0x000fea0003800000 */
.L_x_5472:
        /* <DEDUP_REMOVED lines=46> */
[----:B---3--:R-:W-:Y:S01]  /*4590*/  CS2R R76, SRZ ;  /* 0x00000000004c7805 */ /* 0x008fe2000001ff00 */
[----:B------:R-:W1:Y:S01]  /*45a0*/  @P0 LDC R4, c[0x0][0x450] ;  /* 0x00011400ff040b82 */ /* 0x000e620000000800 */
[----:B------:R-:W-:-:S02]  /*45b0*/  CS2R R74, SRZ ;  /* 0x00000000004a7805 */ /* 0x000fc4000001ff00 */
[----:B------:R-:W-:Y:S01]  /*45c0*/  CS2R R152, SRZ ;  /* 0x0000000000987805 */ /* 0x000fe2000001ff00 */
        /* <DEDUP_REMOVED lines=10> */
[----:B----4-:R-:W-:Y:S02]  /*4670*/  CS2R R50, SRZ ;  /* 0x0000000000327805 */ /* 0x010fe4000001ff00 */
[----:B------:R-:W-:-:S02]  /*4680*/  CS2R R162, SRZ ;  /* 0x0000000000a27805 */ /* 0x000fc4000001ff00 */
[----:B------:R-:W-:Y:S01]  /*4690*/  CS2R R46, SRZ ;  /* 0x00000000002e7805 */ /* 0x000fe2000001ff00 */
[----:B0-----:R-:W-:Y:S01]  /*46a0*/  @P0 IMAD.HI.U32 R3, R0, R3, RZ ;  /* 0x0000000300030227 */ /* 0x001fe200078e00ff */
[----:B------:R-:W-:Y:S02]  /*46b0*/  CS2R R164, SRZ ;  /* 0x0000000000a47805 */ /* 0x000fe4000001ff00 */
[----:B------:R-:W-:Y:S02]  /*46c0*/  CS2R R166, SRZ ;  /* 0x0000000000a67805 */ /* 0x000fe4000001ff00 */
[----:B------:R-:W-:Y:S01]  /*46d0*/  CS2R R38, SRZ ;  /* 0x0000000000267805 */ /* 0x000fe2000001ff00 */
[----:B------:R-:W-:Y:S01]  /*46e0*/  IMAD.MOV.U32 R169, RZ, RZ, RZ ;  /* 0x000000ffffa97224 */ /* 0x000fe200078e00ff */
[----:B------:R-:W-:Y:S01]  /*46f0*/  CS2R R26, SRZ ;  /* 0x00000000001a7805 */ /* 0x000fe2000001ff00 */
[----:B------:R-:W-:Y:S01]  /*4700*/  IMAD.MOV.U32 R170, RZ, RZ, RZ ;  /* 0x000000ffffaa7224 */ /* 0x000fe200078e00ff */
[----:B------:R-:W-:-:S02]  /*4710*/  CS2R R28, SRZ ;  /* 0x00000000001c7805 */ /* 0x000fc4000001ff00 */
[----:B-1----:R-:W-:Y:S01]  /*4720*/  @P0 SHF.R.U32.HI R0, RZ, R4, R3 ;  /* 0x00000004ff000219 */ /* 0x002fe20000011603 */
[----:B------:R-:W-:Y:S01]  /*4730*/  IMAD.MOV.U32 R4, RZ, RZ, RZ ;  /* 0x000000ffff047224 */ /* 0x000fe200078e00ff */
[----:B------:R-:W-:Y:S01]  /*4740*/  PLOP3.LUT P0, PT, PT, PT, PT, 0x80, 0x0 ;  /* 0x000000000000781c */ /* 0x000fe20003f0f070 */
[----:B------:R-:W-:Y:S01]  /*4750*/  IMAD.MOV.U32 R31, RZ, RZ, RZ ;  /* 0x000000ffff1f7224 */ /* 0x000fe200078e00ff */
[----:B------:R-:W-:Y:S01]  /*4760*/  CS2R R24, SRZ ;  /* 0x0000000000187805 */ /* 0x000fe2000001ff00 */
[----:B------:R-:W-:Y:S01]  /*4770*/  IMAD.IADD R0, R43, 0x1, R0 ;  /* 0x000000012b007824 */ /* 0x000fe200078e0200 */
[----:B------:R-:W-:-:S04]  /*4780*/  CS2R R42, SRZ ;  /* 0x00000000002a7805 */ /* 0x000fc8000001ff00 */
[----:B------:R-:W-:-:S04]  /*4790*/  SHF.R.S32.HI R3, RZ, 0x1f, R0 ;  /* 0x0000001fff037819 */ /* 0x000fc80000011400 */
[----:B------:R-:W-:-:S04]  /*47a0*/  LEA.HI R3, R3, R0, RZ, 0x6 ;  /* 0x0000000003037211 */ /* 0x000fc800078f30ff */
[----:B------:R-:W-:Y:S01]  /*47b0*/  SHF.R.S32.HI R0, RZ, 0x6, R3 ;  /* 0x00000006ff007819 */ /* 0x000fe20000011403 */
[----:B------:R-:W-:-:S03]  /*47c0*/  IMAD.MOV.U32 R3, RZ, RZ, RZ ;  /* 0x000000ffff037224 */ /* 0x000fc600078e00ff */
[----:B------:R-:W-:-:S04]  /*47d0*/  VIMNMX R0, R197, R0, PT ;  /* 0x00000000c5007248 */ /* 0x000fc80003fe0100 */
[----:B------:R-:W-:-:S13]  /*47e0*/  ISETP.GE.AND P1, PT, R0, 0x1, PT ;  /* 0x000000010000780c */ /* 0x000fda0003f26270 */
        /* <DEDUP_REMOVED lines=72> */
.L_x_5479:
[----:B------:R-:W-:Y:S01]  /*4c70*/  BAR.SYNC.DEFER_BLOCKING 0xe, 0x100 ;  /* 0x0384000000007b1d */ /* 0x000fe20000010000 */
[----:B01----:R-:W-:Y:S01]  /*4c80*/  IMAD R3, R18, 0x40, R190 ;  /* 0x0000004012037824 */ /* 0x003fe200078e02be */
[----:B------:R-:W-:Y:S01]  /*4c90*/  R2UR UR4, R8 ;  /* 0x00000000080472ca */ /* 0x000fe200000e0000 */
[----:B------:R-:W-:Y:S01]  /*4ca0*/  VIADD R18, R18, 0x1 ;  /* 0x0000000112127836 */ /* 0x000fe20000000000 */
[----:B------:R-:W-:Y:S01]  /*4cb0*/  R2UR UR5, R9 ;  /* 0x00000000090572ca */ /* 0x000fe200000e0000 */
[----:B------:R-:W-:Y:S01]  /*4cc0*/  IMAD R3, R3, 0x4, R2 ;  /* 0x0000000403037824 */ /* 0x000fe200078e0202 */
[----:B------:R-:W-:Y:S01]  /*4cd0*/  ISETP.GT.AND P1, PT, R0, RZ, PT ;  /* 0x000000ff0000720c */ /* 0x000fe20003f24270 */
        /* <DEDUP_REMOVED lines=176> */
.L_x_5478:
[----:B------:R-:W-:Y:S05]  /*57e0*/  BSYNC B0 ;  /* 0x0000000000007941 */ /* 0x000fea0003800000 */
.L_x_5477:
[----:B------:R-:W-:Y:S01]  /*57f0*/  BAR.SYNC.DEFER_BLOCKING 0xe, 0x100 ;  /* 0x0384000000007b1d */ /* 0x000fe20000010000 */
[C---:B01----:R-:W-:Y:S01]  /*5800*/  IMAD R3, R18.reuse, 0x40, R190 ;  /* 0x0000004012037824 */ /* 0x043fe200078e02be */
        /* <DEDUP_REMOVED lines=8> */
[----:B------:R-:W0:Y:S04]  /*5890*/  LDS R0, [R3+0x38420] ;  /* 0x0384200003007984 */ /* 0x000e280000000800 */
[----:B------:R0:W1:Y:S02]  /*58a0*/  LDS R2, [R3+0x38400] ;  /* 0x0384000003027984 */ /* 0x0000640000000800 */
[-C--:B0-----:R-:W-:Y:S01]  /*58b0*/  FMUL.FTZ R3, R27, R0.reuse ;  /* 0x000000001b037220 */ /* 0x081fe20000410000 */
        /* <DEDUP_REMOVED lines=129> */
.L_x_5475:
        /* <DEDUP_REMOVED lines=111> */
.L_x_5481:
[----:B------:R-:W-:Y:S05]  /*67c0*/  BSYNC B6 ;  /* 0x0000000000067941 */ /* 0x000fea0003800000 */
.L_x_5480:
        /* <DEDUP_REMOVED lines=12> */
.L_x_5485:
[----:B-1----:R1:W2:Y:S02]  /*6890*/  SYNCS.PHASECHK.TRANS64.TRYWAIT P0, [R2+URZ+0x38800], R3 ;  /* 0x03880003020075a7 */ /* 0x0022a4000800017f */
[----:B--2---:R-:W-:Y:S05]  /*68a0*/  @!P0 NANOSLEEP.SYNCS 0x989680 ;  /* 0x009896800000895d */ /* 0x004fea0003900000 */
[----:B------:R-:W2:Y:S02]  /*68b0*/  @!P0 SYNCS.PHASECHK.TRANS64 P0, [R2+URZ+0x38800], R3 ;  /* 0x03880003020085a7 */ /* 0x000ea4000800007f */
[----:B--2---:R-:W-:Y:S05]  /*68c0*/  @!P0 BRA `(.L_x_5485) ;  /* 0xfffffffc00f08947 */ /* 0x004fea000383ffff */
.L_x_5484:
[----:B------:R-:W-:Y:S05]  /*68d0*/  BSYNC B0 ;  /* 0x0000000000007941 */ /* 0x000fea0003800000 */
.L_x_5483:
[----:B------:R-:W-:Y:S05]  /*68e0*/  BRA `(.L_x_5486) ;  /* 0x0000002800dc7947 */ /* 0x000fea0003800000 */
.L_x_5482:
        /* <DEDUP_REMOVED lines=31> */
.L_x_5488:
[----:B------:R-:W-:Y:S05]  /*6ae0*/  BSYNC B6 ;  /* 0x0000000000067941 */ /* 0x000fea0003800000 */
.L_x_5487:
        /* <DEDUP_REMOVED lines=39> */
.L_x_5765:
        /* <DEDUP_REMOVED lines=30> */
.L_x_5493:
[----:B------:R-:W-:Y:S05]  /*6f40*/  BSYNC B1 ;  /* 0x0000000000017941 */ /* 0x000fea0003800000 */
.L_x_5492:
[----:B--2--5:R-:W-:Y:S01]  /*6f50*/  IMAD.MOV.U32 R0, RZ, RZ, R32 ;  /* 0x000000ffff007224 */ /* 0x024fe200078e0020 */
[----:B------:R-:W-:Y:S01]  /*6f60*/  UMOV UR4, 0xffffffff ;  /* 0xffffffff00047882 */ /* 0x000fe20000000000 */
[----:B-1----:R-:W-:Y:S01]  /*6f70*/  IMAD.MOV.U32 R3, RZ, RZ, R33 ;  /* 0x000000ffff037224 */ /* 0x002fe200078e0021 */
[----:B------:R-:W-:Y:S01]  /*6f80*/  CS2R R28, SRZ ;  /* 0x00000000001c7805 */ /* 0x000fe2000001ff00 */
[----:B---3--:R-:W-:Y:S02]  /*6f90*/  IMAD.MOV.U32 R5, RZ, RZ, R24 ;  /* 0x000000ffff057224 */ /* 0x008fe400078e0018 */
        /* <DEDUP_REMOVED lines=14> */
.L_x_5771:
        /* <DEDUP_REMOVED lines=34> */
.L_x_5496:
[----:B------:R-:W-:Y:S05]  /*72a0*/  BSYNC B1 ;  /* 0x0000000000017941 */ /* 0x000fea0003800000 */
.L_x_5495:
        /* <DEDUP_REMOVED lines=15> */
[----:B------:R-:W-:Y:S01]  /*73a0*/  IMAD.MOV.U32 R4, RZ, RZ, R10 ;  /* 0x000000ffff047224 */ /* 0x000fe200078e000a */
[----:B------:R-:W-:Y:S01]  /*73b0*/  PRMT R45, R45, 0x5410, R3 ;  /* 0x000054102d2d7816 */ /* 0x000fe20000000003 */
[----:B------:R-:W-:Y:S01]  /*73c0*/  IMAD R3, R215, 0x200, R0 ;  /* 0x00000200d7037824 */ /* 0x000fe200078e0200 */
[----:B------:R-:W-:Y:S01]  /*73d0*/  LOP3.LUT P2, RZ, R188, 0x4, RZ, 0xc0, !PT ;  /* 0x00000004bcff7812 */ /* 0x000fe2000784c0ff */
[----:B------:R-:W-:Y:S01]  /*73e0*/  IMAD.MOV.U32 R0, RZ, RZ, R13 ;  /* 0x000000ffff007224 */ /* 0x000fe200078e000d */
[----:B------:R-:W-:Y:S01]  /*73f0*/  PRMT R48, R4, 0x7610, R48 ;  /* 0x0000761004307816 */ /* 0x000fe20000000030 */
[----:B------:R-:W-:Y:S01]  /*7400*/  IMAD R3, R3, 0x2, R2 ;  /* 0x0000000203037824 */ /* 0x000fe200078e0202 */
[----:B------:R-:W-:Y:S01]  /*7410*/  ISETP.GE.AND P1, PT, R22, R41, PT ;  /* 0x000000291600720c */ /* 0x000fe20003f26270 */
[----:B------:R-:W-:Y:S01]  /*7420*/  IMAD.MOV.U32 R5, RZ, RZ, R11 ;  /* 0x000000ffff057224 */ /* 0x000fe200078e000b */
[----:B------:R-:W-:Y:S01]  /*7430*/  PRMT R47, R47, 0x5410, R0 ;  /* 0x000054102f2f7816 */ /* 0x000fe20000000000 */
[----:B------:R-:W-:-:S02]  /*7440*/  VIADD R4, R3, 0x20400 ;  /* 0x0002040003047836 */ /* 0x000fc40000000000 */
[----:B------:R-:W-:Y:S01]  /*7450*/  VIADD R0, R3, 0x20440 ;  /* 0x0002044003007836 */ /* 0x000fe20000000000 */
[----:B-1----:R-:W-:Y:S07]  /*7460*/  @!P0 BRA `(.L_x_5498) ;  /* 0x0000019800b08947 */ /* 0x002fee0003800000 */
.L_x_5772:
[----:B------:R-:W-:Y:S05]  /*7470*/  BSYNC B1 ;  /* 0x0000000000017941 */ /* 0x000fea0003800000 */
.L_x_5497:
        /* <DEDUP_REMOVED lines=10> */
[----:B----4-:R-:W-:Y:S02]  /*7520*/  SHF.R.U32.HI R14, RZ, 0x10, R31 ;  /* 0x00000010ff0e7819 */ /* 0x010fe4000001161f */
[----:B------:R-:W-:Y:S02]  /*7530*/  SHF.R.U32.HI R34, RZ, 0x10, R33 ;  /* 0x00000010ff227819 */ /* 0x000fe40000011621 */
[----:B------:R-:W-:Y:S01]  /*7540*/  SHF.R.U64 R39, R30, 0x10, R31 ;  /* 0x000000101e277819 */ /* 0x000fe2000000121f */
[----:B------:R-:W-:Y:S01]  /*7550*/  HADD2.F32 R31, -RZ, R43.H0_H0 ;  /* 0x2000002bff1f7230 */ /* 0x000fe20000004100 */
[----:B------:R-:W-:Y:S01]  /*7560*/  SHF.R.U64 R38, R32, 0x10, R33 ;  /* 0x0000001020267819 */ /* 0x000fe20000001221 */
[----:B------:R-:W-:Y:S02]  /*7570*/  HADD2.F32 R34, -RZ, R34.H0_H0 ;  /* 0x20000022ff227230 */ /* 0x000fe40000004100 */
[----:B------:R-:W-:-:S02]  /*7580*/  HADD2.F32 R32, -RZ, R14.H0_H0 ;  /* 0x2000000eff207230 */ /* 0x000fc40000004100 */
[----:B------:R-:W-:Y:S02]  /*7590*/  HADD2.F32 R33, -RZ, R40.H0_H0 ;  /* 0x20000028ff217230 */ /* 0x000fe40000004100 */
[--C-:B0-----:R-:W-:Y:S02]  /*75a0*/  HADD2.F32 R21, -RZ, R7.reuse.H0_H0 ;  /* 0x20000007ff157230 */ /* 0x101fe40000004100 */
        /* <DEDUP_REMOVED lines=13> */
[----:B------:R-:W-:Y:S02]  /*7680*/  HADD2.F32 R31, -RZ, R40.H1_H1 ;  /* 0x30000028ff1f7230 */ /* 0x000fe40000004100 */
        /* <DEDUP_REMOVED lines=18> */
.L_x_5502:
[----:B------:R-:W-:Y:S05]  /*77b0*/  BSYNC B2 ;  /* 0x0000000000027941 */ /* 0x000fea0003800000 */
.L_x_5501:
[----:B------:R-:W-:Y:S05]  /*77c0*/  @P1 BRA `(.L_x_5500) ;  /* 0x0000000000a81947 */ /* 0x000fea0003800000 */
[----:B-1----:R-:W0:Y:S01]  /*77d0*/  LDS.128 R4, [R0] ;  /* 0x0000000000047984 */ /* 0x002e220000000c00 */
[--C-:B------:R-:W-:Y:S02]  /*77e0*/  SHF.R.U64 R35, R26, 0x10, R27.reuse ;  /* 0x000000101a237819 */ /* 0x100fe4000000121b */
[----:B------:R-:W-:Y:S01]  /*77f0*/  SHF.R.U32.HI R26, RZ, 0x10, R27 ;  /* 0x00000010ff1a7819 */ /* 0x000fe2000001161b */
[----:B------:R-:W-:Y:S01]  /*7800*/  HADD2.F32 R27, -RZ, R42.H0_H0 ;  /* 0x2000002aff1b7230 */ /* 0x000fe20000004100 */
[--C-:B------:R-:W-:Y:S02]  /*7810*/  SHF.R.U32.HI R30, RZ, 0x10, R25.reuse ;  /* 0x00000010ff1e7819 */ /* 0x100fe40000011619 */
        /* <DEDUP_REMOVED lines=10> */
[----:B----4-:R-:W-:-:S02]  /*78c0*/  HADD2.F32 R14, -RZ, R6.H0_H0 ;  /* 0x20000006ff0e7230 */ /* 0x010fc40000004100 */
        /* <DEDUP_REMOVED lines=25> */
[----:B------:R2:W-:Y:S02]  /*7a60*/  STS.128 [R0], R4 ;  /* 0x0000000400007388 */ /* 0x0005e40000000c00 */
.L_x_5500:
[----:B------:R-:W-:Y:S05]  /*7a70*/  BSYNC B1 ;  /* 0x0000000000017941 */ /* 0x000fea0003800000 */
.L_x_5499:
[----:B-12---:R-:W-:-:S05]  /*7a80*/  VIADD R4, R22, 0x20 ;  /* 0x0000002016047836 */ /* 0x006fca0000000000 */
[----:B------:R-:W-:-:S13]  /*7a90*/  ISETP.GE.AND P0, PT, R4, R41, PT ;  /* 0x000000290400720c */ /* 0x000fda0003f06270 */
[----:B------:R-:W-:Y:S05]  /*7aa0*/  @P0 BRA `(.L_x_5503) ;  /* 0x0000001800480947 */ /* 0x000fea0003800000 */
[----:B------:R-:W1:Y:S01]  /*7ab0*/  LDC R4, c[0x0][0x3f4] ;  /* 0x0000fd00ff047b82 */ /* 0x000e620000000800 */
[----:B------:R-:W-:Y:S01]  /*7ac0*/  BSSY B1, `(.L_x_5504) ;  /* 0x000002e000017945 */ /* 0x000fe20003800000 */
[-C--:B-1----:R-:W-:Y:S02]  /*7ad0*/  ISETP.GE.AND P0, PT, R184, R4.reuse, PT ;  /* 0x00000004b800720c */ /* 0x082fe40003f06270 */
[----:B------:R-:W-:-:S11]  /*7ae0*/  ISETP.GE.AND P1, PT, R191, R4, PT ;  /* 0x00000004bf00720c */ /* 0x000fd60003f26270 */
[----:B------:R-:W-:Y:S05]  /*7af0*/  @P0 BRA `(.L_x_5505) ;  /* 0x0000000000a80947 */ /* 0x000fea0003800000 */
[----:B------:R-:W4:Y:S01]  /*7b00*/  LDS.128 R4, [R3+0x21400] ;  /* 0x0214000003047984 */ /* 0x000f220000000c00 */
[----:B------:R-:W-:Y:S01]  /*7b10*/  SHF.R.U32.HI R26, RZ, 0x10, R29 ;  /* 0x00000010ff1a7819 */ /* 0x000fe2000001161d */
[----:B------:R-:W-:Y:S01]  /*7b20*/  HADD2.F32 R25, -RZ, R45.H0_H0 ;  /* 0x2000002dff197230 */ /* 0x000fe20000004100 */
[----:B------:R-:W-:Y:S01]  /*7b30*/  SHF.R.U32.HI R24, RZ, 0x10, R13 ;  /* 0x00000010ff187819 */ /* 0x000fe2000001160d */
[----:B0-----:R-:W-:Y:S01]  /*7b40*/  HADD2.F32 R21, -RZ, R47.H0_H0 ;  /* 0x2000002fff157230 */ /* 0x001fe20000004100 */
[----:B------:R-:W-:Y:S01]  /*7b50*/  SHF.R.U64 R31, R28, 0x10, R29 ;  /* 0x000000101c1f7819 */ /* 0x000fe2000000121d */
[----:B------:R-:W-:Y:S01]  /*7b60*/  HADD2.F32 R26, -RZ, R26.H0_H0 ;  /* 0x2000001aff1a7230 */ /* 0x000fe20000004100 */
[----:B------:R-:W-:Y:S01]  /*7b70*/  SHF.R.U64 R32, R12, 0x10, R13 ;  /* 0x000000100c207819 */ /* 0x000fe2000000120d */
[----:B------:R-:W-:Y:S02]  /*7b80*/  HADD2.F32 R24, -RZ, R24.H0_H0 ;  /* 0x20000018ff187230 */ /* 0x000fe40000004100 */
[----:B----4-:R-:W-:-:S02]  /*7b90*/  HADD2.F32 R14, -RZ, R7.H0_H0 ;  /* 0x20000007ff0e7230 */ /* 0x010fc40000004100 */
[----:B------:R-:W-:Y:S02]  /*7ba0*/  HADD2.F32 R15, -RZ, R7.H1_H1 ;  /* 0x30000007ff0f7230 */ /* 0x000fe40000004100 */
[--C-:B------:R-:W-:Y:S02]  /*7bb0*/  HADD2.F32 R7, -RZ, R4.reuse.H0_H0 ;  /* 0x20000004ff077230 */ /* 0x100fe40000004100 */
[----:B------:R-:W-:Y:S02]  /*7bc0*/  HADD2.F32 R4, -RZ, R4.H1_H1 ;  /* 0x30000004ff047230 */ /* 0x000fe40000004100 */
[C---:B------:R-:W-:Y:S01]  /*7bd0*/  FMUL.FTZ R27, R15.reuse, R26 ;  /* 0x0000001a0f1b7220 */ /* 0x040fe20000410000 */
[----:B------:R-:W-:Y:S01]  /*7be0*/  FMUL.FTZ R15, R15, R24 ;  /* 0x000000180f0f7220 */ /* 0x000fe20000410000 */
[--C-:B------:R-:W-:Y:S02]  /*7bf0*/  HADD2.F32 R12, -RZ, R6.reuse.H0_H0 ;  /* 0x20000006ff0c7230 */ /* 0x100fe40000004100 */
[----:B------:R-:W-:Y:S01]  /*7c00*/  FMUL.FTZ R28, R4, R25 ;  /* 0x00000019041c7220 */ /* 0x000fe20000410000 */
[----:B------:R-:W-:-:S02]  /*7c10*/  HADD2.F32 R13, -RZ, R6.H1_H1 ;  /* 0x30000006ff0d7230 */ /* 0x000fc40000004100 */
[C---:B------:R-:W-:Y:S01]  /*7c20*/  FFMA.FTZ R29, R14.reuse, R24, -R27 ;  /* 0x000000180e1d7223 */ /* 0x040fe2000001081b */
[--C-:B------:R-:W-:Y:S02]  /*7c30*/  HADD2.F32 R6, -RZ, R5.reuse.H0_H0 ;  /* 0x20000005ff067230 */ /* 0x100fe40000004100 */
[----:B------:R-:W-:Y:S01]  /*7c40*/  FFMA.FTZ R30, R14, R26, R15 ;  /* 0x0000001a0e1e7223 */ /* 0x000fe2000001000f */
[-C--:B------:R-:W-:Y:S01]  /*7c50*/  FMUL.FTZ R24, R4, R21.reuse ;  /* 0x0000001504187220 */ /* 0x080fe20000410000 */
[C---:B------:R-:W-:Y:S01]  /*7c60*/  FFMA.FTZ R28, R7.reuse, R21, -R28 ;  /* 0x00000015071c7223 */ /* 0x040fe2000001081c */
[----:B------:R-:W-:Y:S02]  /*7c70*/  HADD2.F32 R5, -RZ, R5.H1_H1 ;  /* 0x30000005ff057230 */ /* 0x000fe40000004100 */
[----:B------:R-:W-:Y:S02]  /*7c80*/  HADD2.F32 R21, -RZ, R45.H1_H1 ;  /* 0x3000002dff157230 */ /* 0x000fe40000004100 */
[----:B------:R-:W-:Y:S01]  /*7c90*/  FFMA.FTZ R25, R7, R25, R24 ;  /* 0x0000001907197223 */ /* 0x000fe20000010018 */
[----:B------:R-:W-:-:S02]  /*7ca0*/  HADD2.F32 R14, -RZ, R47.H1_H1 ;  /* 0x3000002fff0e7230 */ /* 0x000fc40000004100 */
[----:B------:R-:W-:Y:S02]  /*7cb0*/  HADD2.F32 R15, -RZ, R31.H0_H0 ;  /* 0x2000001fff0f7230 */ /* 0x000fe40000004100 */
[C---:B------:R-:W-:Y:S01]  /*7cc0*/  FMUL.FTZ R27, R13.reuse, R21 ;  /* 0x000000150d1b7220 */ /* 0x040fe20000410000 */
[----:B------:R-:W-:Y:S02]  /*7cd0*/  HADD2.F32 R4, -RZ, R32.H0_H0 ;  /* 0x20000020ff047230 */ /* 0x000fe40000004100 */
[-C--:B------:R-:W-:Y:S01]  /*7ce0*/  FMUL.FTZ R26, R13, R14.reuse ;  /* 0x0000000e0d1a7220 */ /* 0x080fe20000410000 */
[C---:B------:R-:W-:Y:S01]  /*7cf0*/  FMUL.FTZ R7, R5.reuse, R15 ;  /* 0x0000000f05077220 */ /* 0x040fe20000410000 */
[C---:B------:R-:W-:Y:S01]  /*7d00*/  FFMA.FTZ R27, R12.reuse, R14, -R27 ;  /* 0x0000000e0c1b7223 */ /* 0x040fe2000001081b */
[-C--:B------:R-:W-:Y:S01]  /*7d10*/  FMUL.FTZ R24, R5, R4.reuse ;  /* 0x0000000405187220 */ /* 0x080fe20000410000 */
[----:B------:R-:W-:Y:S01]  /*7d20*/  FFMA.FTZ R26, R12, R21, R26 ;  /* 0x000000150c1a7223 */ /* 0x000fe2000001001a */
[----:B------:R-:W-:Y:S01]  /*7d30*/  FFMA.FTZ R5, R6, R4, -R7 ;  /* 0x0000000406057223 */ /* 0x000fe20000010807 */
[----:B------:R-:W-:Y:S01]  /*7d40*/  F2FP.F16.F32.PACK_AB R7, R30, R29 ;  /* 0x0000001d1e07723e */ /* 0x000fe200000000ff */
[----:B------:R-:W-:Y:S01]  /*7d50*/  FFMA.FTZ R24, R6, R15, R24 ;  /* 0x0000000f06187223 */ /* 0x000fe20000010018 */
[----:B------:R-:W-:-:S02]  /*7d60*/  F2FP.F16.F32.PACK_AB R4, R25, R28 ;  /* 0x0000001c1904723e */ /* 0x000fc400000000ff */
[----:B------:R-:W-:Y:S02]  /*7d70*/  F2FP.F16.F32.PACK_AB R6, R26, R27 ;  /* 0x0000001b1a06723e */ /* 0x000fe400000000ff */
[----:B------:R-:W-:-:S05]  /*7d80*/  F2FP.F16.F32.PACK_AB R5, R24, R5 ;  /* 0x000000051805723e */ /* 0x000fca00000000ff */
[----:B------:R1:W-:Y:S02]  /*7d90*/  STS.128 [R3+0x21400], R4 ;  /* 0x0214000403007388 */ /* 0x0003e40000000c00 */
.L_x_5505:
[----:B------:R-:W-:Y:S05]  /*7da0*/  BSYNC B1 ;  /* 0x0000000000017941 */ /* 0x000fea0003800000 */
.L_x_5504:
[----:B------:R-:W-:Y:S05]  /*7db0*/  @P1 BRA `(.L_x_5503) ;  /* 0x0000001400841947 */ /* 0x000fea0003800000 */
[----:B-1----:R-:W1:Y:S01]  /*7dc0*/  LDS.128 R4, [R0+0x1000] ;  /* 0x0010000000047984 */ /* 0x002e620000000c00 */
[----:B------:R-:W-:Y:S01]  /*7dd0*/  SHF.R.U32.HI R12, RZ, 0x10, R11 ;  /* 0x00000010ff0c7819 */ /* 0x000fe2000001160b */
[----:B------:R-:W-:Y:S01]  /*7de0*/  HADD2.F32 R13, -RZ, R46.H0_H0 ;  /* 0x2000002eff0d7230 */ /* 0x000fe20000004100 */
[----:B----4-:R-:W-:Y:S02]  /*7df0*/  SHF.R.U32.HI R14, RZ, 0x10, R9 ;  /* 0x00000010ff0e7819 */ /* 0x010fe40000011609 */
[----:B------:R-:W-:Y:S01]  /*7e00*/  SHF.R.U64 R26, R10, 0x10, R11 ;  /* 0x000000100a1a7819 */ /* 0x000fe2000000120b */
[----:B------:R-:W-:Y:S01]  /*7e10*/  HADD2.F32 R12, -RZ, R12.H0_H0 ;  /* 0x2000000cff0c7230 */ /* 0x000fe20000004100 */
[----:B------:R-:W-:Y:S01]  /*7e20*/  SHF.R.U64 R25, R8, 0x10, R9 ;  /* 0x0000001008197819 */ /* 0x000fe20000001209 */
[----:B------:R-:W-:Y:S02]  /*7e30*/  HADD2.F32 R14, -RZ, R14.H0_H0 ;  /* 0x2000000eff0e7230 */ /* 0x000fe40000004100 */
[----:B------:R-:W-:-:S02]  /*7e40*/  HADD2.F32 R11, -RZ, R48.H0_H0 ;  /* 0x20000030ff0b7230 */ /* 0x000fc40000004100 */
[--C-:B-1----:R-:W-:Y:S02]  /*7e50*/  HADD2.F32 R10, -RZ, R7.reuse.H1_H1 ;  /* 0x30000007ff0a7230 */ /* 0x102fe40000004100 */
        /* <DEDUP_REMOVED lines=8> */
[C---:B------:R-:W-:Y:S01]  /*7ee0*/  FFMA.FTZ R24, R9.reuse, R12, -R24 ;  /* 0x0000000c09187223 */ /* 0x040fe20000010818 */
[----:B0-----:R-:W-:Y:S01]  /*7ef0*/  FFMA.FTZ R21, R9, R14, R15 ;  /* 0x0000000e09157223 */ /* 0x001fe2000001000f */
[-C--:B------:R-:W-:Y:S01]  /*7f00*/  FMUL.FTZ R14, R4, R11.reuse ;  /* 0x0000000b040e7220 */ /* 0x080fe20000410000 */
[C---:B------:R-:W-:Y:S01]  /*7f10*/  FFMA.FTZ R12, R3.reuse, R11, -R10 ;  /* 0x0000000b030c7223 */ /* 0x040fe2000001080a */
[--C-:B------:R-:W-:Y:S02]  /*7f20*/  HADD2.F32 R6, -RZ, R5.reuse.H0_H0 ;  /* 0x20000005ff067230 */ /* 0x100fe40000004100 */
[----:B------:R-:W-:Y:S02]  /*7f30*/  HADD2.F32 R11, -RZ, R46.H1_H1 ;  /* 0x3000002eff0b7230 */ /* 0x000fe40000004100 */
        /* <DEDUP_REMOVED lines=17> */
[----:B------:R2:W-:Y:S01]  /*8050*/  STS.128 [R0+0x1000], R4 ;  /* 0x0010000400007388 */ /* 0x0005e20000000c00 */
[----:B------:R-:W-:Y:S05]  /*8060*/  BRA `(.L_x_5503) ;  /* 0x0000001000d87947 */ /* 0x000fea0003800000 */
.L_x_5490:
        /* <DEDUP_REMOVED lines=36> */
.L_x_5778:
        /* <DEDUP_REMOVED lines=16> */
.L_x_5508:
[----:B------:R-:W-:Y:S05]  /*83b0*/  BSYNC B1 ;  /* 0x0000000000017941 */ /* 0x000fea0003800000 */
.L_x_5507:
        /* <DEDUP_REMOVED lines=23> */
.L_x_5784:
        /* <DEDUP_REMOVED lines=23> */
.L_x_5511:
[----:B------:R-:W-:Y:S05]  /*86a0*/  BSYNC B1 ;  /* 0x0000000000017941 */ /* 0x000fea0003800000 */
.L_x_5510:
[----:B------:R-:W2:Y:S01]  /*86b0*/  SYNCS.PHASECHK.TRANS64.TRYWAIT P1, [R2+URZ+0x38800], R3 ;  /* 0x03880003020075a7 */ /* 0x000ea2000802017f */
[----:B-----5:R-:W-:Y:S01]  /*86c0*/  IMAD.MOV.U32 R0, RZ, RZ, R4 ;  /* 0x000000ffff007224 */ /* 0x020fe200078e0004 */
[----:B-1----:R-:W-:Y:S01]  /*86d0*/  VIADDMNMX R13, R21, -R194, 0x40, PT ;  /* 0x00000040150d7446 */ /* 0x002fe200038009c2 */
[----:B------:R-:W-:Y:S01]  /*86e0*/  IMAD.MOV.U32 R12, RZ, RZ, R5 ;  /* 0x000000ffff0c7224 */ /* 0x000fe200078e0005 */
[----:B0-----:R-:W-:Y:S01]  /*86f0*/  ISETP.GE.AND P0, PT, R16, R33, PT ;  /* 0x000000211000720c */ /* 0x001fe20003f06270 */
[----:B----4-:R-:W-:Y:S01]  /*8700*/  VIADD R14, R22, 0x20 ;  /* 0x00000020160e7836 */ /* 0x010fe20000000000 */
        /* <DEDUP_REMOVED lines=11> */
[----:B--2---:R-:W-:Y:S06]  /*87c0*/  @!P1 BRA `(.L_x_5513) ;  /* 0x0000018800dc9947 */ /* 0x004fec0003800000 */
.L_x_5785:
[----:B------:R-:W-:Y:S05]  /*87d0*/  BSYNC B1 ;  /* 0x0000000000017941 */ /* 0x000fea0003800000 */
.L_x_5512:
[----:B------:R-:W-:Y:S01]  /*87e0*/  BSSY B1, `(.L_x_5514) ;  /* 0x0000063000017945 */ /* 0x000fe20003800000 */
[----:B------:R-:W-:Y:S01]  /*87f0*/  IMAD.MOV.U32 R57, RZ, RZ, R10 ;  /* 0x000000ffff397224 */ /* 0x000fe200078e000a */
[----:B------:R-:W-:Y:S01]  /*8800*/  LOP3.LUT R0, R0, 0x38, RZ, 0xc0, !PT ;  /* 0x0000003800007812 */ /* 0x000fe200078ec0ff */
[----:B------:R-:W-:Y:S01]  /*8810*/  IMAD.MOV.U32 R58, RZ, RZ, R11 ;  /* 0x000000ffff3a7224 */ /* 0x000fe200078e000b */
[----:B------:R-:W-:Y:S06]  /*8820*/  @P2 BRA `(.L_x_5515) ;  /* 0x0000000400782947 */ /* 0x000fec0003800000 */
[----:B0-----:R-:W-:Y:S01]  /*8830*/  IMAD.SHL.U32 R3, R188, 0x40, RZ ;  /* 0x00000040bc037824 */ /* 0x001fe200078e00ff */
[----:B------:R-:W-:Y:S01]  /*8840*/  SHF.R.U64 R45, R30, 0x10, R31 ;  /* 0x000000101e2d7819 */ /* 0x000fe2000000121f */
[--C-:B------:R-:W-:Y:S01]  /*8850*/  HADD2.F32 R30, -RZ, R36.reuse.H1_H1 ;  /* 0x30000024ff1e7230 */ /* 0x100fe20000004100 */
[--C-:B------:R-:W-:Y:S01]  /*8860*/  SHF.R.U64 R49, R26, 0x10, R27.reuse ;  /* 0x000000101a317819 */ /* 0x100fe2000000121b */
[----:B------:R-:W-:Y:S01]  /*8870*/  HADD2.F32 R36, -RZ, R36.H0_H0 ;  /* 0x20000024ff247230 */ /* 0x000fe20000004100 */
[----:B------:R-:W-:Y:S02]  /*8880*/  LOP3.LUT R13, R3, 0x1c0, RZ, 0xc0, !PT ;  /* 0x000001c0030d7812 */ /* 0x000fe400078ec0ff */
[----:B------:R-:W-:Y:S02]  /*8890*/  SHF.R.U32.HI R48, RZ, 0x10, R27 ;  /* 0x00000010ff307819 */ /* 0x000fe4000001161b */
[----:B------:R-:W-:Y:S02]  /*88a0*/  LOP3.LUT R3, R13, 0x38, R16, 0xf8, !PT ;  /* 0x000000380d037812 */ /* 0x000fe400078ef810 */
[----:B------:R-:W-:-:S02]  /*88b0*/  SHF.R.U32.HI R32, RZ, 0x3, R13 ;  /* 0x00000003ff207819 */ /* 0x000fc4000001160d */
[----:B------:R-:W-:Y:S02]  /*88c0*/  SHF.R.U32.HI R38, RZ, 0x10, R29 ;  /* 0x00000010ff267819 */ /* 0x000fe4000001161d */
[----:B------:R-:W-:Y:S02]  /*88d0*/  LOP3.LUT R12, R3, R32, RZ, 0x3c, !PT ;  /* 0x00000020030c7212 */ /* 0x000fe400078e3cff */
[----:B------:R-:W-:Y:S01]  /*88e0*/  LOP3.LUT R32, R32, R0, R13, 0x1e, !PT ;  /* 0x0000000020207212 */ /* 0x000fe200078e1e0d */
[----:B------:R-:W-:Y:S01]  /*88f0*/  HADD2.F32 R38, -RZ, R38.H0_H0 ;  /* 0x20000026ff267230 */ /* 0x000fe20000004100 */
[----:B------:R-:W-:Y:S01]  /*8900*/  SHF.R.U32.HI R37, RZ, 0x10, R25 ;  /* 0x00000010ff257819 */ /* 0x000fe20000011619 */
[----:B------:R-:W-:Y:S01]  /*8910*/  IMAD R3, R215, 0x200, R12 ;  /* 0x00000200d7037824 */ /* 0x000fe200078e020c */
[----:B------:R-:W-:Y:S02]  /*8920*/  SHF.R.U64 R47, R28, 0x10, R29 ;  /* 0x000000101c2f7819 */ /* 0x000fe4000000121d */
        /* <DEDUP_REMOVED lines=14> */
[----:B------:R-:W-:Y:S01]  /*8a10*/  FMUL.FTZ R42, R27, R30 ;  /* 0x0000001e1b2a7220 */ /* 0x000fe20000410000 */
[----:B------:R-:W-:Y:S02]  /*8a20*/  HADD2.F32 R27, -RZ, R44.H0_H0 ;  /* 0x2000002cff1b7230 */ /* 0x000fe40000004100 */
[----:B------:R-:W-:Y:S01]  /*8a30*/  FMUL.FTZ R44, R33, R38 ;  /* 0x00000026212c7220 */ /* 0x000fe20000410000 */
[C---:B------:R-:W-:Y:S01]  /*8a40*/  FFMA.FTZ R40, R21.reuse, R30, -R40 ;  /* 0x0000001e15287223 */ /* 0x040fe20000010828 */
[----:B------:R-:W-:Y:S02]  /*8a50*/  HADD2.F32 R30, -RZ, R37.H0_H0 ;  /* 0x20000025ff1e7230 */ /* 0x000fe40000004100 */
[----:B------:R-:W-:Y:S01]  /*8a60*/  FFMA.FTZ R42, R21, R36, R42 ;  /* 0x00000024152a7223 */ /* 0x000fe2000001002a */
[----:B------:R-:W-:Y:S02]  /*8a70*/  HADD2.F32 R21, -RZ, R46.H0_H0 ;  /* 0x2000002eff157230 */ /* 0x000fe40000004100 */
[----:B------:R-:W-:Y:S01]  /*8a80*/  FMUL.FTZ R37, R29, R27 ;  /* 0x0000001b1d257220 */ /* 0x000fe20000410000 */
[----:B------:R-:W-:-:S02]  /*8a90*/  HADD2.F32 R35, -RZ, R35.H1_H1 ;  /* 0x30000023ff237230 */ /* 0x000fc40000004100 */
[-C--:B------:R-:W-:Y:S01]  /*8aa0*/  FFMA.FTZ R31, R13, R30.reuse, -R44 ;  /* 0x0000001e0d1f7223 */ /* 0x080fe2000001082c */
[----:B------:R-:W-:Y:S01]  /*8ab0*/  FMUL.FTZ R46, R33, R30 ;  /* 0x0000001e212e7220 */ /* 0x000fe20000410000 */
[----:B------:R-:W-:Y:S02]  /*8ac0*/  HADD2.F32 R36, -RZ, R39.H0_H0 ;  /* 0x20000027ff247230 */ /* 0x000fe40000004100 */
[-C--:B------:R-:W-:Y:S01]  /*8ad0*/  FMUL.FTZ R44, R29, R21.reuse ;  /* 0x000000151d2c7220 */ /* 0x080fe20000410000 */
[----:B------:R-:W-:Y:S02]  /*8ae0*/  HADD2.F32 R25, -RZ, R15.H1_H1 ;  /* 0x3000000fff197230 */ /* 0x000fe40000004100 */
[----:B------:R-:W-:Y:S01]  /*8af0*/  FFMA.FTZ R33, R13, R38, R46 ;  /* 0x000000260d217223 */ /* 0x000fe2000001002e */
[C---:B------:R-:W-:Y:S01]  /*8b00*/  FFMA.FTZ R37, R24.reuse, R21, -R37 ;  /* 0x0000001518257223 */ /* 0x040fe20000010825 */
[----:B------:R-:W-:Y:S02]  /*8b10*/  HADD2.F32 R30, -RZ, R48.H0_H0 ;  /* 0x20000030ff1e7230 */ /* 0x000fe40000004100 */
[----:B------:R-:W-:Y:S01]  /*8b20*/  FFMA.FTZ R44, R24, R27, R44 ;  /* 0x0000001b182c7223 */ /* 0x000fe2000001002c */
[----:B------:R-:W-:-:S02]  /*8b30*/  HADD2.F32 R26, -RZ, R32.H0_H0 ;  /* 0x20000020ff1a7230 */ /* 0x000fc40000004100 */
[C---:B------:R-:W-:Y:S01]  /*8b40*/  FMUL.FTZ R38, R35.reuse, R36 ;  /* 0x0000002423267220 */ /* 0x040fe20000410000 */
[----:B------:R-:W-:Y:S02]  /*8b50*/  HADD2.F32 R13, -RZ, R52.H0_H0 ;  /* 0x20000034ff0d7230 */ /* 0x000fe40000004100 */
[-C--:B------:R-:W-:Y:S01]  /*8b60*/  FMUL.FTZ R46, R35, R30.reuse ;  /* 0x0000001e232e7220 */ /* 0x080fe20000410000 */
[--C-:B------:R-:W-:Y:S02]  /*8b70*/  HADD2.F32 R24, -RZ, R51.reuse.H0_H0 ;  /* 0x20000033ff187230 */ /* 0x100fe40000004100 */
[----:B------:R-:W-:Y:S01]  /*8b80*/  FFMA.FTZ R38, R25, R30, -R38 ;  /* 0x0000001e19267223 */ /* 0x000fe20000010826 */
[----:B------:R-:W-:Y:S02]  /*8b90*/  HADD2.F32 R28, -RZ, R34.H0_H0 ;  /* 0x20000022ff1c7230 */ /* 0x000fe40000004100 */
[----:B------:R-:W-:Y:S01]  /*8ba0*/  FMUL.FTZ R29, R26, R13 ;  /* 0x0000000d1a1d7220 */ /* 0x000fe20000410000 */
[----:B------:R-:W-:-:S02]  /*8bb0*/  HADD2.F32 R27, -RZ, R51.H1_H1 ;  /* 0x30000033ff1b7230 */ /* 0x000fc40000004100 */
[----:B------:R-:W-:Y:S01]  /*8bc0*/  FMUL.FTZ R30, R26, R24 ;  /* 0x000000181a1e7220 */ /* 0x000fe20000410000 */
[----:B------:R-:W-:Y:S02]  /*8bd0*/  HADD2.F32 R15, -RZ, R14.H0_H0 ;  /* 0x2000000eff0f7230 */ /* 0x000fe40000004100 */
[----:B------:R-:W-:Y:S01]  /*8be0*/  FFMA.FTZ R39, R25, R36, R46 ;  /* 0x0000002419277223 */ /* 0x000fe2000001002e */
[----:B------:R-:W-:Y:S02]  /*8bf0*/  HADD2.F32 R21, -RZ, R52.H1_H1 ;  /* 0x30000034ff157230 */ /* 0x000fe40000004100 */
[C---:B------:R-:W-:Y:S01]  /*8c00*/  FMUL.FTZ R26, R28.reuse, R27 ;  /* 0x0000001b1c1a7220 */ /* 0x040fe20000410000 */
[----:B------:R-:W-:Y:S02]  /*8c10*/  HADD2.F32 R3, -RZ, R12.H0_H0 ;  /* 0x2000000cff037230 */ /* 0x000fe40000004100 */
[----:B------:R-:W-:Y:S02]  /*8c20*/  HADD2.F32 R32, -RZ, R32.H1_H1 ;  /* 0x30000020ff207230 */ /* 0x000fe40000004100 */
[-C--:B------:R-:W-:Y:S01]  /*8c30*/  FMUL.FTZ R28, R28, R21.reuse ;  /* 0x000000151c1c7220 */ /* 0x080fe20000410000 */
[----:B------:R-:W-:Y:S01]  /*8c40*/  FFMA.FTZ R26, R15, R21, -R26 ;  /* 0x000000150f1a7223 */ /* 0x000fe2000001081a */
[----:B------:R-:W-:-:S02]  /*8c50*/  HADD2.F32 R34, -RZ, R34.H1_H1 ;  /* 0x30000022ff227230 */ /* 0x000fc40000004100 */
[C---:B------:R-:W-:Y:S01]  /*8c60*/  FFMA.FTZ R30, R3.reuse, R13, -R30 ;  /* 0x0000000d031e7223 */ /* 0x040fe2000001081e */
[----:B------:R-:W-:Y:S01]  /*8c70*/  FFMA.FTZ R24, R3, R24, R29 ;  /* 0x0000001803187223 */ /* 0x000fe2000001001d */
        /* <DEDUP_REMOVED lines=25> */
.L_x_5515:
[----:B------:R-:W-:Y:S05]  /*8e10*/  BSYNC B1 ;  /* 0x0000000000017941 */ /* 0x000fea0003800000 */
.L_x_5514:
[----:B------:R-:W-:Y:S01]  /*8e20*/  PRMT R40, R57, 0x5410, R58 ;  /* 0x0000541039287816 */ /* 0x000fe2000000003a */
[----:B------:R-:W-:Y:S06]  /*8e30*/  @P0 BRA `(.L_x_5503) ;  /* 0x0000000400640947 */ /* 0x000fec0003800000 */
[----:B0-----:R-:W2:Y:S01]  /*8e40*/  LDL R3, [R1+0x8] ;  /* 0x0000080001037983 */ /* 0x001ea20000100800 */
[----:B-1----:R-:W-:-:S04]  /*8e50*/  SHF.R.U32.HI R12, RZ, 0x3, R237 ;  /* 0x00000003ff0c7819 */ /* 0x002fc800000116ed */
[----:B------:R-:W-:Y:S02]  /*8e60*/  LOP3.LUT R0, R12, R0, R237, 0x1e, !PT ;  /* 0x000000000c007212 */ /* 0x000fe400078e1eed */
[----:B------:R-:W0:Y:S01]  /*8e70*/  LDS.128 R12, [R236+0x20400] ;  /* 0x02040000ec0c7984 */ /* 0x000e220000000c00 */
[----:B------:R-:W-:Y:S01]  /*8e80*/  SHF.R.U64 R39, R8, 0x10, R9 ;  /* 0x0000001008277819 */ /* 0x000fe20000001209 */
[----:B------:R-:W-:Y:S01]  /*8e90*/  HADD2.F32 R21, -RZ, R53.H1_H1 ;  /* 0x30000035ff157230 */ /* 0x000fe20000004100 */
[--C-:B------:R-:W-:Y:S02]  /*8ea0*/  SHF.R.U64 R38, R10, 0x10, R11.reuse ;  /* 0x000000100a267819 */ /* 0x100fe4000000120b */
[----:B------:R-:W-:Y:S01]  /*8eb0*/  SHF.R.U32.HI R36, RZ, 0x10, R11 ;  /* 0x00000010ff247819 */ /* 0x000fe2000001160b */
[----:B------:R-:W-:Y:S01]  /*8ec0*/  HADD2.F32 R11, -RZ, R55.H1_H1 ;  /* 0x30000037ff0b7230 */ /* 0x000fe20000004100 */
[--C-:B------:R-:W-:Y:S02]  /*8ed0*/  SHF.R.U32.HI R28, RZ, 0x10, R5.reuse ;  /* 0x00000010ff1c7819 */ /* 0x100fe40000011605 */
[----:B------:R-:W-:-:S02]  /*8ee0*/  SHF.R.U64 R37, R4, 0x10, R5 ;  /* 0x0000001004257819 */ /* 0x000fc40000001205 */
[----:B------:R-:W-:Y:S01]  /*8ef0*/  SHF.R.U32.HI R30, RZ, 0x10, R9 ;  /* 0x00000010ff1e7819 */ /* 0x000fe20000011609 */
[----:B------:R-:W-:Y:S01]  /*8f00*/  HADD2.F32 R28, -RZ, R28.H0_H0 ;  /* 0x2000001cff1c7230 */ /* 0x000fe20000004100 */
[--C-:B------:R-:W-:Y:S02]  /*8f10*/  SHF.R.U64 R35, R6, 0x10, R7.reuse ;  /* 0x0000001006237819 */ /* 0x100fe40000001207 */
[----:B------:R-:W-:Y:S01]  /*8f20*/  SHF.R.U32.HI R33, RZ, 0x10, R7 ;  /* 0x00000010ff217819 */ /* 0x000fe20000011607 */
[--C-:B0-----:R-:W-:Y:S02]  /*8f30*/  HADD2.F32 R4, -RZ, R13.reuse.H0_H0 ;  /* 0x2000000dff047230 */ /* 0x101fe40000004100 */
[----:B------:R-:W-:Y:S02]  /*8f40*/  HADD2.F32 R13, -RZ, R13.H1_H1 ;  /* 0x3000000dff0d7230 */ /* 0x000fe40000004100 */
[----:B------:R-:W-:Y:S02]  /*8f50*/  HADD2.F32 R5, -RZ, R14.H0_H0 ;  /* 0x2000000eff057230 */ /* 0x000fe40000004100 */
[----:B------:R-:W-:-:S02]  /*8f60*/  HADD2.F32 R6, -RZ, R15.H0_H0 ;  /* 0x2000000fff067230 */ /* 0x000fc40000004100 */
[----:B------:R-:W-:Y:S02]  /*8f70*/  HADD2.F32 R15, -RZ, R15.H1_H1 ;  /* 0x3000000fff0f7230 */ /* 0x000fe40000004100 */
[----:B------:R-:W-:Y:S02]  /*8f80*/  HADD2.F32 R14, -RZ, R14.H1_H1 ;  /* 0x3000000eff0e7230 */ /* 0x000fe40000004100 */
[----:B--2---:R-:W-:-:S04]  /*8f90*/  IMAD.IADD R3, R3, 0x1, R0 ;  /* 0x0000000103037824 */ /* 0x004fc800078e0200 */
[----:B------:R-:W-:-:S05]  /*8fa0*/  IMAD R3, R3, 0x2, R2 ;  /* 0x0000000203037824 */ /* 0x000fca00078e0202 */
[----:B------:R-:W0:Y:S01]  /*8fb0*/  LDS.128 R24, [R3+0x20400] ;  /* 0x0204000003187984 */ /* 0x000e220000000c00 */
[--C-:B------:R-:W-:Y:S02]  /*8fc0*/  HADD2.F32 R0, -RZ, R12.reuse.H0_H0 ;  /* 0x2000000cff007230 */ /* 0x100fe40000004100 */
[----:B------:R-:W-:Y:S02]  /*8fd0*/  HADD2.F32 R12, -RZ, R12.H1_H1 ;  /* 0x3000000cff0c7230 */ /* 0x000fe40000004100 */
[--C-:B0-----:R-:W-:Y:S02]  /*8fe0*/  HADD2.F32 R8, -RZ, R25.reuse.H0_H0 ;  /* 0x20000019ff087230 */ /* 0x101fe40000004100 */
[----:B------:R-:W-:-:S03]  /*8ff0*/  HADD2.F32 R25, -RZ, R25.H1_H1 ;  /* 0x30000019ff197230 */ /* 0x000fc60000004100 */
[C---:B------:R-:W-:Y:S01]  /*9000*/  FMUL.FTZ R29, R8.reuse, R21 ;  /* 0x00000015081d7220 */ /* 0x040fe20000410000 */
[-C--:B------:R-:W-:Y:S01]  /*9010*/  FMUL.FTZ R31, R8, R11.reuse ;  /* 0x0000000b081f7220 */ /* 0x080fe20000410000 */
[----:B------:R-:W-:Y:S02]  /*9020*/  HADD2.F32 R7, -RZ, R24.H0_H0 ;  /* 0x20000018ff077230 */ /* 0x000fe40000004100 */
[C---:B------:R-:W-:Y:S01]  /*9030*/  FFMA.FTZ R29, R4.reuse, R11, -R29 ;  /* 0x0000000b041d7223 */ /* 0x040fe2000001081d */
[----:B------:R-:W-:Y:S02]  /*9040*/  HADD2.F32 R8, -RZ, R30.H0_H0 ;  /* 0x2000001eff087230 */ /* 0x000fe40000004100 */
[----:B------:R-:W-:Y:S01]  /*9050*/  FFMA.FTZ R31, R4, R21, R31 ;  /* 0x00000015041f7223 */ /* 0x000fe2000001001f */
[----:B------:R-:W-:Y:S02]  /*9060*/  HADD2.F32 R11, -RZ, R53.H0_H0 ;  /* 0x20000035ff0b7230 */ /* 0x000fe40000004100 */
[----:B------:R-:W-:Y:S01]  /*9070*/  FMUL.FTZ R30, R25, R28 ;  /* 0x0000001c191e7220 */ /* 0x000fe20000410000 */
[----:B------:R-:W-:-:S02]  /*9080*/  HADD2.F32 R4, -RZ, R55.H0_H0 ;  /* 0x20000037ff047230 */ /* 0x000fc40000004100 */
[-C--:B------:R-:W-:Y:S01]  /*9090*/  FMUL.FTZ R34, R25, R8.reuse ;  /* 0x0000000819227220 */ /* 0x080fe20000410000 */
[----:B------:R-:W-:Y:S02]  /*90a0*/  HADD2.F32 R9, -RZ, R26.H0_H0 ;  /* 0x2000001aff097230 */ /* 0x000fe40000004100 */
[----:B------:R-:W-:Y:S01]  /*90b0*/  FFMA.FTZ R32, R13, R8, -R30 ;  /* 0x000000080d207223 */ /* 0x000fe2000001081e */
[CC--:B------:R-:W-:Y:S01]  /*90c0*/  FMUL.FTZ R21, R7.reuse, R11.reuse ;  /* 0x0000000b07157220 */ /* 0x0c0fe20000410000 */
[----:B------:R-:W-:Y:S02]  /*90d0*/  HADD2.F32 R8, -RZ, R54.H0_H0 ;  /* 0x20000036ff087230 */ /* 0x000fe40000004100 */
[-C--:B------:R-:W-:Y:S01]  /*90e0*/  FMUL.FTZ R30, R7, R4.reuse ;  /* 0x00000004071e7220 */ /* 0x080fe20000410000 */
[C---:B------:R-:W-:Y:S01]  /*90f0*/  FFMA.FTZ R21, R0.reuse, R4, -R21 ;  /* 0x0000000400157223 */ /* 0x040fe20000010815 */
[----:B------:R-:W-:Y:S02]  /*9100*/  HADD2.F32 R4, -RZ, R40.H0_H0 ;  /* 0x20000028ff047230 */ /* 0x000fe40000004100 */
[----:B------:R-:W-:Y:S01]  /*9110*/  FFMA.FTZ R30, R0, R11, R30 ;  /* 0x0000000b001e7223 */ /* 0x000fe2000001001e */
[----:B------:R-:W-:Y:S01]  /*9120*/  FMUL.FTZ R0, R9, R8 ;  /* 0x0000000809007220 */ /* 0x000fe20000410000 */
[----:B------:R-:W-:-:S02]  /*9130*/  HADD2.F32 R10, -RZ, R27.H0_H0 ;  /* 0x2000001bff0a7230 */ /* 0x000fc40000004100 */
[----:B------:R-:W-:Y:S02]  /*9140*/  HADD2.F32 R7, -RZ, R40.H1_H1 ;  /* 0x30000028ff077230 */ /* 0x000fe40000004100 */
[----:B------:R-:W-:Y:S02]  /*9150*/  HADD2.F32 R11, -RZ, R54.H1_H1 ;  /* 0x30000036ff0b7230 */ /* 0x000fe40000004100 */
[----:B------:R-:W-:Y:S01]  /*9160*/  FFMA.FTZ R34, R13, R28, R34 ;  /* 0x0000001c0d227223 */ /* 0x000fe20000010022 */
[-C--:B------:R-:W-:Y:S01]  /*9170*/  FFMA.FTZ R25, R5, R4.reuse, -R0 ;  /* 0x0000000405197223 */ /* 0x080fe20000010800 */
[----:B------:R-:W-:Y:S01]  /*9180*/  FMUL.FTZ R28, R9, R4 ;  /* 0x00000004091c7220 */ /* 0x000fe20000410000 */
[----:B------:R-:W-:Y:S02]  /*9190*/  HADD2.F32 R0, -RZ, R36.H0_H0 ;  /* 0x20000024ff007230 */ /* 0x000fe40000004100 */
[----:B------:R-:W-:Y:S01]  /*91a0*/  FMUL.FTZ R9, R10, R11 ;  /* 0x0000000b0a097220 */ /* 0x000fe20000410000 */
[----:B------:R-:W-:-:S02]  /*91b0*/  HADD2.F32 R27, -RZ, R27.H1_H1 ;  /* 0x3000001bff1b7230 */ /* 0x000fc40000004100 */
[-C--:B------:R-:W-:Y:S01]  /*91c0*/  FMUL.FTZ R36, R10, R7.reuse ;  /* 0x000000070a247220 */ /* 0x080fe20000410000 */
[----:B------:R-:W-:Y:S02]  /*91d0*/  HADD2.F32 R4, -RZ, R33.H0_H0 ;  /* 0x20000021ff047230 */ /* 0x000fe40000004100 */
[----:B------:R-:W-:Y:S01]  /*91e0*/  FFMA.FTZ R10, R5, R8, R28 ;  /* 0x00000008050a7223 */ /* 0x000fe2000001001c */
[C---:B------:R-:W-:Y:S01]  /*91f0*/  FFMA.FTZ R8, R6.reuse, R7, -R9 ;  /* 0x0000000706087223 */ /* 0x040fe20000010809 */
[----:B------:R-:W-:Y:S01]  /*9200*/  FFMA.FTZ R36, R6, R11, R36 ;  /* 0x0000000b06247223 */ /* 0x000fe20000010024 */
[----:B------:R-:W-:Y:S02]  /*9210*/  HADD2.F32 R24, -RZ, R24.H1_H1 ;  /* 0x30000018ff187230 */ /* 0x000fe40000004100 */
[C---:B------:R-:W-:Y:S01]  /*9220*/  FMUL.FTZ R28, R27.reuse, R4 ;  /* 0x000000041b1c7220 */ /* 0x040fe20000410000 */
[----:B------:R-:W-:Y:S02]  /*9230*/  HADD2.F32 R26, -RZ, R26.H1_H1 ;  /* 0x3000001aff1a7230 */ /* 0x000fe40000004100 */
[----:B------:R-:W-:Y:S01]  /*9240*/  FMUL.FTZ R6, R27, R0 ;  /* 0x000000001b067220 */ /* 0x000fe20000410000 */
[----:B------:R-:W-:-:S02]  /*9250*/  HADD2.F32 R9, -RZ, R37.H0_H0 ;  /* 0x20000025ff097230 */ /* 0x000fc40000004100 */
[----:B------:R-:W-:Y:S02]  /*9260*/  HADD2.F32 R11, -RZ, R35.H0_H0 ;  /* 0x20000023ff0b7230 */ /* 0x000fe40000004100 */
[----:B------:R-:W-:Y:S02]  /*9270*/  HADD2.F32 R5, -RZ, R39.H0_H0 ;  /* 0x20000027ff057230 */ /* 0x000fe40000004100 */
[----:B------:R-:W-:Y:S02]  /*9280*/  HADD2.F32 R7, -RZ, R38.H0_H0 ;  /* 0x20000026ff077230 */ /* 0x000fe40000004100 */
[C---:B------:R-:W-:Y:S01]  /*9290*/  FFMA.FTZ R27, R15.reuse, R0, -R28 ;  /* 0x000000000f1b7223 */ /* 0x040fe2000001081c */
[----:B------:R-:W-:Y:S01]  /*92a0*/  FFMA.FTZ R33, R15, R4, R6 ;  /* 0x000000040f217223 */ /* 0x000fe20000010006 */
[----:B------:R-:W-:Y:S01]  /*92b0*/  FMUL.FTZ R13, R24, R9 ;  /* 0x00000009180d7220 */ /* 0x000fe20000410000 */
[----:B------:R-:W-:Y:S01]  /*92c0*/  FMUL.FTZ R15, R26, R11 ;  /* 0x0000000b1a0f7220 */ /* 0x000fe20000410000 */
[----:B------:R-:W-:Y:S01]  /*92d0*/  FMUL.FTZ R24, R24, R5 ;  /* 0x0000000518187220 */ /* 0x000fe20000410000 */
        /* <DEDUP_REMOVED lines=15> */
.L_x_5503:
[----:B------:R-:W-:Y:S05]  /*93d0*/  BSYNC B0 ;  /* 0x0000000000007941 */ /* 0x000fea0003800000 */
.L_x_5489:
        /* <DEDUP_REMOVED lines=8> */
.L_x_5486:
[----:B------:R-:W-:-:S13]  /*9460*/  ISETP.NE.AND P0, PT, R187, 0x3, PT ;  /* 0x00000003bb00780c */ /* 0x000fda0003f05270 */
[----:B------:R-:W-:Y:S05]  /*9470*/  @!P0 BRA `(.L_x_5516) ;  /* 0x0000000000048947 */ /* 0x000fea0003800000 */
[----:B------:R-:W-:Y:S01]  /*9480*/  BPT.TRAP 0x1 ;  /* 0x000000040000795c */ /* 0x000fe20000300000 */
.L_x_5516:
[----:B0-----:R-:W-:Y:S01]  /*9490*/  IMAD R21, R18, 0x8, R2 ;  /* 0x0000000812157824 */ /* 0x001fe200078e0202 */
[----:B-1--4-:R-:W-:-:S04]  /*94a0*/  SHF.L.U32 R14, R19, 0x1f, RZ ;  /* 0x0000001f130e7819 */ /* 0x012fc800000006ff */
[----:B------:R0:W1:Y:S01]  /*94b0*/  SYNCS.PHASECHK.TRANS64.TRYWAIT P1, [R21+URZ+0x38830], R14 ;  /* 0x0388300e150075a7 */ /* 0x000062000802017f */
[----:B------:R-:W-:Y:S05]  /*94c0*/  @!P0 BRA `(.L_x_5517) ;  /* 0x0000000000048947 */ /* 0x000fea0003800000 */
[----:B------:R-:W-:Y:S01]  /*94d0*/  BPT.TRAP 0x1 ;  /* 0x000000040000795c */ /* 0x000fe20000300000 */
.L_x_5517:
[C---:B--2---:R-:W-:Y:S02]  /*94e0*/  VIADD R0, R2.reuse, 0x22400 ;  /* 0x0002240002007836 */ /* 0x044fe40000000000 */
[----:B---3--:R-:W-:-:S03]  /*94f0*/  VIADD R3, R2, 0x20400 ;  /* 0x0002040002037836 */ /* 0x008fc60000000000 */
[----:B------:R-:W-:Y:S02]  /*9500*/  SHF.R.U32.HI R0, RZ, 0x4, R0 ;  /* 0x00000004ff007819 */ /* 0x000fe40000011600 */
[----:B------:R-:W-:Y:S02]  /*9510*/  SHF.R.U32.HI R3, RZ, 0x4, R3 ;  /* 0x00000004ff037819 */ /* 0x000fe40000011603 */
[----:B------:R-:W-:Y:S02]  /*9520*/  LOP3.LUT R0, R0, 0x3fff, RZ, 0xc0, !PT ;  /* 0x00003fff00007812 */ /* 0x000fe400078ec0ff */
[----:B------:R-:W-:Y:S02]  /*9530*/  LOP3.LUT R3, R3, 0x3fff, RZ, 0xc0, !PT ;  /* 0x00003fff03037812 */ /* 0x000fe400078ec0ff */
[----:B------:R-:W-:Y:S01]  /*9540*/  LOP3.LUT R15, R0, 0x10000, RZ, 0xfc, !PT ;  /* 0x00010000000f7812 */ /* 0x000fe200078efcff */
[----:B-1----:R-:W-:Y:S06]  /*9550*/  @P1 BRA `(.L_x_5518) ;  /* 0x0000000000081947 */ /* 0x002fec0003800000 */
[----:B------:R-:W1:Y:S02]  /*9560*/  SYNCS.PHASECHK.TRANS64.TRYWAIT P1, [R21+URZ+0x38830], R14 ;  /* 0x0388300e150075a7 */ /* 0x000e64000802017f */
[----:B-1----:R-:W-:Y:S05]  /*9570*/  @!P1 BRA `(.L_x_5519) ;  /* 0x0000017c00849947 */ /* 0x002fea0003800000 */
.L_x_5518:
        /* <DEDUP_REMOVED lines=13> */
[----:B------:R-:W-:Y:S01]  /*9650*/  SHF.L.U32 R3, R20, 0x1f, RZ ;  /* 0x0000001f14037819 */ /* 0x000fe200000006ff */
[----:B------:R-:W-:Y:S01]  /*9660*/  IMAD.MOV.U32 R9, RZ, RZ, 0x40000040 ;  /* 0x40000040ff097424 */ /* 0x000fe200078e00ff */
[----:B------:R-:W-:Y:S01]  /*9670*/  BSSY B0, `(.L_x_5520) ;  /* 0x0000022000007945 */ /* 0x000fe20003800000 */
[----:B------:R-:W-:-:S02]  /*9680*/  VIADD R10, R4, 0x4 ;  /* 0x00000004040a7836 */ /* 0x000fc40000000000 */
[----:B------:R-:W-:Y:S02]  /*9690*/  IMAD.MOV.U32 R11, RZ, RZ, 0x40000040 ;  /* 0x40000040ff0b7424 */ /* 0x000fe400078e00ff */
[----:B------:R-:W-:-:S04]  /*96a0*/  IMAD.MOV.U32 R7, RZ, RZ, 0x40000040 ;  /* 0x40000040ff077424 */ /* 0x000fc800078e00ff */
[----:B------:R-:W-:Y:S01]  /*96b0*/  HGMMA.64x64x16.F32 R24, gdesc[UR4], RZ, !UPT, gsb0 ;  /* 0x00e00000041879f0 */ /* 0x000fe2000c0008ff */
        /* <DEDUP_REMOVED lines=27> */
[----:B------:R-:W2:Y:S02]  /*9870*/  SYNCS.PHASECHK.TRANS64.TRYWAIT P1, [R2+URZ+0x38810], R3 ;  /* 0x03881003020075a7 */ /* 0x000ea4000802017f */
[----:B--2---:R-:W-:Y:S05]  /*9880*/  @!P1 BRA `(.L_x_5521) ;  /* 0x0000017800d49947 */ /* 0x004fea0003800000 */
.L_x_5786:
[----:B------:R-:W-:Y:S05]  /*9890*/  BSYNC B0 ;  /* 0x0000000000007941 */ /* 0x000fea0003800000 */
.L_x_5520:
[----:B------:R-:W-:Y:S05]  /*98a0*/  @!P0 BRA `(.L_x_5522) ;  /* 0x0000000000048947 */ /* 0x000fea0003800000 */
[----:B------:R-:W-:Y:S01]  /*98b0*/  BPT.TRAP 0x1 ;  /* 0x000000040000795c */ /* 0x000fe20000300000 */
.L_x_5522:
[----:B------:R3:W4:Y:S01]  /*98c0*/  SYNCS.PHASECHK.TRANS64.TRYWAIT P2, [R21+URZ+0x38850], R14 ;  /* 0x0388500e150075a7 */ /* 0x000722000804017f */
[----:B------:R-:W-:Y:S05]  /*98d0*/  @!P0 BRA `(.L_x_5523) ;  /* 0x0000000000048947 */ /* 0x000fea0003800000 */
[----:B------:R-:W-:Y:S01]  /*98e0*/  BPT.TRAP 0x1 ;  /* 0x000000040000795c */ /* 0x000fe20000300000 */
.L_x_5523:
[----:B------:R-:W2:Y:S01]  /*98f0*/  S2R R0, SR_TID.X ;  /* 0x0000000000007919 */ /* 0x000ea20000002100 */
[----:B------:R-:W-:Y:S01]  /*9900*/  BSSY B0, `(.L_x_5524) ;  /* 0x0000009000007945 */ /* 0x000fe20003800000 */
[----:B--2---:R-:W-:Y:S01]  /*9910*/  LOP3.LUT R3, R0, 0x7f, RZ, 0xc0, !PT ;  /* 0x0000007f00037812 */ /* 0x004fe200078ec0ff */
[----:B------:R-:W-:-:S03]  /*9920*/  VIADD R0, R2, 0x400 ;  /* 0x0000040002007836 */ /* 0x000fc60000000000 */
[----:B------:R-:W-:Y:S02]  /*9930*/  ISETP.NE.AND P1, PT, R3, RZ, PT ;  /* 0x000000ff0300720c */ /* 0x000fe40003f25270 */
[----:B------:R-:W-:-:S04]  /*9940*/  SHF.R.U32.HI R0, RZ, 0x4, R0 ;  /* 0x00000004ff007819 */ /* 0x000fc80000011600 */
[----:B------:R-:W-:Y:S01]  /*9950*/  LOP3.LUT R0, R0, 0x3fff, RZ, 0xc0, !PT ;  /* 0x00003fff00007812 */ /* 0x000fe200078ec0ff */
[----:B----4-:R-:W-:Y:S06]  /*9960*/  @P2 BRA `(.L_x_5525) ;  /* 0x0000000000082947 */ /* 0x010fec0003800000 */
[----:B------:R-:W2:Y:S02]  /*9970*/  SYNCS.PHASECHK.TRANS64.TRYWAIT P2, [R21+URZ+0x38850], R14 ;  /* 0x0388500e150075a7 */ /* 0x000ea4000804017f */
[----:B--2---:R-:W-:Y:S05]  /*9980*/  @!P2 BRA `(.L_x_5526) ;  /* 0x0000017800a8a947 */ /* 0x004fea0003800000 */
.L_x_5525:
[----:B------:R-:W-:Y:S05]  /*9990*/  BSYNC B0 ;  /* 0x0000000000007941 */ /* 0x000fea0003800000 */
.L_x_5524:
[----:B------:R-:W-:Y:S05]  /*99a0*/  WARPSYNC.ALL ;  /* 0x0000000000007948 */ /* 0x000fea0003800000 */
[----:B------:R-:W-:Y:S01]  /*99b0*/  LOP3.LUT R20, R0, 0x10000, RZ, 0xfc, !PT ;  /* 0x0001000000147812 */ /* 0x000fe200078efcff */
[----:B------:R-:W-:Y:S01]  /*99c0*/  VIADD R0, R2, 0x26400 ;  /* 0x0002640002007836 */ /* 0x000fe20000000000 */
[----:B------:R-:W-:-:S03]  /*99d0*/  WARPGROUP.ARRIVE ;  /* 0x00000000000079c5 */ /* 0x000fc60000000000 */
[----:B------:R-:W-:-:S03]  /*99e0*/  IMAD R58, R18, 0x1000, R20 ;  /* 0x00001000123a7824 */ /* 0x000fc600078e0214 */
[----:B------:R-:W4:Y:S01]  /*99f0*/  S2R R3, SR_TID.X ;  /* 0x0000000000037919 */ /* 0x000f220000002100 */
        /* <DEDUP_REMOVED lines=15> */
[----:B------:R-:W-:Y:S01]  /*9af0*/  ULDC UR36, c[0x0][0xa80] ;  /* 0x0002a00000247ab9 */ /* 0x000fe20000000800 */
[----:B------:R-:W-:Y:S01]  /*9b00*/  IMAD.MOV.U32 R69, RZ, RZ, 0x40000040 ;  /* 0x40000040ff457424 */ /* 0x000fe200078e00ff */
[----:B------:R-:W-:Y:S01]  /*9b10*/  ULDC UR37, c[0x0][0xa80] ;  /* 0x0002a00000257ab9 */ /* 0x000fe20000000800 */
[----:B------:R-:W-:Y:S01]  /*9b20*/  IMAD.MOV.U32 R67, RZ, RZ, 0x40000040 ;  /* 0x40000040ff437424 */ /* 0x000fe200078e00ff */
[----:B------:R-:W-:Y:S01]  /*9b30*/  BSSY B0, `(.L_x_5527) ;  /* 0x000061f000007945 */ /* 0x000fe20003800000 */
[----:B------:R-:W-:-:S06]  /*9b40*/  IMAD.MOV.U32 R171, RZ, RZ, 0x40000040 ;  /* 0x40000040ffab7424 */ /* 0x000fcc00078e00ff */
        /* <DEDUP_REMOVED lines=9> */
[----:B----4-:R-:W-:-:S05]  /*9be0*/  SHF.R.U32.HI R3, RZ, 0x7, R3 ;  /* 0x00000007ff037819 */ /* 0x010fca0000011603 */
[----:B------:R4:W5:Y:S02]  /*9bf0*/  SHFL.IDX PT, R0, R3, RZ, 0x1f ;  /* 0x00001fff03007589 */ /* 0x00096400000e0000 */
[----:B----4-:R-:W-:Y:S01]  /*9c00*/  VIADD R3, R6, 0x800 ;  /* 0x0000080006037836 */ /* 0x010fe20000000000 */
[----:B-----5:R-:W-:-:S04]  /*9c10*/  ISETP.GT.AND P2, PT, R0, 0x7f, PT ;  /* 0x0000007f0000780c */ /* 0x020fc80003f44270 */
[----:B------:R-:W-:Y:S02]  /*9c20*/  SEL R0, RZ, 0x2, !P2 ;  /* 0x00000002ff007807 */ /* 0x000fe40005000000 */
[C---:B0123--:R-:W-:Y:S02]  /*9c30*/  SEL R14, R64.reuse, 0x2, P2 ;  /* 0x00000002400e7807 */ /* 0x04ffe40001000000 */
        /* <DEDUP_REMOVED lines=177> */
[----:B------:R-:W-:-:S02]  /*a750*/  IMAD.MOV.U32 R3, RZ, RZ, 0x28 ;  /* 0x00000028ff037424 */ /* 0x000fc400078e00ff */
        /* <DEDUP_REMOVED lines=14> */
[CC--:B------:R-:W-:Y:S02]  /*a840*/  IADD3 R62, R3.reuse, R57.reuse, R6 ;  /* 0x00000039033e7210 */ /* 0x0c0fe40007ffe006 */
[----:B------:R-:W-:Y:S01]  /*a850*/  IADD3 R60, R3, R57, R58 ;  /* 0x00000039033c7210 */ /* 0x000fe20007ffe03a */
        /* <DEDUP_REMOVED lines=11> */
[----:B------:R-:W-:Y:S01]  /*a910*/  VIADD R63, R58, 0xa00 ;  /* 0x00000a003a3f7836 */ /* 0x000fe20000000000 */
[----:B------:R-:W-:Y:S02]  /*a920*/  R2UR UR6, R60 ;  /* 0x000000003c0672ca */ /* 0x000fe400000e0000 */
[----:B------:R-:W-:Y:S01]  /*a930*/  R2UR UR7, R61 ;  /* 0x000000003d0772ca */ /* 0x000fe200000e0000 */
[----:B------:R-:W-:Y:S02]  /*a940*/  VIADD R61, R6, 0xa00 ;  /* 0x00000a00063d7836 */ /* 0x000fe40000000000 */
[----:B------:R-:W-:-:S02]  /*a950*/  IMAD.IADD R68, R0, 0x1, R63 ;  /* 0x0000000100447824 */ /* 0x000fc400078e023f */
[----:B------:R-:W-:Y:S02]  /*a960*/  IMAD.IADD R66, R0, 0x1, R61 ;  /* 0x0000000100427824 */ /* 0x000fe400078e023d */
[C---:B------:R-:W-:Y:S02]  /*a970*/  IMAD.IADD R62, R64.reuse, 0x1, R63 ;  /* 0x00000001403e7824 */ /* 0x040fe400078e023f */
[----:B------:R-:W-:Y:S01]  /*a980*/  IMAD.IADD R60, R64, 0x1, R61 ;  /* 0x00000001403c7824 */ /* 0x000fe200078e023d */
        /* <DEDUP_REMOVED lines=11> */
[----:B------:R-:W-:-:S02]  /*aa40*/  IMAD.MOV.U32 R63, RZ, RZ, 0x40000040 ;  /* 0x40000040ff3f7424 */ /* 0x000fc400078e00ff */
[----:B------:R-:W-:Y:S01]  /*aa50*/  IMAD.MOV.U32 R61, RZ, RZ, 0x40000040 ;  /* 0x40000040ff3d7424 */ /* 0x000fe200078e00ff */
        /* <DEDUP_REMOVED lines=71> */
[----:B------:R-:W-:Y:S01]  /*aed0*/  VIADD R3, R6, 0xe00 ;  /* 0x00000e0006037836 */ /* 0x000fe20000000000 */
[----:B------:R-:W0:Y:S01]  /*aee0*/  LDC R57, c[0x0][0x448] ;  /* 0x00011200ff397b82 */ /* 0x000e220000000800 */
[----:B------:R-:W-:-:S02]  /*aef0*/  WARPGROUP.DEPBAR.LE gsb0, 0x0 ;  /* 0x00008000000079c5 */ /* 0x000fc40000010000 */
[----:B------:R-:W-:-:S06]  /*af00*/  WARPGROUP.ARRIVE ;  /* 0x00000000000079c5 */ /* 0x000fcc0000000000 */
[----:B------:R-:W-:Y:S01]  /*af10*/  HGMMA.64x64x16.F32 R24, gdesc[UR4], R24, gsb0 ;  /* 0x00e00000041879f0 */ /* 0x000fe20008000818 */
[----:B------:R-:W-:Y:S02]  /*af20*/  R2UR UR4, R62 ;  /* 0x000000003e0472ca */ /* 0x000fe400000e0000 */
[----:B------:R-:W-:Y:S01]  /*af30*/  R2UR UR5, R63 ;  /* 0x000000003f0572ca */ /* 0x000fe200000e0000 */
[----:B------:R-:W-:Y:S01]  /*af40*/  VIADD R63, R58, 0xe00 ;  /* 0x00000e003a3f7836 */ /* 0x000fe20000000000 */
[----:B------:R-:W-:Y:S01]  /*af50*/  R2UR UR6, R60 ;  /* 0x000000003c0672ca */ /* 0x000fe200000e0000 */
[C---:B------:R-:W-:Y:S01]  /*af60*/  IMAD.IADD R60, R0.reuse, 0x1, R3 ;  /* 0x00000001003c7824 */ /* 0x040fe200078e0203 */
[----:B------:R-:W-:Y:S01]  /*af70*/  R2UR UR7, R61 ;  /* 0x000000003d0772ca */ /* 0x000fe200000e0000 */
[----:B------:R-:W-:Y:S02]  /*af80*/  IMAD.IADD R66, R0, 0x1, R63 ;  /* 0x0000000100427824 */ /* 0x000fe400078e023f */
[----:B------:R-:W-:-:S02]  /*af90*/  IMAD.MOV.U32 R61, RZ, RZ, 0x40000040 ;  /* 0x40000040ff3d7424 */ /* 0x000fc400078e00ff */
        /* <DEDUP_REMOVED lines=13> */
[----:B------:R-:W-:-:S05]  /*b070*/  IMAD.MOV.U32 R14, RZ, RZ, 0x40 ;  /* 0x00000040ff0e7424 */ /* 0x000fca00078e00ff */
[----:B------:R-:W-:Y:S01]  /*b080*/  SEL R0, R14, 0x3e, P2 ;  /* 0x0000003e0e007807 */ /* 0x000fe20001000000 */
[C---:B------:R-:W-:Y:S02]  /*b090*/  IMAD R14, R197.reuse, -0x40, R14 ;  /* 0xffffffc0c50e7824 */ /* 0x040fe400078e020e */
[----:B------:R-:W-:Y:S01]  /*b0a0*/  VIADD R197, R197, 0xfffffffe ;  /* 0xfffffffec5c57836 */ /* 0x000fe20000000000 */
[----:B------:R-:W-:Y:S01]  /*b0b0*/  LOP3.LUT R59, R0, 0x6, RZ, 0xc0, !PT ;  /* 0x00000006003b7812 */ /* 0x000fe200078ec0ff */
[----:B------:R-:W-:Y:S01]  /*b0c0*/  IMAD.IADD R0, R216, 0x1, R194 ;  /* 0x00000001d8007824 */ /* 0x000fe200078e02c2 */
        /* <DEDUP_REMOVED lines=8> */
[----:B------:R-:W-:Y:S02]  /*b150*/  IMAD.MOV.U32 R61, RZ, RZ, 0x40000040 ;  /* 0x40000040ff3d7424 */ /* 0x000fe400078e00ff */
[----:B------:R-:W-:-:S05]  /*b160*/  IMAD.MOV.U32 R3, RZ, RZ, 0x1000 ;  /* 0x00001000ff037424 */ /* 0x000fca00078e00ff */
[----:B------:R-:W-:Y:S02]  /*b170*/  SEL R3, R3, 0xf80, P2 ;  /* 0x00000f8003037807 */ /* 0x000fe40001000000 */
[----:B0-----:R-:W-:Y:S02]  /*b180*/  ISETP.NE.AND P2, PT, R57, 0x1, PT ;  /* 0x000000013900780c */ /* 0x001fe40003f45270 */
        /* <DEDUP_REMOVED lines=12> */
[----:B------:R-:W0:Y:S02]  /*b250*/  @P2 LDC R3, c[0x0][0x44c] ;  /* 0x00011300ff032b82 */ /* 0x000e240000000800 */
[----:B0-----:R-:W-:Y:S01]  /*b260*/  @P2 IMAD.HI.U32 R3, R0, R3, RZ ;  /* 0x0000000300032227 */ /* 0x001fe200078e00ff */
[----:B------:R-:W-:-:S02]  /*b270*/  WARPGROUP.DEPBAR.LE gsb0, 0x0 ;  /* 0x00008000000079c5 */ /* 0x000fc40000010000 */
[----:B------:R-:W-:-:S06]  /*b280*/  WARPGROUP.ARRIVE ;  /* 0x00000000000079c5 */ /* 0x000fcc0000000000 */
[----:B------:R-:W-:Y:S01]  /*b290*/  HGMMA.64x64x16.F32 R24, gdesc[UR4], R24, gsb0 ;  /* 0x00e00000041879f0 */ /* 0x000fe20008000818 */
[----:B------:R-:W-:Y:S02]  /*b2a0*/  R2UR UR4, R60 ;  /* 0x000000003c0472ca */ /* 0x000fe400000e0000 */
[----:B------:R-:W-:Y:S02]  /*b2b0*/  R2UR UR5, R61 ;  /* 0x000000003d0572ca */ /* 0x000fe400000e0000 */
[----:B------:R-:W-:Y:S02]  /*b2c0*/  R2UR UR6, R58 ;  /* 0x000000003a0672ca */ /* 0x000fe400000e0000 */
[----:B------:R-:W-:Y:S01]  /*b2d0*/  R2UR UR7, R59 ;  /* 0x000000003b0772ca */ /* 0x000fe200000e0000 */
[----:B------:R-:W0:Y:S02]  /*b2e0*/  @P2 LDC R58, c[0x0][0x450] ;  /* 0x00011400ff3a2b82 */ /* 0x000e240000000800 */
[----:B0-----:R-:W-:-:S02]  /*b2f0*/  @P2 SHF.R.U32.HI R0, RZ, R58, R3 ;  /* 0x0000003aff002219 */ /* 0x001fc40000011603 */
[----:B------:R-:W-:Y:S02]  /*b300*/  IADD3 R58, R203, 0x1, R14 ;  /* 0x00000001cb3a7810 */ /* 0x000fe40007ffe00e */
[----:B------:R-:W-:Y:S01]  /*b310*/  IADD3 R14, -R189, R14, R203 ;  /* 0x0000000ebd0e7210 */ /* 0x000fe20007ffe1cb */
[----:B------:R-:W0:Y:S01]  /*b320*/  SHFL.IDX PT, R57, R0, RZ, 0x1c1f ;  /* 0x001c1fff00397589 */ /* 0x000e2200000e0000 */
[----:B------:R-:W-:-:S03]  /*b330*/  IADD3 R3, -R193, R58, -R189 ;  /* 0x0000003ac1037210 */ /* 0x000fc60007ffe9bd */
[----:B------:R-:W1:Y:S01]  /*b340*/  SHFL.IDX PT, R0, R0, 0x1, 0x1c1f ;  /* 0x003c1f0000007f89 */ /* 0x000e6200000e0000 */
[----:B0-----:R-:W-:-:S04]  /*b350*/  VIADDMNMX R57, R57, R3, R14, PT ;  /* 0x0000000339397246 */ /* 0x001fc8000380010e */
[C---:B------:R-:W-:Y:S02]  /*b360*/  ISETP.GT.AND P3, PT, R57.reuse, RZ, PT ;  /* 0x000000ff3900720c */ /* 0x040fe40003f64270 */
[C---:B------:R-:W-:Y:S02]  /*b370*/  ISETP.GT.AND P4, PT, R57.reuse, 0x1, PT ;  /* 0x000000013900780c */ /* 0x040fe40003f84270 */
[----:B------:R-:W-:Y:S02]  /*b380*/  ISETP.GT.AND P5, PT, R57, 0x8, PT ;  /* 0x000000083900780c */ /* 0x000fe40003fa4270 */
[----:B-1----:R-:W-:Y:S01]  /*b390*/  VIADDMNMX R14, R0, R3, R14, PT ;  /* 0x00000003000e7246 */ /* 0x002fe2000380010e */
[----:B------:R-:W-:Y:S02]  /*b3a0*/  WARPGROUP.DEPBAR.LE gsb0, 0x0 ;  /* 0x00008000000079c5 */ /* 0x000fe40000010000 */
[----:B------:R-:W-:-:S06]  /*b3b0*/  WARPGROUP.ARRIVE ;  /* 0x00000000000079c5 */ /* 0x000fcc0000000000 */
[----:B------:R-:W-:Y:S01]  /*b3c0*/  HGMMA.64x64x16.F32 R24, gdesc[UR4], R24, gsb0 ;  /* 0x00e00000041879f0 */ /* 0x000fe20008000818 */
[----:B------:R-:W-:Y:S01]  /*b3d0*/  ULDC UR4, c[0x0][0xa80] ;  /* 0x0002a00000047ab9 */ /* 0x000fe20000000800 */
[----:B------:R-:W-:Y:S01]  /*b3e0*/  R2UR UR7, R171 ;  /* 0x00000000ab0772ca */ /* 0x000fe200000e0000 */
        /* <DEDUP_REMOVED lines=44> */
[----:B------:R-:W-:Y:S02]  /*b6b0*/  ISETP.GT.AND P3, PT, R14, RZ, PT ;  /* 0x000000ff0e00720c */ /* 0x000fe40003f64270 */
        /* <DEDUP_REMOVED lines=10> */
[----:B------:R-:W-:Y:S02]  /*b760*/  FMNMX.FTZ R3, R30, R3, !PT ;  /* 0x000000031e037209 */ /* 0x000fe40007810000 */
[----:B------:R-:W-:Y:S02]  /*b770*/  FSEL R34, R34, -INF , P4 ;  /* 0xff80000022227808 */ /* 0x000fe40002000000 */
[C---:B------:R-:W-:Y:S02]  /*b780*/  ISETP.GT.AND P4, PT, R14.reuse, 0x18, PT ;  /* 0x000000180e00780c */ /* 0x040fe40003f84270 */
[----:B------:R-:W-:Y:S02]  /*b790*/  ISETP.GT.AND P5, PT, R14, 0x21, PT ;  /* 0x000000210e00780c */ /* 0x000fe40003fa4270 */
[----:B------:R-:W-:-:S02]  /*b7a0*/  FSEL R38, R38, -INF , P4 ;  /* 0xff80000026267808 */ /* 0x000fc40002000000 */
[C---:B------:R-:W-:Y:S02]  /*b7b0*/  ISETP.GT.AND P4, PT, R14.reuse, 0x20, PT ;  /* 0x000000200e00780c */ /* 0x040fe40003f84270 */
[----:B0-----:R-:W-:Y:S02]  /*b7c0*/  FMNMX.FTZ R29, R59, R72, !PT ;  /* 0x000000483b1d7209 */ /* 0x001fe40007810000 */
[----:B------:R-:W-:Y:S02]  /*b7d0*/  FSEL R72, R31, -INF , P3 ;  /* 0xff8000001f487808 */ /* 0x000fe40001800000 */
[----:B------:R-:W-:Y:S01]  /*b7e0*/  ISETP.GT.AND P3, PT, R14, 0x11, PT ;  /* 0x000000110e00780c */ /* 0x000fe20003f64270 */
[----:B------:R-:W0:Y:S01]  /*b7f0*/  SHFL.BFLY PT, R76, R29, 0x1, 0x1f ;  /* 0x0c201f001d4c7f89 */ /* 0x000e2200000e0000 */
[----:B------:R-:W-:Y:S02]  /*b800*/  FMNMX.FTZ R3, R72, R3, !PT ;  /* 0x0000000348037209 */ /* 0x000fe40007810000 */
[----:B------:R-:W-:-:S02]  /*b810*/  FSEL R74, R35, -INF , P3 ;  /* 0xff800000234a7808 */ /* 0x000fc40001800000 */
[----:B------:R-:W-:Y:S02]  /*b820*/  FMNMX.FTZ R3, R34, R3, !PT ;  /* 0x0000000322037209 */ /* 0x000fe40007810000 */
[----:B------:R-:W-:Y:S02]  /*b830*/  ISETP.GT.AND P3, PT, R14, 0x19, PT ;  /* 0x000000190e00780c */ /* 0x000fe40003f64270 */
[----:B------:R-:W-:Y:S02]  /*b840*/  FMNMX.FTZ R3, R74, R3, !PT ;  /* 0x000000034a037209 */ /* 0x000fe40007810000 */
[----:B------:R-:W-:Y:S02]  /*b850*/  FSEL R42, R42, -INF , P4 ;  /* 0xff8000002a2a7808 */ /* 0x000fe40002000000 */
[----:B------:R-:W-:Y:S02]  /*b860*/  ISETP.GT.AND P4, PT, R14, 0x28, PT ;  /* 0x000000280e00780c */ /* 0x000fe40003f84270 */
[----:B------:R-:W-:-:S02]  /*b870*/  FSEL R78, R43, -INF , P5 ;  /* 0xff8000002b4e7808 */ /* 0x000fc40002800000 */
[----:B------:R-:W-:Y:S02]  /*b880*/  FSEL R46, R46, -INF , P4 ;  /* 0xff8000002e2e7808 */ /* 0x000fe40002000000 */
[----:B------:R-:W-:-:S04]  /*b890*/  ISETP.GT.AND P4, PT, R14, 0x30, PT ;  /* 0x000000300e00780c */ /* 0x000fc80003f84270 */
[----:B------:R-:W-:Y:S02]  /*b8a0*/  FSEL R50, R50, -INF , P4 ;  /* 0xff80000032327808 */ /* 0x000fe40002000000 */
[----:B0-----:R-:W-:Y:S02]  /*b8b0*/  FMNMX.FTZ R0, R29, R76, !PT ;  /* 0x0000004c1d007209 */ /* 0x001fe40007810000 */
[----:B------:R-:W-:Y:S02]  /*b8c0*/  FSEL R76, R39, -INF , P3 ;  /* 0xff800000274c7808 */ /* 0x000fe40001800000 */
[----:B------:R-:W-:Y:S01]  /*b8d0*/  FMNMX.FTZ R29, R38, R3, !PT ;  /* 0x00000003261d7209 */ /* 0x000fe20007810000 */
[----:B------:R-:W-:Y:S01]  /*b8e0*/  IMAD.U32 R3, RZ, RZ, UR4 ;  /* 0x00000004ff037e24 */ /* 0x000fe2000f8e00ff */
[----:B------:R-:W-:Y:S02]  /*b8f0*/  ISETP.GT.AND P3, PT, R14, 0x29, PT ;  /* 0x000000290e00780c */ /* 0x000fe40003f64270 */
[----:B------:R-:W-:Y:S01]  /*b900*/  FMNMX.FTZ R29, R76, R29, !PT ;  /* 0x0000001d4c1d7209 */ /* 0x000fe20007810000 */
[----:B------:R-:W-:Y:S01]  /*b910*/  FMUL.FTZ R31, R0, R3 ;  /* 0x00000003001f7220 */ /* 0x000fe20000410000 */
[----:B------:R-:W-:-:S02]  /*b920*/  FSEL R80, R47, -INF , P3 ;  /* 0xff8000002f507808 */ /* 0x000fc40001800000 */
[----:B------:R-:W-:Y:S02]  /*b930*/  FMNMX.FTZ R29, R42, R29, !PT ;  /* 0x0000001d2a1d7209 */ /* 0x000fe40007810000 */
[----:B------:R-:W-:Y:S02]  /*b940*/  ISETP.GT.AND P3, PT, R14, 0x31, PT ;  /* 0x000000310e00780c */ /* 0x000fe40003f64270 */
        /* <DEDUP_REMOVED lines=32> */
[----:B------:R-:W-:-:S03]  /*bb50*/  FFMA.FTZ R173, R70, R3, -R31 ;  /* 0x0000000346ad7223 */ /* 0x000fc6000001081f */
[----:B------:R-:W-:Y:S01]  /*bb60*/  MUFU.EX2 R28, R28 ;  /* 0x0000001c001c7308 */ /* 0x000fe20000000800 */
[----:B0-----:R-:W-:-:S05]  /*bb70*/  FMNMX.FTZ R14, R29, R14, !PT ;  /* 0x0000000e1d0e7209 */ /* 0x001fca0007810000 */
[----:B-1----:R-:W0:Y:S02]  /*bb80*/  SHFL.BFLY PT, R25, R14, 0x1, 0x1f ;  /* 0x0c201f000e197f89 */ /* 0x002e2400000e0000 */
[----:B------:R-:W1:Y:S08]  /*bb90*/  MUFU.EX2 R35, R58 ;  /* 0x0000003a00237308 */ /* 0x000e700000000800 */
[----:B------:R-:W-:Y:S08]  /*bba0*/  MUFU.EX2 R32, R32 ;  /* 0x0000002000207308 */ /* 0x000ff00000000800 */
[----:B------:R-:W2:Y:S01]  /*bbb0*/  MUFU.EX2 R37, R60 ;  /* 0x0000003c00257308 */ /* 0x000ea20000000800 */
[----:B-1----:R-:W-:-:S02]  /*bbc0*/  F2FP.F16.F32.PACK_AB R154, R35, R28 ;  /* 0x0000001c239a723e */ /* 0x002fc400000000ff */
[----:B0-----:R-:W-:-:S05]  /*bbd0*/  FMNMX.FTZ R168, R14, R25, !PT ;  /* 0x000000190ea87209 */ /* 0x001fca0007810000 */
[----:B------:R-:W-:Y:S01]  /*bbe0*/  MUFU.EX2 R36, R36 ;  /* 0x0000002400247308 */ /* 0x000fe20000000800 */
[C---:B------:R-:W-:Y:S01]  /*bbf0*/  FSETP.NEU.FTZ.AND P3, PT, R168.reuse, -INF , PT ;  /* 0xff800000a800780b */ /* 0x040fe20003f7d000 */
[----:B------:R-:W-:-:S06]  /*bc00*/  FMUL.FTZ R14, R168, R3 ;  /* 0x00000003a80e7220 */ /* 0x000fcc0000410000 */
[----:B------:R-:W-:Y:S01]  /*bc10*/  MUFU.EX2 R39, R62 ;  /* 0x0000003e00277308 */ /* 0x000fe20000000800 */
[----:B------:R-:W-:Y:S01]  /*bc20*/  FSEL R25, R14, RZ, P3 ;  /* 0x000000ff0e197208 */ /* 0x000fe20001800000 */
[----:B------:R-:W-:Y:S01]  /*bc30*/  @!P1 VIADD R14, R21, 0x38840 ;  /* 0x00038840150e9836 */ /* 0x000fe20000000000 */
[----:B--2---:R-:W-:Y:S01]  /*bc40*/  F2FP.F16.F32.PACK_AB R156, R37, R32 ;  /* 0x00000020259c723e */ /* 0x004fe200000000ff */
[----:B------:R-:W-:Y:S02]  /*bc50*/  @!P1 VIADD R21, R21, 0x38860 ;  /* 0x0003886015159836 */ /* 0x000fe40000000000 */
        /* <DEDUP_REMOVED lines=14> */
[----:B------:R-:W0:Y:S01]  /*bd40*/  MUFU.EX2 R27, R27 ;  /* 0x0000001b001b7308 */ /* 0x000e220000000800 */
[-CC-:B------:R-:W-:Y:S01]  /*bd50*/  FFMA.FTZ R174, R82, R3.reuse, -R25.reuse ;  /* 0x0000000352ae7223 */ /* 0x180fe20000010819 */
[-CC-:B------:R-:W-:Y:S01]  /*bd60*/  FFMA.FTZ R175, R54, R3.reuse, -R25.reuse ;  /* 0x0000000336af7223 */ /* 0x180fe20000010819 */
[----:B------:R-:W-:Y:S01]  /*bd70*/  FFMA.FTZ R196, R84, R3, -R25 ;  /* 0x0000000354c47223 */ /* 0x000fe20000010819 */
[----:B------:R-:W-:Y:S01]  /*bd80*/  FADD.FTZ R25, R152, R33 ;  /* 0x0000002198197221 */ /* 0x000fe20000010000 */
[----:B------:R-:W-:-:S02]  /*bd90*/  @!P1 PRMT R24, RZ, 0x654, R14 ;  /* 0x00000654ff189816 */ /* 0x000fc4000000000e */
[----:B------:R-:W-:Y:S01]  /*bda0*/  LOP3.LUT R14, R56, 0x2000000, RZ, 0xfc, !PT ;  /* 0x02000000380e7812 */ /* 0x000fe200078efcff */
[----:B------:R-:W1:Y:S01]  /*bdb0*/  MUFU.EX2 R30, R30 ;  /* 0x0000001e001e7308 */ /* 0x000e620000000800 */
[----:B------:R-:W-:Y:S01]  /*bdc0*/  FADD.FTZ R42, R28, R25 ;  /* 0x000000191c2a7221 */ /* 0x000fe20000010000 */
[----:B------:R-:W-:Y:S01]  /*bdd0*/  IMAD.MOV.U32 R25, RZ, RZ, 0x40000040 ;  /* 0x40000040ff197424 */ /* 0x000fe200078e00ff */
[----:B------:R2:W-:Y:S01]  /*bde0*/  @!P1 SYNCS.ARRIVE.TRANS64.RED.A1T0 RZ, [R24+URZ], RZ ;  /* 0x000000ff18ff99a7 */ /* 0x0005e2000810043f */
[----:B------:R-:W-:Y:S01]  /*bdf0*/  IMAD R170, R18, 0x1000, R14 ;  /* 0x0000100012aa7824 */ /* 0x000fe200078e020e */
[----:B------:R-:W-:Y:S02]  /*be00*/  F2FP.F16.F32.PACK_AB R152, R33, R152 ;  /* 0x000000982198723e */ /* 0x000fe400000000ff */
[----:B------:R-:W-:Y:S01]  /*be10*/  R2UR UR11, R25 ;  /* 0x00000000190b72ca */ /* 0x000fe200000e0000 */
[----:B------:R-:W3:Y:S01]  /*be20*/  MUFU.EX2 R155, R72 ;  /* 0x00000048009b7308 */ /* 0x000ee20000000800 */
[----:B0-----:R-:W-:Y:S01]  /*be30*/  FADD.FTZ R29, R26, R27 ;  /* 0x0000001b1a1d7221 */ /* 0x001fe20000010000 */
[----:B------:R-:W-:Y:S01]  /*be40*/  F2FP.F16.F32.PACK_AB R153, R27, R26 ;  /* 0x0000001a1b99723e */ /* 0x000fe200000000ff */
[----:B--2---:R-:W-:Y:S01]  /*be50*/  VIADD R24, R170, 0x80 ;  /* 0x00000080aa187836 */ /* 0x004fe20000000000 */
[----:B------:R-:W-:-:S02]  /*be60*/  F2FP.F16.F32.PACK_AB R158, R39, R36 ;  /* 0x00000024279e723e */ /* 0x000fc400000000ff */
[----:B------:R-:W-:Y:S02]  /*be70*/  R2UR UR6, R170 ;  /* 0x00000000aa0672ca */ /* 0x000fe400000e0000 */
[----:B------:R-:W0:Y:S01]  /*be80*/  MUFU.EX2 R34, R34 ;  /* 0x0000002200227308 */ /* 0x000e220000000800 */
[----:B-1----:R-:W-:Y:S01]  /*be90*/  FADD.FTZ R44, R30, R29 ;  /* 0x0000001d1e2c7221 */ /* 0x002fe20000010000 */
[----:B------:R-:W-:Y:S01]  /*bea0*/  FADD.FTZ R29, R35, R42 ;  /* 0x0000002a231d7221 */ /* 0x000fe20000010000 */
[----:B------:R-:W-:Y:S02]  /*beb0*/  R2UR UR10, R24 ;  /* 0x00000000180a72ca */ /* 0x000fe400000e0000 */
[----:B------:R-:W-:Y:S01]  /*bec0*/  @!P1 PRMT R21, RZ, 0x654, R21 ;  /* 0x00000654ff159816 */ /* 0x000fe20000000015 */
[----:B------:R-:W-:Y:S02]  /*bed0*/  FADD.FTZ R24, R32, R29 ;  /* 0x0000001d20187221 */ /* 0x000fe40000010000 */
[----:B------:R-:W1:Y:S01]  /*bee0*/  MUFU.EX2 R157, R74 ;  /* 0x0000004a009d7308 */ /* 0x000e620000000800 */
[C---:B---3--:R-:W-:Y:S01]  /*bef0*/  FADD.FTZ R25, R155.reuse, R44 ;  /* 0x0000002c9b197221 */ /* 0x048fe20000010000 */
[----:B------:R-:W-:Y:S01]  /*bf00*/  F2FP.F16.F32.PACK_AB R155, R155, R30 ;  /* 0x0000001e9b9b723e */ /* 0x000fe200000000ff */
[----:B------:R-:W-:Y:S06]  /*bf10*/  BAR.SYNC.DEFER_BLOCKING 0xf, 0x100 ;  /* 0x03c4000000007b1d */ /* 0x000fec0000010000 */
[----:B------:R-:W2:Y:S01]  /*bf20*/  MUFU.EX2 R38, R38 ;  /* 0x0000002600267308 */ /* 0x000ea20000000800 */
[----:B0-----:R-:W-:Y:S01]  /*bf30*/  FADD.FTZ R28, R34, R25 ;  /* 0x00000019221c7221 */ /* 0x001fe20000010000 */
[----:B------:R-:W-:-:S04]  /*bf40*/  FADD.FTZ R25, R37, R24 ;  /* 0x0000001825197221 */ /* 0x000fc80000010000 */
[----:B------:R-:W-:Y:S02]  /*bf50*/  FADD.FTZ R24, R36, R25 ;  /* 0x0000001924187221 */ /* 0x000fe40000010000 */
[----:B------:R-:W0:Y:S01]  /*bf60*/  MUFU.EX2 R159, R76 ;  /* 0x0000004c009f7308 */ /* 0x000e220000000800 */
[C---:B-1----:R-:W-:Y:S01]  /*bf70*/  FADD.FTZ R27, R157.reuse, R28 ;  /* 0x0000001c9d1b7221 */ /* 0x042fe20000010000 */
[----:B------:R-:W-:Y:S01]  /*bf80*/  F2FP.F16.F32.PACK_AB R157, R157, R34 ;  /* 0x000000229d9d723e */ /* 0x000fe200000000ff */
[----:B------:R-:W-:-:S05]  /*bf90*/  FADD.FTZ R199, R39, R24 ;  /* 0x0000001827c77221 */ /* 0x000fca0000010000 */
[----:B------:R-:W1:Y:S01]  /*bfa0*/  MUFU.EX2 R40, R40 ;  /* 0x0000002800287308 */ /* 0x000e620000000800 */
[----:B--2---:R-:W-:Y:S01]  /*bfb0*/  FADD.FTZ R26, R38, R27 ;  /* 0x0000001b261a7221 */ /* 0x004fe20000010000 */
[----:B------:R2:W-:Y:S06]  /*bfc0*/  STSM.16.M88.4 [R210+0x36400], R152 ;  /* 0x03640098d2007844 */ /* 0x0005ec0000000200 */
[----:B------:R-:W3:Y:S01]  /*bfd0*/  MUFU.EX2 R181, R181 ;  /* 0x000000b500b57308 */ /* 0x000ee20000000800 */
[C---:B0-----:R-:W-:Y:S01]  /*bfe0*/  FADD.FTZ R171, R159.reuse, R26 ;  /* 0x0000001a9fab7221 */ /* 0x041fe20000010000 */
[----:B------:R-:W-:-:S05]  /*bff0*/  F2FP.F16.F32.PACK_AB R159, R159, R38 ;  /* 0x000000269f9f723e */ /* 0x000fca00000000ff */
[----:B------:R0:W-:Y:S01]  /*c000*/  STSM.16.M88.4 [R211], R156 ;  /* 0x0000009cd3007844 */ /* 0x0001e20000000200 */
[----:B------:R-:W-:Y:S01]  /*c010*/  MUFU.EX2 R182, R182 ;  /* 0x000000b600b67308 */ /* 0x000fe20000000800 */
[----:B-1----:R-:W-:-:S07]  /*c020*/  FADD.FTZ R199, R40, R199 ;  /* 0x000000c728c77221 */ /* 0x002fce0000010000 */
[----:B------:R-:W1:Y:S01]  /*c030*/  MUFU.EX2 R176, R176 ;  /* 0x000000b000b07308 */ /* 0x000e620000000800 */
[C---:B---3--:R-:W-:Y:S01]  /*c040*/  F2FP.F16.F32.PACK_AB R160, R181.reuse, R40 ;  /* 0x00000028b5a0723e */ /* 0x048fe200000000ff */
[----:B------:R-:W-:-:S06]  /*c050*/  FADD.FTZ R199, R181, R199 ;  /* 0x000000c7b5c77221 */ /* 0x000fcc0000010000 */
[----:B------:R-:W3:Y:S08]  /*c060*/  MUFU.EX2 R183, R183 ;  /* 0x000000b700b77308 */ /* 0x000ef00000000800 */
[----:B------:R-:W4:Y:S01]  /*c070*/  MUFU.EX2 R198, R198 ;  /* 0x000000c600c67308 */ /* 0x000f220000000800 */
[----:B-1----:R-:W-:Y:S01]  /*c080*/  F2FP.F16.F32.PACK_AB R162, R176, R182 ;  /* 0x000000b6b0a2723e */ /* 0x002fe200000000ff */
[----:B------:R-:W-:-:S04]  /*c090*/  FADD.FTZ R182, R182, R199 ;  /* 0x000000c7b6b67221 */ /* 0x000fc80000010000 */
[----:B------:R-:W-:Y:S02]  /*c0a0*/  FADD.FTZ R182, R176, R182 ;  /* 0x000000b6b0b67221 */ /* 0x000fe40000010000 */
[----:B------:R-:W1:Y:S01]  /*c0b0*/  MUFU.EX2 R178, R178 ;  /* 0x000000b200b27308 */ /* 0x000e620000000800 */
[----:B---3--:R-:W-:-:S07]  /*c0c0*/  FADD.FTZ R171, R183, R171 ;  /* 0x000000abb7ab7221 */ /* 0x008fce0000010000 */
[----:B------:R-:W3:Y:S01]  /*c0d0*/  MUFU.EX2 R179, R179 ;  /* 0x000000b300b37308 */ /* 0x000ee20000000800 */
[C---:B----4-:R-:W-:Y:S01]  /*c0e0*/  F2FP.F16.F32.PACK_AB R161, R198.reuse, R183 ;  /* 0x000000b7c6a1723e */ /* 0x050fe200000000ff */
[----:B------:R-:W-:Y:S02]  /*c0f0*/  FADD.FTZ R198, R198, R171 ;  /* 0x000000abc6c67221 */ /* 0x000fe40000010000 */
[----:B------:R-:W4:Y:S04]  /*c100*/  @P2 LDC R171, c[0x0][0x44c] ;  /* 0x00011300ffab2b82 */ /* 0x000f280000000800 */
[----:B------:R-:W5:Y:S01]  /*c110*/  MUFU.EX2 R177, R177 ;  /* 0x000000b100b17308 */ /* 0x000f620000000800 */
[----:B-1----:R-:W-:-:S07]  /*c120*/  FADD.FTZ R198, R178, R198 ;  /* 0x000000c6b2c67221 */ /* 0x002fce0000010000 */
[----:B------:R-:W1:Y:S01]  /*c130*/  MUFU.EX2 R169, R169 ;  /* 0x000000a900a97308 */ /* 0x000e620000000800 */
[C---:B---3--:R-:W-:Y:S01]  /*c140*/  F2FP.F16.F32.PACK_AB R163, R179.reuse, R178 ;  /* 0x000000b2b3a3723e */ /* 0x048fe200000000ff */
[----:B------:R-:W-:-:S04]  /*c150*/  FADD.FTZ R179, R179, R198 ;  /* 0x000000c6b3b37221 */ /* 0x000fc80000010000 */
[----:B------:R0:W-:Y:S02]  /*c160*/  STSM.16.M88.4 [R214], R160 ;  /* 0x000000a0d6007844 */ /* 0x0001e40000000200 */
[----:B------:R-:W-:Y:S01]  /*c170*/  MUFU.EX2 R172, R172 ;  /* 0x000000ac00ac7308 */ /* 0x000fe20000000800 */
[----:B-----5:R-:W-:-:S07]  /*c180*/  FADD.FTZ R182, R177, R182 ;  /* 0x000000b6b1b67221 */ /* 0x020fce0000010000 */
[----:B------:R-:W3:Y:S01]  /*c190*/  MUFU.EX2 R173, R173 ;  /* 0x000000ad00ad7308 */ /* 0x000ee20000000800 */
[C---:B-1----:R-:W-:Y:S01]  /*c1a0*/  F2FP.F16.F32.PACK_AB R164, R169.reuse, R177 ;  /* 0x000000b1a9a4723e */ /* 0x042fe200000000ff */
[----:B------:R-:W-:-:S06]  /*c1b0*/  FADD.FTZ R169, R169, R182 ;  /* 0x000000b6a9a97221 */ /* 0x000fcc0000010000 */
[----:B------:R-:W1:Y:S08]  /*c1c0*/  MUFU.EX2 R180, R180 ;  /* 0x000000b400b47308 */ /* 0x000e700000000800 */
[----:B------:R-:W5:Y:S01]  /*c1d0*/  MUFU.EX2 R174, R174 ;  /* 0x000000ae00ae7308 */ /* 0x000f620000000800 */
[----:B---3--:R-:W-:Y:S01]  /*c1e0*/  F2FP.F16.F32.PACK_AB R166, R173, R172 ;  /* 0x000000acada6723e */ /* 0x008fe200000000ff */
[----:B------:R-:W-:-:S06]  /*c1f0*/  FADD.FTZ R172, R172, R169 ;  /* 0x000000a9acac7221 */ /* 0x000fcc0000010000 */
[----:B------:R-:W-:Y:S01]  /*c200*/  MUFU.EX2 R175, R175 ;  /* 0x000000af00af7308 */ /* 0x000fe20000000800 */
[----:B-1----:R-:W-:-:S07]  /*c210*/  FADD.FTZ R179, R180, R179 ;  /* 0x000000b3b4b37221 */ /* 0x002fce0000010000 */
[----:B------:R-:W1:Y:S01]  /*c220*/  MUFU.EX2 R196, R196 ;  /* 0x000000c400c47308 */ /* 0x000e620000000800 */
[C---:B-----5:R-:W-:Y:S01]  /*c230*/  F2FP.F16.F32.PACK_AB R165, R174.reuse, R180 ;  /* 0x000000b4aea5723e */ /* 0x060fe200000000ff */
        /* <DEDUP_REMOVED lines=8> */
[----:B------:R-:W-:Y:S01]  /*c2c0*/  WARPGROUP.ARRIVE ;  /* 0x00000000000079c5 */ /* 0x000fe20000000000 */
[----:B--2---:R-:W1:Y:S01]  /*c2d0*/  @P2 LDC R152, c[0x0][0x450] ;  /* 0x00011400ff982b82 */ /* 0x004e620000000800 */
[----:B----4-:R-:W-:-:S15]  /*c2e0*/  @P2 IMAD.HI.U32 R153, R194, R171, RZ ;  /* 0x000000abc2992227 */ /* 0x010fde00078e00ff */
[----:B------:R-:W-:-:S06]  /*c2f0*/  NOP ;  /* 0x0000000000007918 */ /* 0x000fcc0000000000 */
[----:B------:R-:W-:Y:S01]  /*c300*/  HGMMA.64x256x16.F32 R24, R156, gdesc[UR8].tnspB, R24, gsb0 ;  /* 0x43e000089c187df0 */ /* 0x000fe20008000818 */
[----:B------:R-:W-:Y:S02]  /*c310*/  IMAD.MOV.U32 R154, RZ, RZ, R194 ;  /* 0x000000ffff9a7224 */ /* 0x000fe400078e00c2 */
[----:B------:R-:W-:Y:S01]  /*c320*/  IMAD.MOV.U32 R171, RZ, RZ, 0x40000040 ;  /* 0x40000040ffab7424 */ /* 0x000fe200078e00ff */
[----:B-1----:R-:W-:Y:S01]  /*c330*/  @P2 SHF.R.U32.HI R154, RZ, R152, R153 ;  /* 0x00000098ff9a2219 */ /* 0x002fe20000011699 */
[C---:B------:R-:W-:Y:S02]  /*c340*/  VIADD R152, R170.reuse, 0x100 ;  /* 0x00000100aa987836 */ /* 0x040fe40000000000 */
[----:B------:R-:W-:Y:S02]  /*c350*/  IMAD.MOV.U32 R153, RZ, RZ, 0x40000040 ;  /* 0x40000040ff997424 */ /* 0x000fe400078e00ff */
[----:B------:R-:W-:Y:S01]  /*c360*/  VIADD R170, R170, 0x180 ;  /* 0x00000180aaaa7836 */ /* 0x000fe20000000000 */
[----:B------:R-:W-:-:S02]  /*c370*/  R2UR UR6, R152 ;  /* 0x00000000980672ca */ /* 0x000fc400000e0000 */
[----:B------:R-:W-:Y:S02]  /*c380*/  R2UR UR7, R153 ;  /* 0x00000000990772ca */ /* 0x000fe400000e0000 */
[----:B------:R-:W-:-:S04]  /*c390*/  IADD3 R152, R154, R203, -R193 ;  /* 0x000000cb9a987210 */ /* 0x000fc80007ffe8c1 */
[----:B------:R-:W-:-:S04]  /*c3a0*/  SHF.R.S32.HI R153, RZ, 0x1f, R152 ;  /* 0x0000001fff997819 */ /* 0x000fc80000011498 */
[----:B------:R-:W-:-:S04]  /*c3b0*/  LEA.HI R153, R153, R152, RZ, 0x6 ;  /* 0x0000009899997211 */ /* 0x000fc800078f30ff */
[----:B------:R-:W-:-:S04]  /*c3c0*/  SHF.R.S32.HI R153, RZ, 0x6, R153 ;  /* 0x00000006ff997819 */ /* 0x000fc80000011499 */
[----:B------:R-:W-:-:S04]  /*c3d0*/  VIMNMX R212, RZ, R153, !PT ;  /* 0x00000099ffd47248 */ /* 0x000fc80007fe0100 */
[----:B------:R-:W-:Y:S01]  /*c3e0*/  ISETP.GE.AND P3, PT, R197, R212, PT ;  /* 0x000000d4c500720c */ /* 0x000fe20003f66270 */
[----:B------:R-:W-:Y:S02]  /*c3f0*/  WARPGROUP.DEPBAR.LE gsb0, 0x0 ;  /* 0x00008000000079c5 */ /* 0x000fe40000010000 */
[----:B------:R-:W-:-:S06]  /*c400*/  WARPGROUP.ARRIVE ;  /* 0x00000000000079c5 */ /* 0x000fcc0000000000 */
        /* <DEDUP_REMOVED lines=19> */
[----:B------:R-:W-:Y:S01]  /*c540*/  BSSY B1, `(.L_x_5528) ;  /* 0x000037d000017945 */ /* 0x000fe20003800000 */
[----:B------:R-:W-:Y:S02]  /*c550*/  IMAD.MOV.U32 R201, RZ, RZ, R168 ;  /* 0x000000ffffc97224 */ /* 0x000fe400078e00a8 */
[----:B------:R-:W-:Y:S02]  /*c560*/  IMAD.MOV.U32 R199, RZ, RZ, R0 ;  /* 0x000000ffffc77224 */ /* 0x000fe400078e0000 */
[----:B------:R-:W-:Y:S02]  /*c570*/  IMAD.MOV.U32 R198, RZ, RZ, R197 ;  /* 0x000000ffffc67224 */ /* 0x000fe400078e00c5 */
[----:B------:R-:W-:-:S07]  /*c580*/  IMAD.MOV.U32 R200, RZ, RZ, R18 ;  /* 0x000000ffffc87224 */ /* 0x000fce00078e0012 */
.L_x_5539:
[----:B------:R-:W-:-:S05]  /*c590*/  VIADD R18, R200, 0x1 ;  /* 0x00000001c8127836 */ /* 0x000fca0000000000 */
[----:B------:R-:W-:-:S04]  /*c5a0*/  ISETP.NE.AND P3, PT, R18, 0x2, PT ;  /* 0x000000021200780c */ /* 0x000fc80003f65270 */
[----:B------:R-:W-:Y:S02]  /*c5b0*/  SEL R0, RZ, 0x1, P3 ;  /* 0x00000001ff007807 */ /* 0x000fe40001800000 */
[----:B------:R-:W-:Y:S02]  /*c5c0*/  SEL R18, R18, RZ, P3 ;  /* 0x000000ff12127207 */ /* 0x000fe40001800000 */
[----:B------:R-:W-:Y:S01]  /*c5d0*/  LOP3.LUT R19, R19, R0, RZ, 0x3c, !PT ;  /* 0x0000000013137212 */ /* 0x000fe200078e3cff */
[----:B------:R-:W-:Y:S06]  /*c5e0*/  @!P0 BRA `(.L_x_5529) ;  /* 0x0000000000048947 */ /* 0x000fec0003800000 */
[----:B------:R-:W-:Y:S01]  /*c5f0*/  BPT.TRAP 0x1 ;  /* 0x000000040000795c */ /* 0x000fe20000300000 */
.L_x_5529:
[----:B------:R-:W-:Y:S01]  /*c600*/  IMAD R197, R18, 0x8, R2 ;  /* 0x0000000812c57824 */ /* 0x000fe200078e0202 */
[----:B------:R-:W-:-:S04]  /*c610*/  SHF.L.U32 R0, R19, 0x1f, RZ ;  /* 0x0000001f13007819 */ /* 0x000fc800000006ff */
[----:B------:R0:W1:Y:S01]  /*c620*/  SYNCS.PHASECHK.TRANS64.TRYWAIT P3, [R197+URZ+0x38830], R0 ;  /* 0x03883000c50075a7 */ /* 0x000062000806017f */
[----:B------:R-:W-:Y:S05]  /*c630*/  @!P0 BRA `(.L_x_5530) ;  /* 0x0000000000048947 */ /* 0x000fea0003800000 */
[----:B------:R-:W-:Y:S01]  /*c640*/  BPT.TRAP 0x1 ;  /* 0x000000040000795c */ /* 0x000fe20000300000 */
.L_x_5530:
[----:B------:R-:W-:Y:S01]  /*c650*/  BSSY B2, `(.L_x_5531) ;  /* 0x0000006000027945 */ /* 0x000fe20003800000 */
[----:B------:R-:W-:Y:S02]  /*c660*/  IMAD R156, R18, 0x200, R15 ;  /* 0x00000200129c7824 */ /* 0x000fe400078e020f */
[----:B------:R-:W-:Y:S01]  /*c670*/  IMAD.MOV.U32 R157, RZ, RZ, 0x40000040 ;  /* 0x40000040ff9d7424 */ /* 0x000fe200078e00ff */
[----:B-1----:R-:W-:Y:S06]  /*c680*/  @P3 BRA `(.L_x_5532) ;  /* 0x0000000000083947 */ /* 0x002fec0003800000 */
[----:B------:R-:W1:Y:S02]  /*c690*/  SYNCS.PHASECHK.TRANS64.TRYWAIT P3, [R197+URZ+0x38830], R0 ;  /* 0x03883000c50075a7 */ /* 0x000e64000806017f */
[----:B-1----:R-:W-:Y:S05]  /*c6a0*/  @!P3 BRA `(.L_x_5533) ;  /* 0x0000014c0074b947 */ /* 0x002fea0003800000 */
.L_x_5532:
[----:B------:R-:W-:Y:S05]  /*c6b0*/  BSYNC B2 ;  /* 0x0000000000027941 */ /* 0x000fea0003800000 */
.L_x_5531:
        /* <DEDUP_REMOVED lines=36> */
.L_x_5534:
[----:B------:R2:W3:Y:S01]  /*c900*/  SYNCS.PHASECHK.TRANS64.TRYWAIT P3, [R197+URZ+0x38850], R0 ;  /* 0x03885000c50075a7 */ /* 0x0004e2000806017f */
[----:B------:R-:W-:Y:S05]  /*c910*/  @!P0 BRA `(.L_x_5535) ;  /* 0x0000000000048947 */ /* 0x000fea0003800000 */
[----:B------:R-:W-:Y:S01]  /*c920*/  BPT.TRAP 0x1 ;  /* 0x000000040000795c */ /* 0x000fe20000300000 */
.L_x_5535:
[----:B------:R-:W-:Y:S04]  /*c930*/  BSSY B2, `(.L_x_5536) ;  /* 0x0000004000027945 */ /* 0x000fe80003800000 */
[----:B---3--:R-:W-:Y:S05]  /*c940*/  @P3 BRA `(.L_x_5537) ;  /* 0x0000000000083947 */ /* 0x008fea0003800000 */
[----:B------:R-:W3:Y:S02]  /*c950*/  SYNCS.PHASECHK.TRANS64.TRYWAIT P3, [R197+URZ+0x38850], R0 ;  /* 0x03885000c50075a7 */ /* 0x000ee4000806017f */
[----:B---3--:R-:W-:Y:S05]  /*c960*/  @!P3 BRA `(.L_x_5538) ;  /* 0x0000014800d8b947 */ /* 0x008fea0003800000 */
.L_x_5537:
[----:B------:R-:W-:Y:S05]  /*c970*/  BSYNC B2 ;  /* 0x0000000000027941 */ /* 0x000fea0003800000 */
.L_x_5536:
        /* <DEDUP_REMOVED lines=346> */
[----:B------:R-:W0:Y:S02]  /*df20*/  @P2 LDC R0, c[0x0][0x44c] ;  /* 0x00011300ff002b82 */ /* 0x000e240000000800 */
        /* <DEDUP_REMOVED lines=10> */
[----:B------:R-:W-:Y:S02]  /*dfd0*/  IMAD.MOV.U32 R207, RZ, RZ, 0x40000040 ;  /* 0x40000040ffcf7424 */ /* 0x000fe400078e00ff */
[----:B------:R-:W-:Y:S01]  /*dfe0*/  IMAD.IADD R208, R3, 0x1, R208 ;  /* 0x0000000103d07824 */ /* 0x000fe200078e02d0 */
[----:B------:R-:W-:Y:S01]  /*dff0*/  R2UR UR6, R206 ;  /* 0x00000000ce0672ca */ /* 0x000fe200000e0000 */
[----:B------:R-:W-:Y:S01]  /*e000*/  IMAD.IADD R206, R205, 0x1, R3 ;  /* 0x00000001cdce7824 */ /* 0x000fe200078e0203 */
[----:B------:R-:W-:Y:S01]  /*e010*/  R2UR UR7, R207 ;  /* 0x00000000cf0772ca */ /* 0x000fe200000e0000 */
[----:B------:R-:W-:Y:S01]  /*e020*/  IMAD.MOV.U32 R207, RZ, RZ, 0x40000040 ;  /* 0x40000040ffcf7424 */ /* 0x000fe200078e00ff */
[----:B------:R-:W1:Y:S01]  /*e030*/  @P2 LDC R3, c[0x0][0x450] ;  /* 0x00011400ff032b82 */ /* 0x000e620000000800 */
[----:B------:R-:W-:-:S04]  /*e040*/  IMAD.IADD R202, R216, 0x1, R194 ;  /* 0x00000001d8ca7824 */ /* 0x000fc800078e02c2 */
[----:B0-----:R-:W-:-:S04]  /*e050*/  @P2 IMAD.HI.U32 R205, R202, R0, RZ ;  /* 0x00000000cacd2227 */ /* 0x001fc800078e00ff */
[----:B------:R-:W-:Y:S01]  /*e060*/  IMAD.MOV.U32 R0, RZ, RZ, R202 ;  /* 0x000000ffff007224 */ /* 0x000fe200078e00ca */
[----:B-1----:R-:W-:Y:S01]  /*e070*/  @P2 SHF.R.U32.HI R0, RZ, R3, R205 ;  /* 0x00000003ff002219 */ /* 0x002fe200000116cd */
[----:B------:R-:W-:Y:S02]  /*e080*/  IMAD.MOV.U32 R205, RZ, RZ, 0x40000040 ;  /* 0x40000040ffcd7424 */ /* 0x000fe400078e00ff */
[----:B------:R-:W-:-:S04]  /*e090*/  IMAD.MOV.U32 R3, RZ, RZ, -0x40 ;  /* 0xffffffc0ff037424 */ /* 0x000fc800078e00ff */
[----:B------:R-:W-:-:S05]  /*e0a0*/  IMAD R3, R198, R3, 0x1 ;  /* 0x00000001c6037424 */ /* 0x000fca00078e0203 */
[----:B------:R-:W-:-:S05]  /*e0b0*/  IADD3 R3, R203, R3, -R189 ;  /* 0x00000003cb037210 */ /* 0x000fca0007ffe8bd */
[----:B------:R-:W-:Y:S01]  /*e0c0*/  IMAD.IADD R3, R3, 0x1, -R193 ;  /* 0x0000000103037824 */ /* 0x000fe200078e0ac1 */
[----:B------:R-:W-:Y:S02]  /*e0d0*/  WARPGROUP.DEPBAR.LE gsb0, 0x0 ;  /* 0x00008000000079c5 */ /* 0x000fe40000010000 */
[----:B------:R-:W-:-:S06]  /*e0e0*/  WARPGROUP.ARRIVE ;  /* 0x00000000000079c5 */ /* 0x000fcc0000000000 */
[----:B------:R-:W-:Y:S01]  /*e0f0*/  HGMMA.64x64x16.F32 R152, gdesc[UR4], R152, gsb0 ;  /* 0x00e00000049879f0 */ /* 0x000fe20008000898 */
[----:B------:R-:W-:Y:S01]  /*e100*/  R2UR UR4, R206 ;  /* 0x00000000ce0472ca */ /* 0x000fe200000e0000 */
[----:B------:R-:W-:Y:S01]  /*e110*/  IMAD.MOV.U32 R206, RZ, RZ, 0x40 ;  /* 0x00000040ffce7424 */ /* 0x000fe200078e00ff */
[----:B------:R-:W-:Y:S01]  /*e120*/  R2UR UR5, R207 ;  /* 0x00000000cf0572ca */ /* 0x000fe200000e0000 */
[----:B------:R-:W-:Y:S01]  /*e130*/  IMAD.MOV.U32 R207, RZ, RZ, 0x1000 ;  /* 0x00001000ffcf7424 */ /* 0x000fe200078e00ff */
[----:B------:R-:W-:Y:S02]  /*e140*/  R2UR UR6, R208 ;  /* 0x00000000d00672ca */ /* 0x000fe400000e0000 */
[----:B------:R-:W-:Y:S02]  /*e150*/  R2UR UR7, R209 ;  /* 0x00000000d10772ca */ /* 0x000fe400000e0000 */
[----:B------:R-:W-:Y:S02]  /*e160*/  SEL R206, R206, 0x3e, P3 ;  /* 0x0000003ecece7807 */ /* 0x000fe40001800000 */
[----:B------:R-:W-:-:S02]  /*e170*/  SEL R207, R207, 0xf80, P3 ;  /* 0x00000f80cfcf7807 */ /* 0x000fc40001800000 */
[----:B------:R-:W-:Y:S02]  /*e180*/  LOP3.LUT R206, R206, 0x6, RZ, 0xc0, !PT ;  /* 0x00000006cece7812 */ /* 0x000fe400078ec0ff */
        /* <DEDUP_REMOVED lines=8> */
[----:B------:R-:W-:Y:S02]  /*e210*/  R2UR UR5, R207 ;  /* 0x00000000cf0572ca */ /* 0x000fe400000e0000 */
[----:B------:R-:W-:Y:S02]  /*e220*/  R2UR UR6, R204 ;  /* 0x00000000cc0672ca */ /* 0x000fe400000e0000 */
[----:B------:R-:W-:Y:S02]  /*e230*/  R2UR UR7, R205 ;  /* 0x00000000cd0772ca */ /* 0x000fe400000e0000 */
[----:B------:R-:W0:Y:S02]  /*e240*/  SHFL.IDX PT, R205, R0, RZ, 0x1c1f ;  /* 0x001c1fff00cd7589 */ /* 0x000e2400000e0000 */
[----:B0-----:R-:W-:-:S05]  /*e250*/  IMAD.IADD R205, R3, 0x1, R205 ;  /* 0x0000000103cd7824 */ /* 0x001fca00078e02cd */
[C---:B------:R-:W-:Y:S02]  /*e260*/  ISETP.GT.AND P3, PT, R205.reuse, RZ, PT ;  /* 0x000000ffcd00720c */ /* 0x040fe40003f64270 */
[C---:B------:R-:W-:Y:S02]  /*e270*/  ISETP.GT.AND P4, PT, R205.reuse, 0x1, PT ;  /* 0x00000001cd00780c */ /* 0x040fe40003f84270 */
[C---:B------:R-:W-:Y:S02]  /*e280*/  ISETP.GT.AND P6, PT, R205.reuse, 0x28, PT ;  /* 0x00000028cd00780c */ /* 0x040fe40003fc4270 */
        /* <DEDUP_REMOVED lines=32> */
[----:B------:R-:W-:-:S02]  /*e490*/  FSEL R202, R172, -INF , P6 ;  /* 0xff800000acca7808 */ /* 0x000fc40003000000 */
[----:B------:R-:W-:Y:S02]  /*e4a0*/  FMNMX.FTZ R172, R169, R204, !PT ;  /* 0x000000cca9ac7209 */ /* 0x000fe40007810000 */
[----:B------:R-:W-:Y:S02]  /*e4b0*/  ISETP.GT.AND P3, PT, R205, 0x30, PT ;  /* 0x00000030cd00780c */ /* 0x000fe40003f64270 */
[----:B------:R-:W-:Y:S02]  /*e4c0*/  FSEL R204, R173, -INF , P5 ;  /* 0xff800000adcc7808 */ /* 0x000fe40002800000 */
[----:B------:R-:W-:Y:S01]  /*e4d0*/  FMNMX.FTZ R172, R202, R172, !PT ;  /* 0x000000accaac7209 */ /* 0x000fe20007810000 */
[----:B------:R-:W0:Y:S01]  /*e4e0*/  SHFL.IDX PT, R173, R0, 0x1, 0x1c1f ;  /* 0x003c1f0000ad7f89 */ /* 0x000e2200000e0000 */
        /* <DEDUP_REMOVED lines=10> */
[----:B------:R-:W-:Y:S01]  /*e590*/  FMNMX.FTZ R172, R180, R172, !PT ;  /* 0x000000acb4ac7209 */ /* 0x000fe20007810000 */
[----:B0-----:R-:W-:-:S03]  /*e5a0*/  IMAD.IADD R3, R3, 0x1, R173 ;  /* 0x0000000103037824 */ /* 0x001fc600078e02ad */
[----:B------:R-:W-:Y:S01]  /*e5b0*/  FMNMX.FTZ R205, R181, R172, !PT ;  /* 0x000000acb5cd7209 */ /* 0x000fe20007810000 */
[----:B------:R-:W-:Y:S02]  /*e5c0*/  IMAD.MOV.U32 R173, RZ, RZ, 0x40000040 ;  /* 0x40000040ffad7424 */ /* 0x000fe400078e00ff */
[----:B------:R-:W-:Y:S01]  /*e5d0*/  IMAD R172, R18, 0x1000, R14 ;  /* 0x0000100012ac7824 */ /* 0x000fe200078e020e */
[C---:B------:R-:W-:Y:S01]  /*e5e0*/  ISETP.GT.AND P4, PT, R3.reuse, RZ, PT ;  /* 0x000000ff0300720c */ /* 0x040fe20003f84270 */
[----:B------:R-:W0:Y:S01]  /*e5f0*/  SHFL.BFLY PT, R0, R205, 0x2, 0x1f ;  /* 0x0c401f00cd007f89 */ /* 0x000e2200000e0000 */
[C---:B------:R-:W-:Y:S02]  /*e600*/  ISETP.GT.AND P5, PT, R3.reuse, 0x1, PT ;  /* 0x000000010300780c */ /* 0x040fe40003fa4270 */
[----:B------:R-:W-:Y:S02]  /*e610*/  FSEL R154, R154, -INF , P4 ;  /* 0xff8000009a9a7808 */ /* 0x000fe40002000000 */
[----:B------:R-:W-:-:S02]  /*e620*/  ISETP.GT.AND P4, PT, R3, 0x10, PT ;  /* 0x000000100300780c */ /* 0x000fc40003f84270 */
[C---:B------:R-:W-:Y:S02]  /*e630*/  ISETP.GT.AND P6, PT, R3.reuse, 0x8, PT ;  /* 0x000000080300780c */ /* 0x040fe40003fc4270 */
[----:B------:R-:W-:Y:S02]  /*e640*/  FSEL R162, R162, -INF , P4 ;  /* 0xff800000a2a27808 */ /* 0x000fe40002000000 */
[----:B------:R-:W-:Y:S02]  /*e650*/  ISETP.GT.AND P4, PT, R3, 0x20, PT ;  /* 0x000000200300780c */ /* 0x000fe40003f84270 */
[----:B------:R-:W-:Y:S02]  /*e660*/  FSEL R155, R155, -INF , P5 ;  /* 0xff8000009b9b7808 */ /* 0x000fe40002800000 */
[----:B------:R-:W-:Y:S02]  /*e670*/  FMNMX.FTZ R206, R154, R201, !PT ;  /* 0x000000c99ace7209 */ /* 0x000fe40007810000 */
[----:B------:R-:W-:-:S02]  /*e680*/  ISETP.GT.AND P3, PT, R3, 0x9, PT ;  /* 0x000000090300780c */ /* 0x000fc40003f64270 */
[----:B------:R-:W-:Y:S02]  /*e690*/  FSEL R158, R158, -INF , P6 ;  /* 0xff8000009e9e7808 */ /* 0x000fe40003000000 */
[----:B------:R-:W-:Y:S02]  /*e6a0*/  FSEL R159, R159, -INF , P3 ;  /* 0xff8000009f9f7808 */ /* 0x000fe40001800000 */
[----:B------:R-:W-:Y:S02]  /*e6b0*/  ISETP.GT.AND P5, PT, R3, 0x11, PT ;  /* 0x000000110300780c */ /* 0x000fe40003fa4270 */
[----:B0-----:R-:W-:Y:S02]  /*e6c0*/  FMNMX.FTZ R0, R205, R0, !PT ;  /* 0x00000000cd007209 */ /* 0x001fe40007810000 */
        /* <DEDUP_REMOVED lines=14> */
[----:B------:R-:W-:Y:S02]  /*e7b0*/  ISETP.GT.AND P6, PT, R3, 0x28, PT ;  /* 0x000000280300780c */ /* 0x000fe40003fc4270 */
[----:B------:R-:W-:Y:S02]  /*e7c0*/  FSEL R206, R171, -INF , P5 ;  /* 0xff800000abce7808 */ /* 0x000fe40002800000 */
[----:B------:R-:W-:Y:S02]  /*e7d0*/  FMNMX.FTZ R170, R205, R170, !PT ;  /* 0x000000aacdaa7209 */ /* 0x000fe40007810000 */
[----:B------:R-:W-:Y:S02]  /*e7e0*/  R2UR UR7, R173 ;  /* 0x00000000ad0772ca */ /* 0x000fe400000e0000 */
        /* <DEDUP_REMOVED lines=13> */
[----:B------:R-:W-:Y:S01]  /*e8c0*/  ISETP.GT.AND P3, PT, R3, 0x39, PT ;  /* 0x000000390300780c */ /* 0x000fe20003f64270 */
[----:B------:R-:W-:Y:S01]  /*e8d0*/  IMAD.U32 R3, RZ, RZ, UR37 ;  /* 0x00000025ff037e24 */ /* 0x000fe2000f8e00ff */
[----:B------:R-:W-:-:S02]  /*e8e0*/  FSEL R226, R182, -INF , P6 ;  /* 0xff800000b6e27808 */ /* 0x000fc40003000000 */
[----:B------:R-:W-:Y:S02]  /*e8f0*/  FMNMX.FTZ R170, R179, R170, !PT ;  /* 0x000000aab3aa7209 */ /* 0x000fe40007810000 */
[----:B------:R-:W-:Y:S02]  /*e900*/  FSEL R183, R183, -INF , P3 ;  /* 0xff800000b7b77808 */ /* 0x000fe40001800000 */
[----:B------:R-:W-:Y:S02]  /*e910*/  FMNMX.FTZ R170, R226, R170, !PT ;  /* 0x000000aae2aa7209 */ /* 0x000fe40007810000 */
[----:B0-----:R-:W-:Y:S02]  /*e920*/  FMNMX.FTZ R0, R0, R173, !PT ;  /* 0x000000ad00007209 */ /* 0x001fe40007810000 */
[----:B------:R-:W-:Y:S02]  /*e930*/  FMNMX.FTZ R173, R183, R170, !PT ;  /* 0x000000aab7ad7209 */ /* 0x000fe40007810000 */
[C---:B------:R-:W-:Y:S01]  /*e940*/  FSETP.NEU.FTZ.AND P4, PT, R0.reuse, -INF , PT ;  /* 0xff8000000000780b */ /* 0x040fe20003f9d000 */
[----:B------:R-:W-:Y:S01]  /*e950*/  FMUL.FTZ R178, R0, R3 ;  /* 0x0000000300b27220 */ /* 0x000fe20000410000 */
[----:B------:R-:W-:Y:S01]  /*e960*/  R2UR UR6, R172 ;  /* 0x00000000ac0672ca */ /* 0x000fe200000e0000 */
[----:B------:R-:W0:Y:S03]  /*e970*/  SHFL.BFLY PT, R174, R173, 0x2, 0x1f ;  /* 0x0c401f00adae7f89 */ /* 0x000e2600000e0000 */
[----:B------:R-:W-:-:S05]  /*e980*/  FSEL R178, R178, RZ, P4 ;  /* 0x000000ffb2b27208 */ /* 0x000fca0002000000 */
        /* <DEDUP_REMOVED lines=14> */
[----:B0-----:R-:W-:Y:S01]  /*ea70*/  FMNMX.FTZ R168, R173, R174, !PT ;  /* 0x000000aeada87209 */ /* 0x001fe20007810000 */
[-CC-:B------:R-:W-:Y:S01]  /*ea80*/  FFMA.FTZ R173, R202, R3.reuse, -R178.reuse ;  /* 0x00000003caad7223 */ /* 0x180fe200000108b2 */
[-CC-:B------:R-:W-:Y:S01]  /*ea90*/  FFMA.FTZ R174, R204, R3.reuse, -R178.reuse ;  /* 0x00000003ccae7223 */ /* 0x180fe200000108b2 */
[----:B------:R-:W-:-:S02]  /*eaa0*/  FFMA.FTZ R178, R181, R3, -R178 ;  /* 0x00000003b5b27223 */ /* 0x000fc400000108b2 */
[----:B------:R-:W0:Y:S02]  /*eab0*/  SHFL.BFLY PT, R164, R168, 0x1, 0x1f ;  /* 0x0c201f00a8a47f89 */ /* 0x000e2400000e0000 */
[----:B------:R-:W-:Y:S08]  /*eac0*/  MUFU.EX2 R152, R152 ;  /* 0x0000009800987308 */ /* 0x000ff00000000800 */
[----:B------:R-:W-:Y:S08]  /*ead0*/  MUFU.EX2 R153, R153 ;  /* 0x0000009900997308 */ /* 0x000ff00000000800 */
[----:B------:R-:W-:Y:S01]  /*eae0*/  MUFU.EX2 R156, R156 ;  /* 0x0000009c009c7308 */ /* 0x000fe20000000800 */
[----:B0-----:R-:W-:-:S07]  /*eaf0*/  FMNMX.FTZ R168, R168, R164, !PT ;  /* 0x000000a4a8a87209 */ /* 0x001fce0007810000 */
[----:B------:R-:W-:Y:S01]  /*eb00*/  MUFU.EX2 R157, R157 ;  /* 0x0000009d009d7308 */ /* 0x000fe20000000800 */
[C---:B------:R-:W-:Y:S01]  /*eb10*/  FSETP.NEU.FTZ.AND P3, PT, R168.reuse, -INF , PT ;  /* 0xff800000a800780b */ /* 0x040fe20003f7d000 */
[----:B------:R-:W-:-:S06]  /*eb20*/  FMUL.FTZ R164, R168, R3 ;  /* 0x00000003a8a47220 */ /* 0x000fcc0000410000 */
[----:B------:R-:W-:Y:S01]  /*eb30*/  MUFU.EX2 R161, R161 ;  /* 0x000000a100a17308 */ /* 0x000fe20000000800 */
[----:B------:R-:W-:-:S05]  /*eb40*/  FSEL R164, R164, RZ, P3 ;  /* 0x000000ffa4a47208 */ /* 0x000fca0001800000 */
[-CC-:B------:R-:W-:Y:S01]  /*eb50*/  FFMA.FTZ R180, R166, R3.reuse, -R164.reuse ;  /* 0x00000003a6b47223 */ /* 0x180fe200000108a4 */
[----:B------:R-:W-:Y:S01]  /*eb60*/  FSEL R166, R168, RZ, P3 ;  /* 0x000000ffa8a67208 */ /* 0x000fe20001800000 */
[-CC-:B------:R-:W-:Y:S01]  /*eb70*/  FFMA.FTZ R165, R155, R3.reuse, -R164.reuse ;  /* 0x000000039ba57223 */ /* 0x180fe200000108a4 */
[-CC-:B------:R-:W-:Y:S01]  /*eb80*/  FFMA.FTZ R155, R158, R3.reuse, -R164.reuse ;  /* 0x000000039e9b7223 */ /* 0x180fe200000108a4 */
[-CC-:B------:R-:W-:Y:S01]  /*eb90*/  FFMA.FTZ R158, R162, R3.reuse, -R164.reuse ;  /* 0x00000003a29e7223 */ /* 0x180fe200000108a4 */
[-CC-:B------:R-:W-:Y:S01]  /*eba0*/  FFMA.FTZ R162, R163, R3.reuse, -R164.reuse ;  /* 0x00000003a3a27223 */ /* 0x180fe200000108a4 */
[----:B------:R-:W-:Y:S01]  /*ebb0*/  FSEL R163, R0, RZ, P4 ;  /* 0x000000ff00a37208 */ /* 0x000fe20002000000 */
[----:B------:R-:W-:Y:S01]  /*ebc0*/  FADD.FTZ R166, -R166, R201 ;  /* 0x000000c9a6a67221 */ /* 0x000fe20000010100 */
[-CC-:B------:R-:W-:Y:S01]  /*ebd0*/  FFMA.FTZ R154, R154, R3.reuse, -R164.reuse ;  /* 0x000000039a9a7223 */ /* 0x180fe200000108a4 */
[----:B------:R-:W-:Y:S01]  /*ebe0*/  FFMA.FTZ R181, R167, R3, -R164 ;  /* 0x00000003a7b57223 */ /* 0x000fe200000108a4 */
[----:B------:R-:W-:-:S02]  /*ebf0*/  IMAD.MOV R167, RZ, RZ, -R195 ;  /* 0x000000ffffa77224 */ /* 0x000fc400078e0ac3 */
[-C--:B------:R-:W-:Y:S01]  /*ec00*/  FMUL.FTZ R166, R166, R3.reuse ;  /* 0x00000003a6a67220 */ /* 0x080fe20000410000 */
[----:B------:R-:W-:Y:S01]  /*ec10*/  FADD.FTZ R163, -R163, R199 ;  /* 0x000000c7a3a37221 */ /* 0x000fe20000010100 */
[----:B------:R-:W-:Y:S01]  /*ec20*/  MUFU.EX2 R165, R165 ;  /* 0x000000a500a57308 */ /* 0x000fe20000000800 */
[--C-:B------:R-:W-:Y:S01]  /*ec30*/  FFMA.FTZ R159, R159, R3, -R164.reuse ;  /* 0x000000039f9f7223 */ /* 0x100fe200000108a4 */
[----:B------:R-:W-:Y:S01]  /*ec40*/  ISETP.NE.AND P3, PT, R189, R167, PT ;  /* 0x000000a7bd00720c */ /* 0x000fe20003f65270 */
[-C--:B------:R-:W-:Y:S01]  /*ec50*/  FMUL.FTZ R163, R163, R3.reuse ;  /* 0x00000003a3a37220 */ /* 0x080fe20000410000 */
[----:B------:R-:W-:Y:S02]  /*ec60*/  @!P1 VIADD R167, R197, 0x38840 ;  /* 0x00038840c5a79836 */ /* 0x000fe40000000000 */
[-CC-:B------:R-:W-:Y:S01]  /*ec70*/  FFMA.FTZ R205, R205, R3.reuse, -R164.reuse ;  /* 0x00000003cdcd7223 */ /* 0x180fe200000108a4 */
[-CC-:B------:R-:W-:Y:S01]  /*ec80*/  FFMA.FTZ R201, R206, R3.reuse, -R164.reuse ;  /* 0x00000003cec97223 */ /* 0x180fe200000108a4 */
[-CC-:B------:R-:W-:Y:S01]  /*ec90*/  FFMA.FTZ R208, R208, R3.reuse, -R164.reuse ;  /* 0x00000003d0d07223 */ /* 0x180fe200000108a4 */
[----:B------:R-:W-:Y:S01]  /*eca0*/  MUFU.EX2 R154, R154 ;  /* 0x0000009a009a7308 */ /* 0x000fe20000000800 */
[----:B------:R-:W-:Y:S01]  /*ecb0*/  @!P1 PRMT R167, RZ, 0x654, R167 ;  /* 0x00000654ffa79816 */ /* 0x000fe200000000a7 */
[-CC-:B------:R-:W-:Y:S01]  /*ecc0*/  FFMA.FTZ R209, R209, R3.reuse, -R164.reuse ;  /* 0x00000003d1d17223 */ /* 0x180fe200000108a4 */
[-CC-:B------:R-:W-:Y:S01]  /*ecd0*/  FFMA.FTZ R226, R226, R3.reuse, -R164.reuse ;  /* 0x00000003e2e27223 */ /* 0x180fe200000108a4 */
[----:B------:R-:W-:Y:S01]  /*ece0*/  FFMA.FTZ R202, R183, R3, -R164 ;  /* 0x00000003b7ca7223 */ /* 0x000fe200000108a4 */
[----:B------:R0:W-:Y:S01]  /*ecf0*/  @!P1 SYNCS.ARRIVE.TRANS64.RED.A1T0 RZ, [R167+URZ], RZ ;  /* 0x000000ffa7ff99a7 */ /* 0x0001e2000810043f */
[----:B------:R-:W-:-:S02]  /*ed00*/  @!P1 VIADD R197, R197, 0x38860 ;  /* 0x00038860c5c59836 */ /* 0x000fc40000000000 */
[----:B------:R-:W1:Y:S01]  /*ed10*/  MUFU.EX2 R166, R166 ;  /* 0x000000a600a67308 */ /* 0x000e620000000800 */
[----:B------:R-:W-:Y:S02]  /*ed20*/  @!P3 IMAD R204, R200, 0x40, R190 ;  /* 0x00000040c8ccb824 */ /* 0x000fe400078e02be */
[-CC-:B------:R-:W-:Y:S01]  /*ed30*/  FFMA.FTZ R200, R207, R3.reuse, -R164.reuse ;  /* 0x00000003cfc87223 */ /* 0x180fe200000108a4 */
[----:B------:R-:W-:Y:S01]  /*ed40*/  @!P1 PRMT R197, RZ, 0x654, R197 ;  /* 0x00000654ffc59816 */ /* 0x000fe200000000c5 */
[----:B0-----:R-:W-:Y:S01]  /*ed50*/  FFMA.FTZ R167, R179, R3, -R164 ;  /* 0x00000003b3a77223 */ /* 0x001fe200000108a4 */
[----:B------:R-:W-:Y:S02]  /*ed60*/  @!P3 IMAD R204, R204, 0x4, R2 ;  /* 0x00000004ccccb824 */ /* 0x000fe400078e0202 */
[----:B------:R-:W0:Y:S08]  /*ed70*/  MUFU.EX2 R163, R163 ;  /* 0x000000a300a37308 */ /* 0x000e300000000800 */
[----:B------:R-:W2:Y:S01]  /*ed80*/  MUFU.EX2 R155, R155 ;  /* 0x0000009b009b7308 */ /* 0x000ea20000000800 */
[----:B-1----:R-:W-:Y:S01]  /*ed90*/  FFMA.FTZ R196, R166, R196, R154 ;  /* 0x000000c4a6c47223 */ /* 0x002fe2000001009a */
[----:B------:R-:W-:Y:S01]  /*eda0*/  @!P3 STS [R204+0x38420], R166 ;  /* 0x038420a6cc00b388 */ /* 0x000fe20000000800 */
[-C--:B------:R-:W-:Y:S01]  /*edb0*/  FMUL.FTZ R26, R26, R166.reuse ;  /* 0x000000a61a1a7220 */ /* 0x080fe20000410000 */
[-C--:B------:R-:W-:Y:S01]  /*edc0*/  FMUL.FTZ R27, R27, R166.reuse ;  /* 0x000000a61b1b7220 */ /* 0x080fe20000410000 */
[----:B------:R-:W-:Y:S01]  /*edd0*/  FADD.FTZ R196, R165, R196 ;  /* 0x000000c4a5c47221 */ /* 0x000fe20000010000 */
[-C--:B------:R-:W-:Y:S01]  /*ede0*/  FMUL.FTZ R30, R30, R166.reuse ;  /* 0x000000a61e1e7220 */ /* 0x080fe20000410000 */
[----:B------:R-:W-:Y:S01]  /*edf0*/  FMUL.FTZ R31, R31, R166 ;  /* 0x000000a61f1f7220 */ /* 0x000fe20000410000 */
[----:B------:R-:W1:Y:S01]  /*ee00*/  MUFU.EX2 R159, R159 ;  /* 0x0000009f009f7308 */ /* 0x000e620000000800 */
[----:B0-----:R-:W-:Y:S01]  /*ee10*/  FFMA.FTZ R164, R163, R21, R152 ;  /* 0x00000015a3a47223 */ /* 0x001fe20000010098 */
[----:B------:R0:W-:Y:S01]  /*ee20*/  @!P3 STS [R204+0x38400], R163 ;  /* 0x038400a3cc00b388 */ /* 0x0001e20000000800 */
[C---:B------:R-:W-:Y:S01]  /*ee30*/  F2FP.F16.F32.PACK_AB R152, R153.reuse, R152 ;  /* 0x000000989998723e */ /* 0x040fe200000000ff */
[-C--:B------:R-:W-:Y:S01]  /*ee40*/  FMUL.FTZ R24, R24, R163.reuse ;  /* 0x000000a318187220 */ /* 0x080fe20000410000 */
[----:B------:R-:W-:Y:S01]  /*ee50*/  FADD.FTZ R164, R153, R164 ;  /* 0x000000a499a47221 */ /* 0x000fe20000010000 */
[----:B------:R-:W-:Y:S01]  /*ee60*/  F2FP.F16.F32.PACK_AB R153, R165, R154 ;  /* 0x0000009aa599723e */ /* 0x000fe200000000ff */
[-C--:B------:R-:W-:Y:S01]  /*ee70*/  FMUL.FTZ R25, R25, R163.reuse ;  /* 0x000000a319197220 */ /* 0x080fe20000410000 */
[----:B------:R-:W3:Y:S01]  /*ee80*/  MUFU.EX2 R158, R158 ;  /* 0x0000009e009e7308 */ /* 0x000ee20000000800 */
[----:B--2---:R-:W-:Y:S01]  /*ee90*/  FADD.FTZ R196, R155, R196 ;  /* 0x000000c49bc47221 */ /* 0x004fe20000010000 */
[----:B------:R-:W-:Y:S01]  /*eea0*/  FADD.FTZ R164, R156, R164 ;  /* 0x000000a49ca47221 */ /* 0x000fe20000010000 */
[----:B------:R-:W-:Y:S01]  /*eeb0*/  F2FP.F16.F32.PACK_AB R154, R182, R156 ;  /* 0x0000009cb69a723e */ /* 0x000fe200000000ff */
[----:B------:R-:W-:Y:S01]  /*eec0*/  FMUL.FTZ R28, R28, R163 ;  /* 0x000000a31c1c7220 */ /* 0x000fe20000410000 */
[----:B------:R-:W-:Y:S01]  /*eed0*/  F2FP.F16.F32.PACK_AB R156, R161, R157 ;  /* 0x0000009da19c723e */ /* 0x000fe200000000ff */
[----:B------:R-:W-:Y:S01]  /*eee0*/  FADD.FTZ R164, R182, R164 ;  /* 0x000000a4b6a47221 */ /* 0x000fe20000010000 */
[----:B------:R-:W-:Y:S01]  /*eef0*/  FMUL.FTZ R29, R29, R163 ;  /* 0x000000a31d1d7220 */ /* 0x000fe20000410000 */
[----:B------:R-:W2:Y:S01]  /*ef00*/  MUFU.EX2 R162, R162 ;  /* 0x000000a200a27308 */ /* 0x000ea20000000800 */
[----:B-1----:R-:W-:Y:S01]  /*ef10*/  FADD.FTZ R196, R159, R196 ;  /* 0x000000c49fc47221 */ /* 0x002fe20000010000 */
[----:B------:R-:W-:Y:S01]  /*ef20*/  FADD.FTZ R164, R157, R164 ;  /* 0x000000a49da47221 */ /* 0x000fe20000010000 */
[----:B------:R-:W-:Y:S01]  /*ef30*/  F2FP.F16.F32.PACK_AB R155, R159, R155 ;  /* 0x0000009b9f9b723e */ /* 0x000fe200000000ff */
[----:B------:R-:W-:Y:S01]  /*ef40*/  BAR.SYNC.DEFER_BLOCKING 0xf, 0x100 ;  /* 0x03c4000000007b1d */ /* 0x000fe20000010000 */
[-C--:B------:R-:W-:Y:S01]  /*ef50*/  FMUL.FTZ R32, R32, R163.reuse ;  /* 0x000000a320207220 */ /* 0x080fe20000410000 */
[----:B0-----:R-:W-:Y:S01]  /*ef60*/  FADD.FTZ R204, R161, R164 ;  /* 0x000000a4a1cc7221 */ /* 0x001fe20000010000 */
[-C--:B------:R-:W-:Y:S01]  /*ef70*/  FMUL.FTZ R33, R33, R163.reuse ;  /* 0x000000a321217220 */ /* 0x080fe20000410000 */
[-C--:B------:R-:W-:Y:S01]  /*ef80*/  FMUL.FTZ R36, R36, R163.reuse ;  /* 0x000000a324247220 */ /* 0x080fe20000410000 */
[----:B---3--:R-:W-:Y:S01]  /*ef90*/  FADD.FTZ R183, R158, R196 ;  /* 0x000000c49eb77221 */ /* 0x008fe20000010000 */
[----:B------:R-:W0:Y:S01]  /*efa0*/  MUFU.EX2 R160, R160 ;  /* 0x000000a000a07308 */ /* 0x000e220000000800 */
[-C--:B------:R-:W-:Y:S01]  /*efb0*/  FMUL.FTZ R37, R37, R163.reuse ;  /* 0x000000a325257220 */ /* 0x080fe20000410000 */
[-C--:B------:R-:W-:Y:S01]  /*efc0*/  FMUL.FTZ R40, R40, R163.reuse ;  /* 0x000000a328287220 */ /* 0x080fe20000410000 */
[-C--:B------:R-:W-:Y:S01]  /*efd0*/  FMUL.FTZ R41, R41, R163.reuse ;  /* 0x000000a329297220 */ /* 0x080fe20000410000 */
[-C--:B------:R-:W-:Y:S01]  /*efe0*/  FMUL.FTZ R44, R44, R163.reuse ;  /* 0x000000a32c2c7220 */ /* 0x080fe20000410000 */
[-C--:B------:R-:W-:Y:S01]  /*eff0*/  FMUL.FTZ R45, R45, R163.reuse ;  /* 0x000000a32d2d7220 */ /* 0x080fe20000410000 */
[-C--:B------:R-:W-:Y:S01]  /*f000*/  FMUL.FTZ R48, R48, R163.reuse ;  /* 0x000000a330307220 */ /* 0x080fe20000410000 */
[C---:B--2---:R-:W-:Y:S01]  /*f010*/  F2FP.F16.F32.PACK_AB R157, R162.reuse, R158 ;  /* 0x0000009ea29d723e */ /* 0x044fe200000000ff */
[----:B------:R-:W1:Y:S01]  /*f020*/  MUFU.EX2 R170, R170 ;  /* 0x000000aa00aa7308 */ /* 0x000e620000000800 */
[----:B------:R-:W-:Y:S01]  /*f030*/  FADD.FTZ R183, R162, R183 ;  /* 0x000000b7a2b77221 */ /* 0x000fe20000010000 */
        /* <DEDUP_REMOVED lines=58> */
[----:B0-----:R-:W-:Y:S01]  /*f3e0*/  FADD.FTZ R204, R160, R204 ;  /* 0x000000cca0cc7221 */ /* 0x001fe20000010000 */
[----:B-1----:R-:W-:Y:S01]  /*f3f0*/  F2FP.F16.F32.PACK_AB R158, R170, R160 ;  /* 0x000000a0aa9e723e */ /* 0x002fe200000000ff */
[----:B------:R-:W-:Y:S01]  /*f400*/  FMUL.FTZ R34, R34, R166 ;  /* 0x000000a622227220 */ /* 0x000fe20000410000 */
[----:B--2---:R-:W-:Y:S01]  /*f410*/  F2FP.F16.F32.PACK_AB R159, R181, R180 ;  /* 0x000000b4b59f723e */ /* 0x004fe200000000ff */
        /* <DEDUP_REMOVED lines=65> */
[-C--:B------:R-:W-:Y:S01]  /*f830*/  FMUL.FTZ R147, R147, R166.reuse ;  /* 0x000000a693937220 */ /* 0x080fe20000410000 */
[-C--:B------:R-:W-:Y:S01]  /*f840*/  FMUL.FTZ R150, R150, R166.reuse ;  /* 0x000000a696967220 */ /* 0x080fe20000410000 */
[----:B------:R-:W-:Y:S01]  /*f850*/  FMUL.FTZ R151, R151, R166 ;  /* 0x000000a697977220 */ /* 0x000fe20000410000 */
[----:B---3--:R-:W-:Y:S01]  /*f860*/  F2FP.F16.F32.PACK_AB R160, R169, R171 ;  /* 0x000000aba9a0723e */ /* 0x008fe200000000ff */
[----:B------:R3:W-:Y:S01]  /*f870*/  STSM.16.M88.4 [R210+0x36400], R152 ;  /* 0x03640098d2007844 */ /* 0x0007e20000000200 */
[----:B0-----:R-:W-:Y:S01]  /*f880*/  F2FP.F16.F32.PACK_AB R161, R201, R199 ;  /* 0x000000c7c9a1723e */ /* 0x001fe200000000ff */
[----:B------:R-:W-:Y:S01]  /*f890*/  FADD.FTZ R180, R180, R183 ;  /* 0x000000b7b4b47221 */ /* 0x000fe20000010000 */
[----:B------:R-:W-:Y:S01]  /*f8a0*/  MUFU.EX2 R196, R226 ;  /* 0x000000e200c47308 */ /* 0x000fe20000000800 */
[----:B------:R-:W-:Y:S01]  /*f8b0*/  F2FP.F16.F32.PACK_AB R162, R174, R173 ;  /* 0x000000adaea2723e */ /* 0x000fe200000000ff */
[----:B------:R0:W-:Y:S01]  /*f8c0*/  STSM.16.M88.4 [R211], R156 ;  /* 0x0000009cd3007844 */ /* 0x0001e20000000200 */
[----:B-1----:R-:W-:Y:S01]  /*f8d0*/  F2FP.F16.F32.PACK_AB R163, R179, R200 ;  /* 0x000000c8b3a3723e */ /* 0x002fe200000000ff */
[----:B------:R-:W-:Y:S01]  /*f8e0*/  FADD.FTZ R204, R170, R204 ;  /* 0x000000ccaacc7221 */ /* 0x000fe20000010000 */
[----:B--2---:R-:W-:Y:S01]  /*f8f0*/  F2FP.F16.F32.PACK_AB R164, R176, R175 ;  /* 0x000000afb0a4723e */ /* 0x004fe200000000ff */
[----:B------:R-:W-:Y:S01]  /*f900*/  FADD.FTZ R180, R181, R180 ;  /* 0x000000b4b5b47221 */ /* 0x000fe20000010000 */
[----:B----4-:R-:W-:Y:S01]  /*f910*/  F2FP.F16.F32.PACK_AB R166, R178, R177 ;  /* 0x000000b1b2a6723e */ /* 0x010fe200000000ff */
[----:B------:R-:W1:Y:S01]  /*f920*/  MUFU.EX2 R202, R202 ;  /* 0x000000ca00ca7308 */ /* 0x000e620000000800 */
[----:B-----5:R-:W-:Y:S01]  /*f930*/  F2FP.F16.F32.PACK_AB R165, R182, R21 ;  /* 0x00000015b6a5723e */ /* 0x020fe200000000ff */
[----:B------:R0:W-:Y:S01]  /*f940*/  STSM.16.M88.4 [R214], R160 ;  /* 0x000000a0d6007844 */ /* 0x0001e20000000200 */
[----:B------:R-:W-:Y:S01]  /*f950*/  FADD.FTZ R204, R171, R204 ;  /* 0x000000ccabcc7221 */ /* 0x000fe20000010000 */
[----:B------:R-:W-:Y:S01]  /*f960*/  FADD.FTZ R180, R199, R180 ;  /* 0x000000b4c7b47221 */ /* 0x000fe20000010000 */
[----:B------:R-:W-:Y:S01]  /*f970*/  ISETP.GT.AND P3, PT, R198, R212, PT ;  /* 0x000000d4c600720c */ /* 0x000fe20003f64270 */
[----:B------:R-:W-:-:S02]  /*f980*/  IMAD.MOV.U32 R199, RZ, RZ, R0 ;  /* 0x000000ffffc77224 */ /* 0x000fc400078e0000 */
[----:B------:R-:W-:Y:S01]  /*f990*/  FADD.FTZ R204, R169, R204 ;  /* 0x000000cca9cc7221 */ /* 0x000fe20000010000 */
[----:B------:R-:W-:-:S03]  /*f9a0*/  FADD.FTZ R201, R201, R180 ;  /* 0x000000b4c9c97221 */ /* 0x000fc60000010000 */
[----:B------:R-:W-:Y:S01]  /*f9b0*/  FADD.FTZ R173, R173, R204 ;  /* 0x000000ccadad7221 */ /* 0x000fe20000010000 */
[----:B------:R-:W-:Y:S01]  /*f9c0*/  FADD.FTZ R200, R200, R201 ;  /* 0x000000c9c8c87221 */ /* 0x000fe20000010000 */
[----:B------:R-:W-:Y:S02]  /*f9d0*/  IMAD.MOV.U32 R201, RZ, RZ, R168 ;  /* 0x000000ffffc97224 */ /* 0x000fe400078e00a8 */
[----:B------:R-:W-:Y:S01]  /*f9e0*/  FADD.FTZ R174, R174, R173 ;  /* 0x000000adaeae7221 */ /* 0x000fe20000010000 */
[----:B------:R-:W-:Y:S01]  /*f9f0*/  FADD.FTZ R200, R179, R200 ;  /* 0x000000c8b3c87221 */ /* 0x000fe20000010000 */
[----:B-1----:R-:W-:Y:S02]  /*fa00*/  F2FP.F16.F32.PACK_AB R167, R202, R196 ;  /* 0x000000c4caa7723e */ /* 0x002fe400000000ff */
[----:B------:R-:W-:Y:S01]  /*fa10*/  FADD.FTZ R175, R175, R174 ;  /* 0x000000aeafaf7221 */ /* 0x000fe20000010000 */
[----:B------:R-:W-:Y:S01]  /*fa20*/  FADD.FTZ R21, R21, R200 ;  /* 0x000000c815157221 */ /* 0x000fe20000010000 */
[----:B------:R-:W-:Y:S01]  /*fa30*/  IMAD.MOV.U32 R200, RZ, RZ, R18 ;  /* 0x000000ffffc87224 */ /* 0x000fe200078e0012 */
[----:B------:R0:W-:Y:S01]  /*fa40*/  STSM.16.M88.4 [R213], R164 ;  /* 0x000000a4d5007844 */ /* 0x0001e20000000200 */
[----:B------:R-:W-:Y:S01]  /*fa50*/  WARPGROUP.ARRIVE ;  /* 0x00000000000079c5 */ /* 0x000fe20000000000 */
[----:B------:R-:W-:Y:S01]  /*fa60*/  FADD.FTZ R176, R176, R175 ;  /* 0x000000afb0b07221 */ /* 0x000fe20000010000 */
[----:B------:R-:W-:-:S03]  /*fa70*/  FADD.FTZ R21, R182, R21 ;  /* 0x00000015b6157221 */ /* 0x000fc60000010000 */
[----:B------:R-:W-:Y:S01]  /*fa80*/  FADD.FTZ R177, R177, R176 ;  /* 0x000000b0b1b17221 */ /* 0x000fe20000010000 */
[----:B------:R-:W-:Y:S03]  /*fa90*/  HGMMA.64x256x16.F32 R24, R152, gdesc[UR4].tnspB, R24, gsb0 ;  /* 0x43e0000498187df0 */ /* 0x000fe60008000818 */
[----:B------:R-:W-:Y:S02]  /*faa0*/  WARPGROUP.DEPBAR.LE gsb0, 0x0 ;  /* 0x00008000000079c5 */ /* 0x000fe40000010000 */
[----:B---3--:R-:W-:Y:S01]  /*fab0*/  VIADD R152, R172, 0x80 ;  /* 0x00000080ac987836 */ /* 0x008fe20000000000 */
        /* <DEDUP_REMOVED lines=17> */
[----:B------:R-:W-:Y:S01]  /*fbd0*/  FADD.FTZ R153, R196, R21 ;  /* 0x00000015c4997221 */ /* 0x000fe20000010000 */
[----:B------:R-:W-:-:S03]  /*fbe0*/  FADD.FTZ R21, R178, R177 ;  /* 0x000000b1b2157221 */ /* 0x000fc60000010000 */
[----:B------:R-:W-:Y:S01]  /*fbf0*/  FADD.FTZ R196, R202, R153 ;  /* 0x00000099cac47221 */ /* 0x000fe20000010000 */
[----:B------:R-:W-:Y:S02]  /*fc00*/  WARPGROUP.DEPBAR.LE gsb0, 0x0 ;  /* 0x00008000000079c5 */ /* 0x000fe40000010000 */
[----:B------:R-:W-:-:S15]  /*fc10*/  WARPGROUP.ARRIVE ;  /* 0x00000000000079c5 */ /* 0x000fde0000000000 */
[----:B------:R-:W-:-:S02]  /*fc20*/  NOP ;  /* 0x0000000000007918 */ /* 0x000fc40000000000 */
        /* <DEDUP_REMOVED lines=14> */
[----:B------:R-:W-:Y:S05]  /*fd10*/  BSYNC B1 ;  /* 0x0000000000017941 */ /* 0x000fea0003800000 */
.L_x_5528:
[----:B------:R-:W-:Y:S05]  /*fd20*/  BSYNC B0 ;  /* 0x0000000000007941 */ /* 0x000fea0003800000 */
.L_x_5527:
[----:B------:R-:W-:Y:S01]  /*fd30*/  ISETP.GE.AND P2, PT, R197, RZ, PT ;  /* 0x000000ffc500720c */ /* 0x000fe20003f46270 */
[----:B------:R-:W-:-:S12]  /*fd40*/  BSSY B0, `(.L_x_5540) ;  /* 0x0000329000007945 */ /* 0x000fd80003800000 */
[----:B------:R-:W-:Y:S05]  /*fd50*/  @!P2 BRA `(.L_x_5541) ;  /* 0x00000030009ca947 */ /* 0x000fea0003800000 */
[----:B------:R-:W-:Y:S02]  /*fd60*/  IMAD.MOV.U32 R202, RZ, RZ, R168 ;  /* 0x000000ffffca7224 */ /* 0x000fe400078e00a8 */
[----:B------:R-:W-:Y:S02]  /*fd70*/  IMAD.MOV.U32 R200, RZ, RZ, R0 ;  /* 0x000000ffffc87224 */ /* 0x000fe400078e0000 */
[----:B------:R-:W-:-:S07]  /*fd80*/  IMAD.MOV.U32 R201, RZ, RZ, R18 ;  /* 0x000000ffffc97224 */ /* 0x000fce00078e0012 */
.L_x_5552:
[----:B------:R-:W-:-:S05]  /*fd90*/  VIADD R18, R201, 0x1 ;  /* 0x00000001c9127836 */ /* 0x000fca0000000000 */
[----:B------:R-:W-:-:S04]  /*fda0*/  ISETP.NE.AND P2, PT, R18, 0x2, PT ;  /* 0x000000021200780c */ /* 0x000fc80003f45270 */
[----:B------:R-:W-:Y:S02]  /*fdb0*/  SEL R0, RZ, 0x1, P2 ;  /* 0x00000001ff007807 */ /* 0x000fe40001000000 */
[----:B------:R-:W-:Y:S02]  /*fdc0*/  SEL R18, R18, RZ, P2 ;  /* 0x000000ff12127207 */ /* 0x000fe40001000000 */
[----:B------:R-:W-:Y:S01]  /*fdd0*/  LOP3.LUT R19, R19, R0, RZ, 0x3c, !PT ;  /* 0x0000000013137212 */ /* 0x000fe200078e3cff */
[----:B--2---:R-:W-:Y:S06]  /*fde0*/  @!P0 BRA `(.L_x_5542) ;  /* 0x0000000000048947 */ /* 0x004fec0003800000 */
[----:B------:R-:W-:Y:S01]  /*fdf0*/  BPT.TRAP 0x1 ;  /* 0x000000040000795c */ /* 0x000fe20000300000 */
.L_x_5542:
[----:B------:R-:W-:Y:S01]  /*fe00*/  IMAD R193, R18, 0x8, R2 ;  /* 0x0000000812c17824 */ /* 0x000fe200078e0202 */
[----:B------:R-:W-:-:S04]  /*fe10*/  SHF.L.U32 R0, R19, 0x1f, RZ ;  /* 0x0000001f13007819 */ /* 0x000fc800000006ff */
[----:B------:R0:W1:Y:S01]  /*fe20*/  SYNCS.PHASECHK.TRANS64.TRYWAIT P2, [R193+URZ+0x38830], R0 ;  /* 0x03883000c10075a7 */ /* 0x000062000804017f */
[----:B------:R-:W-:Y:S05]  /*fe30*/  @!P0 BRA `(.L_x_5543) ;  /* 0x0000000000048947 */ /* 0x000fea0003800000 */
[----:B------:R-:W-:Y:S01]  /*fe40*/  BPT.TRAP 0x1 ;  /* 0x000000040000795c */ /* 0x000fe20000300000 */
.L_x_5543:
[----:B------:R-:W-:Y:S01]  /*fe50*/  BSSY B1, `(.L_x_5544) ;  /* 0x0000006000017945 */ /* 0x000fe20003800000 */
[----:B------:R-:W-:Y:S02]  /*fe60*/  IMAD R156, R18, 0x200, R15 ;  /* 0x00000200129c7824 */ /* 0x000fe400078e020f */
[----:B------:R-:W-:Y:S01]  /*fe70*/  IMAD.MOV.U32 R157, RZ, RZ, 0x40000040 ;  /* 0x40000040ff9d7424 */ /* 0x000fe200078e00ff */
[----:B-1----:R-:W-:Y:S06]  /*fe80*/  @P2 BRA `(.L_x_5545) ;  /* 0x0000000000082947 */ /* 0x002fec0003800000 */
[----:B------:R-:W1:Y:S02]  /*fe90*/  SYNCS.PHASECHK.TRANS64.TRYWAIT P2, [R193+URZ+0x38830], R0 ;  /* 0x03883000c10075a7 */ /* 0x000e64000804017f */
[----:B-1----:R-:W-:Y:S05]  /*fea0*/  @!P2 BRA `(.L_x_5546) ;  /* 0x00000114009ca947 */ /* 0x002fea0003800000 */
.L_x_5545:
[----:B------:R-:W-:Y:S05]  /*feb0*/  BSYNC B1 ;  /* 0x0000000000017941 */ /* 0x000fea0003800000 */
.L_x_5544:
        /* <DEDUP_REMOVED lines=36> */
.L_x_5547:
[----:B------:R2:W3:Y:S01]  /*10100*/  SYNCS.PHASECHK.TRANS64.TRYWAIT P2, [R193+URZ+0x38850], R0 ;  /* 0x03885000c10075a7 */ /* 0x0004e2000804017f */
[----:B------:R-:W-:Y:S05]  /*10110*/  @!P0 BRA `(.L_x_5548) ;  /* 0x0000000000048947 */ /* 0x000fea0003800000 */
[----:B------:R-:W-:Y:S01]  /*10120*/  BPT.TRAP 0x1 ;  /* 0x000000040000795c */ /* 0x000fe20000300000 */
.L_x_5548:
[----:B------:R-:W-:Y:S04]  /*10130*/  BSSY B1, `(.L_x_5549) ;  /* 0x0000004000017945 */ /* 0x000fe80003800000 */
[----:B---3--:R-:W-:Y:S05]  /*10140*/  @P2 BRA `(.L_x_5550) ;  /* 0x0000000000082947 */ /* 0x008fea0003800000 */
[----:B------:R-:W3:Y:S02]  /*10150*/  SYNCS.PHASECHK.TRANS64.TRYWAIT P2, [R193+URZ+0x38850], R0 ;  /* 0x03885000c10075a7 */ /* 0x000ee4000804017f */
[----:B---3--:R-:W-:Y:S05]  /*10160*/  @!P2 BRA `(.L_x_5551) ;  /* 0x000001140000a947 */ /* 0x008fea0003800000 */
.L_x_5550:
[----:B------:R-:W-:Y:S05]  /*10170*/  BSYNC B1 ;  /* 0x0000000000017941 */ /* 0x000fea0003800000 */
.L_x_5549:
        /* <DEDUP_REMOVED lines=197> */
[C---:B------:R-:W-:Y:S02]  /*10dd0*/  SEL R198, R3.reuse, 0x2, P2 ;  /* 0x0000000203c67807 */ /* 0x040fe40001000000 */
[----:B------:R-:W-:-:S03]  /*10de0*/  SEL R3, R3, 0x6, !P2 ;  /* 0x0000000603037807 */ /* 0x000fc60005000000 */
[----:B------:R-:W-:Y:S01]  /*10df0*/  IMAD.IADD R206, R203, 0x1, R198 ;  /* 0x00000001cbce7824 */ /* 0x000fe200078e02c6 */
        /* <DEDUP_REMOVED lines=115> */
[----:B------:R-:W-:Y:S01]  /*11530*/  IMAD.MOV.U32 R199, RZ, RZ, 0x40000040 ;  /* 0x40000040ffc77424 */ /* 0x000fe200078e00ff */
        /* <DEDUP_REMOVED lines=29> */
[----:B------:R-:W-:Y:S02]  /*11710*/  IMAD.MOV.U32 R207, RZ, RZ, 0x40000040 ;  /* 0x40000040ffcf7424 */ /* 0x000fe400078e00ff */
[----:B------:R-:W-:Y:S01]  /*11720*/  IMAD.MOV.U32 R0, RZ, RZ, 0x1000 ;  /* 0x00001000ff007424 */ /* 0x000fe200078e00ff */
[----:B------:R-:W-:Y:S01]  /*11730*/  R2UR UR4, R206 ;  /* 0x00000000ce0472ca */ /* 0x000fe200000e0000 */
[----:B------:R-:W-:Y:S01]  /*11740*/  IMAD.IADD R206, R205, 0x1, R198 ;  /* 0x00000001cdce7824 */ /* 0x000fe200078e02c6 */
[----:B------:R-:W-:Y:S01]  /*11750*/  R2UR UR5, R207 ;  /* 0x00000000cf0572ca */ /* 0x000fe200000e0000 */
[----:B------:R-:W-:Y:S01]  /*11760*/  IMAD.MOV.U32 R207, RZ, RZ, 0x40000040 ;  /* 0x40000040ffcf7424 */ /* 0x000fe200078e00ff */
[----:B------:R-:W-:Y:S01]  /*11770*/  SEL R0, R0, 0xf80, P2 ;  /* 0x00000f8000007807 */ /* 0x000fe20001000000 */
[----:B------:R-:W-:-:S03]  /*11780*/  IMAD.IADD R198, R198, 0x1, R203 ;  /* 0x00000001c6c67824 */ /* 0x000fc600078e02cb */
        /* <DEDUP_REMOVED lines=74> */
[----:B------:R-:W-:Y:S01]  /*11c30*/  SHFL.BFLY PT, R207, R206, 0x2, 0x1f ;  /* 0x0c401f00cecf7f89 */ /* 0x000fe200000e0000 */
[----:B0-----:R-:W-:-:S05]  /*11c40*/  FMNMX.FTZ R0, R0, R3, !PT ;  /* 0x0000000300007209 */ /* 0x001fca0007810000 */
[----:B------:R-:W0:Y:S02]  /*11c50*/  SHFL.BFLY PT, R3, R0, 0x1, 0x1f ;  /* 0x0c201f0000037f89 */ /* 0x000e2400000e0000 */
[----:B0-----:R-:W-:Y:S01]  /*11c60*/  FMNMX.FTZ R0, R0, R3, !PT ;  /* 0x0000000300007209 */ /* 0x001fe20007810000 */
[----:B------:R-:W-:-:S04]  /*11c70*/  IMAD.U32 R3, RZ, RZ, UR36 ;  /* 0x00000024ff037e24 */ /* 0x000fc8000f8e00ff */
[C---:B------:R-:W-:Y:S01]  /*11c80*/  FADD.FTZ R200, -R0.reuse, R200 ;  /* 0x000000c800c87221 */ /* 0x040fe20000010100 */
[----:B------:R-:W-:-:S03]  /*11c90*/  FMUL.FTZ R204, R0, R3 ;  /* 0x0000000300cc7220 */ /* 0x000fc60000410000 */
[-C--:B------:R-:W-:Y:S01]  /*11ca0*/  FMUL.FTZ R200, R200, R3.reuse ;  /* 0x00000003c8c87220 */ /* 0x080fe20000410000 */
[-CC-:B------:R-:W-:Y:S01]  /*11cb0*/  FFMA.FTZ R205, R156, R3.reuse, -R204.reuse ;  /* 0x000000039ccd7223 */ /* 0x180fe200000108cc */
[-CC-:B------:R-:W-:Y:S01]  /*11cc0*/  FFMA.FTZ R156, R160, R3.reuse, -R204.reuse ;  /* 0x00000003a09c7223 */ /* 0x180fe200000108cc */
[-CC-:B------:R-:W-:Y:S01]  /*11cd0*/  FFMA.FTZ R160, R164, R3.reuse, -R204.reuse ;  /* 0x00000003a4a07223 */ /* 0x180fe200000108cc */
[----:B------:R0:W1:Y:S01]  /*11ce0*/  MUFU.EX2 R203, R200 ;  /* 0x000000c800cb7308 */ /* 0x0000620000000800 */
        /* <DEDUP_REMOVED lines=8> */
[--C-:B0-----:R-:W-:Y:S01]  /*11d70*/  FFMA.FTZ R200, R168, R3, -R204.reuse ;  /* 0x00000003a8c87223 */ /* 0x101fe200000108cc */
[----:B------:R-:W-:Y:S01]  /*11d80*/  FMNMX.FTZ R168, R206, R207, !PT ;  /* 0x000000cfcea87209 */ /* 0x000fe20007810000 */
[-CC-:B------:R-:W-:Y:S01]  /*11d90*/  FFMA.FTZ R173, R173, R3.reuse, -R204.reuse ;  /* 0x00000003adad7223 */ /* 0x180fe200000108cc */
[-CC-:B------:R-:W-:Y:S01]  /*11da0*/  FFMA.FTZ R176, R176, R3.reuse, -R204.reuse ;  /* 0x00000003b0b07223 */ /* 0x180fe200000108cc */
[-CC-:B------:R-:W-:Y:S01]  /*11db0*/  FFMA.FTZ R177, R177, R3.reuse, -R204.reuse ;  /* 0x00000003b1b17223 */ /* 0x180fe200000108cc */
[-CC-:B------:R-:W-:Y:S01]  /*11dc0*/  FFMA.FTZ R180, R180, R3.reuse, -R204.reuse ;  /* 0x00000003b4b47223 */ /* 0x180fe200000108cc */
[----:B------:R-:W0:Y:S01]  /*11dd0*/  SHFL.BFLY PT, R164, R168, 0x1, 0x1f ;  /* 0x0c201f00a8a47f89 */ /* 0x000e2200000e0000 */
[----:B------:R-:W-:Y:S01]  /*11de0*/  MUFU.EX2 R153, R153 ;  /* 0x0000009900997308 */ /* 0x000fe20000000800 */
[----:B------:R-:W-:Y:S01]  /*11df0*/  FFMA.FTZ R181, R181, R3, -R204 ;  /* 0x00000003b5b57223 */ /* 0x000fe200000108cc */
[-C--:B-1----:R-:W-:Y:S01]  /*11e00*/  FMUL.FTZ R24, R24, R203.reuse ;  /* 0x000000cb18187220 */ /* 0x082fe20000410000 */
        /* <DEDUP_REMOVED lines=24> */
[----:B------:R-:W-:Y:S01]  /*11f90*/  FMUL.FTZ R65, R65, R203 ;  /* 0x000000cb41417220 */ /* 0x000fe20000410000 */
[C---:B------:R-:W-:Y:S01]  /*11fa0*/  FADD.FTZ R164, -R168.reuse, R202 ;  /* 0x000000caa8a47221 */ /* 0x040fe20000010100 */
[----:B------:R-:W-:Y:S01]  /*11fb0*/  FMUL.FTZ R206, R168, R3 ;  /* 0x00000003a8ce7220 */ /* 0x000fe20000410000 */
        /* <DEDUP_REMOVED lines=17> */
[-C--:B------:R-:W-:Y:S01]  /*120d0*/  FFMA.FTZ R171, R171, R3.reuse, -R206 ;  /* 0x00000003abab7223 */ /* 0x080fe200000108ce */
        /* <DEDUP_REMOVED lines=10> */
[----:B------:R-:W-:Y:S01]  /*12180*/  FMUL.FTZ R30, R30, R164 ;  /* 0x000000a41e1e7220 */ /* 0x000fe20000410000 */
        /* <DEDUP_REMOVED lines=27> */
[----:B------:R-:W-:Y:S01]  /*12340*/  MUFU.EX2 R161, R161 ;  /* 0x000000a100a17308 */ /* 0x000fe20000000800 */
[----:B--2---:R-:W-:Y:S01]  /*12350*/  FADD.FTZ R196, R165, R196 ;  /* 0x000000c4a5c47221 */ /* 0x004fe20000010000 */
[----:B------:R-:W-:Y:S01]  /*12360*/  F2FP.F16.F32.PACK_AB R154, R157, R205 ;  /* 0x000000cd9d9a723e */ /* 0x000fe200000000ff */
[-C--:B------:R-:W-:Y:S01]  /*12370*/  FMUL.FTZ R55, R55, R164.reuse ;  /* 0x000000a437377220 */ /* 0x080fe20000410000 */
[----:B------:R-:W-:Y:S01]  /*12380*/  F2FP.F16.F32.PACK_AB R155, R165, R155 ;  /* 0x0000009ba59b723e */ /* 0x000fe200000000ff */
[----:B------:R-:W-:Y:S01]  /*12390*/  BAR.SYNC.DEFER_BLOCKING 0xf, 0x100 ;  /* 0x03c4000000007b1d */ /* 0x000fe20000010000 */
[-C--:B------:R-:W-:Y:S01]  /*123a0*/  FMUL.FTZ R58, R58, R164.reuse ;  /* 0x000000a43a3a7220 */ /* 0x080fe20000410000 */
[-C--:B------:R-:W-:Y:S01]  /*123b0*/  FMUL.FTZ R59, R59, R164.reuse ;  /* 0x000000a43b3b7220 */ /* 0x080fe20000410000 */
[-C--:B------:R-:W-:Y:S01]  /*123c0*/  FMUL.FTZ R62, R62, R164.reuse ;  /* 0x000000a43e3e7220 */ /* 0x080fe20000410000 */
[----:B---3--:R-:W-:Y:S01]  /*123d0*/  FADD.FTZ R179, R158, R196 ;  /* 0x000000c49eb37221 */ /* 0x008fe20000010000 */
        /* <DEDUP_REMOVED lines=50> */
[----:B--2---:R-:W-:Y:S01]  /*12700*/  FADD.FTZ R162, R205, R163 ;  /* 0x000000a3cda27221 */ /* 0x004fe20000010000 */
[-C--:B------:R-:W-:Y:S01]  /*12710*/  FMUL.FTZ R147, R147, R164.reuse ;  /* 0x000000a493937220 */ /* 0x080fe20000410000 */
[-C--:B------:R-:W-:Y:S01]  /*12720*/  FMUL.FTZ R150, R150, R164.reuse ;  /* 0x000000a496967220 */ /* 0x080fe20000410000 */
[----:B------:R-:W-:Y:S01]  /*12730*/  FMUL.FTZ R151, R151, R164 ;  /* 0x000000a497977220 */ /* 0x000fe20000410000 */
[----:B------:R-:W-:Y:S01]  /*12740*/  FADD.FTZ R162, R157, R162 ;  /* 0x000000a29da27221 */ /* 0x000fe20000010000 */
[----:B------:R-:W-:Y:S01]  /*12750*/  F2FP.F16.F32.PACK_AB R157, R159, R158 ;  /* 0x0000009e9f9d723e */ /* 0x000fe200000000ff */
[-C--:B------:R-:W-:Y:S01]  /*12760*/  FMUL.FTZ R72, R72, R203.reuse ;  /* 0x000000cb48487220 */ /* 0x080fe20000410000 */
[----:B------:R-:W-:Y:S01]  /*12770*/  MUFU.EX2 R169, R169 ;  /* 0x000000a900a97308 */ /* 0x000fe20000000800 */
[----:B------:R-:W-:Y:S01]  /*12780*/  FADD.FTZ R162, R156, R162 ;  /* 0x000000a29ca27221 */ /* 0x000fe20000010000 */
[----:B------:R-:W-:Y:S01]  /*12790*/  F2FP.F16.F32.PACK_AB R156, R161, R156 ;  /* 0x0000009ca19c723e */ /* 0x000fe200000000ff */
[-C--:B------:R-:W-:Y:S01]  /*127a0*/  FMUL.FTZ R73, R73, R203.reuse ;  /* 0x000000cb49497220 */ /* 0x080fe20000410000 */
[----:B-1----:R-:W-:Y:S01]  /*127b0*/  F2FP.F16.F32.PACK_AB R158, R199, R160 ;  /* 0x000000a0c79e723e */ /* 0x002fe200000000ff */
[----:B------:R-:W-:Y:S01]  /*127c0*/  FADD.FTZ R162, R161, R162 ;  /* 0x000000a2a1a27221 */ /* 0x000fe20000010000 */
[----:B0-----:R-:W-:Y:S01]  /*127d0*/  F2FP.F16.F32.PACK_AB R159, R204, R202 ;  /* 0x000000cacc9f723e */ /* 0x001fe200000000ff */
        /* <DEDUP_REMOVED lines=46> */
[----:B------:R-:W-:Y:S01]  /*12ac0*/  FADD.FTZ R179, R202, R179 ;  /* 0x000000b3cab37221 */ /* 0x000fe20000010000 */
[----:B------:R-:W-:Y:S01]  /*12ad0*/  ISETP.GT.AND P2, PT, R197, RZ, PT ;  /* 0x000000ffc500720c */ /* 0x000fe20003f44270 */
[----:B------:R-:W-:Y:S01]  /*12ae0*/  @!P1 VIADD R193, R193, 0x38860 ;  /* 0x00038860c1c19836 */ /* 0x000fe20000000000 */
[----:B------:R-:W-:Y:S01]  /*12af0*/  MUFU.EX2 R176, R176 ;  /* 0x000000b000b07308 */ /* 0x000fe20000000800 */
[----:B------:R2:W-:Y:S01]  /*12b00*/  STSM.16.M88.4 [R211], R156 ;  /* 0x0000009cd3007844 */ /* 0x0005e20000000200 */
[----:B------:R-:W-:Y:S01]  /*12b10*/  FADD.FTZ R179, R204, R179 ;  /* 0x000000b3ccb37221 */ /* 0x000fe20000010000 */
[----:B------:R-:W-:Y:S01]  /*12b20*/  IMAD.MOV.U32 R201, RZ, RZ, R18 ;  /* 0x000000ffffc97224 */ /* 0x000fe200078e0012 */
[----:B------:R-:W-:Y:S01]  /*12b30*/  @!P1 PRMT R193, RZ, 0x654, R193 ;  /* 0x00000654ffc19816 */ /* 0x000fe200000000c1 */
[----:B------:R-:W-:-:S02]  /*12b40*/  IMAD.MOV.U32 R202, RZ, RZ, R168 ;  /* 0x000000ffffca7224 */ /* 0x000fc400078e00a8 */
[----:B------:R-:W-:Y:S01]  /*12b50*/  FADD.FTZ R170, R170, R179 ;  /* 0x000000b3aaaa7221 */ /* 0x000fe20000010000 */
[----:B------:R-:W3:Y:S01]  /*12b60*/  MUFU.EX2 R177, R177 ;  /* 0x000000b100b17308 */ /* 0x000ee20000000800 */
[----:B-1----:R-:W-:Y:S02]  /*12b70*/  F2FP.F16.F32.PACK_AB R163, R175, R174 ;  /* 0x000000aeafa3723e */ /* 0x002fe400000000ff */
[----:B------:R-:W-:-:S04]  /*12b80*/  FADD.FTZ R171, R171, R170 ;  /* 0x000000aaabab7221 */ /* 0x000fc80000010000 */
[----:B------:R-:W-:Y:S01]  /*12b90*/  FADD.FTZ R174, R174, R171 ;  /* 0x000000abaeae7221 */ /* 0x000fe20000010000 */
[----:B------:R-:W-:Y:S03]  /*12ba0*/  MUFU.EX2 R180, R180 ;  /* 0x000000b400b47308 */ /* 0x000fe60000000800 */
[----:B------:R-:W-:-:S05]  /*12bb0*/  FADD.FTZ R174, R175, R174 ;  /* 0x000000aeafae7221 */ /* 0x000fca0000010000 */
[----:B------:R-:W1:Y:S01]  /*12bc0*/  MUFU.EX2 R181, R181 ;  /* 0x000000b500b57308 */ /* 0x000e620000000800 */
[----:B---3--:R-:W-:-:S07]  /*12bd0*/  F2FP.F16.F32.PACK_AB R164, R177, R176 ;  /* 0x000000b0b1a4723e */ /* 0x008fce00000000ff */
[----:B------:R-:W3:Y:S08]  /*12be0*/  MUFU.EX2 R178, R178 ;  /* 0x000000b200b27308 */ /* 0x000ef00000000800 */
[----:B------:R-:W-:Y:S01]  /*12bf0*/  MUFU.EX2 R182, R182 ;  /* 0x000000b600b67308 */ /* 0x000fe20000000800 */
[----:B-1----:R-:W-:-:S07]  /*12c00*/  F2FP.F16.F32.PACK_AB R166, R181, R180 ;  /* 0x000000b4b5a6723e */ /* 0x002fce00000000ff */
[----:B------:R1:W4:Y:S01]  /*12c10*/  MUFU.EX2 R196, R183 ;  /* 0x000000b700c47308 */ /* 0x0003220000000800 */
[----:B---3--:R-:W-:Y:S01]  /*12c20*/  F2FP.F16.F32.PACK_AB R165, R178, R21 ;  /* 0x00000015b2a5723e */ /* 0x008fe200000000ff */
[----:B------:R-:W-:-:S04]  /*12c30*/  FADD.FTZ R21, R21, R174 ;  /* 0x000000ae15157221 */ /* 0x000fc80000010000 */
[----:B------:R-:W-:Y:S01]  /*12c40*/  FADD.FTZ R21, R178, R21 ;  /* 0x00000015b2157221 */ /* 0x000fe20000010000 */
[----:B-1----:R-:W-:Y:S01]  /*12c50*/  FADD.FTZ R183, R160, R162 ;  /* 0x000000a2a0b77221 */ /* 0x002fe20000010000 */
[----:B------:R-:W-:Y:S02]  /*12c60*/  F2FP.F16.F32.PACK_AB R160, R169, R200 ;  /* 0x000000c8a9a0723e */ /* 0x000fe400000000ff */
[----:B------:R-:W-:Y:S01]  /*12c70*/  F2FP.F16.F32.PACK_AB R162, R173, R172 ;  /* 0x000000acada2723e */ /* 0x000fe200000000ff */
[----:B------:R-:W-:Y:S01]  /*12c80*/  FADD.FTZ R183, R199, R183 ;  /* 0x000000b7c7b77221 */ /* 0x000fe20000010000 */
[----:B----4-:R-:W-:-:S03]  /*12c90*/  F2FP.F16.F32.PACK_AB R167, R196, R182 ;  /* 0x000000b6c4a7723e */ /* 0x010fc600000000ff */
[----:B------:R2:W-:Y:S01]  /*12ca0*/  STSM.16.M88.4 [R214], R160 ;  /* 0x000000a0d6007844 */ /* 0x0005e20000000200 */
[----:B------:R-:W-:-:S03]  /*12cb0*/  FADD.FTZ R200, R200, R183 ;  /* 0x000000b7c8c87221 */ /* 0x000fc60000010000 */
[----:B------:R2:W-:Y:S01]  /*12cc0*/  STSM.16.M88.4 [R213], R164 ;  /* 0x000000a4d5007844 */ /* 0x0005e20000000200 */
[----:B------:R-:W-:Y:S01]  /*12cd0*/  WARPGROUP.ARRIVE ;  /* 0x00000000000079c5 */ /* 0x000fe20000000000 */
[----:B------:R-:W-:Y:S01]  /*12ce0*/  FADD.FTZ R169, R169, R200 ;  /* 0x000000c8a9a97221 */ /* 0x000fe20000010000 */
[----:B------:R-:W-:-:S03]  /*12cf0*/  IMAD.MOV.U32 R200, RZ, RZ, R0 ;  /* 0x000000ffffc87224 */ /* 0x000fc600078e0000 */
[----:B------:R-:W-:Y:S01]  /*12d00*/  FADD.FTZ R172, R172, R169 ;  /* 0x000000a9acac7221 */ /* 0x000fe20000010000 */
[----:B------:R-:W-:Y:S03]  /*12d10*/  HGMMA.64x256x16.F32 R24, R152, gdesc[UR4].tnspB, R24, gsb0 ;  /* 0x43e0000498187df0 */ /* 0x000fe60008000818 */
[----:B------:R-:W-:-:S04]  /*12d20*/  FADD.FTZ R173, R173, R172 ;  /* 0x000000acadad7221 */ /* 0x000fc80000010000 */
[----:B------:R-:W-:-:S04]  /*12d30*/  FADD.FTZ R176, R176, R173 ;  /* 0x000000adb0b07221 */ /* 0x000fc80000010000 */
[----:B------:R-:W-:-:S04]  /*12d40*/  FADD.FTZ R177, R177, R176 ;  /* 0x000000b0b1b17221 */ /* 0x000fc80000010000 */
[----:B------:R-:W-:Y:S01]  /*12d50*/  FADD.FTZ R180, R180, R177 ;  /* 0x000000b1b4b47221 */ /* 0x000fe20000010000 */
[----:B------:R-:W-:Y:S02]  /*12d60*/  WARPGROUP.DEPBAR.LE gsb0, 0x0 ;  /* 0x00008000000079c5 */ /* 0x000fe40000010000 */
[----:B0-----:R-:W-:Y:S01]  /*12d70*/  VIADD R152, R198, 0x80 ;  /* 0x00000080c6987836 */ /* 0x001fe20000000000 */
[----:B------:R-:W-:Y:S01]  /*12d80*/  WARPGROUP.ARRIVE ;  /* 0x00000000000079c5 */ /* 0x000fe20000000000 */
[----:B------:R-:W-:-:S03]  /*12d90*/  IMAD.MOV.U32 R153, RZ, RZ, 0x40000040 ;  /* 0x40000040ff997424 */ /* 0x000fc600078e00ff */
[----:B------:R-:W-:Y:S01]  /*12da0*/  R2UR UR6, R152 ;  /* 0x00000000980672ca */ /* 0x000fe200000e0000 */
[----:B------:R-:W-:Y:S01]  /*12db0*/  VIADD R152, R198, 0x100 ;  /* 0x00000100c6987836 */ /* 0x000fe20000000000 */
[----:B------:R-:W-:Y:S01]  /*12dc0*/  R2UR UR7, R153 ;  /* 0x00000000990772ca */ /* 0x000fe200000e0000 */
[----:B------:R-:W-:-:S12]  /*12dd0*/  IMAD.MOV.U32 R153, RZ, RZ, 0x40000040 ;  /* 0x40000040ff997424 */ /* 0x000fd800078e00ff */
        /* <DEDUP_REMOVED lines=9> */
[----:B------:R-:W-:Y:S01]  /*12e70*/  R2UR UR6, R152 ;  /* 0x00000000980672ca */ /* 0x000fe200000e0000 */
[----:B------:R-:W-:Y:S01]  /*12e80*/  VIADD R152, R197, 0xffffffff ;  /* 0xffffffffc5987836 */ /* 0x000fe20000000000 */
[----:B------:R-:W-:Y:S01]  /*12e90*/  R2UR UR7, R153 ;  /* 0x00000000990772ca */ /* 0x000fe200000e0000 */
[----:B------:R-:W-:Y:S01]  /*12ea0*/  FADD.FTZ R153, R182, R21 ;  /* 0x00000015b6997221 */ /* 0x000fe20000010000 */
[----:B------:R-:W-:Y:S01]  /*12eb0*/  FADD.FTZ R21, R181, R180 ;  /* 0x000000b4b5157221 */ /* 0x000fe20000010000 */
[----:B------:R-:W-:Y:S02]  /*12ec0*/  IMAD.MOV.U32 R197, RZ, RZ, R152 ;  /* 0x000000ffffc57224 */ /* 0x000fe400078e0098 */
        /* <DEDUP_REMOVED lines=16> */
.L_x_5541:
[----:B------:R-:W-:Y:S05]  /*12fd0*/  BSYNC B0 ;  /* 0x0000000000007941 */ /* 0x000fea0003800000 */
.L_x_5540:
[----:B------:R-:W0:Y:S01]  /*12fe0*/  SHFL.BFLY PT, R4, R21, 0x2, 0x1f ;  /* 0x0c401f0015047f89 */ /* 0x000e2200000e0000 */
[----:B------:R-:W-:Y:S02]  /*12ff0*/  VIADD R171, R18, 0x1 ;  /* 0x0000000112ab7836 */ /* 0x000fe40000000000 */
[----:B------:R-:W-:Y:S01]  /*13000*/  IMAD.MOV.U32 R20, RZ, RZ, -0x800000 ;  /* 0xff800000ff147424 */ /* 0x000fe200078e00ff */
[----:B------:R-:W1:Y:S01]  /*13010*/  SHFL.BFLY PT, R7, R196, 0x2, 0x1f ;  /* 0x0c401f00c4077f89 */ /* 0x000e6200000e0000 */
[----:B------:R-:W-:Y:S01]  /*13020*/  VIADD R227, R227, 0x1 ;  /* 0x00000001e3e37836 */ /* 0x000fe20000000000 */
[----:B------:R-:W-:Y:S08]  /*13030*/  BAR.ARV 0x8, 0x100 ;  /* 0x0204000000007b1d */ /* 0x000ff00000002000 */
[----:B------:R-:W-:Y:S01]  /*13040*/  BAR.SYNC.DEFER_BLOCKING 0xf, 0x100 ;  /* 0x03c4000000007b1d */ /* 0x000fe20000010000 */
[----:B------:R-:W-:-:S04]  /*13050*/  ISETP.NE.AND P1, PT, R171, 0x2, PT ;  /* 0x00000002ab00780c */ /* 0x000fc80003f25270 */
[----:B------:R-:W-:Y:S01]  /*13060*/  SEL R8, RZ, 0x1, P1 ;  /* 0x00000001ff087807 */ /* 0x000fe20000800000 */
[----:B0-----:R-:W-:-:S03]  /*13070*/  FADD.FTZ R5, R4, R21 ;  /* 0x0000001504057221 */ /* 0x001fc60000010000 */
[----:B------:R-:W-:Y:S01]  /*13080*/  LOP3.LUT R19, R19, R8, RZ, 0x3c, !PT ;  /* 0x0000000813137212 */ /* 0x000fe200078e3cff */
[----:B------:R-:W-:Y:S02]  /*13090*/  IMAD.MOV.U32 R21, RZ, RZ, -0x800000 ;  /* 0xff800000ff157424 */ /* 0x000fe400078e00ff */
[----:B-1----:R-:W-:Y:S01]  /*130a0*/  FADD.FTZ R7, R7, R196 ;  /* 0x000000c407077221 */ /* 0x002fe20000010000 */
[----:B------:R-:W0:Y:S04]  /*130b0*/  SHFL.BFLY PT, R4, R5, 0x1, 0x1f ;  /* 0x0c201f0005047f89 */ /* 0x000e2800000e0000 */
[----:B------:R-:W1:Y:S01]  /*130c0*/  SHFL.BFLY PT, R6, R7, 0x1, 0x1f ;  /* 0x0c201f0007067f89 */ /* 0x000e6200000e0000 */
[----:B0-----:R-:W-:Y:S01]  /*130d0*/  FADD.FTZ R9, R5, R4 ;  /* 0x0000000405097221 */ /* 0x001fe20000010000 */
[----:B------:R-:W-:-:S02]  /*130e0*/  IMAD.MOV.U32 R5, RZ, RZ, RZ ;  /* 0x000000ffff057224 */ /* 0x000fc400078e00ff */
[----:B-1----:R-:W-:Y:S02]  /*130f0*/  FADD.FTZ R4, R7, R6 ;  /* 0x0000000607047221 */ /* 0x002fe40000010000 */
[----:B------:R-:W-:Y:S01]  /*13100*/  FSETP.NE.FTZ.AND P2, PT, R9, RZ, PT ;  /* 0x000000ff0900720b */ /* 0x000fe20003f55000 */
[----:B------:R-:W-:Y:S02]  /*13110*/  IMAD.MOV R6, RZ, RZ, -R195 ;  /* 0x000000ffff067224 */ /* 0x000fe400078e0ac3 */
[----:B------:R-:W-:-:S03]  /*13120*/  FSETP.NE.FTZ.AND P3, PT, R4, RZ, PT ;  /* 0x000000ff0400720b */ /* 0x000fc60003f75000 */
[----:B------:R-:W-:Y:S01]  /*13130*/  ISETP.NE.AND P0, PT, R189, R6, PT ;  /* 0x00000006bd00720c */ /* 0x000fe20003f05270 */
[----:B------:R-:W-:-:S06]  /*13140*/  IMAD.MOV.U32 R6, RZ, RZ, RZ ;  /* 0x000000ffff067224 */ /* 0x000fcc00078e00ff */
[----:B------:R-:W2:Y:S06]  /*13150*/  @P2 MUFU.RCP R6, R9 ;  /* 0x0000000900062308 */ /* 0x000eac0000001000 */
[----:B------:R-:W-:Y:S02]  /*13160*/  @!P0 IMAD R7, R18, 0x40, R190 ;  /* 0x0000004012078824 */ /* 0x000fe400078e02be */
[----:B------:R-:W-:Y:S01]  /*13170*/  @P2 FMUL.FTZ R18, R3, 0.69314718246459960938 ;  /* 0x3f31721803122820 */ /* 0x000fe20000410000 */
[----:B------:R-:W0:Y:S01]  /*13180*/  @P3 MUFU.RCP R5, R4 ;  /* 0x0000000400053308 */ /* 0x000e220000001000 */
[----:B------:R-:W-:-:S07]  /*13190*/  @!P0 IMAD R7, R7, 0x4, R2 ;  /* 0x0000000407078824 */ /* 0x000fce00078e0202 */
[----:B------:R-:W1:Y:S01]  /*131a0*/  @P2 MUFU.LG2 R2, R9 ;  /* 0x0000000900022308 */ /* 0x000e620000000c00 */
[-C--:B--2---:R-:W-:Y:S01]  /*131b0*/  FMUL.FTZ R167, R33, R6.reuse ;  /* 0x0000000621a77220 */ /* 0x084fe20000410000 */
[----:B------:R2:W-:Y:S01]  /*131c0*/  @!P0 STS [R7+0x38400], R6 ;  /* 0x0384000607008388 */ /* 0x0005e20000000800 */
[-C--:B------:R-:W-:Y:S01]  /*131d0*/  FMUL.FTZ R24, R24, R6.reuse ;  /* 0x0000000618187220 */ /* 0x080fe20000410000 */
[-C--:B------:R-:W-:Y:S01]  /*131e0*/  FMUL.FTZ R25, R25, R6.reuse ;  /* 0x0000000619197220 */ /* 0x080fe20000410000 */
[-C--:B------:R-:W-:Y:S01]  /*131f0*/  FMUL.FTZ R28, R28, R6.reuse ;  /* 0x000000061c1c7220 */ /* 0x080fe20000410000 */
[-C--:B------:R-:W-:Y:S01]  /*13200*/  FMUL.FTZ R29, R29, R6.reuse ;  /* 0x000000061d1d7220 */ /* 0x080fe20000410000 */
[-C--:B------:R-:W-:Y:S01]  /*13210*/  FMUL.FTZ R170, R32, R6.reuse ;  /* 0x0000000620aa7220 */ /* 0x080fe20000410000 */
[----:B------:R-:W3:Y:S01]  /*13220*/  @P3 MUFU.LG2 R33, R4 ;  /* 0x0000000400213308 */ /* 0x000ee20000000c00 */
[----:B0-----:R0:W-:Y:S01]  /*13230*/  @!P0 STS [R7+0x38420], R5 ;  /* 0x0384200507008388 */ /* 0x0011e20000000800 */
        /* <DEDUP_REMOVED lines=59> */
[----:B-1----:R-:W-:Y:S01]  /*135f0*/  @P2 FMUL.FTZ R35, R2, 0.69314718246459960938 ;  /* 0x3f31721802232820 */ /* 0x002fe20000410000 */
[----:B------:R-:W-:Y:S01]  /*13600*/  @P3 FMUL.FTZ R32, R3, 0.69314718246459960938 ;  /* 0x3f31721803203820 */ /* 0x000fe20000410000 */
[----:B---3--:R-:W-:Y:S01]  /*13610*/  @P3 FMUL.FTZ R33, R33, 0.69314718246459960938 ;  /* 0x3f31721821213820 */ /* 0x008fe20000410000 */
[-C--:B------:R-:W-:Y:S01]  /*13620*/  FMUL.FTZ R3, R27, R5.reuse ;  /* 0x000000051b037220 */ /* 0x080fe20000410000 */
[-C--:B0-----:R-:W-:Y:S01]  /*13630*/  FMUL.FTZ R7, R54, R5.reuse ;  /* 0x0000000536077220 */ /* 0x081fe20000410000 */
        /* <DEDUP_REMOVED lines=66> */
.L_x_5476:
[----:B------:R-:W-:Y:S05]  /*13a60*/  BSYNC B7 ;  /* 0x0000000000077941 */ /* 0x000fea0003800000 */
.L_x_5474:
        /* <DEDUP_REMOVED lines=9> */
[----:B------:R-:W2:Y:S01]  /*13b00*/  LDL R0, [R1+0xc] ;  /* 0x00000c0001007983 */ /* 0x000ea20000100800 */
[----:B------:R-:W-:Y:S01]  /*13b10*/  F2FP.F16.F32.PACK_AB R24, R25, R24 ;  /* 0x000000181918723e */ /* 0x000fe200000000ff */
[----:B------:R-:W-:Y:S01]  /*13b20*/  ULDC.64 UR4, c[0x0][0xd00] ;  /* 0x0003400000047ab9 */ /* 0x000fe20000000a00 */
[----:B------:R-:W-:Y:S01]  /*13b30*/  F2FP.F16.F32.PACK_AB R25, R3, R26 ;  /* 0x0000001a0319723e */ /* 0x000fe200000000ff */
[----:B------:R-:W3:Y:S01]  /*13b40*/  S2R R5, SR_SWINHI ;  /* 0x0000000000057919 */ /* 0x000ee20000002f00 */
        /* <DEDUP_REMOVED lines=16> */
[----:B------:R-:W-:Y:S02]  /*13c50*/  MOV R36, R2 ;  /* 0x0000000200247202 */ /* 0x000fe40000000f00 */
[----:B---3--:R-:W-:Y:S02]  /*13c60*/  MOV R37, R5 ;  /* 0x0000000500257202 */ /* 0x008fe40000000f00 */
        /* <DEDUP_REMOVED lines=25> */
[----:B------:R-:W-:Y:S01]  /*13e00*/  BAR.SYNC.DEFER_BLOCKING 0x1, 0x100 ;  /* 0x0044000000007b1d */ /* 0x000fe20000010000 */
[----:B--2---:R-:W-:-:S03]  /*13e10*/  IMAD.WIDE R40, R0, 0x2, R36 ;  /* 0x0000000200287825 */ /* 0x004fc600078e0224 */
[C---:B------:R-:W-:Y:S02]  /*13e20*/  LOP3.LUT R45, R40.reuse, 0x380, RZ, 0xc0, !PT ;  /* 0x00000380282d7812 */ /* 0x040fe400078ec0ff */
[C---:B------:R-:W-:Y:S02]  /*13e30*/  IADD3 R0, P1, R40.reuse, 0x20, RZ ;  /* 0x0000002028007810 */ /* 0x040fe40007f3e0ff */
[----:B------:R-:W-:Y:S02]  /*13e40*/  SHF.R.U64 R45, R45, 0x3, RZ ;  /* 0x000000032d2d7819 */ /* 0x000fe400000012ff */
[----:B------:R-:W-:Y:S02]  /*13e50*/  IADD3 R3, P0, R40, 0x40, RZ ;  /* 0x0000004028037810 */ /* 0x000fe40007f1e0ff */
[----:B------:R-:W-:Y:S01]  /*13e60*/  LOP3.LUT R44, R45, R40, RZ, 0x3c, !PT ;  /* 0x000000282d2c7212 */ /* 0x000fe200078e3cff */
[----:B------:R-:W-:Y:S01]  /*13e70*/  IMAD.MOV.U32 R45, RZ, RZ, R41 ;  /* 0x000000ffff2d7224 */ /* 0x000fe200078e0029 */
[----:B------:R-:W-:-:S02]  /*13e80*/  LOP3.LUT R171, R0, 0x380, RZ, 0xc0, !PT ;  /* 0x0000038000ab7812 */ /* 0x000fc400078ec0ff */
[C---:B------:R-:W-:Y:S02]  /*13e90*/  IADD3 R5, P5, R40.reuse, 0x2040, RZ ;  /* 0x0000204028057810 */ /* 0x040fe40007fbe0ff */
[----:B------:R-:W-:Y:S02]  /*13ea0*/  MOV R44, R44 ;  /* 0x0000002c002c7202 */ /* 0x000fe40000000f00 */
[----:B------:R-:W-:Y:S01]  /*13eb0*/  SHF.R.U64 R171, R171, 0x3, RZ ;  /* 0x00000003abab7819 */ /* 0x000fe200000012ff */
[--C-:B------:R-:W-:Y:S01]  /*13ec0*/  IMAD.X R53, RZ, RZ, R41.reuse, P5 ;  /* 0x000000ffff357224 */ /* 0x100fe200028e0629 */
[C---:B------:R-:W-:Y:S01]  /*13ed0*/  IADD3 R48, P6, R40.reuse, 0x2020, RZ ;  /* 0x0000202028307810 */ /* 0x040fe20007fde0ff */
[----:B------:R2:W-:Y:S01]  /*13ee0*/  STSM.16.M88.4 [R44], R24 ;  /* 0x000000182c007844 */ /* 0x0005e20000000200 */
[C---:B-----5:R-:W-:Y:S02]  /*13ef0*/  IADD3 R30, P3, R40.reuse, 0x2000, RZ ;  /* 0x00002000281e7810 */ /* 0x060fe40007f7e0ff */
[C---:B------:R-:W-:Y:S01]  /*13f00*/  IADD3 R28, P4, R40.reuse, 0x60, RZ ;  /* 0x00000060281c7810 */ /* 0x040fe20007f9e0ff */
[--C-:B------:R-:W-:Y:S01]  /*13f10*/  IMAD.X R49, RZ, RZ, R41.reuse, P6 ;  /* 0x000000ffff317224 */ /* 0x100fe200030e0629 */
[----:B------:R-:W-:Y:S01]  /*13f20*/  IADD3 R56, P2, R40, 0x2060, RZ ;  /* 0x0000206028387810 */ /* 0x000fe20007f5e0ff */
[--C-:B------:R-:W-:Y:S01]  /*13f30*/  IMAD.X R31, RZ, RZ, R41.reuse, P3 ;  /* 0x000000ffff1f7224 */ /* 0x100fe200018e0629 */
[----:B------:R-:W-:Y:S01]  /*13f40*/  LOP3.LUT R173, R28, 0x380, RZ, 0xc0, !PT ;  /* 0x000003801cad7812 */ /* 0x000fe200078ec0ff */
[--C-:B------:R-:W-:Y:S01]  /*13f50*/  IMAD.X R29, RZ, RZ, R41.reuse, P4 ;  /* 0x000000ffff1d7224 */ /* 0x100fe200020e0629 */
[----:B------:R-:W-:Y:S01]  /*13f60*/  IADD3 R68, P4, R40, 0x4040, RZ ;  /* 0x0000404028447810 */ /* 0x000fe20007f9e0ff */
[----:B------:R-:W-:Y:S01]  /*13f70*/  IMAD.X R57, RZ, RZ, R41, P2 ;  /* 0x000000ffff397224 */ /* 0x000fe200010e0629 */
[----:B------:R-:W-:-:S02]  /*13f80*/  SHF.R.U64 R173, R173, 0x3, RZ ;  /* 0x00000003adad7819 */ /* 0x000fc400000012ff */
[----:B------:R-:W-:Y:S01]  /*13f90*/  IADD3 R70, P2, R40, 0x6040, RZ ;  /* 0x0000604028467810 */ /* 0x000fe20007f5e0ff */
[--C-:B------:R-:W-:Y:S01]  /*13fa0*/  IMAD.X R69, RZ, RZ, R41.reuse, P4 ;  /* 0x000000ffff457224 */ /* 0x100fe200020e0629 */
[----:B------:R-:W-:Y:S01]  /*13fb0*/  LOP3.LUT R28, R173, R28, RZ, 0x3c, !PT ;  /* 0x0000001cad1c7212 */ /* 0x000fe200078e3cff */
[--C-:B--2---:R-:W-:Y:S01]  /*13fc0*/  IMAD.X R27, RZ, RZ, R41.reuse, P0 ;  /* 0x000000ffff1b7224 */ /* 0x104fe200000e0629 */
[----:B------:R-:W-:Y:S01]  /*13fd0*/  LOP3.LUT R26, R3, 0x380, RZ, 0xc0, !PT ;  /* 0x00000380031a7812 */ /* 0x000fe200078ec0ff */
[--C-:B------:R-:W-:Y:S01]  /*13fe0*/  IMAD.X R25, RZ, RZ, R41.reuse, P1 ;  /* 0x000000ffff197224 */ /* 0x100fe200008e0629 */
[----:B------:R-:W-:Y:S01]  /*13ff0*/  LOP3.LUT R24, R171, R0, RZ, 0x3c, !PT ;  /* 0x00000000ab187212 */ /* 0x000fe200078e3cff */
[----:B------:R-:W-:Y:S01]  /*14000*/  IMAD.X R45, RZ, RZ, R41, P2 ;  /* 0x000000ffff2d7224 */ /* 0x000fe200010e0629 */
[----:B------:R-:W-:Y:S02]  /*14010*/  SHF.R.U64 R26, R26, 0x3, RZ ;  /* 0x000000031a1a7819 */ /* 0x000fe400000012ff */
[----:B------:R-:W-:-:S02]  /*14020*/  LOP3.LUT R0, R5, 0x380, RZ, 0xc0, !PT ;  /* 0x0000038005007812 */ /* 0x000fc400078ec0ff */
[----:B------:R-:W-:Y:S02]  /*14030*/  LOP3.LUT R26, R26, R3, RZ, 0x3c, !PT ;  /* 0x000000031a1a7212 */ /* 0x000fe400078e3cff */
[----:B------:R-:W-:Y:S02]  /*14040*/  LOP3.LUT R171, R48, 0x380, RZ, 0xc0, !PT ;  /* 0x0000038030ab7812 */ /* 0x000fe400078ec0ff */
[----:B------:R-:W-:Y:S02]  /*14050*/  LOP3.LUT R3, R30, 0x380, RZ, 0xc0, !PT ;  /* 0x000003801e037812 */ /* 0x000fe400078ec0ff */
[----:B------:R-:W-:Y:S02]  /*14060*/  SHF.R.U64 R0, R0, 0x3, RZ ;  /* 0x0000000300007819 */ /* 0x000fe400000012ff */
[----:B------:R-:W-:Y:S02]  /*14070*/  IADD3 R64, P0, R40, 0x4020, RZ ;  /* 0x0000402028407810 */ /* 0x000fe40007f1e0ff */
[----:B------:R-:W-:-:S02]  /*14080*/  SHF.R.U64 R171, R171, 0x3, RZ ;  /* 0x00000003abab7819 */ /* 0x000fc400000012ff */
[----:B------:R-:W-:Y:S01]  /*14090*/  SHF.R.U64 R3, R3, 0x3, RZ ;  /* 0x0000000303037819 */ /* 0x000fe200000012ff */
[--C-:B------:R-:W-:Y:S01]  /*140a0*/  IMAD.X R65, RZ, RZ, R41.reuse, P0 ;  /* 0x000000ffff417224 */ /* 0x100fe200000e0629 */
[----:B------:R-:W-:Y:S02]  /*140b0*/  IADD3 R60, P1, R40, 0x4000, RZ ;  /* 0x00004000283c7810 */ /* 0x000fe40007f3e0ff */
[----:B------:R-:W-:Y:S02]  /*140c0*/  LOP3.LUT R52, R0, R5, RZ, 0x3c, !PT ;  /* 0x0000000500347212 */ /* 0x000fe400078e3cff */
[----:B------:R-:W-:Y:S01]  /*140d0*/  LOP3.LUT R48, R171, R48, RZ, 0x3c, !PT ;  /* 0x00000030ab307212 */ /* 0x000fe200078e3cff */
[----:B------:R-:W-:Y:S01]  /*140e0*/  IMAD.X R61, RZ, RZ, R41, P1 ;  /* 0x000000ffff3d7224 */ /* 0x000fe200008e0629 */
[----:B------:R-:W-:Y:S02]  /*140f0*/  LOP3.LUT R5, R64, 0x380, RZ, 0xc0, !PT ;  /* 0x0000038040057812 */ /* 0x000fe400078ec0ff */
[----:B------:R-:W-:-:S02]  /*14100*/  LOP3.LUT R30, R3, R30, RZ, 0x3c, !PT ;  /* 0x0000001e031e7212 */ /* 0x000fc400078e3cff */
[----:B------:R-:W-:Y:S02]  /*14110*/  LOP3.LUT R171, R68, 0x380, RZ, 0xc0, !PT ;  /* 0x0000038044ab7812 */ /* 0x000fe400078ec0ff */
[----:B------:R-:W-:Y:S02]  /*14120*/  LOP3.LUT R3, R60, 0x380, RZ, 0xc0, !PT ;  /* 0x000003803c037812 */ /* 0x000fe400078ec0ff */
[----:B------:R-:W-:Y:S02]  /*14130*/  SHF.R.U64 R5, R5, 0x3, RZ ;  /* 0x0000000305057819 */ /* 0x000fe400000012ff */
[----:B------:R-:W-:Y:S02]  /*14140*/  IADD3 R44, P5, R40, 0x6020, RZ ;  /* 0x00006020282c7810 */ /* 0x000fe40007fbe0ff */
[----:B------:R-:W-:Y:S02]  /*14150*/  LOP3.LUT R173, R56, 0x380, RZ, 0xc0, !PT ;  /* 0x0000038038ad7812 */ /* 0x000fe400078ec0ff */
[----:B------:R-:W-:Y:S01]  /*14160*/  SHF.R.U64 R171, R171, 0x3, RZ ;  /* 0x00000003abab7819 */ /* 0x000fe200000012ff */
[----:B------:R-:W-:Y:S01]  /*14170*/  IMAD.X R119, RZ, RZ, R41, P5 ;  /* 0x000000ffff777224 */ /* 0x000fe200028e0629 */
[----:B------:R-:W-:-:S02]  /*14180*/  SHF.R.U64 R3, R3, 0x3, RZ ;  /* 0x0000000303037819 */ /* 0x000fc400000012ff */
[----:B-1----:R-:W-:Y:S02]  /*14190*/  IADD3 R32, P6, R40, 0x6000, RZ ;  /* 0x0000600028207810 */ /* 0x002fe40007fde0ff */
[----:B------:R-:W-:Y:S02]  /*141a0*/  LOP3.LUT R64, R5, R64, RZ, 0x3c, !PT ;  /* 0x0000004005407212 */ /* 0x000fe400078e3cff */
[----:B------:R-:W-:Y:S01]  /*141b0*/  SHF.R.U64 R173, R173, 0x3, RZ ;  /* 0x00000003adad7819 */ /* 0x000fe200000012ff */
[----:B------:R-:W-:Y:S01]  /*141c0*/  IMAD.X R115, RZ, RZ, R41, P6 ;  /* 0x000000ffff737224 */ /* 0x000fe200030e0629 */
[----:B------:R-:W-:Y:S02]  /*141d0*/  LOP3.LUT R68, R171, R68, RZ, 0x3c, !PT ;  /* 0x00000044ab447212 */ /* 0x000fe400078e3cff */
[----:B------:R-:W-:Y:S02]  /*141e0*/  LOP3.LUT R5, R44, 0x380, RZ, 0xc0, !PT ;  /* 0x000003802c057812 */ /* 0x000fe400078ec0ff */
[----:B------:R-:W-:-:S02]  /*141f0*/  IADD3 R72, P3, R40, 0x4060, RZ ;  /* 0x0000406028487810 */ /* 0x000fc40007f7e0ff */
[----:B------:R-:W-:Y:S02]  /*14200*/  LOP3.LUT R60, R3, R60, RZ, 0x3c, !PT ;  /* 0x0000003c033c7212 */ /* 0x000fe400078e3cff */
[----:B------:R-:W-:Y:S01]  /*14210*/  LOP3.LUT R171, R70, 0x380, RZ, 0xc0, !PT ;  /* 0x0000038046ab7812 */ /* 0x000fe200078ec0ff */
[----:B------:R-:W-:Y:S01]  /*14220*/  IMAD.X R73, RZ, RZ, R41, P3 ;  /* 0x000000ffff497224 */ /* 0x000fe200018e0629 */
[----:B------:R-:W-:Y:S02]  /*14230*/  LOP3.LUT R3, R32, 0x380, RZ, 0xc0, !PT ;  /* 0x0000038020037812 */ /* 0x000fe400078ec0ff */
[----:B------:R-:W-:Y:S02]  /*14240*/  LOP3.LUT R56, R173, R56, RZ, 0x3c, !PT ;  /* 0x00000038ad387212 */ /* 0x000fe400078e3cff */
[----:B------:R-:W-:Y:S02]  /*14250*/  SHF.R.U64 R5, R5, 0x3, RZ ;  /* 0x0000000305057819 */ /* 0x000fe400000012ff */
[----:B------:R-:W-:-:S02]  /*14260*/  LOP3.LUT R173, R72, 0x380, RZ, 0xc0, !PT ;  /* 0x0000038048ad7812 */ /* 0x000fc400078ec0ff */
[----:B------:R-:W-:Y:S02]  /*14270*/  SHF.R.U64 R171, R171, 0x3, RZ ;  /* 0x00000003abab7819 */ /* 0x000fe400000012ff */
[----:B------:R-:W-:Y:S02]  /*14280*/  SHF.R.U64 R3, R3, 0x3, RZ ;  /* 0x0000000303037819 */ /* 0x000fe400000012ff */
[----:B------:R-:W-:Y:S02]  /*14290*/  LOP3.LUT R118, R5, R44, RZ, 0x3c, !PT ;  /* 0x0000002c05767212 */ /* 0x000fe400078e3cff */
[----:B------:R-:W-:Y:S02]  /*142a0*/  SHF.R.U64 R173, R173, 0x3, RZ ;  /* 0x00000003adad7819 */ /* 0x000fe400000012ff */
[----:B------:R-:W-:Y:S02]  /*142b0*/  LOP3.LUT R44, R171, R70, RZ, 0x3c, !PT ;  /* 0x00000046ab2c7212 */ /* 0x000fe400078e3cff */
[----:B------:R-:W-:-:S02]  /*142c0*/  IADD3 R40, P1, R40, 0x6060, RZ ;  /* 0x0000606028287810 */ /* 0x000fc40007f3e0ff */
[----:B------:R-:W-:Y:S02]  /*142d0*/  LOP3.LUT R114, R3, R32, RZ, 0x3c, !PT ;  /* 0x0000002003727212 */ /* 0x000fe400078e3cff */
[----:B------:R-:W-:Y:S01]  /*142e0*/  MOV R70, R24 ;  /* 0x0000001800467202 */ /* 0x000fe20000000f00 */
[----:B------:R-:W-:Y:S01]  /*142f0*/  IMAD.X R41, RZ, RZ, R41, P1 ;  /* 0x000000ffff297224 */ /* 0x000fe200008e0629 */
[----:B------:R-:W-:Y:S02]  /*14300*/  MOV R168, R26 ;  /* 0x0000001a00a87202 */ /* 0x000fe40000000f00 */
[----:B------:R-:W-:Y:S02]  /*14310*/  MOV R3, R28 ;  /* 0x0000001c00037202 */ /* 0x000fe40000000f00 */
[----:B------:R-:W-:Y:S02]  /*14320*/  MOV R32, R30 ;  /* 0x0000001e00207202 */ /* 0x000fe40000000f00 */
[----:B------:R-:W-:-:S02]  /*14330*/  F2FP.F16.F32.PACK_AB R24, R167, R170 ;  /* 0x000000aaa718723e */ /* 0x000fc400000000ff */
        /* <DEDUP_REMOVED lines=8> */
[----:B------:R-:W-:Y:S02]  /*143c0*/  LOP3.LUT R72, R173, R72, RZ, 0x3c, !PT ;  /* 0x00000048ad487212 */ /* 0x000fe400078e3cff */
[----:B------:R-:W-:Y:S01]  /*143d0*/  LOP3.LUT R173, R40, 0x380, RZ, 0xc0, !PT ;  /* 0x0000038028ad7812 */ /* 0x000fe200078ec0ff */
[----:B------:R2:W-:Y:S01]  /*143e0*/  STSM.16.M88.4 [R168], R28 ;  /* 0x0000001ca8007844 */ /* 0x0005e20000000200 */
[----:B------:R-:W-:Y:S02]  /*143f0*/  F2FP.F16.F32.PACK_AB R4, R159, R162 ;  /* 0x000000a29f04723e */ /* 0x000fe400000000ff */
[----:B------:R-:W-:Y:S02]  /*14400*/  F2FP.F16.F32.PACK_AB R5, R51, R50 ;  /* 0x000000323305723e */ /* 0x000fe400000000ff */
[----:B------:R-:W-:-:S02]  /*14410*/  F2FP.F16.F32.PACK_AB R6, R157, R160 ;  /* 0x000000a09d06723e */ /* 0x000fc400000000ff */
[----:B------:R-:W-:Y:S02]  /*14420*/  MOV R48, R48 ;  /* 0x0000003000307202 */ /* 0x000fe40000000f00 */
[----:B------:R-:W-:Y:S01]  /*14430*/  MOV R52, R52 ;  /* 0x0000003400347202 */ /* 0x000fe20000000f00 */
[----:B------:R-:W-:Y:S01]  /*14440*/  STSM.16.M88.4 [R3], R4 ;  /* 0x0000000403007844 */ /* 0x000fe20000000200 */
[----:B-1----:R-:W-:Y:S02]  /*14450*/  F2FP.F16.F32.PACK_AB R24, R152, R153 ;  /* 0x000000999818723e */ /* 0x002fe400000000ff */
[----:B------:R-:W-:Y:S01]  /*14460*/  F2FP.F16.F32.PACK_AB R25, R75, R74 ;  /* 0x0000004a4b19723e */ /* 0x000fe200000000ff */
[----:B------:R1:W-:Y:S01]  /*14470*/  STSM.16.M88.4 [R32], R8 ;  /* 0x0000000820007844 */ /* 0x0003e20000000200 */
[----:B------:R-:W-:Y:S02]  /*14480*/  F2FP.F16.F32.PACK_AB R26, R77, R76 ;  /* 0x0000004c4d1a723e */ /* 0x000fe400000000ff */
[----:B------:R-:W-:Y:S01]  /*14490*/  F2FP.F16.F32.PACK_AB R27, R79, R78 ;  /* 0x0000004e4f1b723e */ /* 0x000fe200000000ff */
[----:B------:R-:W-:Y:S01]  /*144a0*/  STSM.16.M88.4 [R48], R12 ;  /* 0x0000000c30007844 */ /* 0x000fe20000000200 */
[----:B------:R-:W-:-:S02]  /*144b0*/  SHF.R.U64 R173, R173, 0x3, RZ ;  /* 0x00000003adad7819 */ /* 0x000fc400000012ff */
[----:B------:R-:W-:Y:S01]  /*144c0*/  MOV R56, R56 ;  /* 0x0000003800387202 */ /* 0x000fe20000000f00 */
[----:B------:R-:W-:Y:S01]  /*144d0*/  STSM.16.M88.4 [R52], R24 ;  /* 0x0000001834007844 */ /* 0x000fe20000000200 */
[----:B--2---:R-:W-:Y:S02]  /*144e0*/  F2FP.F16.F32.PACK_AB R28, R81, R80 ;  /* 0x00000050511c723e */ /* 0x004fe400000000ff */
[----:B------:R-:W-:Y:S02]  /*144f0*/  F2FP.F16.F32.PACK_AB R29, R83, R82 ;  /* 0x00000052531d723e */ /* 0x000fe400000000ff */
[----:B------:R-:W-:Y:S02]  /*14500*/  F2FP.F16.F32.PACK_AB R30, R85, R84 ;  /* 0x00000054551e723e */ /* 0x000fe400000000ff */
[----:B------:R-:W-:Y:S01]  /*14510*/  F2FP.F16.F32.PACK_AB R31, R87, R86 ;  /* 0x00000056571f723e */ /* 0x000fe200000000ff */
[----:B-1----:R-:W-:Y:S01]  /*14520*/  IMAD.MOV.U32 R32, RZ, RZ, RZ ;  /* 0x000000ffff207224 */ /* 0x002fe200078e00ff */
[----:B------:R-:W-:-:S02]  /*14530*/  MOV R60, R60 ;  /* 0x0000003c003c7202 */ /* 0x000fc40000000f00 */
[----:B------:R-:W-:Y:S01]  /*14540*/  MOV R64, R64 ;  /* 0x0000004000407202 */ /* 0x000fe20000000f00 */
[----:B------:R-:W-:Y:S01]  /*14550*/  STSM.16.M88.4 [R56], R28 ;  /* 0x0000001c38007844 */ /* 0x000fe20000000200 */
[----:B------:R-:W-:Y:S02]  /*14560*/  MOV R68, R68 ;  /* 0x0000004400447202 */ /* 0x000fe40000000f00 */
[----:B------:R-:W-:Y:S01]  /*14570*/  MOV R0, R114 ;  /* 0x0000007200007202 */ /* 0x000fe20000000f00 */
[----:B------:R-:W-:Y:S01]  /*14580*/  STSM.16.M88.4 [R60], R88 ;  /* 0x000000583c007844 */ /* 0x000fe20000000200 */
[----:B------:R-:W-:Y:S02]  /*14590*/  LOP3.LUT R40, R173, R40, RZ, 0x3c, !PT ;  /* 0x00000028ad287212 */ /* 0x000fe400078e3cff */
[----:B------:R-:W-:Y:S01]  /*145a0*/  MOV R72, R72 ;  /* 0x0000004800487202 */ /* 0x000fe20000000f00 */
[----:B------:R-:W-:Y:S01]  /*145b0*/  STSM.16.M88.4 [R64], R96 ;  /* 0x0000006040007844 */ /* 0x000fe20000000200 */
[----:B------:R-:W-:-:S02]  /*145c0*/  F2FP.F16.F32.PACK_AB R114, R117, R116 ;  /* 0x000000747572723e */ /* 0x000fc400000000ff */
[----:B------:R-:W-:Y:S01]  /*145d0*/  F2FP.F16.F32.PACK_AB R115, R66, R62 ;  /* 0x0000003e4273723e */ /* 0x000fe200000000ff */
[----:B------:R-:W-:Y:S01]  /*145e0*/  STSM.16.M88.4 [R68], R104 ;  /* 0x0000006844007844 */ /* 0x000fe20000000200 */
[----:B------:R-:W-:Y:S02]  /*145f0*/  ISETP.NE.U32.AND P0, PT, RZ, UR4, PT ;  /* 0x00000004ff007c0c */ /* 0x000fe4000bf05070 */
[----:B------:R-:W-:Y:S01]  /*14600*/  IADD3 R6, P1, R218, UR4, RZ ;  /* 0x00000004da067c10 */ /* 0x000fe2000ff3e0ff */
[----:B------:R-:W-:Y:S01]  /*14610*/  STSM.16.M88.4 [R72], R112 ;  /* 0x0000007048007844 */ /* 0x000fe20000000200 */
[----:B------:R-:W-:Y:S02]  /*14620*/  MOV R118, R118 ;  /* 0x0000007600767202 */ /* 0x000fe40000000f00 */
[----:B------:R-:W-:Y:S01]  /*14630*/  MOV R44, R44 ;  /* 0x0000002c002c7202 */ /* 0x000fe20000000f00 */
[----:B------:R1:W-:Y:S01]  /*14640*/  STSM.16.M88.4 [R0], R120 ;  /* 0x0000007800007844 */ /* 0x0003e20000000200 */
[----:B------:R-:W-:-:S02]  /*14650*/  MOV R40, R40 ;  /* 0x0000002800287202 */ /* 0x000fc40000000f00 */
[----:B------:R-:W-:Y:S01]  /*14660*/  ISETP.NE.AND.EX P0, PT, RZ, UR5, PT, P0 ;  /* 0x00000005ff007c0c */ /* 0x000fe2000bf05300 */
[----:B------:R-:W-:Y:S01]  /*14670*/  STSM.16.M88.4 [R118], R128 ;  /* 0x0000008076007844 */ /* 0x000fe20000000200 */
[----:B------:R-:W-:Y:S01]  /*14680*/  IADD3.X R7, R219, UR5, RZ, P1, !PT ;  /* 0x00000005db077c10 */ /* 0x000fe20008ffe4ff */
[----:B------:R-:W-:Y:S02]  /*14690*/  ULDC.64 UR4, c[0x0][0xd08] ;  /* 0x0003420000047ab9 */ /* 0x000fe40000000a00 */
[----:B------:R-:W-:Y:S01]  /*146a0*/  STSM.16.M88.4 [R44], R136 ;  /* 0x000000882c007844 */ /* 0x000fe20000000200 */
[----:B------:R-:W-:-:S03]  /*146b0*/  ISETP.NE.U32.AND P6, PT, RZ, UR4, PT ;  /* 0x00000004ff007c0c */ /* 0x000fc6000bfc5070 */
[----:B------:R2:W-:Y:S01]  /*146c0*/  STSM.16.M88.4 [R40], R144 ;  /* 0x0000009028007844 */ /* 0x0005e20000000200 */
[----:B------:R-:W-:Y:S01]  /*146d0*/  BAR.SYNC.DEFER_BLOCKING 0x1, 0x100 ;  /* 0x0044000000007b1d */ /* 0x000fe20000010000 */
        /* <DEDUP_REMOVED lines=59> */
.L_x_5555:
        /* <DEDUP_REMOVED lines=89> */
.L_x_5556:
[----:B------:R-:W2:Y:S01]  /*15020*/  LDC R85, c[0x0][0xce8] ;  /* 0x00033a00ff557b82 */ /* 0x000ea20000000800 */
[----:B------:R-:W-:Y:S01]  /*15030*/  ULDC.64 UR4, c[0x0][0xba0] ;  /* 0x0002e80000047ab9 */ /* 0x000fe20000000a00 */
[----:B-1----:R-:W5:Y:S01]  /*15040*/  LD.E.128 R4, desc[UR40][R6.64] ;  /* 0x0000002806047980 */ /* 0x002f62000c101d00 */
[----:B------:R-:W-:Y:S02]  /*15050*/  IMAD R3, R81, UR4, RZ ;  /* 0x0000000451037c24 */ /* 0x000fe4000f8e02ff */
[C---:B------:R-:W-:Y:S01]  /*15060*/  IMAD.WIDE.U32 R20, R32.reuse, UR4, RZ ;  /* 0x0000000420147c25 */ /* 0x040fe2000f8e00ff */
[----:B------:R-:W5:Y:S02]  /*15070*/  LD.E.128 R8, desc[UR40][R8.64] ;  /* 0x0000002808087980 */ /* 0x000f64000c101d00 */
[----:B------:R-:W1:Y:S02]  /*15080*/  LDC R88, c[0x0][0xbc8] ;  /* 0x0002f200ff587b82 */ /* 0x000e640000000800 */
[----:B------:R-:W5:Y:S04]  /*15090*/  LD.E.128 R12, desc[UR40][R12.64] ;  /* 0x000000280c0c7980 */ /* 0x000f68000c101d00 */
[----:B------:R-:W5:Y:S04]  /*150a0*/  LD.E.128 R24, desc[UR40][R24.64] ;  /* 0x0000002818187980 */ /* 0x000f68000c101d00 */
[----:B------:R-:W5:Y:S04]  /*150b0*/  LD.E.128 R28, desc[UR40][R28.64] ;  /* 0x000000281c1c7980 */ /* 0x000f68000c101d00 */
[----:B------:R-:W5:Y:S01]  /*150c0*/  LD.E.128 R36, desc[UR40][R36.64] ;  /* 0x0000002824247980 */ /* 0x000f62000c101d00 */
[----:B--2---:R-:W-:Y:S01]  /*150d0*/  ISETP.NE.AND P1, PT, R85, 0x1, PT ;  /* 0x000000015500780c */ /* 0x004fe20003f25270 */
[----:B------:R-:W-:Y:S01]  /*150e0*/  IMAD R3, R32, UR5, R3 ;  /* 0x0000000520037c24 */ /* 0x000fe2000f8e0203 */
[----:B------:R-:W-:Y:S01]  /*150f0*/  ULDC.64 UR4, c[0x0][0xbe8] ;  /* 0x0002fa0000047ab9 */ /* 0x000fe20000000a00 */
[----:B------:R-:W5:Y:S01]  /*15100*/  LD.E.128 R40, desc[UR40][R40.64] ;  /* 0x0000002828287980 */ /* 0x000f62000c101d00 */
[----:B------:R-:W-:-:S02]  /*15110*/  IMAD R32, R80, UR4, RZ ;  /* 0x0000000450207c24 */ /* 0x000fc4000f8e02ff */
[----:B------:R-:W-:Y:S01]  /*15120*/  IMAD.IADD R21, R21, 0x1, R3 ;  /* 0x0000000115157824 */ /* 0x000fe200078e0203 */
[----:B------:R-:W5:Y:S04]  /*15130*/  LD.E.128 R44, desc[UR40][R44.64] ;  /* 0x000000282c2c7980 */ /* 0x000f68000c101d00 */
[----:B------:R-:W5:Y:S02]  /*15140*/  LD.E.128 R48, desc[UR40][R48.64] ;  /* 0x0000002830307980 */ /* 0x000f64000c101d00 */
[----:B------:R-:W2:Y:S01]  /*15150*/  @P1 LDC R87, c[0x0][0xcec] ;  /* 0x00033b00ff571b82 */ /* 0x000ea20000000800 */
[C---:B------:R-:W-:Y:S01]  /*15160*/  IMAD R3, R217.reuse, UR5, R32 ;  /* 0x00000005d9037c24 */ /* 0x040fe2000f8e0220 */
[----:B------:R-:W5:Y:S04]  /*15170*/  LD.E.128 R52, desc[UR40][R52.64] ;  /* 0x0000002834347980 */ /* 0x000f68000c101d00 */
[----:B------:R-:W5:Y:S02]  /*15180*/  LD.E.128 R56, desc[UR40][R56.64] ;  /* 0x0000002838387980 */ /* 0x000f64000c101d00 */
[----:B------:R-:W3:Y:S01]  /*15190*/  @P1 LDC R89, c[0x0][0xcf0] ;  /* 0x00033c00ff591b82 */ /* 0x000ee20000000800 */
        /* <DEDUP_REMOVED lines=8> */
[-C--:B-1----:R-:W-:Y:S01]  /*15220*/  ISETP.GE.AND P0, PT, R225, R88.reuse, PT ;  /* 0x00000058e100720c */ /* 0x082fe20003f06270 */
[----:B------:R-:W-:Y:S01]  /*15230*/  IMAD R81, R83, UR5, R32 ;  /* 0x0000000553517c24 */ /* 0x000fe2000f8e0220 */
[----:B------:R-:W5:Y:S01]  /*15240*/  LD.E.128 R68, desc[UR40][R68.64] ;  /* 0x0000002844447980 */ /* 0x000f62000c101d00 */
[----:B--2---:R-:W-:Y:S01]  /*15250*/  @P1 IMAD.HI.U32 R32, R82, R87, RZ ;  /* 0x0000005752201227 */ /* 0x004fe200078e00ff */
[----:B------:R-:W-:Y:S02]  /*15260*/  SEL R80, RZ, 0xffffffff, P0 ;  /* 0xffffffffff507807 */ /* 0x000fe40000000000 */
[----:B------:R-:W5:Y:S01]  /*15270*/  LD.E.128 R72, desc[UR40][R72.64] ;  /* 0x0000002848487980 */ /* 0x000f62000c101d00 */
[----:B------:R-:W-:Y:S01]  /*15280*/  IMAD.MOV.U32 R3, RZ, RZ, R82 ;  /* 0x000000ffff037224 */ /* 0x000fe200078e0052 */
[----:B------:R-:W-:-:S02]  /*15290*/  ISETP.GE.AND P0, PT, R224, R88, PT ;  /* 0x00000058e000720c */ /* 0x000fc40003f06270 */
[----:B------:R-:W5:Y:S01]  /*152a0*/  LD.E.128 R76, desc[UR40][R76.64] ;  /* 0x000000284c4c7980 */ /* 0x000f62000c101d00 */
[----:B------:R-:W-:Y:S01]  /*152b0*/  IMAD.WIDE.U32 R20, R83, UR4, R20 ;  /* 0x0000000453147c25 */ /* 0x000fe2000f8e0014 */
[----:B---3--:R-:W-:Y:S01]  /*152c0*/  @P1 SHF.R.U32.HI R3, RZ, R89, R32 ;  /* 0x00000059ff031219 */ /* 0x008fe20000011620 */
[----:B------:R-:W-:Y:S01]  /*152d0*/  ULDC.64 UR4, c[0x0][0xbe0] ;  /* 0x0002f80000047ab9 */ /* 0x000fe20000000a00 */
[-C--:B------:R-:W-:Y:S01]  /*152e0*/  ISETP.GE.AND P1, PT, R192, R88.reuse, PT ;  /* 0x00000058c000720c */ /* 0x080fe20003f26270 */
[----:B------:R-:W-:Y:S01]  /*152f0*/  IMAD.SHL.U32 R83, R80, 0x2, RZ ;  /* 0x0000000250537824 */ /* 0x000fe200078e00ff */
        /* <DEDUP_REMOVED lines=58> */
[----:B------:R-:W-:Y:S02]  /*156a0*/  LOP3.LUT R32, R3, R32, RZ, 0xfc, !PT ;  /* 0x0000002003207212 */ /* 0x000fe400078efcff */
        /* <DEDUP_REMOVED lines=35> */
.L_x_5558:
[----:B------:R-:W-:Y:S05]  /*158e0*/  BSYNC B1 ;  /* 0x0000000000017941 */ /* 0x000fea0003800000 */
.L_x_5557:
        /* <DEDUP_REMOVED lines=38> */
.L_x_5554:
        /* <DEDUP_REMOVED lines=21> */
[----:B------:R-:W2:Y:S04]  /*15ca0*/  LDG.E R7, desc[UR40][R4.64] ;  /* 0x0000002804077981 */ /* 0x000ea8000c1e1900 */
[----:B-----5:R-:W2:Y:S02]  /*15cb0*/  LDG.E R0, desc[UR40][R4.64+0x4] ;  /* 0x0000042804007981 */ /* 0x020ea4000c1e1900 */
[----:B--2---:R-:W-:-:S07]  /*15cc0*/  IMAD.IADD R0, R0, 0x1, -R7 ;  /* 0x0000000100007824 */ /* 0x004fce00078e0a07 */
.L_x_5560:
        /* <DEDUP_REMOVED lines=45> */
.L_x_5562:
[----:B------:R-:W-:Y:S05]  /*15fa0*/  BSYNC B1 ;  /* 0x0000000000017941 */ /* 0x000fea0003800000 */
.L_x_5561:
[----:B---3--:R-:W-:Y:S01]  /*15fb0*/  ISETP.NE.AND P0, PT, R21, 0x1, PT ;  /* 0x000000011500780c */ /* 0x008fe20003f05270 */
[----:B------:R-:W3:Y:S01]  /*15fc0*/  LDC R24, c[0x0][0xbc8] ;  /* 0x0002f200ff187b82 */ /* 0x000ee20000000800 */
[----:B------:R-:W-:Y:S01]  /*15fd0*/  ULDC.64 UR4, c[0x0][0xba0] ;  /* 0x0002e80000047ab9 */ /* 0x000fe20000000a00 */
[----:B--2---:R-:W-:Y:S01]  /*15fe0*/  IMAD R7, R228, 0x20, R229 ;  /* 0x00000020e4077824 */ /* 0x004fe200078e02e5 */
[----:B------:R-:W-:Y:S01]  /*15ff0*/  BSSY B1, `(.L_x_5563) ;  /* 0x000006e000017945 */ /* 0x000fe20003800000 */
[----:B------:R-:W-:Y:S01]  /*16000*/  IMAD R6, R10, UR4, RZ ;  /* 0x000000040a067c24 */ /* 0x000fe2000f8e02ff */
        /* <DEDUP_REMOVED lines=10> */
[----:B------:R-:W-:Y:S01]  /*160b0*/  SHF.R.S32.HI R31, RZ, 0x1f, R223 ;  /* 0x0000001fff1f7819 */ /* 0x000fe200000114df */
[C---:B------:R-:W-:Y:S01]  /*160c0*/  IMAD R3, R217.reuse, UR5, R6 ;  /* 0x00000005d9037c24 */ /* 0x040fe2000f8e0206 */
[----:B-1----:R-:W-:Y:S01]  /*160d0*/  SHF.R.S32.HI R32, RZ, 0x1f, R224 ;  /* 0x0000001fff207819 */ /* 0x002fe200000114e0 */
[----:B------:R-:W-:Y:S01]  /*160e0*/  IMAD.WIDE.U32 R4, R217, UR4, R4 ;  /* 0x00000004d9047c25 */ /* 0x000fe2000f8e0004 */
[----:B------:R-:W1:Y:S01]  /*160f0*/  @P0 LDC R11, c[0x0][0xcf0] ;  /* 0x00033c00ff0b0b82 */ /* 0x000e620000000800 */
[----:B------:R-:W-:Y:S01]  /*16100*/  ULDC.64 UR4, c[0x0][0xbf0] ;  /* 0x0002fc0000047ab9 */ /* 0x000fe20000000a00 */
[----:B------:R-:W-:Y:S01]  /*16110*/  SHF.R.S32.HI R36, RZ, 0x1f, R225 ;  /* 0x0000001fff247819 */ /* 0x000fe200000114e1 */
[----:B------:R-:W-:Y:S01]  /*16120*/  IMAD.IADD R5, R5, 0x1, R3 ;  /* 0x0000000105057824 */ /* 0x000fe200078e0203 */
[-C--:B---3--:R-:W-:Y:S01]  /*16130*/  ISETP.GE.AND P1, PT, R225, R24.reuse, PT ;  /* 0x00000018e100720c */ /* 0x088fe20003f26270 */
[----:B------:R-:W-:Y:S01]  /*16140*/  IMAD R3, R230, UR4, RZ ;  /* 0x00000004e6037c24 */ /* 0x000fe2000f8e02ff */
[-C--:B------:R-:W-:Y:S01]  /*16150*/  ISETP.GE.AND P2, PT, R192, R24.reuse, PT ;  /* 0x00000018c000720c */ /* 0x080fe20003f46270 */
[----:B------:R-:W-:Y:S01]  /*16160*/  IMAD.IADD R8, R194, 0x1, R7 ;  /* 0x00000001c2087824 */ /* 0x000fe200078e0207 */
[----:B------:R-:W-:Y:S01]  /*16170*/  SEL R10, RZ, 0xffffffff, P1 ;  /* 0xffffffffff0a7807 */ /* 0x000fe20000800000 */
[C---:B------:R-:W-:Y:S01]  /*16180*/  IMAD R3, R13.reuse, UR5, R3 ;  /* 0x000000050d037c24 */ /* 0x040fe2000f8e0203 */
[----:B------:R-:W-:Y:S01]  /*16190*/  SEL R7, RZ, 0x1, P2 ;  /* 0x00000001ff077807 */ /* 0x000fe20001000000 */
[----:B------:R-:W-:Y:S01]  /*161a0*/  IMAD.WIDE.U32 R4, R13, UR4, R4 ;  /* 0x000000040d047c25 */ /* 0x000fe2000f8e0004 */
[-C--:B------:R-:W-:Y:S01]  /*161b0*/  ISETP.GE.AND P2, PT, R224, R24.reuse, PT ;  /* 0x00000018e000720c */ /* 0x080fe20003f46270 */
[----:B------:R-:W-:Y:S01]  /*161c0*/  ULDC.64 UR4, c[0x0][0xbe0] ;  /* 0x0002f80000047ab9 */ /* 0x000fe20000000a00 */
[----:B------:R-:W-:Y:S01]  /*161d0*/  ISETP.GE.AND P1, PT, R223, R24, PT ;  /* 0x00000018df00720c */ /* 0x000fe20003f26270 */
[----:B------:R-:W-:-:S02]  /*161e0*/  IMAD.SHL.U32 R10, R10, 0x2, RZ ;  /* 0x000000020a0a7824 */ /* 0x000fc400078e00ff */
[----:B--2---:R-:W-:-:S03]  /*161f0*/  @P0 IMAD.HI.U32 R6, R8, R9, RZ ;  /* 0x0000000908060227 */ /* 0x004fc600078e00ff */
[----:B------:R-:W-:Y:S01]  /*16200*/  LOP3.LUT R9, R10, 0x2, R7, 0xe2, !PT ;  /* 0x000000020a097812 */ /* 0x000fe200078ee207 */
[----:B------:R-:W-:Y:S01]  /*16210*/  IMAD.IADD R5, R5, 0x1, R3 ;  /* 0x0000000105057824 */ /* 0x000fe200078e0203 */
[----:B------:R-:W-:Y:S01]  /*16220*/  SEL R10, RZ, 0xffffffff, P2 ;  /* 0xffffffffff0a7807 */ /* 0x000fe20001000000 */
[----:B------:R-:W-:Y:S01]  /*16230*/  IMAD.MOV.U32 R3, RZ, RZ, R8 ;  /* 0x000000ffff037224 */ /* 0x000fe200078e0008 */
[----:B-1----:R-:W-:Y:S01]  /*16240*/  @P0 SHF.R.U32.HI R3, RZ, R11, R6 ;  /* 0x0000000bff030219 */ /* 0x002fe20000011606 */
[----:B------:R-:W-:Y:S01]  /*16250*/  IMAD R27, R0, R21, RZ ;  /* 0x00000015001b7224 */ /* 0x000fe200078e02ff */
[----:B------:R-:W-:Y:S01]  /*16260*/  SEL R11, RZ, 0xffffffff, P1 ;  /* 0xffffffffff0b7807 */ /* 0x000fe20000800000 */
[----:B------:R-:W-:Y:S01]  /*16270*/  IMAD.SHL.U32 R10, R10, 0x4, RZ ;  /* 0x000000040a0a7824 */ /* 0x000fe200078e00ff */
[--C-:B------:R-:W-:Y:S01]  /*16280*/  SHF.R.S32.HI R6, RZ, 0x1f, R3.reuse ;  /* 0x0000001fff067819 */ /* 0x100fe20000011403 */
[----:B------:R-:W-:Y:S01]  /*16290*/  IMAD.MOV R7, RZ, RZ, -R3 ;  /* 0x000000ffff077224 */ /* 0x000fe200078e0a03 */
[-C--:B------:R-:W-:Y:S01]  /*162a0*/  ISETP.GE.AND P0, PT, R222, R24.reuse, PT ;  /* 0x00000018de00720c */ /* 0x080fe20003f06270 */
[----:B------:R-:W-:Y:S01]  /*162b0*/  IMAD.SHL.U32 R11, R11, 0x8, RZ ;  /* 0x000000080b0b7824 */ /* 0x000fe200078e00ff */
[----:B------:R-:W-:Y:S01]  /*162c0*/  LOP3.LUT R0, R10, 0x4, R9, 0xe2, !PT ;  /* 0x000000040a007812 */ /* 0x000fe200078ee209 */
[----:B------:R-:W-:Y:S01]  /*162d0*/  IMAD R6, R6, UR4, RZ ;  /* 0x0000000406067c24 */ /* 0x000fe2000f8e02ff */
[----:B------:R-:W-:Y:S01]  /*162e0*/  ISETP.GE.AND P2, PT, R232, R24, PT ;  /* 0x00000018e800720c */ /* 0x000fe20003f46270 */
[----:B------:R-:W-:-:S02]  /*162f0*/  IMAD R7, R21, R7, R8 ;  /* 0x0000000715077224 */ /* 0x000fc400078e0208 */
[C---:B------:R-:W-:Y:S01]  /*16300*/  IMAD R9, R3.reuse, UR5, R6 ;  /* 0x0000000503097c24 */ /* 0x040fe2000f8e0206 */
[----:B------:R-:W-:Y:S01]  /*16310*/  SEL R6, RZ, 0xffffffff, P0 ;  /* 0xffffffffff067807 */ /* 0x000fe20000000000 */
[----:B------:R-:W-:Y:S01]  /*16320*/  IMAD.WIDE.U32 R4, R3, UR4, R4 ;  /* 0x0000000403047c25 */ /* 0x000fe2000f8e0004 */
[----:B------:R-:W-:Y:S01]  /*16330*/  LOP3.LUT R3, R11, 0x8, R0, 0xe2, !PT ;  /* 0x000000080b037812 */ /* 0x000fe200078ee200 */
[----:B------:R-:W-:Y:S01]  /*16340*/  ULDC.64 UR4, c[0x0][0xbd8] ;  /* 0x0002f60000047ab9 */ /* 0x000fe20000000a00 */
[----:B------:R-:W-:Y:S01]  /*16350*/  SHF.R.S32.HI R0, RZ, 0x1f, R7 ;  /* 0x0000001fff007819 */ /* 0x000fe20000011407 */
[----:B------:R-:W-:Y:S01]  /*16360*/  IMAD.SHL.U32 R6, R6, 0x10, RZ ;  /* 0x0000001006067824 */ /* 0x000fe200078e00ff */
[-C--:B------:R-:W-:Y:S01]  /*16370*/  ISETP.GE.AND P0, PT, R221, R24.reuse, PT ;  /* 0x00000018dd00720c */ /* 0x080fe20003f06270 */
[----:B------:R-:W-:Y:S02]  /*16380*/  IMAD.IADD R5, R5, 0x1, R9 ;  /* 0x0000000105057824 */ /* 0x000fe400078e0209 */
[----:B------:R-:W-:Y:S01]  /*16390*/  IMAD R0, R0, UR4, RZ ;  /* 0x0000000400007c24 */ /* 0x000fe2000f8e02ff */
[----:B------:R-:W-:Y:S01]  /*163a0*/  SEL R8, RZ, 0xffffffff, P0 ;  /* 0xffffffffff087807 */ /* 0x000fe20000000000 */
[----:B------:R-:W-:Y:S01]  /*163b0*/  IMAD.IADD R194, R229, 0x1, R194 ;  /* 0x00000001e5c27824 */ /* 0x000fe200078e02c2 */
        /* <DEDUP_REMOVED lines=49> */
.L_x_5564:
[----:B------:R-:W-:Y:S05]  /*166d0*/  BSYNC B1 ;  /* 0x0000000000017941 */ /* 0x000fea0003800000 */
.L_x_5563:
        /* <DEDUP_REMOVED lines=36> */
.L_x_5559:
[----:B------:R-:W-:Y:S05]  /*16920*/  BSYNC B0 ;  /* 0x0000000000007941 */ /* 0x000fea0003800000 */
.L_x_5553:
[----:B------:R-:W-:Y:S02]  /*16930*/  ULDC UR4, c[0x0][0xd3c] ;  /* 0x00034f0000047ab9 */ /* 0x000fe40000000800 */
[----:B------:R-:W-:-:S13]  /*16940*/  ISETP.GE.AND P0, PT, R35, UR4, PT ;  /* 0x0000000423007c0c */ /* 0x000fda000bf06270 */
[----:B------:R-:W-:Y:S05]  /*16950*/  @!P0 BRA `(.L_x_5565) ;  /* 0xfffffea8003c8947 */ /* 0x000fea000383ffff */
[----:B------:R-:W-:Y:S05]  /*16960*/  BRA `(.L_x_5433) ;  /* 0x000000a000387947 */ /* 0x000fea0003800000 */
.L_x_5431:
        /* <DEDUP_REMOVED lines=18> */
.L_x_5566:
        /* <DEDUP_REMOVED lines=42> */
.L_x_5572:
        /* <DEDUP_REMOVED lines=12> */
.L_x_5571:
[----:B------:R-:W-:Y:S05]  /*16df0*/  BSYNC B0 ;  /* 0x0000000000007941 */ /* 0x000fea0003800000 */
.L_x_5570:
        /* <DEDUP_REMOVED lines=21> */
.L_x_5568:
        /* <DEDUP_REMOVED lines=20> */
.L_x_5573:
[----:B-1----:R-:W-:Y:S01]  /*17090*/  IMAD.MOV R2, RZ, RZ, -R3 ;  /* 0x000000ffff027224 */ /* 0x002fe200078e0a03 */
[----:B--2---:R-:W-:Y:S01]  /*170a0*/  IABS R4, R8 ;  /* 0x0000000800047213 */ /* 0x004fe20000000000 */
        /* <DEDUP_REMOVED lines=24> */
[----:B------:R-:W-:Y:S01]  /*17230*/  VIADDMNMX R10, R3, UR5, R10, PT ;  /* 0x00000005030a7c46 */ /* 0x000fe2000b80010a */
[----:B------:R-:W-:Y:S01]  /*17240*/  IMAD.IADD R4, R7, 0x1, R4 ;  /* 0x0000000107047824 */ /* 0x000fe200078e0204 */
[----:B------:R-:W-:Y:S02]  /*17250*/  IABS R8, R7 ;  /* 0x0000000700087213 */ /* 0x000fe40000000000 */
[----:B------:R-:W-:-:S04]  /*17260*/  IABS R6, R10 ;  /* 0x0000000a00067213 */ /* 0x000fc80000000000 */
[----:B------:R-:W1:Y:S08]  /*17270*/  I2F.RP R11, R6 ;  /* 0x00000006000b7306 */ /* 0x000e700000209400 */
[----:B-1----:R-:W1:Y:S02]  /*17280*/  MUFU.RCP R11, R11 ;  /* 0x0000000b000b7308 */ /* 0x002e640000001000 */
[----:B-1----:R-:W-:-:S06]  /*17290*/  VIADD R2, R11, 0xffffffe ;  /* 0x0ffffffe0b027836 */ /* 0x002fcc0000000000 */
[----:B------:R1:W2:Y:S02]  /*172a0*/  F2I.FTZ.U32.TRUNC.NTZ R3, R2 ;  /* 0x0000000200037305 */ /* 0x0002a4000021f000 */
[----:B-1----:R-:W-:Y:S02]  /*172b0*/  IMAD.MOV.U32 R2, RZ, RZ, RZ ;  /* 0x000000ffff027224 */ /* 0x002fe400078e00ff */
[----:B--2---:R-:W-:-:S04]  /*172c0*/  IMAD.MOV R9, RZ, RZ, -R3 ;  /* 0x000000ffff097224 */ /* 0x004fc800078e0a03 */
[----:B------:R-:W-:-:S04]  /*172d0*/  IMAD R9, R9, R6, RZ ;  /* 0x0000000609097224 */ /* 0x000fc800078e02ff */
[----:B------:R-:W-:Y:S01]  /*172e0*/  IMAD.HI.U32 R3, R3, R9, R2 ;  /* 0x0000000903037227 */ /* 0x000fe200078e0002 */
[-C--:B------:R-:W-:Y:S02]  /*172f0*/  IABS R9, R10.reuse ;  /* 0x0000000a00097213 */ /* 0x080fe40000000000 */
[----:B------:R-:W-:-:S03]  /*17300*/  LOP3.LUT R2, R7, R10, RZ, 0x3c, !PT ;  /* 0x0000000a07027212 */ /* 0x000fc600078e3cff */
[----:B------:R-:W-:Y:S01]  /*17310*/  IMAD.MOV R9, RZ, RZ, -R9 ;  /* 0x000000ffff097224 */ /* 0x000fe200078e0a09 */
[----:B------:R-:W-:Y:S01]  /*17320*/  ISETP.GE.AND P2, PT, R2, RZ, PT ;  /* 0x000000ff0200720c */ /* 0x000fe20003f46270 */
[----:B------:R-:W-:-:S04]  /*17330*/  IMAD.HI.U32 R3, R3, R8, RZ ;  /* 0x0000000803037227 */ /* 0x000fc800078e00ff */
        /* <DEDUP_REMOVED lines=14> */
.L_x_5569:
[----:B------:R-:W-:Y:S02]  /*17420*/  IMAD.MOV.U32 R17, RZ, RZ, RZ ;  /* 0x000000ffff117224 */ /* 0x000fe400078e00ff */
[----:B------:R-:W-:Y:S02]  /*17430*/  IMAD.U32 R16, RZ, RZ, UR6 ;  /* 0x00000006ff107e24 */ /* 0x000fe4000f8e00ff */
[----:B------:R-:W-:-:S07]  /*17440*/  IMAD.MOV.U32 R18, RZ, RZ, RZ ;  /* 0x000000ffff127224 */ /* 0x000fce00078e00ff */
.L_x_5574:
[----:B------:R-:W-:-:S13]  /*17450*/  ISETP.NE.AND P0, PT, R0, RZ, PT ;  /* 0x000000ff0000720c */ /* 0x000fda0003f05270 */
[----:B------:R-:W1:Y:S01]  /*17460*/  @!P0 S2R R3, SR_CgaCtaId ;  /* 0x0000000000038919 */ /* 0x000e620000008800 */
[----:B------:R-:W-:-:S04]  /*17470*/  @!P0 MOV R0, 0x400 ;  /* 0x0000040000008802 */ /* 0x000fc80000000f00 */
[----:B-1----:R-:W-:-:S05]  /*17480*/  @!P0 LEA R0, R3, R0, 0x18 ;  /* 0x0000000003008211 */ /* 0x002fca00078ec0ff */
[----:B------:R2:W-:Y:S01]  /*17490*/  @!P0 STS.128 [R0+0x388d0], R16 ;  /* 0x0388d01000008388 */ /* 0x0005e20000000c00 */
[----:B------:R-:W-:Y:S06]  /*174a0*/  BAR.ARV 0x5, 0x180 ;  /* 0x0146000000007b1d */ /* 0x000fec0000002000 */
.L_x_5567:
        /* <DEDUP_REMOVED lines=41> */
.L_x_5745:
        /* <DEDUP_REMOVED lines=26> */
[C---:B------:R-:W-:Y:S01]  /*178e0*/  IADD3 R6, P5, R8.reuse, UR6, RZ ;  /* 0x0000000608067c10 */ /* 0x040fe2000ffbe0ff */
[----:B------:R-:W-:Y:S01]  /*178f0*/  IMAD.MOV.U32 R9, RZ, RZ, RZ ;  /* 0x000000ffff097224 */ /* 0x000fe200078e00ff */
        /* <DEDUP_REMOVED lines=38> */
.L_x_5576:
        /* <DEDUP_REMOVED lines=12> */
.L_x_5577:
[----:B------:R-:W-:Y:S05]  /*17c20*/  @!P0 BRA `(.L_x_5578) ;  /* 0x00000000000c8947 */ /* 0x000fea0003800000 */
[----:B------:R-:W2:Y:S04]  /*17c30*/  LDG.E R10, desc[UR40][R6.64] ;  /* 0x00000028060a7981 */ /* 0x000ea8000c1e1900 */
[----:B------:R-:W2:Y:S02]  /*17c40*/  LDG.E R6, desc[UR40][R6.64+0x4] ;  /* 0x0000042806067981 */ /* 0x000ea4000c1e1900 */
[----:B--2---:R-:W-:-:S07]  /*17c50*/  IMAD.IADD R10, R6, 0x1, -R10 ;  /* 0x00000001060a7824 */ /* 0x004fce00078e0a0a */
.L_x_5578:
[----:B------:R-:W2:Y:S01]  /*17c60*/  @P1 LDG.E R2, desc[UR40][R4.64] ;  /* 0x0000002804021981 */ /* 0x000ea2000c1e1900 */
[----:B------:R-:W3:Y:S01]  /*17c70*/  LDC R3, c[0x0][0x448] ;  /* 0x00011200ff037b82 */ /* 0x000ee20000000800 */
[----:B-----5:R-:W-:Y:S02]  /*17c80*/  IMAD.IADD R0, R10, 0x1, -R0 ;  /* 0x000000010a007824 */ /* 0x020fe400078e0a00 */
[----:B------:R4:W2:Y:S01]  /*17c90*/  @P1 LDG.E R4, desc[UR40][R4.64+0x4] ;  /* 0x0000042804041981 */ /* 0x0008a2000c1e1900 */
[----:B---3--:R-:W-:-:S13]  /*17ca0*/  ISETP.NE.AND P0, PT, R3, 0x1, PT ;  /* 0x000000010300780c */ /* 0x008fda0003f05270 */
[----:B----4-:R-:W3:Y:S01]  /*17cb0*/  @P0 LDC R5, c[0x0][0x450] ;  /* 0x00011400ff050b82 */ /* 0x010ee20000000800 */
[----:B------:R-:W-:Y:S01]  /*17cc0*/  BSSY B0, `(.L_x_5579) ;  /* 0x00001d1000007945 */ /* 0x000fe20003800000 */
[----:B--2---:R-:W-:-:S06]  /*17cd0*/  @P1 IMAD.IADD R8, R4, 0x1, -R2 ;  /* 0x0000000104081824 */ /* 0x004fcc00078e0a02 */
[----:B------:R-:W2:Y:S01]  /*17ce0*/  @P0 LDC R4, c[0x0][0x44c] ;  /* 0x00011300ff040b82 */ /* 0x000ea20000000800 */
[----:B------:R-:W-:-:S04]  /*17cf0*/  IMAD.SHL.U32 R2, R17, 0x40, RZ ;  /* 0x0000004011027824 */ /* 0x000fc800078e00ff */
[----:B------:R-:W-:-:S04]  /*17d00*/  VIADD R2, R2, 0x3f ;  /* 0x0000003f02027836 */ /* 0x000fc80000000000 */
[----:B------:R-:W-:Y:S02]  /*17d10*/  IMAD.MOV.U32 R3, RZ, RZ, R2 ;  /* 0x000000ffff037224 */ /* 0x000fe400078e0002 */
[----:B--2---:R-:W-:-:S04]  /*17d20*/  @P0 IMAD.HI.U32 R4, R2, R4, RZ ;  /* 0x0000000402040227 */ /* 0x004fc800078e00ff */
[----:B------:R-:W-:Y:S01]  /*17d30*/  IMAD.IADD R2, R0, 0x1, R8 ;  /* 0x0000000100027824 */ /* 0x000fe200078e0208 */
[----:B---3--:R-:W-:-:S03]  /*17d40*/  @P0 SHF.R.U32.HI R3, RZ, R5, R4 ;  /* 0x00000005ff030219 */ /* 0x008fc60000011604 */
[C---:B------:R-:W-:Y:S01]  /*17d50*/  VIADD R4, R2.reuse, 0x3f ;  /* 0x0000003f02047836 */ /* 0x040fe20000000000 */
[----:B------:R-:W-:-:S05]  /*17d60*/  IADD3 R21, R2, 0x40, -R14 ;  /* 0x0000004002157810 */ /* 0x000fca0007ffe80e */
[----:B------:R-:W-:Y:S01]  /*17d70*/  IMAD.IADD R2, R21, 0x1, R3 ;  /* 0x0000000115027824 */ /* 0x000fe200078e0203 */
[----:B------:R-:W-:-:S04]  /*17d80*/  SHF.R.S32.HI R3, RZ, 0x1f, R4 ;  /* 0x0000001fff037819 */ /* 0x000fc80000011404 */
[----:B------:R-:W-:Y:S02]  /*17d90*/  LEA.HI R20, R3, R4, RZ, 0x6 ;  /* 0x0000000403147211 */ /* 0x000fe400078f30ff */
[----:B------:R-:W-:-:S04]  /*17da0*/  SHF.R.S32.HI R3, RZ, 0x1f, R2 ;  /* 0x0000001fff037819 */ /* 0x000fc80000011402 */
[----:B------:R-:W-:Y:S02]  /*17db0*/  LEA.HI R2, R3, R2, RZ, 0x6 ;  /* 0x0000000203027211 */ /* 0x000fe400078f30ff */
[----:B------:R-:W-:Y:S02]  /*17dc0*/  SHF.R.S32.HI R20, RZ, 0x6, R20 ;  /* 0x00000006ff147819 */ /* 0x000fe40000011414 */
[----:B------:R-:W-:-:S04]  /*17dd0*/  SHF.R.S32.HI R2, RZ, 0x6, R2 ;  /* 0x00000006ff027819 */ /* 0x000fc80000011402 */
[----:B------:R-:W-:Y:S01]  /*17de0*/  VIMNMX R2, R20, R2, PT ;  /* 0x0000000214027248 */ /* 0x000fe20003fe0100 */
[----:B------:R-:W-:-:S04]  /*17df0*/  IMAD.MOV R3, RZ, RZ, -R0 ;  /* 0x000000ffff037224 */ /* 0x000fc800078e0a00 */
[----:B------:R-:W-:-:S05]  /*17e00*/  IMAD R2, R2, 0x40, -R0 ;  /* 0x0000004002027824 */ /* 0x000fca00078e0a00 */
[----:B------:R-:W-:Y:S02]  /*17e10*/  VIMNMX R0, R2, R8, PT ;  /* 0x0000000802007248 */ /* 0x000fe40003fe0100 */
[----:B------:R-:W-:-:S04]  /*17e20*/  VIMNMX R2, RZ, R3, !PT ;  /* 0x00000003ff027248 */ /* 0x000fc80007fe0100 */
[----:B------:R-:W-:Y:S02]  /*17e30*/  ISETP.GT.AND P0, PT, R0, R2, PT ;  /* 0x000000020000720c */ /* 0x000fe40003f04270 */
[----:B------:R-:W-:-:S11]  /*17e40*/  SHF.R.U32.HI R2, RZ, 0x6, R2 ;  /* 0x00000006ff027819 */ /* 0x000fd60000011602 */
[----:B------:R-:W-:-:S05]  /*17e50*/  @P0 VIADD R0, R0, 0x3f ;  /* 0x0000003f00000836 */ /* 0x000fca0000000000 */
[----:B------:R-:W-:Y:S01]  /*17e60*/  @P0 SHF.R.S32.HI R3, RZ, 0x1f, R0 ;  /* 0x0000001fff030819 */ /* 0x000fe20000011400 */
[----:B------:R-:W-:-:S03]  /*17e70*/  IMAD.MOV.U32 R7, RZ, RZ, R2 ;  /* 0x000000ffff077224 */ /* 0x000fc600078e0002 */
[----:B------:R-:W-:-:S04]  /*17e80*/  @P0 LEA.HI R0, R3, R0, RZ, 0x6 ;  /* 0x0000000003000211 */ /* 0x000fc800078f30ff */
[----:B------:R-:W-:-:S04]  /*17e90*/  @P0 SHF.R.S32.HI R7, RZ, 0x6, R0 ;  /* 0x00000006ff070819 */ /* 0x000fc80000011400 */
[----:B------:R-:W-:Y:S02]  /*17ea0*/  ISETP.GT.AND P2, PT, R7, R2, PT ;  /* 0x000000020700720c */ /* 0x000fe40003f44270 */
[----:B------:R-:W-:-:S11]  /*17eb0*/  PLOP3.LUT P0, PT, PT, PT, PT, 0x80, 0x0 ;  /* 0x000000000000781c */ /* 0x000fd60003f0f070 */
        /* <DEDUP_REMOVED lines=8> */
.L_x_5789:
[----:B--2---:R-:W-:Y:S02]  /*17f40*/  ISETP.NE.AND P0, PT, R14, RZ, PT ;  /* 0x000000ff0e00720c */ /* 0x004fe40003f05270 */
[----:B------:R-:W-:-:S11]  /*17f50*/  PLOP3.LUT P6, PT, PT, PT, PT, 0x8, 0x0 ;  /* 0x000000000000781c */ /* 0x000fd60003fce170 */
[----:B------:R-:W-:Y:S05]  /*17f60*/  @P0 BRA `(.L_x_5582) ;  /* 0x00000000000c0947 */ /* 0x000fea0003800000 */
[----:B------:R-:W-:-:S03]  /*17f70*/  UMOV UR4, 0xffffffff ;  /* 0xffffffff00047882 */ /* 0x000fc60000000000 */
[----:B------:R-:W-:Y:S05]  /*17f80*/  BRA.DIV UR4, `(.L_x_5583) ;  /* 0x0000009604c07947 */ /* 0x000fea000b800000 */
[----:B------:R-:W-:-:S13]  /*17f90*/  ELECT P6, URZ, PT ;  /* 0x00000000003f782f */ /* 0x000fda00038c0000 */
.L_x_5582:
        /* <DEDUP_REMOVED lines=10> */
.L_x_5792:
[----:B------:R-:W-:Y:S05]  /*18040*/  BSYNC B1 ;  /* 0x0000000000017941 */ /* 0x000fea0003800000 */
.L_x_5584:
        /* <DEDUP_REMOVED lines=14> */
.L_x_5793:
[----:B------:R-:W-:Y:S05]  /*18130*/  BSYNC B2 ;  /* 0x0000000000027941 */ /* 0x000fea0003800000 */
.L_x_5588:
        /* <DEDUP_REMOVED lines=9> */
.L_x_5591:
[----:B------:R-:W-:Y:S05]  /*181d0*/  BSYNC B2 ;  /* 0x0000000000027941 */ /* 0x000fea0003800000 */
.L_x_5590:
        /* <DEDUP_REMOVED lines=14> */
.L_x_5592:
        /* <DEDUP_REMOVED lines=13> */
.L_x_5794:
[----:B------:R-:W-:Y:S05]  /*18390*/  BSYNC B2 ;  /* 0x0000000000027941 */ /* 0x000fea0003800000 */
.L_x_5593:
[----:B------:R-:W-:Y:S01]  /*183a0*/  BSSY B2, `(.L_x_5595) ;  /* 0x000000b000027945 */ /* 0x000fe20003800000 */
[----:B------:R-:W-:Y:S02]  /*183b0*/  IMAD.MOV.U32 R10, RZ, RZ, 0x0 ;  /* 0x00000000ff0a7424 */ /* 0x000fe400078e00ff */
[----:B-1----:R-:W-:Y:S01]  /*183c0*/  IMAD.MOV.U32 R11, RZ, RZ, 0x12f00000 ;  /* 0x12f00000ff0b7424 */ /* 0x002fe200078e00ff */
[----:B------:R-:W-:Y:S06]  /*183d0*/  @P1 BRA `(.L_x_5596) ;  /* 0x00000000001c1947 */ /* 0x000fec0003800000 */
[----:B------:R-:W1:Y:S02]  /*183e0*/  S2R R5, SR_TID.X ;  /* 0x0000000000057919 */ /* 0x000e640000002100 */
[----:B-1----:R-:W-:Y:S01]  /*183f0*/  LOP3.LUT R6, R5, 0x1f, RZ, 0xc0, !PT ;  /* 0x0000001f05067812 */ /* 0x002fe200078ec0ff */
[----:B------:R-:W-:-:S03]  /*18400*/  IMAD.MOV.U32 R5, RZ, RZ, 0x10000 ;  /* 0x00010000ff057424 */ /* 0x000fc600078e00ff */
[----:B------:R-:W-:Y:S01]  /*18410*/  ISETP.NE.AND P0, PT, R6, RZ, PT ;  /* 0x000000ff0600720c */ /* 0x000fe20003f05270 */
[----:B------:R1:W-:-:S12]  /*18420*/  SYNCS.ARRIVE.TRANS64 RZ, [R4+URZ+0x388b0], R5 ;  /* 0x0388b00504ff79a7 */ /* 0x0003d8000800003f */
[----:B-1----:R-:W-:Y:S05]  /*18430*/  @!P0 BRA `(.L_x_5596) ;  /* 0x0000000000048947 */ /* 0x002fea0003800000 */
[----:B------:R-:W-:Y:S01]  /*18440*/  BPT.TRAP 0x1 ;  /* 0x000000040000795c */ /* 0x000fe20000300000 */
.L_x_5596:
[----:B------:R-:W-:Y:S05]  /*18450*/  BSYNC B2 ;  /* 0x0000000000027941 */ /* 0x000fea0003800000 */
.L_x_5595:
        /* <DEDUP_REMOVED lines=11> */
.L_x_5597:
        /* <DEDUP_REMOVED lines=15> */
.L_x_5598:
        /* <DEDUP_REMOVED lines=15> */
.L_x_5599:
        /* <DEDUP_REMOVED lines=15> */
.L_x_5600:
        /* <DEDUP_REMOVED lines=15> */
.L_x_5601:
        /* <DEDUP_REMOVED lines=15> */
.L_x_5602:
        /* <DEDUP_REMOVED lines=15> */
.L_x_5603:
        /* <DEDUP_REMOVED lines=15> */
.L_x_5604:
        /* <DEDUP_REMOVED lines=10> */
.L_x_5587:
[----:B------:R-:W-:Y:S05]  /*18c40*/  BSYNC B1 ;  /* 0x0000000000017941 */ /* 0x000fea0003800000 */
.L_x_5586:
        /* <DEDUP_REMOVED lines=13> */
.L_x_5624:
[----:B------:R-:W-:Y:S05]  /*18d20*/  YIELD ;  /* 0x0000000000007946 */ /* 0x000fea0003800000 */
[----:B------:R-:W-:Y:S04]  /*18d30*/  BSSY B1, `(.L_x_5605) ;  /* 0x00000bd000017945 */ /* 0x000fe80003800000 */
[----:B---3--:R-:W-:Y:S05]  /*18d40*/  @!P6 BRA `(.L_x_5606) ;  /* 0x0000000800ece947 */ /* 0x008fea0003800000 */
[----:B------:R-:W3:Y:S04]  /*18d50*/  LDL R7, [R1+0x4] ;  /* 0x0000040001077983 */ /* 0x000ee80000100800 */
[----:B--2---:R-:W3:Y:S04]  /*18d60*/  LDL R4, [R1+0x10] ;  /* 0x0000100001047983 */ /* 0x004ee80000100800 */
[----:B------:R-:W2:Y:S01]  /*18d70*/  LDL R5, [R1+0x20] ;  /* 0x0000200001057983 */ /* 0x000ea20000100800 */
[----:B------:R-:W0:Y:S01]  /*18d80*/  S2R R6, SR_TID.X ;  /* 0x0000000000067919 */ /* 0x000e220000002100 */
[----:B------:R-:W-:Y:S01]  /*18d90*/  BSSY B2, `(.L_x_5607) ;  /* 0x0000007000027945 */ /* 0x000fe20003800000 */
[----:B0-----:R-:W-:-:S04]  /*18da0*/  LOP3.LUT R6, R6, 0x7f, RZ, 0xc0, !PT ;  /* 0x0000007f06067812 */ /* 0x001fc800078ec0ff */
[----:B------:R-:W-:Y:S01]  /*18db0*/  ISETP.NE.AND P2, PT, R6, RZ, PT ;  /* 0x000000ff0600720c */ /* 0x000fe20003f45270 */
[----:B---3--:R-:W-:Y:S01]  /*18dc0*/  IMAD R4, R4, 0x8, R7 ;  /* 0x0000000804047824 */ /* 0x008fe200078e0207 */
[----:B--2---:R-:W-:-:S04]  /*18dd0*/  SHF.L.U32 R5, R5, 0x1f, RZ ;  /* 0x0000001f05057819 */ /* 0x004fc800000006ff */
[----:B------:R-:W0:Y:S02]  /*18de0*/  SYNCS.PHASECHK.TRANS64.TRYWAIT P1, [R4+URZ+0x388a0], R5 ;  /* 0x0388a005040075a7 */ /* 0x000e24000802017f */
[----:B0-----:R-:W-:Y:S05]  /*18df0*/  @!P1 BRA `(.L_x_5608) ;  /* 0x0000008800849947 */ /* 0x001fea0003800000 */
.L_x_5795:
[----:B------:R-:W-:Y:S05]  /*18e00*/  BSYNC B2 ;  /* 0x0000000000027941 */ /* 0x000fea0003800000 */
.L_x_5607:
        /* <DEDUP_REMOVED lines=9> */
.L_x_5610:
[----:B------:R-:W-:Y:S05]  /*18ea0*/  BSYNC B2 ;  /* 0x0000000000027941 */ /* 0x000fea0003800000 */
.L_x_5609:
        /* <DEDUP_REMOVED lines=13> */
.L_x_5611:
        /* <DEDUP_REMOVED lines=13> */
.L_x_5796:
[----:B------:R-:W-:Y:S05]  /*19050*/  BSYNC B2 ;  /* 0x0000000000027941 */ /* 0x000fea0003800000 */
.L_x_5612:
        /* <DEDUP_REMOVED lines=11> */
.L_x_5615:
[----:B------:R-:W-:Y:S05]  /*19110*/  BSYNC B2 ;  /* 0x0000000000027941 */ /* 0x000fea0003800000 */
.L_x_5614:
        /* <DEDUP_REMOVED lines=11> */
.L_x_5616:
        /* <DEDUP_REMOVED lines=15> */
.L_x_5617:
        /* <DEDUP_REMOVED lines=15> */
.L_x_5618:
        /* <DEDUP_REMOVED lines=15> */
.L_x_5619:
        /* <DEDUP_REMOVED lines=15> */
.L_x_5620:
        /* <DEDUP_REMOVED lines=15> */
.L_x_5621:
        /* <DEDUP_REMOVED lines=15> */
.L_x_5622:
        /* <DEDUP_REMOVED lines=15> */
.L_x_5623:
        /* <DEDUP_REMOVED lines=10> */
.L_x_5606:
[----:B------:R-:W-:Y:S05]  /*19900*/  BSYNC B1 ;  /* 0x0000000000017941 */ /* 0x000fea0003800000 */
.L_x_5605:
        /* <DEDUP_REMOVED lines=12> */
.L_x_5580:
[----:B------:R-:W-:Y:S05]  /*199d0*/  BSYNC B0 ;  /* 0x0000000000007941 */ /* 0x000fea0003800000 */
.L_x_5579:
        /* <DEDUP_REMOVED lines=14> */
[----:B--23--:R-:W-:-:S04]  /*19ac0*/  VIMNMX R4, R20, R0, PT ;  /* 0x0000000014047248 */ /* 0x00cfc80003fe0100 */
[----:B------:R-:W-:Y:S01]  /*19ad0*/  ISETP.GT.AND P0, PT, R4, RZ, PT ;  /* 0x000000ff0400720c */ /* 0x000fe20003f04270 */
[----:B------:R2:W-:-:S12]  /*19ae0*/  STL [R1+0x34], R4 ;  /* 0x0000340401007387 */ /* 0x0005d80000100800 */
[----:B--2---:R-:W-:Y:S05]  /*19af0*/  @P0 BRA `(.L_x_5626) ;  /* 0x0000000000440947 */ /* 0x004fea0003800000 */
[----:B------:R-:W2:Y:S02]  /*19b00*/  S2R R4, SR_TID.X ;  /* 0x0000000000047919 */ /* 0x000ea40000002100 */
        /* <DEDUP_REMOVED lines=16> */
.L_x_5626:
        /* <DEDUP_REMOVED lines=20> */
[----:B0-2---:R-:W-:Y:S05]  /*19d50*/  CALL.ABS.NOINC R2 ;  /* 0x0000000002007343 */ /* 0x005fea0003c00000 */
.L_x_5629:
[----:B------:R-:W-:Y:S05]  /*19d60*/  BSYNC B6 ;  /* 0x0000000000067941 */ /* 0x000fea0003800000 */
.L_x_5628:
        /* <DEDUP_REMOVED lines=13> */
[----:B------:R-:W-:-:S02]  /*19e40*/  IMAD.U32 R7, RZ, RZ, UR9 ;  /* 0x00000009ff077e24 */ /* 0x000fc4000f8e00ff */
[----:B------:R-:W-:Y:S02]  /*19e50*/  IMAD.U32 R10, RZ, RZ, UR4 ;  /* 0x00000004ff0a7e24 */ /* 0x000fe4000f8e00ff */
[----:B-1----:R-:W-:Y:S02]  /*19e60*/  IMAD.U32 R11, RZ, RZ, UR5 ;  /* 0x00000005ff0b7e24 */ /* 0x002fe4000f8e00ff */
[----:B------:R-:W-:Y:S02]  /*19e70*/  IMAD.MOV.U32 R8, RZ, RZ, 0x70 ;  /* 0x00000070ff087424 */ /* 0x000fe400078e00ff */
[----:B------:R-:W-:Y:S02]  /*19e80*/  IMAD.MOV.U32 R12, RZ, RZ, 0x1 ;  /* 0x00000001ff0c7424 */ /* 0x000fe400078e00ff */
[----:B--2---:R-:W-:-:S07]  /*19e90*/  IMAD.MOV.U32 R13, RZ, RZ, RZ ;  /* 0x000000ffff0d7224 */ /* 0x004fce00078e00ff */
[----:B------:R-:W-:-:S07]  /*19ea0*/  LEPC R20, `(.L_x_5632) ;  /* 0x000000001014794e */ /* 0x000fce0000000000 */
[----:B0--3--:R-:W-:Y:S05]  /*19eb0*/  CALL.ABS.NOINC R2 ;  /* 0x0000000002007343 */ /* 0x009fea0003c00000 */
.L_x_5632:
        /* <DEDUP_REMOVED lines=16> */
.L_x_5631:
[----:B------:R-:W-:Y:S05]  /*19fc0*/  BSYNC B6 ;  /* 0x0000000000067941 */ /* 0x000fea0003800000 */
.L_x_5630:
        /* <DEDUP_REMOVED lines=10> */
[----:B----4-:R2:W3:Y:S02]  /*1a070*/  @P0 LDG.E R7, desc[UR40][R2.64] ;  /* 0x0000002802070981 */ /* 0x0104e4000c1e1900 */
        /* <DEDUP_REMOVED lines=14> */
.L_x_5799:
        /* <DEDUP_REMOVED lines=12> */
.L_x_5802:
        /* <DEDUP_REMOVED lines=25> */
.L_x_5636:
[----:B------:R-:W3:Y:S04]  /*1a3b0*/  LDL R7, [R1+0x4] ;  /* 0x0000040001077983 */ /* 0x000ee80000100800 */
[----:B0-2---:R-:W3:Y:S04]  /*1a3c0*/  LDL R0, [R1+0xc] ;  /* 0x00000c0001007983 */ /* 0x005ee80000100800 */
[----:B------:R-:W2:Y:S01]  /*1a3d0*/  LDL R2, [R1+0x1c] ;  /* 0x00001c0001027983 */ /* 0x000ea20000100800 */
[----:B---3--:R-:W-:Y:S01]  /*1a3e0*/  IMAD R0, R0, 0x8, R7 ;  /* 0x0000000800007824 */ /* 0x008fe200078e0207 */
[----:B--2---:R-:W-:-:S04]  /*1a3f0*/  SHF.L.U32 R2, R2, 0x1f, RZ ;  /* 0x0000001f02027819 */ /* 0x004fc800000006ff */
[----:B------:R-:W0:Y:S02]  /*1a400*/  SYNCS.PHASECHK.TRANS64.TRYWAIT P0, [R0+URZ+0x38840], R2 ;  /* 0x03884002000075a7 */ /* 0x000e24000800017f */
[----:B0-----:R-:W-:Y:S05]  /*1a410*/  @!P0 BRA `(.L_x_5637) ;  /* 0x0000007400788947 */ /* 0x001fea0003800000 */
.L_x_5803:
        /* <DEDUP_REMOVED lines=11> */
.L_x_5638:
        /* <DEDUP_REMOVED lines=27> */
.L_x_5634:
[----:B0-----:R-:W3:Y:S04]  /*1a680*/  LDL R0, [R1+0x4] ;  /* 0x0000040001007983 */ /* 0x001ee80000100800 */
        /* <DEDUP_REMOVED lines=16> */
[----:B0-----:R-:W-:-:S05]  /*1a790*/  SHF.R.S32.HI R0, RZ, 0x1f, R18 ;  /* 0x0000001fff007819 */ /* 0x001fca0000011412 */
        /* <DEDUP_REMOVED lines=19> */
.L_x_5640:
[----:B------:R-:W-:Y:S05]  /*1a8d0*/  BSYNC B6 ;  /* 0x0000000000067941 */ /* 0x000fea0003800000 */
.L_x_5639:
[----:B------:R-:W3:Y:S01]  /*1a8e0*/  LDL R4, [R1+0x48] ;  /* 0x0000480001047983 */ /* 0x000ee20000100800 */
[----:B------:R-:W0:Y:S01]  /*1a8f0*/  LDC R7, c[0x0][0x448] ;  /* 0x00011200ff077b82 */ /* 0x000e220000000800 */
[----:B------:R-:W-:Y:S01]  /*1a900*/  ULDC.64 UR4, c[0x0][0x298] ;  /* 0x0000a60000047ab9 */ /* 0x000fe20000000a00 */
[----:B------:R-:W-:Y:S01]  /*1a910*/  ULDC.64 UR6, c[0x0][0x280] ;  /* 0x0000a00000067ab9 */ /* 0x000fe20000000a00 */
[----:B------:R-:W4:Y:S04]  /*1a920*/  LDL R10, [R1+0x38] ;  /* 0x00003800010a7983 */ /* 0x000f280000100800 */
[----:B------:R-:W4:Y:S01]  /*1a930*/  LDL R9, [R1+0x54] ;  /* 0x0000540001097983 */ /* 0x000f220000100800 */
[----:B--2---:R-:W2:Y:S01]  /*1a940*/  S2R R2, SR_TID.X ;  /* 0x0000000000027919 */ /* 0x004ea20000002100 */
[----:B------:R-:W1:Y:S02]  /*1a950*/  S2R R0, SR_TID.X ;  /* 0x0000000000007919 */ /* 0x000e640000002100 */
[----:B------:R-:W4:Y:S04]  /*1a960*/  LDL R8, [R1+0x58] ;  /* 0x0000580001087983 */ /* 0x000f280000100800 */
[----:B------:R-:W4:Y:S01]  /*1a970*/  LDL R6, [R1+0x3c] ;  /* 0x00003c0001067983 */ /* 0x000f220000100800 */
[----:B0-----:R-:W-:-:S13]  /*1a980*/  ISETP.NE.AND P0, PT, R7, 0x1, PT ;  /* 0x000000010700780c */ /* 0x001fda0003f05270 */
[----:B------:R-:W0:Y:S01]  /*1a990*/  @P0 LDC R3, c[0x0][0x450] ;  /* 0x00011400ff030b82 */ /* 0x000e220000000800 */
[----:B--2---:R-:W-:-:S04]  /*1a9a0*/  LOP3.LUT R2, R2, 0x7f, RZ, 0xc0, !PT ;  /* 0x0000007f02027812 */ /* 0x004fc800078ec0ff */
[----:B------:R-:W-:Y:S01]  /*1a9b0*/  SHF.R.U32.HI R2, RZ, 0x3, R2 ;  /* 0x00000003ff027819 */ /* 0x000fe20000011602 */
[----:B-1----:R-:W-:-:S05]  /*1a9c0*/  IMAD.SHL.U32 R0, R0, 0x10, RZ ;  /* 0x0000001000007824 */ /* 0x002fca00078e00ff */
[----:B------:R-:W-:Y:S02]  /*1a9d0*/  LOP3.LUT R0, R2, 0x70, R0, 0xf8, !PT ;  /* 0x0000007002007812 */ /* 0x000fe400078ef800 */
[----:B------:R-:W1:Y:S03]  /*1a9e0*/  @P0 LDC R2, c[0x0][0x44c] ;  /* 0x00011300ff020b82 */ /* 0x000e660000000800 */
[----:B------:R-:W-:-:S04]  /*1a9f0*/  IMAD R5, R17, 0x40, R0 ;  /* 0x0000004011057824 */ /* 0x000fc800078e0200 */
[----:B------:R-:W-:Y:S01]  /*1aa00*/  IMAD.MOV.U32 R0, RZ, RZ, R5 ;  /* 0x000000ffff007224 */ /* 0x000fe200078e0005 */
[----:B------:R2:W-:Y:S01]  /*1aa10*/  STL [R1+0x2c], R5 ;  /* 0x00002c0501007387 */ /* 0x0005e20000100800 */
[----:B-1----:R-:W-:-:S05]  /*1aa20*/  @P0 IMAD.HI.U32 R2, R5, R2, RZ ;  /* 0x0000000205020227 */ /* 0x002fca00078e00ff */
[----:B0-----:R-:W-:Y:S01]  /*1aa30*/  @P0 SHF.R.U32.HI R0, RZ, R3, R2 ;  /* 0x00000003ff000219 */ /* 0x001fe20000011602 */
        /* <DEDUP_REMOVED lines=76> */
.L_x_5812:
        /* <DEDUP_REMOVED lines=12> */
.L_x_5642:
        /* <DEDUP_REMOVED lines=38> */
.L_x_5644:
[----:B------:R-:W-:Y:S05]  /*1b220*/  BSYNC B6 ;  /* 0x0000000000067941 */ /* 0x000fea0003800000 */
.L_x_5643:
        /* <DEDUP_REMOVED lines=188> */
.L_x_5822:
        /* <DEDUP_REMOVED lines=31> */
.L_x_5647:
[----:B------:R-:W-:Y:S05]  /*1bfe0*/  BSYNC B0 ;  /* 0x0000000000007941 */ /* 0x000fea0003800000 */
.L_x_5646:
[----:B--2---:R2:W5:Y:S01]  /*1bff0*/  LDL R0, [R1+0x4] ;  /* 0x0000040001007983 */ /* 0x0045620000100800 */
[----:B------:R-:W-:Y:S01]  /*1c000*/  PLOP3.LUT P0, PT, PT, PT, PT, 0x80, 0x0 ;  /* 0x000000000000781c */ /* 0x000fe20003f0f070 */
[----:B------:R-:W-:-:S12]  /*1c010*/  NOP ;  /* 0x0000000000007918 */ /* 0x000fd80000000000 */
.L_x_5648:
        /* <DEDUP_REMOVED lines=19> */
.L_x_5823:
[----:B------:R-:W-:Y:S05]  /*1c150*/  BSYNC B0 ;  /* 0x0000000000007941 */ /* 0x000fea0003800000 */
.L_x_5649:
        /* <DEDUP_REMOVED lines=16> */
.L_x_5824:
[----:B------:R-:W-:Y:S05]  /*1c260*/  BSYNC B1 ;  /* 0x0000000000017941 */ /* 0x000fea0003800000 */
.L_x_5653:
        /* <DEDUP_REMOVED lines=9> */
.L_x_5656:
[----:B------:R-:W-:Y:S05]  /*1c300*/  BSYNC B1 ;  /* 0x0000000000017941 */ /* 0x000fea0003800000 */
.L_x_5655:
        /* <DEDUP_REMOVED lines=14> */
.L_x_5657:
        /* <DEDUP_REMOVED lines=16> */
.L_x_5658:
        /* <DEDUP_REMOVED lines=16> */
.L_x_5659:
        /* <DEDUP_REMOVED lines=16> */
.L_x_5660:
        /* <DEDUP_REMOVED lines=16> */
.L_x_5661:
        /* <DEDUP_REMOVED lines=16> */
.L_x_5662:
        /* <DEDUP_REMOVED lines=16> */
.L_x_5663:
        /* <DEDUP_REMOVED lines=16> */
.L_x_5664:
        /* <DEDUP_REMOVED lines=11> */
.L_x_5652:
[----:B------:R-:W-:Y:S05]  /*1cba0*/  BSYNC B0 ;  /* 0x0000000000007941 */ /* 0x000fea0003800000 */
.L_x_5651:
        /* <DEDUP_REMOVED lines=29> */
[----:B------:R-:W1:Y:S03]  /*1cd80*/  LDC R6, c[0x0][0x43c] ;  /* 0x00010f00ff067b82 */ /* 0x000e660000000800 */
[----:B------:R-:W4:Y:S01]  /*1cd90*/  LDL R7, [R1+0x14] ;  /* 0x0000140001077983 */ /* 0x000f220000100800 */
[----:B------:R-:W-:Y:S01]  /*1cda0*/  IMAD.MOV.U32 R0, RZ, RZ, R4 ;  /* 0x000000ffff007224 */ /* 0x000fe200078e0004 */
[----:B------:R-:W-:Y:S01]  /*1cdb0*/  ULDC.64 UR6, c[0x0][0x428] ;  /* 0x00010a0000067ab9 */ /* 0x000fe20000000a00 */
[----:B-1----:R-:W-:-:S13]  /*1cdc0*/  ISETP.NE.AND P0, PT, R6, 0x1, PT ;  /* 0x000000010600780c */ /* 0x002fda0003f05270 */
[----:B------:R-:W1:Y:S02]  /*1cdd0*/  @P0 LDC.64 R2, c[0x0][0x440] ;  /* 0x00011000ff020b82 */ /* 0x000e640000000a00 */
[----:B-1----:R-:W-:-:S05]  /*1cde0*/  @P0 IMAD.HI.U32 R2, R4, R2, RZ ;  /* 0x0000000204020227 */ /* 0x002fca00078e00ff */
[----:B------:R-:W-:-:S04]  /*1cdf0*/  @P0 SHF.R.U32.HI R0, RZ, R3, R2 ;  /* 0x00000003ff000219 */ /* 0x000fc80000011602 */
[--C-:B------:R-:W-:Y:S01]  /*1ce00*/  SHF.R.S32.HI R3, RZ, 0x1f, R0.reuse ;  /* 0x0000001fff037819 */ /* 0x100fe20000011400 */
[----:B------:R-:W-:-:S04]  /*1ce10*/  IMAD.MOV R5, RZ, RZ, -R0 ;  /* 0x000000ffff057224 */ /* 0x000fc800078e0a00 */
[----:B------:R-:W-:Y:S02]  /*1ce20*/  IMAD R5, R6, R5, R4 ;  /* 0x0000000506057224 */ /* 0x000fe400078e0204 */
[----:B---3--:R-:W-:-:S04]  /*1ce30*/  IMAD R2, R10, UR6, RZ ;  /* 0x000000060a027c24 */ /* 0x008fc8000f8e02ff */
[----:B----4-:R-:W-:Y:S02]  /*1ce40*/  IMAD R6, R7, UR7, R2 ;  /* 0x0000000707067c24 */ /* 0x010fe4000f8e0202 */
[----:B------:R-:W-:-:S04]  /*1ce50*/  IMAD.MOV.U32 R2, RZ, RZ, R0 ;  /* 0x000000ffff027224 */ /* 0x000fc800078e0000 */
[----:B------:R-:W-:-:S04]  /*1ce60*/  IMAD.WIDE.U32 R2, R7, UR6, R2 ;  /* 0x0000000607027c25 */ /* 0x000fc8000f8e0002 */
[----:B------:R-:W-:Y:S01]  /*1ce70*/  IMAD.IADD R0, R6, 0x1, R3 ;  /* 0x0000000106007824 */ /* 0x000fe200078e0203 */
[----:B------:R-:W-:-:S04]  /*1ce80*/  LEA R6, P0, R2, UR4, 0x2 ;  /* 0x0000000402067c11 */ /* 0x000fc8000f8010ff */
[----:B------:R-:W-:-:S05]  /*1ce90*/  LEA.HI.X R7, R2, UR5, R0, 0x2, P0 ;  /* 0x0000000502077c11 */ /* 0x000fca00080f1400 */
[----:B------:R-:W3:Y:S04]  /*1cea0*/  LDG.E R0, desc[UR40][R6.64] ;  /* 0x0000002806007981 */ /* 0x000ee8000c1e1900 */
[----:B---3--:R1:W-:Y:S02]  /*1ceb0*/  STL [R1], R0 ;  /* 0x0000000001007387 */ /* 0x0083e40000100800 */
.L_x_5671:
        /* <DEDUP_REMOVED lines=9> */
.L_x_5825:
[----:B------:R-:W-:Y:S05]  /*1cf50*/  BSYNC B3 ;  /* 0x0000000000037941 */ /* 0x000fea0003800000 */
.L_x_5672:
        /* <DEDUP_REMOVED lines=9> */
.L_x_5675:
[----:B------:R-:W-:Y:S05]  /*1cff0*/  BSYNC B3 ;  /* 0x0000000000037941 */ /* 0x000fea0003800000 */
.L_x_5674:
        /* <DEDUP_REMOVED lines=14> */
.L_x_5676:
        /* <DEDUP_REMOVED lines=14> */
.L_x_5826:
[----:B------:R-:W-:Y:S05]  /*1d1c0*/  BSYNC B3 ;  /* 0x0000000000037941 */ /* 0x000fea0003800000 */
.L_x_5677:
        /* <DEDUP_REMOVED lines=11> */
.L_x_5680:
[----:B------:R-:W-:Y:S05]  /*1d280*/  BSYNC B3 ;  /* 0x0000000000037941 */ /* 0x000fea0003800000 */
.L_x_5679:
        /* <DEDUP_REMOVED lines=11> */
.L_x_5681:
        /* <DEDUP_REMOVED lines=16> */
.L_x_5682:
        /* <DEDUP_REMOVED lines=16> */
.L_x_5683:
        /* <DEDUP_REMOVED lines=16> */
.L_x_5684:
        /* <DEDUP_REMOVED lines=16> */
.L_x_5685:
        /* <DEDUP_REMOVED lines=16> */
.L_x_5686:
        /* <DEDUP_REMOVED lines=16> */
.L_x_5687:
        /* <DEDUP_REMOVED lines=16> */
.L_x_5688:
        /* <DEDUP_REMOVED lines=11> */
.L_x_5670:
[----:B------:R-:W-:Y:S05]  /*1daf0*/  BSYNC B1 ;  /* 0x0000000000017941 */ /* 0x000fea0003800000 */
.L_x_5669:
[----:B------:R-:W3:Y:S02]  /*1db00*/  LDL.LU R5, [R1+0x34] ;  /* 0x0000340001057983 */ /* 0x000ee40000300800 */
[----:B---3--:R-:W-:-:S07]  /*1db10*/  VIADD R0, R5, 0xfffffffd ;  /* 0xfffffffd05007836 */ /* 0x008fce0000000000 */
.L_x_5668:
[----:B------:R-:W-:Y:S05]  /*1db20*/  BSYNC B2 ;  /* 0x0000000000027941 */ /* 0x000fea0003800000 */
.L_x_5667:
[----:B------:R-:W-:-:S13]  /*1db30*/  ISETP.NE.AND P0, PT, R4, RZ, PT ;  /* 0x000000ff0400720c */ /* 0x000fda0003f05270 */
[----:B------:R-:W-:Y:S05]  /*1db40*/  @!P0 BRA `(.L_x_5666) ;  /* 0x0000001c00488947 */ /* 0x000fea0003800000 */
.L_x_5729:
        /* <DEDUP_REMOVED lines=37> */
.L_x_5691:
        /* <DEDUP_REMOVED lines=9> */
.L_x_5827:
[----:B------:R-:W-:Y:S05]  /*1de30*/  BSYNC B2 ;  /* 0x0000000000027941 */ /* 0x000fea0003800000 */
.L_x_5692:
        /* <DEDUP_REMOVED lines=9> */
.L_x_5695:
[----:B------:R-:W-:Y:S05]  /*1ded0*/  BSYNC B2 ;  /* 0x0000000000027941 */ /* 0x000fea0003800000 */
.L_x_5694:
        /* <DEDUP_REMOVED lines=13> */
.L_x_5696:
        /* <DEDUP_REMOVED lines=14> */
.L_x_5828:
[----:B------:R-:W-:Y:S05]  /*1e090*/  BSYNC B2 ;  /* 0x0000000000027941 */ /* 0x000fea0003800000 */
.L_x_5697:
        /* <DEDUP_REMOVED lines=11> */
.L_x_5700:
[----:B------:R-:W-:Y:S05]  /*1e150*/  BSYNC B2 ;  /* 0x0000000000027941 */ /* 0x000fea0003800000 */
.L_x_5699:
        /* <DEDUP_REMOVED lines=10> */
.L_x_5701:
        /* <DEDUP_REMOVED lines=16> */
.L_x_5702:
        /* <DEDUP_REMOVED lines=16> */
.L_x_5703:
        /* <DEDUP_REMOVED lines=16> */
.L_x_5704:
        /* <DEDUP_REMOVED lines=16> */
.L_x_5705:
        /* <DEDUP_REMOVED lines=16> */
.L_x_5706:
        /* <DEDUP_REMOVED lines=16> */
.L_x_5707:
        /* <DEDUP_REMOVED lines=16> */
.L_x_5708:
        /* <DEDUP_REMOVED lines=11> */
.L_x_5690:
[----:B------:R-:W-:Y:S05]  /*1e9b0*/  BSYNC B1 ;  /* 0x0000000000017941 */ /* 0x000fea0003800000 */
.L_x_5689:
[----:B------:R-:W3:Y:S01]  /*1e9c0*/  LDL R5, [R1+0x8] ;  /* 0x0000080001057983 */ /* 0x000ee20000100800 */
[----:B------:R-:W-:Y:S01]  /*1e9d0*/  VIADD R7, R7, 0x1 ;  /* 0x0000000107077836 */ /* 0x000fe20000000000 */
[----:B------:R-:W-:Y:S04]  /*1e9e0*/  BSSY B1, `(.L_x_5709) ;  /* 0x00000e5000017945 */ /* 0x000fe80003800000 */
[----:B------:R-:W-:-:S04]  /*1e9f0*/  ISETP.NE.AND P0, PT, R7, 0x2, PT ;  /* 0x000000020700780c */ /* 0x000fc80003f05270 */
[----:B------:R-:W-:Y:S02]  /*1ea00*/  SEL R2, RZ, 0x1, P0 ;  /* 0x00000001ff027807 */ /* 0x000fe40000000000 */
[----:B0-----:R-:W-:Y:S02]  /*1ea10*/  SEL R9, R7, RZ, P0 ;  /* 0x000000ff07097207 */ /* 0x001fe40000000000 */
        /* <DEDUP_REMOVED lines=30> */
.L_x_5711:
        /* <DEDUP_REMOVED lines=9> */
.L_x_5829:
[----:B------:R-:W-:Y:S05]  /*1ec90*/  BSYNC B2 ;  /* 0x0000000000027941 */ /* 0x000fea0003800000 */
.L_x_5712:
        /* <DEDUP_REMOVED lines=9> */
.L_x_5715:
[----:B------:R-:W-:Y:S05]  /*1ed30*/  BSYNC B2 ;  /* 0x0000000000027941 */ /* 0x000fea0003800000 */
.L_x_5714:
        /* <DEDUP_REMOVED lines=14> */
.L_x_5716:
        /* <DEDUP_REMOVED lines=14> */
.L_x_5830:
[----:B------:R-:W-:Y:S05]  /*1ef00*/  BSYNC B2 ;  /* 0x0000000000027941 */ /* 0x000fea0003800000 */
.L_x_5717:
        /* <DEDUP_REMOVED lines=11> */
.L_x_5720:
[----:B------:R-:W-:Y:S05]  /*1efc0*/  BSYNC B2 ;  /* 0x0000000000027941 */ /* 0x000fea0003800000 */
.L_x_5719:
        /* <DEDUP_REMOVED lines=11> */
.L_x_5721:
        /* <DEDUP_REMOVED lines=16> */
.L_x_5722:
        /* <DEDUP_REMOVED lines=16> */
.L_x_5723:
        /* <DEDUP_REMOVED lines=16> */
.L_x_5724:
        /* <DEDUP_REMOVED lines=16> */
.L_x_5725:
        /* <DEDUP_REMOVED lines=16> */
.L_x_5726:
        /* <DEDUP_REMOVED lines=16> */
.L_x_5727:
        /* <DEDUP_REMOVED lines=16> */
.L_x_5728:
        /* <DEDUP_REMOVED lines=11> */
.L_x_5710:
[----:B------:R-:W-:Y:S05]  /*1f830*/  BSYNC B1 ;  /* 0x0000000000017941 */ /* 0x000fea0003800000 */
.L_x_5709:
[C---:B------:R-:W-:Y:S01]  /*1f840*/  ISETP.GT.AND P0, PT, R0.reuse, 0x1, PT ;  /* 0x000000010000780c */ /* 0x040fe20003f04270 */
[----:B------:R-:W-:-:S12]  /*1f850*/  VIADD R0, R0, 0xfffffffe ;  /* 0xfffffffe00007836 */ /* 0x000fd80000000000 */
[----:B------:R-:W-:Y:S05]  /*1f860*/  @P0 BRA `(.L_x_5729) ;  /* 0xffffffe000b80947 */ /* 0x000fea000383ffff */
.L_x_5666:
[----:B------:R-:W-:Y:S05]  /*1f870*/  BSYNC B0 ;  /* 0x0000000000007941 */ /* 0x000fea0003800000 */
.L_x_5665:
        /* <DEDUP_REMOVED lines=24> */
.L_x_5731:
[----:B------:R-:W-:Y:S05]  /*1fa00*/  BSYNC B0 ;  /* 0x0000000000007941 */ /* 0x000fea0003800000 */
.L_x_5730:
[----:B------:R-:W-:-:S05]  /*1fa10*/  SEL R0, R0, RZ, P0 ;  /* 0x000000ff00007207 */ /* 0x000fca0000000000 */
[----:B------:R3:W-:Y:S02]  /*1fa20*/  STL [R1+0xc], R0 ;  /* 0x00000c0001007387 */ /* 0x0007e40000100800 */
.L_x_5627:
[----:B------:R-:W-:Y:S05]  /*1fa30*/  BSYNC B7 ;  /* 0x0000000000077941 */ /* 0x000fea0003800000 */
.L_x_5625:
        /* <DEDUP_REMOVED lines=13> */
.L_x_5732:
        /* <DEDUP_REMOVED lines=36> */
.L_x_5840:
[----:B------:R-:W-:Y:S02]  /*1fd50*/  ULDC UR4, c[0x0][0xd38] ;  /* 0x00034e0000047ab9 */ /* 0x000fe40000000800 */
[----:B------:R-:W-:-:S04]  /*1fd60*/  IMAD.U32 R4, RZ, RZ, UR4 ;  /* 0x00000004ff047e24 */ /* 0x000fc8000f8e00ff */
[----:B---3--:R-:W-:-:S04]  /*1fd70*/  IMAD R16, R16, R4, RZ ;  /* 0x0000000410107224 */ /* 0x008fc800078e02ff */
[----:B------:R-:W-:-:S05]  /*1fd80*/  IMAD.IADD R5, R5, 0x1, R16 ;  /* 0x0000000105057824 */ /* 0x000fca00078e0210 */
[----:B------:R-:W-:-:S13]  /*1fd90*/  ISETP.GT.AND P6, PT, R5, R0, PT ;  /* 0x000000000500720c */ /* 0x000fda0003fc4270 */
[----:B------:R-:W-:Y:S05]  /*1fda0*/  @P6 BRA `(.L_x_5735) ;  /* 0x00000000009c6947 */ /* 0x000fea0003800000 */
.L_x_5740:
        /* <DEDUP_REMOVED lines=14> */
.L_x_5738:
[----:B------:R-:W-:Y:S05]  /*1fe90*/  BSYNC B0 ;  /* 0x0000000000007941 */ /* 0x000fea0003800000 */
.L_x_5737:
        /* <DEDUP_REMOVED lines=18> */
.L_x_5848:
[----:B------:R-:W-:Y:S02]  /*1ffc0*/  ULDC UR4, c[0x0][0xd38] ;  /* 0x00034e0000047ab9 */ /* 0x000fe40000000800 */
[----:B------:R-:W-:-:S04]  /*1ffd0*/  IMAD.U32 R4, RZ, RZ, UR4 ;  /* 0x00000004ff047e24 */ /* 0x000fc8000f8e00ff */
[----:B---3--:R-:W-:-:S04]  /*1ffe0*/  IMAD R16, R16, R4, RZ ;  /* 0x0000000410107224 */ /* 0x008fc800078e02ff */
[----:B------:R-:W-:-:S05]  /*1fff0*/  IMAD.IADD R5, R16, 0x1, R5 ;  /* 0x0000000110057824 */ /* 0x000fca00078e0205 */
[----:B------:R-:W-:-:S13]  /*20000*/  ISETP.GT.AND P6, PT, R5, R0, PT ;  /* 0x000000000500720c */ /* 0x000fda0003fc4270 */
[----:B------:R-:W-:Y:S05]  /*20010*/  @!P6 BRA `(.L_x_5740) ;  /* 0xfffffffc0064e947 */ /* 0x000fea000383ffff */
.L_x_5735:
        /* <DEDUP_REMOVED lines=8> */
.L_x_5852:
[----:B------:R-:W-:Y:S01]  /*200a0*/  ISETP.NE.AND P0, PT, R5, RZ, PT ;  /* 0x000000ff0500720c */ /* 0x000fe20003f05270 */
[----:B------:R-:W-:-:S12]  /*200b0*/  IMAD.MOV.U32 R5, RZ, RZ, RZ ;  /* 0x000000ffff057224 */ /* 0x000fd800078e00ff */
[----:B------:R-:W-:Y:S05]  /*200c0*/  @!P0 BRA `(.L_x_5742) ;  /* 0x0000000000148947 */ /* 0x000fea0003800000 */
[----:B------:R-:W-:Y:S01]  /*200d0*/  UMOV UR4, 0xffffffff ;  /* 0xffffffff00047882 */ /* 0x000fe20000000000 */
[----:B------:R-:W-:Y:S02]  /*200e0*/  VIADD R12, R6, 0xffffffff ;  /* 0xffffffff060c7836 */ /* 0x000fe40000000000 */
[----:B------:R-:W-:Y:S05]  /*200f0*/  BRA.DIV UR4, `(.L_x_5743) ;  /* 0x0000003604887947 */ /* 0x000fea000b800000 */
[----:B-1----:R1:W0:Y:S02]  /*20100*/  SHFL.IDX PT, R2, R2, R12, 0x1f ;  /* 0x00001f0c02027589 */ /* 0x00222400000e0000 */
.L_x_5855:
[----:B0-----:R-:W-:-:S07]  /*20110*/  IMAD.MOV.U32 R5, RZ, RZ, R2 ;  /* 0x000000ffff057224 */ /* 0x001fce00078e0002 */
.L_x_5742:
[----:B-1-3--:R-:W1:Y:S01]  /*20120*/  LDC.64 R2, c[0x0][0xd90] ;  /* 0x00036400ff027b82 */ /* 0x00ae620000000a00 */
[----:B------:R-:W-:-:S04]  /*20130*/  IMAD.IADD R19, R6, 0x1, R19 ;  /* 0x0000000106137824 */ /* 0x000fc800078e0213 */
[----:B-1----:R-:W-:-:S05]  /*20140*/  IMAD.WIDE R2, R19, 0x4, R2 ;  /* 0x0000000413027825 */ /* 0x002fca00078e0202 */
[----:B------:R-:W4:Y:S01]  /*20150*/  LDG.E R7, desc[UR40][R2.64] ;  /* 0x0000002802077981 */ /* 0x000f22000c1e1900 */
        /* <DEDUP_REMOVED lines=62> */
.L_x_5736:
[----:B------:R-:W-:Y:S01]  /*20540*/  UMOV UR4, URZ ;  /* 0x0000003f00047c82 */ /* 0x000fe20008000000 */
[----:B------:R-:W-:Y:S01]  /*20550*/  UMOV UR5, URZ ;  /* 0x0000003f00057c82 */ /* 0x000fe20008000000 */
[----:B------:R-:W-:Y:S01]  /*20560*/  ULDC UR6, c[0x0][0xd3c] ;  /* 0x00034f0000067ab9 */ /* 0x000fe20000000800 */
[----:B------:R-:W-:Y:S02]  /*20570*/  IMAD.MOV.U32 R16, RZ, RZ, R0 ;  /* 0x000000ffff107224 */ /* 0x000fe400078e0000 */
[----:B------:R-:W-:Y:S02]  /*20580*/  IMAD.U32 R17, RZ, RZ, UR4 ;  /* 0x00000004ff117e24 */ /* 0x000fe4000f8e00ff */
[----:B------:R-:W-:Y:S02]  /*20590*/  IMAD.U32 R18, RZ, RZ, UR5 ;  /* 0x00000005ff127e24 */ /* 0x000fe4000f8e00ff */
[----:B------:R-:W-:-:S07]  /*205a0*/  IMAD.U32 R19, RZ, RZ, UR6 ;  /* 0x00000006ff137e24 */ /* 0x000fce000f8e00ff */
.L_x_5744:
[----:B------:R1:W3:Y:S01]  /*205b0*/  LDL R3, [R1+0x4] ;  /* 0x0000040001037983 */ /* 0x0002e20000100800 */
        /* <DEDUP_REMOVED lines=11> */
.L_x_5733:
[----:B------:R-:W-:Y:S02]  /*20670*/  ULDC UR4, c[0x0][0xd3c] ;  /* 0x00034f0000047ab9 */ /* 0x000fe40000000800 */
[----:B----4-:R-:W-:-:S13]  /*20680*/  ISETP.GE.AND P0, PT, R19, UR4, PT ;  /* 0x0000000413007c0c */ /* 0x010fda000bf06270 */
[----:B------:R-:W-:Y:S05]  /*20690*/  @!P0 BRA `(.L_x_5745) ;  /* 0xffffff7000288947 */ /* 0x000fea000383ffff */
[----:B------:R-:W-:Y:S05]  /*206a0*/  BSYNC B8 ;  /* 0x0000000000087941 */ /* 0x000fea0003800000 */
.L_x_5575:
        /* <DEDUP_REMOVED lines=12> */
.L_x_5856:
[----:B------:R-:W-:Y:S05]  /*20770*/  BSYNC B0 ;  /* 0x0000000000007941 */ /* 0x000fea0003800000 */
.L_x_5746:
[----:B------:R-:W-:-:S03]  /*20780*/  UMOV UR4, 0xffffffff ;  /* 0xffffffff00047882 */ /* 0x000fc60000000000 */
[----:B------:R-:W-:Y:S05]  /*20790*/  BRA.DIV UR4, `(.L_x_5748) ;  /* 0x00000032041c7947 */ /* 0x000fea000b800000 */
[----:B------:R-:W1:Y:S02]  /*207a0*/  S2R R2, SR_TID.X ;  /* 0x0000000000027919 */ /* 0x000e640000002100 */
[----:B-1----:R-:W-:-:S04]  /*207b0*/  SHF.R.U32.HI R2, RZ, 0x5, R2 ;  /* 0x00000005ff027819 */ /* 0x002fc80000011602 */
[----:B------:R-:W-:-:S05]  /*207c0*/  LOP3.LUT R2, R2, 0x3, RZ, 0xc0, !PT ;  /* 0x0000000302027812 */ /* 0x000fca00078ec0ff */
[----:B------:R1:W3:Y:S02]  /*207d0*/  SHFL.IDX PT, R14, R2, RZ, 0x1f ;  /* 0x00001fff020e7589 */ /* 0x0002e400000e0000 */
.L_x_5859:
[----:B---3--:R-:W-:-:S13]  /*207e0*/  ISETP.NE.AND P0, PT, R14, RZ, PT ;  /* 0x000000ff0e00720c */ /* 0x008fda0003f05270 */
[----:B------:R-:W-:Y:S05]  /*207f0*/  @P0 BRA `(.L_x_5433) ;  /* 0x0000000000940947 */ /* 0x000fea0003800000 */
[----:B------:R-:W-:-:S03]  /*20800*/  UMOV UR4, 0xffffffff ;  /* 0xffffffff00047882 */ /* 0x000fc60000000000 */
[----:B------:R-:W-:Y:S05]  /*20810*/  BRA.DIV UR4, `(.L_x_5749) ;  /* 0x0000003204307947 */ /* 0x000fea000b800000 */
[----:B------:R-:W-:-:S13]  /*20820*/  ELECT P6, URZ, PT ;  /* 0x00000000003f782f */ /* 0x000fda00038c0000 */
.L_x_5862:
[----:B------:R-:W-:Y:S05]  /*20830*/  @!P6 BRA `(.L_x_5433) ;  /* 0x000000000084e947 */ /* 0x000fea0003800000 */
[----:B-1----:R-:W3:Y:S02]  /*20840*/  LDL.LU R2, [R1+0x68] ;  /* 0x0000680001027983 */ /* 0x002ee40000300800 */
[----:B---3--:R-:W-:-:S04]  /*20850*/  LOP3.LUT R2, R2, 0x2, RZ, 0xfc, !PT ;  /* 0x0000000202027812 */ /* 0x008fc800078efcff */
[----:B------:R-:W-:-:S13]  /*20860*/  ISETP.NE.AND P2, PT, R2, 0x3, PT ;  /* 0x000000030200780c */ /* 0x000fda0003f45270 */
[----:B------:R-:W-:Y:S05]  /*20870*/  @!P2 BRA `(.L_x_5750) ;  /* 0x000000000004a947 */ /* 0x000fea0003800000 */
[----:B------:R-:W-:Y:S01]  /*20880*/  BPT.TRAP 0x1 ;  /* 0x000000040000795c */ /* 0x000fe20000300000 */
.L_x_5750:
        /* <DEDUP_REMOVED lines=14> */
.L_x_5863:
[----:B------:R-:W1:Y:S02]  /*20970*/  SYNCS.PHASECHK.TRANS64.TRYWAIT P0, [R7+URZ], R2 ;  /* 0x00000002070075a7 */ /* 0x000e64000800017f */
[----:B-1----:R-:W-:Y:S05]  /*20980*/  @!P0 BRA `(.L_x_5752) ;  /* 0x0000003000088947 */ /* 0x002fea0003800000 */
.L_x_5864:
[----:B------:R-:W-:Y:S05]  /*20990*/  @!P2 BRA `(.L_x_5753) ;  /* 0x000000000004a947 */ /* 0x000fea0003800000 */
[----:B------:R-:W-:Y:S01]  /*209a0*/  BPT.TRAP 0x1 ;  /* 0x000000040000795c */ /* 0x000fe20000300000 */
.L_x_5753:
[----:B------:R-:W3:Y:S01]  /*209b0*/  LDL.LU R4, [R1+0xc] ;  /* 0x00000c0001047983 */ /* 0x000ee20000300800 */
[----:B------:R-:W-:-:S04]  /*209c0*/  VIADD R0, R0, 0x38860 ;  /* 0x0003886000007836 */ /* 0x000fc80000000000 */
[----:B---3--:R-:W-:-:S04]  /*209d0*/  IMAD R4, R4, 0x8, R0 ;  /* 0x0000000804047824 */ /* 0x008fc800078e0200 */
[----:B------:R-:W3:Y:S02]  /*209e0*/  SYNCS.PHASECHK.TRANS64.TRYWAIT P0, [R4+URZ], R5 ;  /* 0x00000005040075a7 */ /* 0x000ee4000800017f */
[----:B---3--:R-:W-:Y:S05]  /*209f0*/  @!P0 BRA `(.L_x_5754) ;  /* 0x0000003000008947 */ /* 0x008fea0003800000 */
.L_x_5865:
[----:B------:R-:W-:-:S07]  /*20a00*/  IMAD R3, R3, 0x8, R0 ;  /* 0x0000000803037824 */ /* 0x000fce00078e0200 */
.L_x_5755:
[----:B----4-:R4:W0:Y:S02]  /*20a10*/  SYNCS.PHASECHK.TRANS64.TRYWAIT P0, [R3+URZ], R2 ;  /* 0x00000002030075a7 */ /* 0x010824000800017f */
[----:B0-----:R-:W-:Y:S05]  /*20a20*/  @!P0 NANOSLEEP.SYNCS 0x989680 ;  /* 0x009896800000895d */ /* 0x001fea0003900000 */
[----:B------:R-:W0:Y:S02]  /*20a30*/  @!P0 SYNCS.PHASECHK.TRANS64 P0, [R3+URZ], R2 ;  /* 0x00000002030085a7 */ /* 0x000e24000800007f */
[----:B0-----:R-:W-:Y:S05]  /*20a40*/  @!P0 BRA `(.L_x_5755) ;  /* 0xfffffffc00f08947 */ /* 0x001fea000383ffff */
.L_x_5433:
[----:B------:R-:W-:Y:S05]  /*20a50*/  BSYNC B9 ;  /* 0x0000000000097941 */ /* 0x000fea0003800000 */
.L_x_5430:
[----:B------:R-:W-:Y:S05]  /*20a60*/  EXIT ;  /* 0x000000000000794d */ /* 0x000fea0003800000 */
.L_x_5449:
[----:B0-----:R0:W1:Y:S02]  /*20a70*/  SYNCS.PHASECHK.TRANS64.TRYWAIT P5, [R68+URZ+0x38890], R73 ;  /* 0x03889049440075a7 */ /* 0x00106400080a017f */
[----:B-1----:R-:W-:Y:S05]  /*20a80*/  @!P5 NANOSLEEP.SYNCS 0x989680 ;  /* 0x009896800000d95d */ /* 0x002fea0003900000 */
[----:B------:R-:W1:Y:S02]  /*20a90*/  @!P5 SYNCS.PHASECHK.TRANS64 P5, [R68+URZ+0x38890], R73 ;  /* 0x038890494400d5a7 */ /* 0x000e6400080a007f */
[----:B-1----:R-:W-:Y:S05]  /*20aa0*/  @!P5 BRA `(.L_x_5449) ;  /* 0xfffffffc00f0d947 */ /* 0x002fea000383ffff */
[----:B------:R-:W-:Y:S05]  /*20ab0*/  BRA `(.L_x_5756) ;  /* 0xfffffe1c00387947 */ /* 0x000fea000383ffff */
.L_x_5459:
[----:B0-----:R0:W1:Y:S02]  /*20ac0*/  SYNCS.PHASECHK.TRANS64.TRYWAIT P5, [R68+URZ+0x38890], R73 ;  /* 0x03889049440075a7 */ /* 0x00106400080a017f */
[----:B-1----:R-:W-:Y:S05]  /*20ad0*/  @!P5 NANOSLEEP.SYNCS 0x989680 ;  /* 0x009896800000d95d */ /* 0x002fea0003900000 */
[----:B------:R-:W1:Y:S02]  /*20ae0*/  @!P5 SYNCS.PHASECHK.TRANS64 P5, [R68+URZ+0x38890], R73 ;  /* 0x038890494400d5a7 */ /* 0x000e6400080a007f */
[----:B-1----:R-:W-:Y:S05]  /*20af0*/  @!P5 BRA `(.L_x_5459) ;  /* 0xfffffffc00f0d947 */ /* 0x002fea000383ffff */
[----:B------:R-:W-:Y:S05]  /*20b00*/  BRA `(.L_x_5757) ;  /* 0xfffffe2400847947 */ /* 0x000fea000383ffff */
.L_x_5464:
[----:B0-----:R0:W1:Y:S02]  /*20b10*/  SYNCS.PHASECHK.TRANS64.TRYWAIT P5, [R68+URZ+0x38890], R73 ;  /* 0x03889049440075a7 */ /* 0x00106400080a017f */
[----:B-1----:R-:W-:Y:S05]  /*20b20*/  @!P5 NANOSLEEP.SYNCS 0x989680 ;  /* 0x009896800000d95d */ /* 0x002fea0003900000 */
[----:B------:R-:W1:Y:S02]  /*20b30*/  @!P5 SYNCS.PHASECHK.TRANS64 P5, [R68+URZ+0x38890], R73 ;  /* 0x038890494400d5a7 */ /* 0x000e6400080a007f */
[----:B-1----:R-:W-:Y:S05]  /*20b40*/  @!P5 BRA `(.L_x_5464) ;  /* 0xfffffffc00f0d947 */ /* 0x002fea000383ffff */
[----:B------:R-:W-:Y:S05]  /*20b50*/  BRA `(.L_x_5758) ;  /* 0xfffffe2c00947947 */ /* 0x000fea000383ffff */
.L_x_5468:
[----:B------:R0:W0:Y:S02]  /*20b60*/  SYNCS.PHASECHK.TRANS64.TRYWAIT P5, [R68+URZ+0x388b0], R73 ;  /* 0x0388b049440075a7 */ /* 0x00002400080a017f */
[----:B0-----:R-:W-:Y:S05]  /*20b70*/  @!P5 NANOSLEEP.SYNCS 0x989680 ;  /* 0x009896800000d95d */ /* 0x001fea0003900000 */
[----:B------:R-:W0:Y:S02]  /*20b80*/  @!P5 SYNCS.PHASECHK.TRANS64 P5, [R68+URZ+0x388b0], R73 ;  /* 0x0388b0494400d5a7 */ /* 0x000e2400080a007f */
[----:B0-----:R-:W-:Y:S05]  /*20b90*/  @!P5 BRA `(.L_x_5468) ;  /* 0xfffffffc00f0d947 */ /* 0x001fea000383ffff */
[----:B------:R-:W-:Y:S05]  /*20ba0*/  BRA `(.L_x_5759) ;  /* 0xfffffe3000107947 */ /* 0x000fea000383ffff */
.L_x_5491:
        /* <DEDUP_REMOVED lines=8> */
.L_x_5761:
[----:B------:R-:W-:Y:S05]  /*20c30*/  BSYNC B1 ;  /* 0x0000000000017941 */ /* 0x000fea0003800000 */
.L_x_5760:
        /* <DEDUP_REMOVED lines=8> */
.L_x_5762:
[----:B------:R-:W-:Y:S02]  /*20cc0*/  IMAD.MOV.U32 R13, RZ, RZ, R8 ;  /* 0x000000ffff0d7224 */ /* 0x000fe400078e0008 */
[----:B------:R-:W-:-:S07]  /*20cd0*/  IMAD.MOV.U32 R0, RZ, RZ, R14 ;  /* 0x000000ffff007224 */ /* 0x000fce00078e000e */
[----:B------:R-:W-:Y:S05]  /*20ce0*/  WARPSYNC.COLLECTIVE R15, `(.L_x_5763) ;  /* 0x000000000f087348 */ /* 0x000fea0003c00000 */
[----:B------:R0:W1:Y:S02]  /*20cf0*/  SHFL.IDX P6, R14, R13, R12, R11 ;  /* 0x0000000c0d0e7389 */ /* 0x00006400000c000b */
[----:B01----:R-:W-:Y:S01]  /*20d00*/  ENDCOLLECTIVE ;  /* 0x000000000000791b */ /* 0x003fe20003800000 */
.L_x_5763:
[----:B------:R-:W-:Y:S02]  /*20d10*/  IMAD.MOV.U32 R13, RZ, RZ, R7 ;  /* 0x000000ffff0d7224 */ /* 0x000fe400078e0007 */
[----:B------:R-:W-:-:S07]  /*20d20*/  IMAD.MOV.U32 R5, RZ, RZ, R14 ;  /* 0x000000ffff057224 */ /* 0x000fce00078e000e */
[----:B------:R-:W-:Y:S05]  /*20d30*/  WARPSYNC.COLLECTIVE R15, `(.L_x_5764) ;  /* 0x000000000f087348 */ /* 0x000fea0003c00000 */
[----:B------:R0:W1:Y:S02]  /*20d40*/  SHFL.IDX P6, R14, R13, R12, R11 ;  /* 0x0000000c0d0e7389 */ /* 0x00006400000c000b */
[----:B01----:R-:W-:Y:S01]  /*20d50*/  ENDCOLLECTIVE ;  /* 0x000000000000791b */ /* 0x003fe20003800000 */
.L_x_5764:
[----:B------:R-:W-:Y:S05]  /*20d60*/  BRA `(.L_x_5765) ;  /* 0xfffffe5c00fc7947 */ /* 0x000fea000383ffff */
.L_x_5494:
        /* <DEDUP_REMOVED lines=8> */
.L_x_5767:
[----:B------:R-:W-:Y:S05]  /*20df0*/  BSYNC B1 ;  /* 0x0000000000017941 */ /* 0x000fea0003800000 */
.L_x_5766:
        /* <DEDUP_REMOVED lines=8> */
.L_x_5768:
[----:B------:R-:W-:Y:S02]  /*20e80*/  IMAD.MOV.U32 R13, RZ, RZ, R8 ;  /* 0x000000ffff0d7224 */ /* 0x000fe400078e0008 */
[----:B------:R-:W-:-:S07]  /*20e90*/  IMAD.MOV.U32 R0, RZ, RZ, R14 ;  /* 0x000000ffff007224 */ /* 0x000fce00078e000e */
[----:B------:R-:W-:Y:S05]  /*20ea0*/  WARPSYNC.COLLECTIVE R15, `(.L_x_5769) ;  /* 0x000000000f087348 */ /* 0x000fea0003c00000 */
[----:B------:R0:W1:Y:S02]  /*20eb0*/  SHFL.IDX P6, R14, R13, R12, R11 ;  /* 0x0000000c0d0e7389 */ /* 0x00006400000c000b */
[----:B01----:R-:W-:Y:S01]  /*20ec0*/  ENDCOLLECTIVE ;  /* 0x000000000000791b */ /* 0x003fe20003800000 */
.L_x_5769:
[----:B------:R-:W-:Y:S02]  /*20ed0*/  IMAD.MOV.U32 R13, RZ, RZ, R7 ;  /* 0x000000ffff0d7224 */ /* 0x000fe400078e0007 */
[----:B------:R-:W-:-:S07]  /*20ee0*/  IMAD.MOV.U32 R5, RZ, RZ, R14 ;  /* 0x000000ffff057224 */ /* 0x000fce00078e000e */
[----:B------:R-:W-:Y:S05]  /*20ef0*/  WARPSYNC.COLLECTIVE R15, `(.L_x_5770) ;  /* 0x000000000f087348 */ /* 0x000fea0003c00000 */
[----:B------:R0:W1:Y:S02]  /*20f00*/  SHFL.IDX P6, R14, R13, R12, R11 ;  /* 0x0000000c0d0e7389 */ /* 0x00006400000c000b */
[----:B01----:R-:W-:Y:S01]  /*20f10*/  ENDCOLLECTIVE ;  /* 0x000000000000791b */ /* 0x003fe20003800000 */
.L_x_5770:
[----:B------:R-:W-:Y:S05]  /*20f20*/  BRA `(.L_x_5771) ;  /* 0xfffffe6000547947 */ /* 0x000fea000383ffff */
.L_x_5498:
[----:B0-----:R0:W1:Y:S02]  /*20f30*/  SYNCS.PHASECHK.TRANS64.TRYWAIT P0, [R2+URZ+0x38800], R21 ;  /* 0x03880015020075a7 */ /* 0x001064000800017f */
[----:B-1----:R-:W-:Y:S05]  /*20f40*/  @!P0 NANOSLEEP.SYNCS 0x989680 ;  /* 0x009896800000895d */ /* 0x002fea0003900000 */
[----:B------:R-:W1:Y:S02]  /*20f50*/  @!P0 SYNCS.PHASECHK.TRANS64 P0, [R2+URZ+0x38800], R21 ;  /* 0x03880015020085a7 */ /* 0x000e64000800007f */
[----:B-1----:R-:W-:Y:S05]  /*20f60*/  @!P0 BRA `(.L_x_5498) ;  /* 0xfffffffc00f08947 */ /* 0x002fea000383ffff */
[----:B------:R-:W-:Y:S05]  /*20f70*/  BRA `(.L_x_5772) ;  /* 0xfffffe64003c7947 */ /* 0x000fea000383ffff */
.L_x_5506:
        /* <DEDUP_REMOVED lines=8> */
.L_x_5774:
[----:B------:R-:W-:Y:S05]  /*21000*/  BSYNC B1 ;  /* 0x0000000000017941 */ /* 0x000fea0003800000 */
.L_x_5773:
        /* <DEDUP_REMOVED lines=8> */
.L_x_5775:
[----:B------:R-:W-:Y:S02]  /*21090*/  IMAD.MOV.U32 R13, RZ, RZ, R7 ;  /* 0x000000ffff0d7224 */ /* 0x000fe400078e0007 */
[----:B------:R-:W-:-:S07]  /*210a0*/  IMAD.MOV.U32 R0, RZ, RZ, R14 ;  /* 0x000000ffff007224 */ /* 0x000fce00078e000e */
[----:B------:R-:W-:Y:S05]  /*210b0*/  WARPSYNC.COLLECTIVE R15, `(.L_x_5776) ;  /* 0x000000000f087348 */ /* 0x000fea0003c00000 */
[----:B------:R0:W1:Y:S02]  /*210c0*/  SHFL.IDX P6, R14, R13, R12, R11 ;  /* 0x0000000c0d0e7389 */ /* 0x00006400000c000b */
[----:B01----:R-:W-:Y:S01]  /*210d0*/  ENDCOLLECTIVE ;  /* 0x000000000000791b */ /* 0x003fe20003800000 */
.L_x_5776:
[----:B------:R-:W-:Y:S02]  /*210e0*/  IMAD.MOV.U32 R10, RZ, RZ, R0 ;  /* 0x000000ffff0a7224 */ /* 0x000fe400078e0000 */
[----:B------:R-:W-:Y:S02]  /*210f0*/  IMAD.MOV.U32 R13, RZ, RZ, R9 ;  /* 0x000000ffff0d7224 */ /* 0x000fe400078e0009 */
[----:B------:R-:W-:-:S07]  /*21100*/  IMAD.MOV.U32 R5, RZ, RZ, R14 ;  /* 0x000000ffff057224 */ /* 0x000fce00078e000e */
[----:B------:R-:W-:Y:S05]  /*21110*/  WARPSYNC.COLLECTIVE R15, `(.L_x_5777) ;  /* 0x000000000f087348 */ /* 0x000fea0003c00000 */
[----:B------:R0:W1:Y:S02]  /*21120*/  SHFL.IDX P6, R14, R13, R12, R11 ;  /* 0x0000000c0d0e7389 */ /* 0x00006400000c000b */
[----:B01----:R-:W-:Y:S01]  /*21130*/  ENDCOLLECTIVE ;  /* 0x000000000000791b */ /* 0x003fe20003800000 */
.L_x_5777:
[----:B------:R-:W-:Y:S01]  /*21140*/  IMAD.MOV.U32 R11, RZ, RZ, R3 ;  /* 0x000000ffff0b7224 */ /* 0x000fe200078e0003 */
[----:B------:R-:W-:Y:S06]  /*21150*/  BRA `(.L_x_5778) ;  /* 0xfffffe7000547947 */ /* 0x000fec000383ffff */
.L_x_5509:
        /* <DEDUP_REMOVED lines=8> */
.L_x_5780:
[----:B------:R-:W-:Y:S05]  /*211e0*/  BSYNC B1 ;  /* 0x0000000000017941 */ /* 0x000fea0003800000 */
.L_x_5779:
        /* <DEDUP_REMOVED lines=8> */
.L_x_5781:
[----:B------:R-:W-:Y:S02]  /*21270*/  IMAD.MOV.U32 R13, RZ, RZ, R7 ;  /* 0x000000ffff0d7224 */ /* 0x000fe400078e0007 */
[----:B------:R-:W-:-:S07]  /*21280*/  IMAD.MOV.U32 R0, RZ, RZ, R14 ;  /* 0x000000ffff007224 */ /* 0x000fce00078e000e */
[----:B------:R-:W-:Y:S05]  /*21290*/  WARPSYNC.COLLECTIVE R15, `(.L_x_5782) ;  /* 0x000000000f087348 */ /* 0x000fea0003c00000 */
[----:B------:R0:W1:Y:S02]  /*212a0*/  SHFL.IDX P6, R14, R13, R12, R11 ;  /* 0x0000000c0d0e7389 */ /* 0x00006400000c000b */
[----:B01----:R-:W-:Y:S01]  /*212b0*/  ENDCOLLECTIVE ;  /* 0x000000000000791b */ /* 0x003fe20003800000 */
.L_x_5782:
[----:B------:R-:W-:Y:S02]  /*212c0*/  IMAD.MOV.U32 R13, RZ, RZ, R9 ;  /* 0x000000ffff0d7224 */ /* 0x000fe400078e0009 */
[----:B------:R-:W-:-:S07]  /*212d0*/  IMAD.MOV.U32 R7, RZ, RZ, R14 ;  /* 0x000000ffff077224 */ /* 0x000fce00078e000e */
[----:B------:R-:W-:Y:S05]  /*212e0*/  WARPSYNC.COLLECTIVE R15, `(.L_x_5783) ;  /* 0x000000000f087348 */ /* 0x000fea0003c00000 */
[----:B------:R0:W1:Y:S02]  /*212f0*/  SHFL.IDX P6, R14, R13, R12, R11 ;  /* 0x0000000c0d0e7389 */ /* 0x00006400000c000b */
[----:B01----:R-:W-:Y:S01]  /*21300*/  ENDCOLLECTIVE ;  /* 0x000000000000791b */ /* 0x003fe20003800000 */
.L_x_5783:
[----:B------:R-:W-:Y:S02]  /*21310*/  IMAD.MOV.U32 R12, RZ, RZ, R0 ;  /* 0x000000ffff0c7224 */ /* 0x000fe400078e0000 */
[----:B------:R-:W-:Y:S01]  /*21320*/  IMAD.MOV.U32 R13, RZ, RZ, R3 ;  /* 0x000000ffff0d7224 */ /* 0x000fe200078e0003 */
[----:B------:R-:W-:Y:S06]  /*21330*/  BRA `(.L_x_5784) ;  /* 0xfffffe70007c7947 */ /* 0x000fec000383ffff */
.L_x_5513:
[----:B0-----:R0:W1:Y:S02]  /*21340*/  SYNCS.PHASECHK.TRANS64.TRYWAIT P1, [R2+URZ+0x38800], R3 ;  /* 0x03880003020075a7 */ /* 0x001064000802017f */
[----:B-1----:R-:W-:Y:S05]  /*21350*/  @!P1 NANOSLEEP.SYNCS 0x989680 ;  /* 0x009896800000995d */ /* 0x002fea0003900000 */
[----:B------:R-:W1:Y:S02]  /*21360*/  @!P1 SYNCS.PHASECHK.TRANS64 P1, [R2+URZ+0x38800], R3 ;  /* 0x03880003020095a7 */ /* 0x000e64000802007f */
[----:B-1----:R-:W-:Y:S05]  /*21370*/  @!P1 BRA `(.L_x_5513) ;  /* 0xfffffffc00f09947 */ /* 0x002fea000383ffff */
[----:B------:R-:W-:Y:S05]  /*21380*/  BRA `(.L_x_5785) ;  /* 0xfffffe7400107947 */ /* 0x000fea000383ffff */
.L_x_5519:
[----:B-1----:R1:W2:Y:S02]  /*21390*/  SYNCS.PHASECHK.TRANS64.TRYWAIT P1, [R21+URZ+0x38830], R14 ;  /* 0x0388300e150075a7 */ /* 0x0022a4000802017f */
[----:B--2---:R-:W-:Y:S05]  /*213a0*/  @!P1 NANOSLEEP.SYNCS 0x989680 ;  /* 0x009896800000995d */ /* 0x004fea0003900000 */
[----:B------:R-:W2:Y:S02]  /*213b0*/  @!P1 SYNCS.PHASECHK.TRANS64 P1, [R21+URZ+0x38830], R14 ;  /* 0x0388300e150095a7 */ /* 0x000ea4000802007f */
[----:B--2---:R-:W-:Y:S05]  /*213c0*/  @!P1 BRA `(.L_x_5519) ;  /* 0xfffffffc00f09947 */ /* 0x004fea000383ffff */
[----:B------:R-:W-:Y:S05]  /*213d0*/  BRA `(.L_x_5518) ;  /* 0xfffffe8000687947 */ /* 0x000fea000383ffff */
.L_x_5521:
[----:B--2---:R2:W3:Y:S02]  /*213e0*/  SYNCS.PHASECHK.TRANS64.TRYWAIT P1, [R2+URZ+0x38810], R3 ;  /* 0x03881003020075a7 */ /* 0x0044e4000802017f */
[----:B---3--:R-:W-:Y:S05]  /*213f0*/  @!P1 NANOSLEEP.SYNCS 0x989680 ;  /* 0x009896800000995d */ /* 0x008fea0003900000 */
[----:B------:R-:W3:Y:S02]  /*21400*/  @!P1 SYNCS.PHASECHK.TRANS64 P1, [R2+URZ+0x38810], R3 ;  /* 0x03881003020095a7 */ /* 0x000ee4000802007f */
[----:B---3--:R-:W-:Y:S05]  /*21410*/  @!P1 BRA `(.L_x_5521) ;  /* 0xfffffffc00f09947 */ /* 0x008fea000383ffff */
[----:B------:R-:W-:Y:S05]  /*21420*/  BRA `(.L_x_5786) ;  /* 0xfffffe8400187947 */ /* 0x000fea000383ffff */
.L_x_5526:
[----:B--2---:R2:W4:Y:S02]  /*21430*/  SYNCS.PHASECHK.TRANS64.TRYWAIT P2, [R21+URZ+0x38850], R14 ;  /* 0x0388500e150075a7 */ /* 0x004524000804017f */
[----:B----4-:R-:W-:Y:S05]  /*21440*/  @!P2 NANOSLEEP.SYNCS 0x989680 ;  /* 0x009896800000a95d */ /* 0x010fea0003900000 */
[----:B------:R-:W4:Y:S02]  /*21450*/  @!P2 SYNCS.PHASECHK.TRANS64 P2, [R21+URZ+0x38850], R14 ;  /* 0x0388500e1500a5a7 */ /* 0x000f24000804007f */
[----:B----4-:R-:W-:Y:S05]  /*21460*/  @!P2 BRA `(.L_x_5526) ;  /* 0xfffffffc00f0a947 */ /* 0x010fea000383ffff */
[----:B------:R-:W-:Y:S05]  /*21470*/  BRA `(.L_x_5525) ;  /* 0xfffffe8400447947 */ /* 0x000fea000383ffff */
.L_x_5533:
[----:B-1----:R1:W2:Y:S02]  /*21480*/  SYNCS.PHASECHK.TRANS64.TRYWAIT P3, [R197+URZ+0x38830], R0 ;  /* 0x03883000c50075a7 */ /* 0x0022a4000806017f */
[----:B--2---:R-:W-:Y:S05]  /*21490*/  @!P3 NANOSLEEP.SYNCS 0x989680 ;  /* 0x009896800000b95d */ /* 0x004fea0003900000 */
[----:B------:R-:W2:Y:S02]  /*214a0*/  @!P3 SYNCS.PHASECHK.TRANS64 P3, [R197+URZ+0x38830], R0 ;  /* 0x03883000c500b5a7 */ /* 0x000ea4000806007f */
[----:B--2---:R-:W-:Y:S05]  /*214b0*/  @!P3 BRA `(.L_x_5533) ;  /* 0xfffffffc00f0b947 */ /* 0x004fea000383ffff */
[----:B------:R-:W-:Y:S05]  /*214c0*/  BRA `(.L_x_5532) ;  /* 0xfffffeb000787947 */ /* 0x000fea000383ffff */
.L_x_5538:
[----:B---3--:R3:W4:Y:S02]  /*214d0*/  SYNCS.PHASECHK.TRANS64.TRYWAIT P3, [R197+URZ+0x38850], R0 ;  /* 0x03885000c50075a7 */ /* 0x008724000806017f */
[----:B----4-:R-:W-:Y:S05]  /*214e0*/  @!P3 NANOSLEEP.SYNCS 0x989680 ;  /* 0x009896800000b95d */ /* 0x010fea0003900000 */
[----:B------:R-:W4:Y:S02]  /*214f0*/  @!P3 SYNCS.PHASECHK.TRANS64 P3, [R197+URZ+0x38850], R0 ;  /* 0x03885000c500b5a7 */ /* 0x000f24000806007f */
[----:B----4-:R-:W-:Y:S05]  /*21500*/  @!P3 BRA `(.L_x_5538) ;  /* 0xfffffffc00f0b947 */ /* 0x010fea000383ffff */
[----:B------:R-:W-:Y:S05]  /*21510*/  BRA `(.L_x_5537) ;  /* 0xfffffeb400147947 */ /* 0x000fea000383ffff */
.L_x_5546:
[----:B-1----:R1:W2:Y:S02]  /*21520*/  SYNCS.PHASECHK.TRANS64.TRYWAIT P2, [R193+URZ+0x38830], R0 ;  /* 0x03883000c10075a7 */ /* 0x0022a4000804017f */
[----:B--2---:R-:W-:Y:S05]  /*21530*/  @!P2 NANOSLEEP.SYNCS 0x989680 ;  /* 0x009896800000a95d */ /* 0x004fea0003900000 */
[----:B------:R-:W2:Y:S02]  /*21540*/  @!P2 SYNCS.PHASECHK.TRANS64 P2, [R193+URZ+0x38830], R0 ;  /* 0x03883000c100a5a7 */ /* 0x000ea4000804007f */
[----:B--2---:R-:W-:Y:S05]  /*21550*/  @!P2 BRA `(.L_x_5546) ;  /* 0xfffffffc00f0a947 */ /* 0x004fea000383ffff */
[----:B------:R-:W-:Y:S05]  /*21560*/  BRA `(.L_x_5545) ;  /* 0xfffffee800507947 */ /* 0x000fea000383ffff */
.L_x_5551:
[----:B---3--:R3:W4:Y:S02]  /*21570*/  SYNCS.PHASECHK.TRANS64.TRYWAIT P2, [R193+URZ+0x38850], R0 ;  /* 0x03885000c10075a7 */ /* 0x008724000804017f */
[----:B----4-:R-:W-:Y:S05]  /*21580*/  @!P2 NANOSLEEP.SYNCS 0x989680 ;  /* 0x009896800000a95d */ /* 0x010fea0003900000 */
[----:B------:R-:W4:Y:S02]  /*21590*/  @!P2 SYNCS.PHASECHK.TRANS64 P2, [R193+URZ+0x38850], R0 ;  /* 0x03885000c100a5a7 */ /* 0x000f24000804007f */
[----:B----4-:R-:W-:Y:S05]  /*215a0*/  @!P2 BRA `(.L_x_5551) ;  /* 0xfffffffc00f0a947 */ /* 0x010fea000383ffff */
[----:B------:R-:W-:Y:S05]  /*215b0*/  BRA `(.L_x_5550) ;  /* 0xfffffee800ec7947 */ /* 0x000fea000383ffff */
.L_x_5581:
        /* <DEDUP_REMOVED lines=11> */
.L_x_5788:
[----:B------:R-:W-:Y:S05]  /*21670*/  BSYNC B1 ;  /* 0x0000000000017941 */ /* 0x000fea0003800000 */
.L_x_5787:
[----:B------:R-:W-:Y:S05]  /*21680*/  BRA `(.L_x_5789) ;  /* 0xffffff68002c7947 */ /* 0x000fea000383ffff */
.L_x_5583:
[----:B------:R-:W-:Y:S01]  /*21690*/  BSSY B1, `(.L_x_5790) ;  /* 0x0000006000017945 */ /* 0x000fe20003800000 */
[----:B------:R-:W-:-:S07]  /*216a0*/  IMAD.MOV.U32 R15, RZ, RZ, -0x1 ;  /* 0xffffffffff0f7424 */ /* 0x000fce00078e00ff */
[----:B01----:R-:W-:Y:S05]  /*216b0*/  WARPSYNC.COLLECTIVE R15, `(.L_x_5791) ;  /* 0x000000000f0c7348 */ /* 0x003fea0003c00000 */
[----:B------:R-:W-:Y:S02]  /*216c0*/  ELECT P6, UR62, PT ;  /* 0x00000000003e782f */ /* 0x000fe400038c0000 */
[----:B------:R-:W-:Y:S01]  /*216d0*/  MOV R14, UR62 ;  /* 0x0000003e000e7c02 */ /* 0x000fe20008000f00 */
[----:B01----:R-:W-:Y:S10]  /*216e0*/  ENDCOLLECTIVE ;  /* 0x000000000000791b */ /* 0x003ff40003800000 */
.L_x_5791:
[----:B------:R-:W-:Y:S05]  /*216f0*/  BSYNC B1 ;  /* 0x0000000000017941 */ /* 0x000fea0003800000 */
.L_x_5790:
[----:B------:R-:W-:Y:S05]  /*21700*/  BRA `(.L_x_5582) ;  /* 0xffffff6800247947 */ /* 0x000fea000383ffff */
.L_x_5585:
[----:B0-----:R-:W2:Y:S02]  /*21710*/  LDL R4, [R1+0x4] ;  /* 0x0000040001047983 */ /* 0x001ea40000100800 */
[----:B--2---:R0:W2:Y:S02]  /*21720*/  SYNCS.PHASECHK.TRANS64.TRYWAIT P0, [R4+URZ+0x38820], R3 ;  /* 0x03882003040075a7 */ /* 0x0040a4000800017f */
[----:B--2---:R-:W-:Y:S05]  /*21730*/  @!P0 NANOSLEEP.SYNCS 0x989680 ;  /* 0x009896800000895d */ /* 0x004fea0003900000 */
[----:B------:R-:W2:Y:S02]  /*21740*/  @!P0 SYNCS.PHASECHK.TRANS64 P0, [R4+URZ+0x38820], R3 ;  /* 0x03882003040085a7 */ /* 0x000ea4000800007f */
[----:B--2---:R-:W-:Y:S05]  /*21750*/  @!P0 BRA `(.L_x_5585) ;  /* 0xfffffffc00ec8947 */ /* 0x004fea000383ffff */
[----:B------:R-:W-:Y:S05]  /*21760*/  BRA `(.L_x_5792) ;  /* 0xffffff6800347947 */ /* 0x000fea000383ffff */
.L_x_5589:
[----:B0-----:R0:W2:Y:S02]  /*21770*/  SYNCS.PHASECHK.TRANS64.TRYWAIT P0, [R4+URZ+0x388a0], R8 ;  /* 0x0388a008040075a7 */ /* 0x0010a4000800017f */
[----:B--2---:R-:W-:Y:S05]  /*21780*/  @!P0 NANOSLEEP.SYNCS 0x989680 ;  /* 0x009896800000895d */ /* 0x004fea0003900000 */
[----:B------:R-:W2:Y:S02]  /*21790*/  @!P0 SYNCS.PHASECHK.TRANS64 P0, [R4+URZ+0x388a0], R8 ;  /* 0x0388a008040085a7 */ /* 0x000ea4000800007f */
[----:B--2---:R-:W-:Y:S05]  /*217a0*/  @!P0 BRA `(.L_x_5589) ;  /* 0xfffffffc00f08947 */ /* 0x004fea000383ffff */
[----:B------:R-:W-:Y:S05]  /*217b0*/  BRA `(.L_x_5793) ;  /* 0xffffff68005c7947 */ /* 0x000fea000383ffff */
.L_x_5594:
[----:B--2---:R2:W3:Y:S02]  /*217c0*/  SYNCS.PHASECHK.TRANS64.TRYWAIT P0, [R4+URZ+0x388c0], R8 ;  /* 0x0388c008040075a7 */ /* 0x0044e4000800017f */
[----:B---3--:R-:W-:Y:S05]  /*217d0*/  @!P0 NANOSLEEP.SYNCS 0x989680 ;  /* 0x009896800000895d */ /* 0x008fea0003900000 */
[----:B------:R-:W3:Y:S02]  /*217e0*/  @!P0 SYNCS.PHASECHK.TRANS64 P0, [R4+URZ+0x388c0], R8 ;  /* 0x0388c008040085a7 */ /* 0x000ee4000800007f */
[----:B---3--:R-:W-:Y:S05]  /*217f0*/  @!P0 BRA `(.L_x_5594) ;  /* 0xfffffffc00f08947 */ /* 0x008fea000383ffff */
[----:B------:R-:W-:Y:S05]  /*21800*/  BRA `(.L_x_5794) ;  /* 0xffffff6800e07947 */ /* 0x000fea000383ffff */
.L_x_5608:
[----:B0-----:R0:W2:Y:S02]  /*21810*/  SYNCS.PHASECHK.TRANS64.TRYWAIT P1, [R4+URZ+0x388a0], R5 ;  /* 0x0388a005040075a7 */ /* 0x0010a4000802017f */
[----:B--2---:R-:W-:Y:S05]  /*21820*/  @!P1 NANOSLEEP.SYNCS 0x989680 ;  /* 0x009896800000995d */ /* 0x004fea0003900000 */
[----:B------:R-:W2:Y:S02]  /*21830*/  @!P1 SYNCS.PHASECHK.TRANS64 P1, [R4+URZ+0x388a0], R5 ;  /* 0x0388a005040095a7 */ /* 0x000ea4000802007f */
[----:B--2---:R-:W-:Y:S05]  /*21840*/  @!P1 BRA `(.L_x_5608) ;  /* 0xfffffffc00f09947 */ /* 0x004fea000383ffff */
[----:B------:R-:W-:Y:S05]  /*21850*/  BRA `(.L_x_5795) ;  /* 0xffffff7400687947 */ /* 0x000fea000383ffff */
.L_x_5613:
[----:B--2---:R2:W3:Y:S02]  /*21860*/  SYNCS.PHASECHK.TRANS64.TRYWAIT P1, [R4+URZ+0x388c0], R5 ;  /* 0x0388c005040075a7 */ /* 0x0044e4000802017f */
[----:B---3--:R-:W-:Y:S05]  /*21870*/  @!P1 NANOSLEEP.SYNCS 0x989680 ;  /* 0x009896800000995d */ /* 0x008fea0003900000 */
[----:B------:R-:W3:Y:S02]  /*21880*/  @!P1 SYNCS.PHASECHK.TRANS64 P1, [R4+URZ+0x388c0], R5 ;  /* 0x0388c005040095a7 */ /* 0x000ee4000802007f */
[----:B---3--:R-:W-:Y:S05]  /*21890*/  @!P1 BRA `(.L_x_5613) ;  /* 0xfffffffc00f09947 */ /* 0x008fea000383ffff */
[----:B------:R-:W-:Y:S05]  /*218a0*/  BRA `(.L_x_5796) ;  /* 0xffffff7400e87947 */ /* 0x000fea000383ffff */
.L_x_5633:
        /* <DEDUP_REMOVED lines=11> */
.L_x_5798:
[----:B------:R-:W-:Y:S05]  /*21960*/  BSYNC B0 ;  /* 0x0000000000007941 */ /* 0x000fea0003800000 */
.L_x_5797:
[----:B------:R-:W-:Y:S05]  /*21970*/  BRA `(.L_x_5799) ;  /* 0xffffff8400f87947 */ /* 0x000fea000383ffff */
.L_x_5635:
[----:B------:R-:W-:Y:S01]  /*21980*/  BSSY B0, `(.L_x_5800) ;  /* 0x0000006000007945 */ /* 0x000fe20003800000 */
[----:B------:R-:W-:-:S07]  /*21990*/  IMAD.MOV.U32 R15, RZ, RZ, -0x1 ;  /* 0xffffffffff0f7424 */ /* 0x000fce00078e00ff */
[----:B01----:R-:W-:Y:S05]  /*219a0*/  WARPSYNC.COLLECTIVE R15, `(.L_x_5801) ;  /* 0x000000000f0c7348 */ /* 0x003fea0003c00000 */
[----:B------:R-:W-:Y:S02]  /*219b0*/  ELECT P6, UR62, PT ;  /* 0x00000000003e782f */ /* 0x000fe400038c0000 */
[----:B------:R-:W-:Y:S01]  /*219c0*/  MOV R14, UR62 ;  /* 0x0000003e000e7c02 */ /* 0x000fe20008000f00 */
[----:B01----:R-:W-:Y:S10]  /*219d0*/  ENDCOLLECTIVE ;  /* 0x000000000000791b */ /* 0x003ff40003800000 */
.L_x_5801:
[----:B------:R-:W-:Y:S05]  /*219e0*/  BSYNC B0 ;  /* 0x0000000000007941 */ /* 0x000fea0003800000 */
.L_x_5800:
[----:B------:R-:W-:Y:S05]  /*219f0*/  BRA `(.L_x_5802) ;  /* 0xffffff8800087947 */ /* 0x000fea000383ffff */
.L_x_5637:
[----:B0-----:R0:W2:Y:S02]  /*21a00*/  SYNCS.PHASECHK.TRANS64.TRYWAIT P0, [R0+URZ+0x38840], R2 ;  /* 0x03884002000075a7 */ /* 0x0010a4000800017f */
[----:B--2---:R-:W-:Y:S05]  /*21a10*/  @!P0 NANOSLEEP.SYNCS 0x989680 ;  /* 0x009896800000895d */ /* 0x004fea0003900000 */
[----:B------:R-:W2:Y:S02]  /*21a20*/  @!P0 SYNCS.PHASECHK.TRANS64 P0, [R0+URZ+0x38840], R2 ;  /* 0x03884002000085a7 */ /* 0x000ea4000800007f */
[----:B--2---:R-:W-:Y:S05]  /*21a30*/  @!P0 BRA `(.L_x_5637) ;  /* 0xfffffffc00f08947 */ /* 0x004fea000383ffff */
[----:B------:R-:W-:Y:S05]  /*21a40*/  BRA `(.L_x_5803) ;  /* 0xffffff8800747947 */ /* 0x000fea000383ffff */
.L_x_5641:
        /* <DEDUP_REMOVED lines=9> */
.L_x_5804:
[----:B------:R-:W-:Y:S02]  /*21ae0*/  IMAD.MOV.U32 R13, RZ, RZ, R3 ;  /* 0x000000ffff0d7224 */ /* 0x000fe400078e0003 */
[----:B------:R-:W-:-:S07]  /*21af0*/  IMAD.MOV.U32 R4, RZ, RZ, R14 ;  /* 0x000000ffff047224 */ /* 0x000fce00078e000e */
[----:B------:R-:W-:Y:S05]  /*21b00*/  WARPSYNC.COLLECTIVE R15, `(.L_x_5805) ;  /* 0x000000000f087348 */ /* 0x000fea0003c00000 */
[----:B------:R0:W1:Y:S02]  /*21b10*/  SHFL.IDX P6, R14, R13, R12, R11 ;  /* 0x0000000c0d0e7389 */ /* 0x00006400000c000b */
[----:B01----:R-:W-:Y:S01]  /*21b20*/  ENDCOLLECTIVE ;  /* 0x000000000000791b */ /* 0x003fe20003800000 */
.L_x_5805:
[----:B------:R-:W-:Y:S02]  /*21b30*/  IMAD.MOV.U32 R13, RZ, RZ, R2 ;  /* 0x000000ffff0d7224 */ /* 0x000fe400078e0002 */
[----:B------:R-:W-:Y:S02]  /*21b40*/  IMAD.MOV.U32 R12, RZ, RZ, 0x1 ;  /* 0x00000001ff0c7424 */ /* 0x000fe400078e00ff */
[----:B------:R-:W-:-:S07]  /*21b50*/  IMAD.MOV.U32 R5, RZ, RZ, R14 ;  /* 0x000000ffff057224 */ /* 0x000fce00078e000e */
[----:B------:R-:W-:Y:S05]  /*21b60*/  WARPSYNC.COLLECTIVE R15, `(.L_x_5806) ;  /* 0x000000000f087348 */ /* 0x000fea0003c00000 */
[----:B------:R0:W1:Y:S02]  /*21b70*/  SHFL.IDX P6, R14, R13, R12, R11 ;  /* 0x0000000c0d0e7389 */ /* 0x00006400000c000b */
[----:B01----:R-:W-:Y:S01]  /*21b80*/  ENDCOLLECTIVE ;  /* 0x000000000000791b */ /* 0x003fe20003800000 */
.L_x_5806:
[----:B------:R-:W-:Y:S02]  /*21b90*/  IMAD.MOV.U32 R13, RZ, RZ, R3 ;  /* 0x000000ffff0d7224 */ /* 0x000fe400078e0003 */
[----:B------:R-:W-:Y:S02]  /*21ba0*/  IMAD R0, R6, R7, RZ ;  /* 0x0000000706007224 */ /* 0x000fe400078e02ff */
[----:B------:R-:W-:-:S07]  /*21bb0*/  IMAD.MOV.U32 R6, RZ, RZ, R14 ;  /* 0x000000ffff067224 */ /* 0x000fce00078e000e */
[----:B------:R-:W-:Y:S05]  /*21bc0*/  WARPSYNC.COLLECTIVE R15, `(.L_x_5807) ;  /* 0x000000000f087348 */ /* 0x000fea0003c00000 */
[----:B------:R0:W1:Y:S02]  /*21bd0*/  SHFL.IDX P6, R14, R13, R12, R11 ;  /* 0x0000000c0d0e7389 */ /* 0x00006400000c000b */
[----:B01----:R-:W-:Y:S01]  /*21be0*/  ENDCOLLECTIVE ;  /* 0x000000000000791b */ /* 0x003fe20003800000 */
.L_x_5807:
        /* <DEDUP_REMOVED lines=21> */
.L_x_5808:
        /* <DEDUP_REMOVED lines=10> */
.L_x_5809:
        /* <DEDUP_REMOVED lines=11> */
.L_x_5810:
        /* <DEDUP_REMOVED lines=14> */
.L_x_5811:
[----:B------:R-:W-:Y:S01]  /*21f70*/  IMAD.MOV.U32 R3, RZ, RZ, R14 ;  /* 0x000000ffff037224 */ /* 0x000fe200078e000e */
[----:B------:R-:W-:Y:S06]  /*21f80*/  BRA `(.L_x_5812) ;  /* 0xffffff8c00dc7947 */ /* 0x000fec000383ffff */
.L_x_5645:
        /* <DEDUP_REMOVED lines=27> */
.L_x_5814:
[----:B------:R-:W-:Y:S05]  /*22140*/  BSYNC B0 ;  /* 0x0000000000007941 */ /* 0x000fea0003800000 */
.L_x_5813:
        /* <DEDUP_REMOVED lines=11> */
.L_x_5815:
        /* <DEDUP_REMOVED lines=43> */
.L_x_5816:
        /* <DEDUP_REMOVED lines=18> */
.L_x_5817:
        /* <DEDUP_REMOVED lines=29> */
.L_x_5818:
        /* <DEDUP_REMOVED lines=13> */
.L_x_5819:
        /* <DEDUP_REMOVED lines=32> */
.L_x_5820:
        /* <DEDUP_REMOVED lines=9> */
.L_x_5821:
[----:B------:R-:W-:Y:S01]  /*22b00*/  IMAD.MOV.U32 R0, RZ, RZ, R14 ;  /* 0x000000ffff007224 */ /* 0x000fe200078e000e */
[----:B------:R-:W-:Y:S06]  /*22b10*/  BRA `(.L_x_5822) ;  /* 0xffffff9000b47947 */ /* 0x000fec000383ffff */
.L_x_5650:
[----:B0-----:R-:W3:Y:S02]  /*22b20*/  LDL R2, [R1+0x4] ;  /* 0x0000040001027983 */ /* 0x001ee40000100800 */
[----:B---3--:R0:W3:Y:S02]  /*22b30*/  SYNCS.PHASECHK.TRANS64.TRYWAIT P0, [R2+URZ+0x38820], R0 ;  /* 0x03882000020075a7 */ /* 0x0080e4000800017f */
[----:B---3--:R-:W-:Y:S05]  /*22b40*/  @!P0 NANOSLEEP.SYNCS 0x989680 ;  /* 0x009896800000895d */ /* 0x008fea0003900000 */
[----:B------:R-:W3:Y:S02]  /*22b50*/  @!P0 SYNCS.PHASECHK.TRANS64 P0, [R2+URZ+0x38820], R0 ;  /* 0x03882000020085a7 */ /* 0x000ee4000800007f */
[----:B---3--:R-:W-:Y:S05]  /*22b60*/  @!P0 BRA `(.L_x_5650) ;  /* 0xfffffffc00ec8947 */ /* 0x008fea000383ffff */
[----:B------:R-:W-:Y:S05]  /*22b70*/  BRA `(.L_x_5823) ;  /* 0xffffff9400747947 */ /* 0x000fea000383ffff */
.L_x_5654:
[----:B0-----:R0:W1:Y:S02]  /*22b80*/  SYNCS.PHASECHK.TRANS64.TRYWAIT P0, [R0+URZ+0x38860], R2 ;  /* 0x03886002000075a7 */ /* 0x001064000800017f */
[----:B-1----:R-:W-:Y:S05]  /*22b90*/  @!P0 NANOSLEEP.SYNCS 0x989680 ;  /* 0x009896800000895d */ /* 0x002fea0003900000 */
[----:B------:R-:W1:Y:S02]  /*22ba0*/  @!P0 SYNCS.PHASECHK.TRANS64 P0, [R0+URZ+0x38860], R2 ;  /* 0x03886002000085a7 */ /* 0x000e64000800007f */
[----:B-1----:R-:W-:Y:S05]  /*22bb0*/  @!P0 BRA `(.L_x_5654) ;  /* 0xfffffffc00f08947 */ /* 0x002fea000383ffff */
[----:B------:R-:W-:Y:S05]  /*22bc0*/  BRA `(.L_x_5824) ;  /* 0xffffff9400a47947 */ /* 0x000fea000383ffff */
.L_x_5673:
[----:B-1----:R1:W3:Y:S02]  /*22bd0*/  SYNCS.PHASECHK.TRANS64.TRYWAIT P0, [R0+URZ+0x38840], R6 ;  /* 0x03884006000075a7 */ /* 0x0022e4000800017f */
[----:B---3--:R-:W-:Y:S05]  /*22be0*/  @!P0 NANOSLEEP.SYNCS 0x989680 ;  /* 0x009896800000895d */ /* 0x008fea0003900000 */
[----:B------:R-:W3:Y:S02]  /*22bf0*/  @!P0 SYNCS.PHASECHK.TRANS64 P0, [R0+URZ+0x38840], R6 ;  /* 0x03884006000085a7 */ /* 0x000ee4000800007f */
[----:B---3--:R-:W-:Y:S05]  /*22c00*/  @!P0 BRA `(.L_x_5673) ;  /* 0xfffffffc00f08947 */ /* 0x008fea000383ffff */
[----:B------:R-:W-:Y:S05]  /*22c10*/  BRA `(.L_x_5825) ;  /* 0xffffffa000cc7947 */ /* 0x000fea000383ffff */
.L_x_5678:
[----:B0-----:R0:W3:Y:S02]  /*22c20*/  SYNCS.PHASECHK.TRANS64.TRYWAIT P0, [R0+URZ+0x38860], R6 ;  /* 0x03886006000075a7 */ /* 0x0010e4000800017f */
[----:B---3--:R-:W-:Y:S05]  /*22c30*/  @!P0 NANOSLEEP.SYNCS 0x989680 ;  /* 0x009896800000895d */ /* 0x008fea0003900000 */
[----:B------:R-:W3:Y:S02]  /*22c40*/  @!P0 SYNCS.PHASECHK.TRANS64 P0, [R0+URZ+0x38860], R6 ;  /* 0x03886006000085a7 */ /* 0x000ee4000800007f */
[----:B---3--:R-:W-:Y:S05]  /*22c50*/  @!P0 BRA `(.L_x_5678) ;  /* 0xfffffffc00f08947 */ /* 0x008fea000383ffff */
[----:B------:R-:W-:Y:S05]  /*22c60*/  BRA `(.L_x_5826) ;  /* 0xffffffa400547947 */ /* 0x000fea000383ffff */
.L_x_5693:
[----:B0-----:R0:W1:Y:S02]  /*22c70*/  SYNCS.PHASECHK.TRANS64.TRYWAIT P0, [R2+URZ+0x38840], R3 ;  /* 0x03884003020075a7 */ /* 0x001064000800017f */
[----:B-1----:R-:W-:Y:S05]  /*22c80*/  @!P0 NANOSLEEP.SYNCS 0x989680 ;  /* 0x009896800000895d */ /* 0x002fea0003900000 */
[----:B------:R-:W1:Y:S02]  /*22c90*/  @!P0 SYNCS.PHASECHK.TRANS64 P0, [R2+URZ+0x38840], R3 ;  /* 0x03884003020085a7 */ /* 0x000e64000800007f */
[----:B-1----:R-:W-:Y:S05]  /*22ca0*/  @!P0 BRA `(.L_x_5693) ;  /* 0xfffffffc00f08947 */ /* 0x002fea000383ffff */
[----:B------:R-:W-:Y:S05]  /*22cb0*/  BRA `(.L_x_5827) ;  /* 0xffffffb0005c7947 */ /* 0x000fea000383ffff */
.L_x_5698:
[----:B-1----:R1:W3:Y:S02]  /*22cc0*/  SYNCS.PHASECHK.TRANS64.TRYWAIT P0, [R2+URZ+0x38860], R3 ;  /* 0x03886003020075a7 */ /* 0x0022e4000800017f */
[----:B---3--:R-:W-:Y:S05]  /*22cd0*/  @!P0 NANOSLEEP.SYNCS 0x989680 ;  /* 0x009896800000895d */ /* 0x008fea0003900000 */
[----:B------:R-:W3:Y:S02]  /*22ce0*/  @!P0 SYNCS.PHASECHK.TRANS64 P0, [R2+URZ+0x38860], R3 ;  /* 0x03886003020085a7 */ /* 0x000ee4000800007f */
[----:B---3--:R-:W-:Y:S05]  /*22cf0*/  @!P0 BRA `(.L_x_5698) ;  /* 0xfffffffc00f08947 */ /* 0x008fea000383ffff */
[----:B------:R-:W-:Y:S05]  /*22d00*/  BRA `(.L_x_5828) ;  /* 0xffffffb000e07947 */ /* 0x000fea000383ffff */
.L_x_5713:
[----:B0-----:R0:W1:Y:S02]  /*22d10*/  SYNCS.PHASECHK.TRANS64.TRYWAIT P0, [R2+URZ+0x38840], R3 ;  /* 0x03884003020075a7 */ /* 0x001064000800017f */
[----:B-1----:R-:W-:Y:S05]  /*22d20*/  @!P0 NANOSLEEP.SYNCS 0x989680 ;  /* 0x009896800000895d */ /* 0x002fea0003900000 */
[----:B------:R-:W1:Y:S02]  /*22d30*/  @!P0 SYNCS.PHASECHK.TRANS64 P0, [R2+URZ+0x38840], R3 ;  /* 0x03884003020085a7 */ /* 0x000e64000800007f */
[----:B-1----:R-:W-:Y:S05]  /*22d40*/  @!P0 BRA `(.L_x_5713) ;  /* 0xfffffffc00f08947 */ /* 0x002fea000383ffff */
[----:B------:R-:W-:Y:S05]  /*22d50*/  BRA `(.L_x_5829) ;  /* 0xffffffbc00cc7947 */ /* 0x000fea000383ffff */
.L_x_5718:
[----:B-1----:R1:W3:Y:S02]  /*22d60*/  SYNCS.PHASECHK.TRANS64.TRYWAIT P0, [R2+URZ+0x38860], R3 ;  /* 0x03886003020075a7 */ /* 0x0022e4000800017f */
[----:B---3--:R-:W-:Y:S05]  /*22d70*/  @!P0 NANOSLEEP.SYNCS 0x989680 ;  /* 0x009896800000895d */ /* 0x008fea0003900000 */
[----:B------:R-:W3:Y:S02]  /*22d80*/  @!P0 SYNCS.PHASECHK.TRANS64 P0, [R2+URZ+0x38860], R3 ;  /* 0x03886003020085a7 */ /* 0x000ee4000800007f */
[----:B---3--:R-:W-:Y:S05]  /*22d90*/  @!P0 BRA `(.L_x_5718) ;  /* 0xfffffffc00f08947 */ /* 0x008fea000383ffff */
[----:B------:R-:W-:Y:S05]  /*22da0*/  BRA `(.L_x_5830) ;  /* 0xffffffc000547947 */ /* 0x000fea000383ffff */
.L_x_5734:
[----:B------:R-:W-:Y:S01]  /*22db0*/  BSSY B0, `(.L_x_5831) ;  /* 0x0000008000007945 */ /* 0x000fe20003800000 */
[----:B------:R-:W-:Y:S02]  /*22dc0*/  IMAD.MOV.U32 R13, RZ, RZ, R16 ;  /* 0x000000ffff0d7224 */ /* 0x000fe400078e0010 */
[----:B------:R-:W-:Y:S02]  /*22dd0*/  IMAD.MOV.U32 R12, RZ, RZ, RZ ;  /* 0x000000ffff0c7224 */ /* 0x000fe400078e00ff */
[----:B-1----:R-:W-:Y:S02]  /*22de0*/  IMAD.MOV.U32 R11, RZ, RZ, 0x1f ;  /* 0x0000001fff0b7424 */ /* 0x002fe400078e00ff */
[----:B------:R-:W-:-:S07]  /*22df0*/  IMAD.MOV.U32 R15, RZ, RZ, -0x1 ;  /* 0xffffffffff0f7424 */ /* 0x000fce00078e00ff */
[----:B0-2---:R-:W-:Y:S05]  /*22e00*/  WARPSYNC.COLLECTIVE R15, `(.L_x_5832) ;  /* 0x000000000f087348 */ /* 0x005fea0003c00000 */
[----:B0-----:R0:W1:Y:S02]  /*22e10*/  SHFL.IDX P6, R14, R13, R12, R11 ;  /* 0x0000000c0d0e7389 */ /* 0x00106400000c000b */
[----:B012---:R-:W-:Y:S01]  /*22e20*/  ENDCOLLECTIVE ;  /* 0x000000000000791b */ /* 0x007fe20003800000 */
.L_x_5832:
[----:B------:R-:W-:Y:S05]  /*22e30*/  BSYNC B0 ;  /* 0x0000000000007941 */ /* 0x000fea0003800000 */
.L_x_5831:
        /* <DEDUP_REMOVED lines=9> */
.L_x_5833:
        /* <DEDUP_REMOVED lines=18> */
.L_x_5834:
        /* <DEDUP_REMOVED lines=8> */
.L_x_5835:
        /* <DEDUP_REMOVED lines=8> */
.L_x_5836:
        /* <DEDUP_REMOVED lines=8> */
.L_x_5837:
        /* <DEDUP_REMOVED lines=8> */
.L_x_5838:
        /* <DEDUP_REMOVED lines=9> */
.L_x_5839:
[----:B------:R-:W-:Y:S01]  /*23280*/  IMAD.MOV.U32 R16, RZ, RZ, R14 ;  /* 0x000000ffff107224 */ /* 0x000fe200078e000e */
[----:B------:R-:W-:Y:S06]  /*23290*/  BRA `(.L_x_5840) ;  /* 0xffffffc800ac7947 */ /* 0x000fec000383ffff */
.L_x_5739:
[----:B------:R-:W-:Y:S01]  /*232a0*/  BSSY B0, `(.L_x_5841) ;  /* 0x0000008000007945 */ /* 0x000fe20003800000 */
[----:B-----5:R-:W-:Y:S02]  /*232b0*/  IMAD.MOV.U32 R13, RZ, RZ, R3 ;  /* 0x000000ffff0d7224 */ /* 0x020fe400078e0003 */
[----:B------:R-:W-:Y:S02]  /*232c0*/  IMAD.MOV.U32 R12, RZ, RZ, 0x1 ;  /* 0x00000001ff0c7424 */ /* 0x000fe400078e00ff */
[----:B------:R-:W-:Y:S02]  /*232d0*/  IMAD.MOV.U32 R11, RZ, RZ, RZ ;  /* 0x000000ffff0b7224 */ /* 0x000fe400078e00ff */
[----:B------:R-:W-:-:S07]  /*232e0*/  IMAD.MOV.U32 R15, RZ, RZ, -0x1 ;  /* 0xffffffffff0f7424 */ /* 0x000fce00078e00ff */
[----:B012---:R-:W-:Y:S05]  /*232f0*/  WARPSYNC.COLLECTIVE R15, `(.L_x_5842) ;  /* 0x000000000f087348 */ /* 0x007fea0003c00000 */
[----:B0-----:R0:W3:Y:S02]  /*23300*/  SHFL.UP P6, R14, R13, R12, R11 ;  /* 0x0400000c0d0e7389 */ /* 0x0010e400000c000b */
[----:B0123--:R-:W-:Y:S01]  /*23310*/  ENDCOLLECTIVE ;  /* 0x000000000000791b */ /* 0x00ffe20003800000 */
.L_x_5842:
[----:B------:R-:W-:Y:S05]  /*23320*/  BSYNC B0 ;  /* 0x0000000000007941 */ /* 0x000fea0003800000 */
.L_x_5841:
        /* <DEDUP_REMOVED lines=10> */
.L_x_5843:
        /* <DEDUP_REMOVED lines=8> */
.L_x_5844:
        /* <DEDUP_REMOVED lines=8> */
.L_x_5845:
        /* <DEDUP_REMOVED lines=8> */
.L_x_5846:
        /* <DEDUP_REMOVED lines=9> */
.L_x_5847:
[----:B------:R-:W-:Y:S01]  /*235e0*/  IMAD.MOV.U32 R16, RZ, RZ, R14 ;  /* 0x000000ffff107224 */ /* 0x000fe200078e000e */
[----:B------:R-:W-:Y:S06]  /*235f0*/  BRA `(.L_x_5848) ;  /* 0xffffffc800707947 */ /* 0x000fec000383ffff */
.L_x_5741:
[----:B------:R-:W-:Y:S01]  /*23600*/  BSSY B0, `(.L_x_5849) ;  /* 0x0000006000007945 */ /* 0x000fe20003800000 */
[----:B------:R-:W-:Y:S01]  /*23610*/  PLOP3.LUT P6, PT, P6, PT, PT, 0x8, 0x0 ;  /* 0x000000000000781c */ /* 0x000fe200037ce170 */
[----:B------:R-:W-:-:S12]  /*23620*/  IMAD.MOV.U32 R15, RZ, RZ, -0x1 ;  /* 0xffffffffff0f7424 */ /* 0x000fd800078e00ff */
[----:B012---:R-:W-:Y:S05]  /*23630*/  WARPSYNC.COLLECTIVE R15, `(.L_x_5850) ;  /* 0x000000000f087348 */ /* 0x007fea0003c00000 */
[----:B0-----:R-:W-:Y:S01]  /*23640*/  VOTE.ANY R14, PT, P6 ;  /* 0x00000000000e7806 */ /* 0x001fe200030e0100 */
[----:B-12---:R-:W-:Y:S06]  /*23650*/  ENDCOLLECTIVE ;  /* 0x000000000000791b */ /* 0x006fec0003800000 */
.L_x_5850:
[----:B------:R-:W-:Y:S05]  /*23660*/  BSYNC B0 ;  /* 0x0000000000007941 */ /* 0x000fea0003800000 */
.L_x_5849:
        /* <DEDUP_REMOVED lines=9> */
.L_x_5851:
[----:B------:R-:W-:Y:S01]  /*23700*/  IMAD.MOV.U32 R17, RZ, RZ, R14 ;  /* 0x000000ffff117224 */ /* 0x000fe200078e000e */
[----:B------:R-:W-:Y:S06]  /*23710*/  BRA `(.L_x_5852) ;  /* 0xffffffc800607947 */ /* 0x000fec000383ffff */
.L_x_5743:
[----:B------:R-:W-:Y:S01]  /*23720*/  BSSY B0, `(.L_x_5853) ;  /* 0x0000007000007945 */ /* 0x000fe20003800000 */
[----:B------:R-:W-:Y:S02]  /*23730*/  IMAD.MOV.U32 R13, RZ, RZ, R2 ;  /* 0x000000ffff0d7224 */ /* 0x000fe400078e0002 */
[----:B------:R-:W-:Y:S02]  /*23740*/  IMAD.MOV.U32 R11, RZ, RZ, 0x1f ;  /* 0x0000001fff0b7424 */ /* 0x000fe400078e00ff */
[----:B------:R-:W-:-:S07]  /*23750*/  IMAD.MOV.U32 R15, RZ, RZ, -0x1 ;  /* 0xffffffffff0f7424 */ /* 0x000fce00078e00ff */
[----:B01234-:R-:W-:Y:S05]  /*23760*/  WARPSYNC.COLLECTIVE R15, `(.L_x_5854) ;  /* 0x000000000f087348 */ /* 0x01ffea0003c00000 */
[----:B0-----:R0:W0:Y:S02]  /*23770*/  SHFL.IDX P6, R14, R13, R12, R11 ;  /* 0x0000000c0d0e7389 */ /* 0x00102400000c000b */
[----:B01234-:R-:W-:Y:S01]  /*23780*/  ENDCOLLECTIVE ;  /* 0x000000000000791b */ /* 0x01ffe20003800000 */
.L_x_5854:
[----:B------:R-:W-:Y:S05]  /*23790*/  BSYNC B0 ;  /* 0x0000000000007941 */ /* 0x000fea0003800000 */
.L_x_5853:
[----:B------:R-:W-:Y:S01]  /*237a0*/  IMAD.MOV.U32 R2, RZ, RZ, R14 ;  /* 0x000000ffff027224 */ /* 0x000fe200078e000e */
[----:B------:R-:W-:Y:S06]  /*237b0*/  BRA `(.L_x_5855) ;  /* 0xffffffc800547947 */ /* 0x000fec000383ffff */
.L_x_5747:
[----:B0-----:R0:W1:Y:S02]  /*237c0*/  SYNCS.PHASECHK.TRANS64.TRYWAIT P0, [R0+URZ+0x38820], R3 ;  /* 0x03882003000075a7 */ /* 0x001064000800017f */
[----:B-1----:R-:W-:Y:S05]  /*237d0*/  @!P0 NANOSLEEP.SYNCS 0x989680 ;  /* 0x009896800000895d */ /* 0x002fea0003900000 */
[----:B------:R-:W1:Y:S02]  /*237e0*/  @!P0 SYNCS.PHASECHK.TRANS64 P0, [R0+URZ+0x38820], R3 ;  /* 0x03882003000085a7 */ /* 0x000e64000800007f */
[----:B-1----:R-:W-:Y:S05]  /*237f0*/  @!P0 BRA `(.L_x_5747) ;  /* 0xfffffffc00f08947 */ /* 0x002fea000383ffff */
[----:B------:R-:W-:Y:S05]  /*23800*/  BRA `(.L_x_5856) ;  /* 0xffffffcc00d87947 */ /* 0x000fea000383ffff */
.L_x_5748:
        /* <DEDUP_REMOVED lines=11> */
.L_x_5858:
[----:B------:R-:W-:Y:S05]  /*238c0*/  BSYNC B0 ;  /* 0x0000000000007941 */ /* 0x000fea0003800000 */
.L_x_5857:
[----:B------:R-:W-:Y:S05]  /*238d0*/  BRA `(.L_x_5859) ;  /* 0xffffffcc00c07947 */ /* 0x000fea000383ffff */
.L_x_5749:
[----:B------:R-:W-:Y:S01]  /*238e0*/  BSSY B0, `(.L_x_5860) ;  /* 0x0000006000007945 */ /* 0x000fe20003800000 */
[----:B------:R-:W-:-:S07]  /*238f0*/  IMAD.MOV.U32 R15, RZ, RZ, -0x1 ;  /* 0xffffffffff0f7424 */ /* 0x000fce00078e00ff */
[----:B012---:R-:W-:Y:S05]  /*23900*/  WARPSYNC.COLLECTIVE R15, `(.L_x_5861) ;  /* 0x000000000f0c7348 */ /* 0x007fea0003c00000 */
[----:B------:R-:W-:Y:S02]  /*23910*/  ELECT P6, UR62, PT ;  /* 0x00000000003e782f */ /* 0x000fe400038c0000 */
[----:B------:R-:W-:Y:S01]  /*23920*/  MOV R14, UR62 ;  /* 0x0000003e000e7c02 */ /* 0x000fe20008000f00 */
[----:B012---:R-:W-:Y:S10]  /*23930*/  ENDCOLLECTIVE ;  /* 0x000000000000791b */ /* 0x007ff40003800000 */
.L_x_5861:
[----:B------:R-:W-:Y:S05]  /*23940*/  BSYNC B0 ;  /* 0x0000000000007941 */ /* 0x000fea0003800000 */
.L_x_5860:
[----:B------:R-:W-:Y:S05]  /*23950*/  BRA `(.L_x_5862) ;  /* 0xffffffcc00b47947 */ /* 0x000fea000383ffff */
.L_x_5751:
[----:B0-----:R0:W1:Y:S02]  /*23960*/  SYNCS.PHASECHK.TRANS64.TRYWAIT P0, [R6+URZ], R5 ;  /* 0x00000005060075a7 */ /* 0x001064000800017f */
[----:B-1----:R-:W-:Y:S05]  /*23970*/  @!P0 NANOSLEEP.SYNCS 0x989680 ;  /* 0x009896800000895d */ /* 0x002fea0003900000 */
[----:B------:R-:W1:Y:S02]  /*23980*/  @!P0 SYNCS.PHASECHK.TRANS64 P0, [R6+URZ], R5 ;  /* 0x00000005060085a7 */ /* 0x000e64000800007f */
[----:B-1----:R-:W-:Y:S05]  /*23990*/  @!P0 BRA `(.L_x_5751) ;  /* 0xfffffffc00f08947 */ /* 0x002fea000383ffff */
[----:B------:R-:W-:Y:S05]  /*239a0*/  BRA `(.L_x_5863) ;  /* 0xffffffcc00f07947 */ /* 0x000fea000383ffff */
.L_x_5752:
[----:B-1----:R1:W3:Y:S02]  /*239b0*/  SYNCS.PHASECHK.TRANS64.TRYWAIT P0, [R7+URZ], R2 ;  /* 0x00000002070075a7 */ /* 0x0022e4000800017f */
[----:B---3--:R-:W-:Y:S05]  /*239c0*/  @!P0 NANOSLEEP.SYNCS 0x989680 ;  /* 0x009896800000895d */ /* 0x008fea0003900000 */
[----:B------:R-:W3:Y:S02]  /*239d0*/  @!P0 SYNCS.PHASECHK.TRANS64 P0, [R7+URZ], R2 ;  /* 0x00000002070085a7 */ /* 0x000ee4000800007f */
[----:B---3--:R-:W-:Y:S05]  /*239e0*/  @!P0 BRA `(.L_x_5752) ;  /* 0xfffffffc00f08947 */ /* 0x008fea000383ffff */
[----:B------:R-:W-:Y:S05]  /*239f0*/  BRA `(.L_x_5864) ;  /* 0xffffffcc00e47947 */ /* 0x000fea000383ffff */
.L_x_5754:
[----:B---3--:R3:W4:Y:S02]  /*23a00*/  SYNCS.PHASECHK.TRANS64.TRYWAIT P0, [R4+URZ], R5 ;  /* 0x00000005040075a7 */ /* 0x008724000800017f */
[----:B----4-:R-:W-:Y:S05]  /*23a10*/  @!P0 NANOSLEEP.SYNCS 0x989680 ;  /* 0x009896800000895d */ /* 0x010fea0003900000 */
[----:B------:R-:W4:Y:S02]  /*23a20*/  @!P0 SYNCS.PHASECHK.TRANS64 P0, [R4+URZ], R5 ;  /* 0x00000005040085a7 */ /* 0x000f24000800007f */
[----:B----4-:R-:W-:Y:S05]  /*23a30*/  @!P0 BRA `(.L_x_5754) ;  /* 0xfffffffc00f08947 */ /* 0x010fea000383ffff */
[----:B------:R-:W-:Y:S05]  /*23a40*/  BRA `(.L_x_5865) ;  /* 0xffffffcc00ec7947 */ /* 0x000fea000383ffff */
.L_x_5866:
        /* <DEDUP_REMOVED lines=11> */
.L_x_5884:


//--------------------- .nv.global.init           --------------------------
	.section	.nv.global.init,"aw",@progbits
.nv.global.init:
	.type		$str$20,@object
	.size		$str$20,($str$21 - $str$20)
$str$20:
        /*0000*/ 	.byte	0x28, 0x61, 0x64, 0x64, 0x72, 0x65, 0x73, 0x73, 0x20, 0x26, 0x20, 0x6d, 0x61, 0x73, 0x6b, 0x29
        /*0010*/ 	.byte	0x20, 0x3d, 0x3d, 0x20, 0x30, 0x00
	.type		$str$21,@object
	.size		$str$21,(__unnamed_4 - $str$21)
$str$21:
        /*0016*/ 	.byte	0x2f, 0x74, 0x6d, 0x70, 0x2f, 0x6f, 0x73, 0x73, 0x5f, 0x6b, 0x65, 0x72, 0x6e, 0x65, 0x6c, 0x73
        /*0026*/ 	.byte	0x5f, 0x73, 0x72, 0x63, 0x2f, 0x66, 0x6c, 0x61, 0x73, 0x68, 0x5f, 0x61, 0x74, 0x74, 0x65, 0x6e
        /*0036*/ 	.byte	0x74, 0x69, 0x6f, 0x6e, 0x2f, 0x63, 0x73, 0x72, 0x63, 0x2f, 0x63, 0x75, 0x74, 0x6c, 0x61, 0x73
        /*0046*/ 	.byte	0x73, 0x2f, 0x69, 0x6e, 0x63, 0x6c, 0x75, 0x64, 0x65, 0x2f, 0x63, 0x75, 0x74, 0x65, 0x2f, 0x70
        /*0056*/ 	.byte	0x6f, 0x69, 0x6e, 0x74, 0x65, 0x72, 0x5f, 0x66, 0x6c, 0x61, 0x67, 0x67, 0x65, 0x64, 0x2e, 0x68
        /*0066*/ 	.byte	0x70, 0x70, 0x00
	.type		__unnamed_4,@object
	.size		__unnamed_4,(__unnamed_5 - __unnamed_4)
__unnamed_4:
        /* <DEDUP_REMOVED lines=24> */
	.type		__unnamed_5,@object
	.size		__unnamed_5,(__unnamed_6 - __unnamed_5)
__unnamed_5:
        /* <DEDUP_REMOVED lines=23> */
        /*0355*/ 	.byte	0x43, 0x3c, 0x34, 0x30, 0x39, 0x36, 0x3e, 0x3e, 0x3e, 0x3e, 0x3e, 0x20, 0x26, 0x5d, 0x00
	.type		__unnamed_6,@object
	.size		__unnamed_6,(__unnamed_1 - __unnamed_6)
__unnamed_6:
        /* <DEDUP_REMOVED lines=28> */
        /*0524*/ 	.byte	0x3e, 0x3e, 0x3e, 0x3e, 0x3e, 0x5d, 0x00
	.type		__unnamed_1,@object
	.size		__unnamed_1,(__unnamed_3 - __unnamed_1)
__unnamed_1:
        /* <DEDUP_REMOVED lines=28> */
        /*06eb*/ 	.byte	0x3e, 0x3e, 0x3e, 0x3e, 0x3e, 0x20, 0x26, 0x5d, 0x00
	.type		__unnamed_3,@object
	.size		__unnamed_3,(__unnamed_2 - __unnamed_3)
__unnamed_3:
        /* <DEDUP_REMOVED lines=28> */
        /*08b4*/ 	.byte	0x32, 0x37, 0x36, 0x38, 0x3e, 0x3e, 0x3e, 0x3e, 0x3e, 0x5d, 0x00
	.type		__unnamed_2,@object
	.size		__unnamed_2,(.L_1 - __unnamed_2)
__unnamed_2:
        /* <DEDUP_REMOVED lines=29> */
.L_1:


//--------------------- .nv.shared._ZN7cutlass13device_kernelIN5flash11enable_sm90INS1_16FlashAttnFwdSm90INS1_25CollectiveMainloopFwdSm90ILi2EN4cute5tupleIJNS5_1CILi1EEES8_S8_EEENS6_IJNS7_ILi64EEESA_SA_EEELi512ENS_6half_tEfNS_4arch4Sm90ELb0ELb0ELb0ELb0ELb0ELb0ELb0ELb0ELb0ELb1ELb0ELb0EEENS1_21CollectiveEpilogueFwdINS6_IJSA_NS7_ILi512EEESA_EEES9_SC_SE_Li256ELb0ELb1ELb0ELb0EEENS1_29StaticPersistentTileSchedulerILb0EEEEEEEEEvNT_6ParamsE --------------------------
	.section	.nv.shared._ZN7cutlass13device_kernelIN5flash11enable_sm90INS1_16FlashAttnFwdSm90INS1_25CollectiveMainloopFwdSm90ILi2EN4cute5tupleIJNS5_1CILi1EEES8_S8_EEENS6_IJNS7_ILi64EEESA_SA_EEELi512ENS_6half_tEfNS_4arch4Sm90ELb0ELb0ELb0ELb0ELb0ELb0ELb0ELb0ELb0ELb1ELb0ELb0EEENS1_21CollectiveEpilogueFwdINS6_IJSA_NS7_ILi512EEESA_EEES9_SC_SE_Li256ELb0ELb1ELb0ELb0EEENS1_29StaticPersistentTileSchedulerILb0EEEEEEEEEvNT_6ParamsE,"aw",@nobits
	.sectionflags	@""
	.align	16
	.zero		1024


//--------------------- .nv.shared.reserved.0     --------------------------
	.section	.nv.shared.reserved.0,"aw",@nobits
	.weak		__nv_reservedSMEM_offset_0_alias
	.size		__nv_reservedSMEM_offset_0_alias, 0, 0
	.other		__nv_reservedSMEM_offset_0_alias,@"STO_CUDA_RESERVED_SHARED STV_DEFAULT"
__nv_reservedSMEM_offset_0_alias:
	.zero		0


//--------------------- .nv.global                --------------------------
	.section	.nv.global,"aw",@nobits
.nv.global:
	.type		_ZN77_INTERNAL_cc7f9397_41_flash_fwd_hdim64_512_fp16_packgqa_sm90_cu_ceb34e2a_35134cute1_E,@object
	.size		_ZN77_INTERNAL_cc7f9397_41_flash_fwd_hdim64_512_fp16_packgqa_sm90_cu_ceb34e2a_35134cute1_E,(_ZN77_INTERNAL_cc7f9397_41_flash_fwd_hdim64_512_fp16_packgqa_sm90_cu_ceb34e2a_35134cuda3std3__45__cpo6cbeginE - _ZN77_INTERNAL_cc7f9397_41_flash_fwd_hdim64_512_fp16_packgqa_sm90_cu_ceb34e2a_35134cute1_E)
_ZN77_INTERNAL_cc7f9397_41_flash_fwd_hdim64_512_fp16_packgqa_sm90_cu_ceb34e2a_35134cute1_E:
	.zero		1
	.type		_ZN77_INTERNAL_cc7f9397_41_flash_fwd_hdim64_512_fp16_packgqa_sm90_cu_ceb34e2a_35134cuda3std3__45__cpo6cbeginE,@object
	.size		_ZN77_INTERNAL_cc7f9397_41_flash_fwd_hdim64_512_fp16_packgqa_sm90_cu_ceb34e2a_35134cuda3std3__45__cpo6cbeginE,(_ZN77_INTERNAL_cc7f9397_41_flash_fwd_hdim64_512_fp16_packgqa_sm90_cu_ceb34e2a_35134cuda3std3__48in_placeE - _ZN77_INTERNAL_cc7f9397_41_flash_fwd_hdim64_512_fp16_packgqa_sm90_cu_ceb34e2a_35134cuda3std3__45__cpo6cbeginE)
_ZN77_INTERNAL_cc7f9397_41_flash_fwd_hdim64_512_fp16_packgqa_sm90_cu_ceb34e2a_35134cuda3std3__45__cpo6cbeginE:
	.zero		1
	.type		_ZN77_INTERNAL_cc7f9397_41_flash_fwd_hdim64_512_fp16_packgqa_sm90_cu_ceb34e2a_35134cuda3std3__48in_placeE,@object
	.size		_ZN77_INTERNAL_cc7f9397_41_flash_fwd_hdim64_512_fp16_packgqa_sm90_cu_ceb34e2a_35134cuda3std3__48in_placeE,(_ZN77_INTERNAL_cc7f9397_41_flash_fwd_hdim64_512_fp16_packgqa_sm90_cu_ceb34e2a_35134cuda3std6ranges3__45__cpo9iter_moveE - _ZN77_INTERNAL_cc7f9397_41_flash_fwd_hdim64_512_fp16_packgqa_sm90_cu_ceb34e2a_35134cuda3std3__48in_placeE)
_ZN77_INTERNAL_cc7f9397_41_flash_fwd_hdim64_512_fp16_packgqa_sm90_cu_ceb34e2a_35134cuda3std3__48in_placeE:
	.zero		1
	.type		_ZN77_INTERNAL_cc7f9397_41_flash_fwd_hdim64_512_fp16_packgqa_sm90_cu_ceb34e2a_35134cuda3std6ranges3__45__cpo9iter_moveE,@object
	.size		_ZN77_INTERNAL_cc7f9397_41_flash_fwd_hdim64_512_fp16_packgqa_sm90_cu_ceb34e2a_35134cuda3std6ranges3__45__cpo9iter_moveE,(_ZN77_INTERNAL_cc7f9397_41_flash_fwd_hdim64_512_fp16_packgqa_sm90_cu_ceb34e2a_35134cuda3std3__45__cpo5beginE - _ZN77_INTERNAL_cc7f9397_41_flash_fwd_hdim64_512_fp16_packgqa_sm90_cu_ceb34e2a_35134cuda3std6ranges3__45__cpo9iter_moveE)
_ZN77_INTERNAL_cc7f9397_41_flash_fwd_hdim64_512_fp16_packgqa_sm90_cu_ceb34e2a_35134cuda3std6ranges3__45__cpo9iter_moveE:
	.zero		1
	.type		_ZN77_INTERNAL_cc7f9397_41_flash_fwd_hdim64_512_fp16_packgqa_sm90_cu_ceb34e2a_35134cuda3std3__45__cpo5beginE,@object
	.size		_ZN77_INTERNAL_cc7f9397_41_flash_fwd_hdim64_512_fp16_packgqa_sm90_cu_ceb34e2a_35134cuda3std3__45__cpo5beginE,(_ZN77_INTERNAL_cc7f9397_41_flash_fwd_hdim64_512_fp16_packgqa_sm90_cu_ceb34e2a_35134cuda3std3__479_GLOBAL__N__cc7f9397_41_flash_fwd_hdim64_512_fp16_packgqa_sm90_cu_ceb34e2a_35136ignoreE - _ZN77_INTERNAL_cc7f9397_41_flash_fwd_hdim64_512_fp16_packgqa_sm90_cu_ceb34e2a_35134cuda3std3__45__cpo5beginE)
_ZN77_INTERNAL_cc7f9397_41_flash_fwd_hdim64_512_fp16_packgqa_sm90_cu_ceb34e2a_35134cuda3std3__45__cpo5beginE:
	.zero		1
	.type		_ZN77_INTERNAL_cc7f9397_41_flash_fwd_hdim64_512_fp16_packgqa_sm90_cu_ceb34e2a_35134cuda3std3__479_GLOBAL__N__cc7f9397_41_flash_fwd_hdim64_512_fp16_packgqa_sm90_cu_ceb34e2a_35136ignoreE,@object
	.size		_ZN77_INTERNAL_cc7f9397_41_flash_fwd_hdim64_512_fp16_packgqa_sm90_cu_ceb34e2a_35134cuda3std3__479_GLOBAL__N__cc7f9397_41_flash_fwd_hdim64_512_fp16_packgqa_sm90_cu_ceb34e2a_35136ignoreE,(_ZN77_INTERNAL_cc7f9397_41_flash_fwd_hdim64_512_fp16_packgqa_sm90_cu_ceb34e2a_35134cute7productE - _ZN77_INTERNAL_cc7f9397_41_flash_fwd_hdim64_512_fp16_packgqa_sm90_cu_ceb34e2a_35134cuda3std3__479_GLOBAL__N__cc7f9397_41_flash_fwd_hdim64_512_fp16_packgqa_sm90_cu_ceb34e2a_35136ignoreE)
_ZN77_INTERNAL_cc7f9397_41_flash_fwd_hdim64_512_fp16_packgqa_sm90_cu_ceb34e2a_35134cuda3std3__479_GLOBAL__N__cc7f9397_41_flash_fwd_hdim64_512_fp16_packgqa_sm90_cu_ceb34e2a_35136ignoreE:
	.zero		1
	.type		_ZN77_INTERNAL_cc7f9397_41_flash_fwd_hdim64_512_fp16_packgqa_sm90_cu_ceb34e2a_35134cute7productE,@object
	.size		_ZN77_INTERNAL_cc7f9397_41_flash_fwd_hdim64_512_fp16_packgqa_sm90_cu_ceb34e2a_35134cute7productE,(_ZN77_INTERNAL_cc7f9397_41_flash_fwd_hdim64_512_fp16_packgqa_sm90_cu_ceb34e2a_35134cuda3std3__45__cpo3endE - _ZN77_INTERNAL_cc7f9397_41_flash_fwd_hdim64_512_fp16_packgqa_sm90_cu_ceb34e2a_35134cute7productE)
_ZN77_INTERNAL_cc7f9397_41_flash_fwd_hdim64_512_fp16_packgqa_sm90_cu_ceb34e2a_35134cute7productE:
	.zero		1
	.type		_ZN77_INTERNAL_cc7f9397_41_flash_fwd_hdim64_512_fp16_packgqa_sm90_cu_ceb34e2a_35134cuda3std3__45__cpo3endE,@object
	.size		_ZN77_INTERNAL_cc7f9397_41_flash_fwd_hdim64_512_fp16_packgqa_sm90_cu_ceb34e2a_35134cuda3std3__45__cpo3endE,(_ZN77_INTERNAL_cc7f9397_41_flash_fwd_hdim64_512_fp16_packgqa_sm90_cu_ceb34e2a_35134cuda3std3__419piecewise_constructE - _ZN77_INTERNAL_cc7f9397_41_flash_fwd_hdim64_512_fp16_packgqa_sm90_cu_ceb34e2a_35134cuda3std3__45__cpo3endE)
_ZN77_INTERNAL_cc7f9397_41_flash_fwd_hdim64_512_fp16_packgqa_sm90_cu_ceb34e2a_35134cuda3std3__45__cpo3endE:
	.zero		1
	.type		_ZN77_INTERNAL_cc7f9397_41_flash_fwd_hdim64_512_fp16_packgqa_sm90_cu_ceb34e2a_35134cuda3std3__419piecewise_constructE,@object
	.size		_ZN77_INTERNAL_cc7f9397_41_flash_fwd_hdim64_512_fp16_packgqa_sm90_cu_ceb34e2a_35134cuda3std3__419piecewise_constructE,(_ZN77_INTERNAL_cc7f9397_41_flash_fwd_hdim64_512_fp16_packgqa_sm90_cu_ceb34e2a_35134cuda3std3__45__cpo4cendE - _ZN77_INTERNAL_cc7f9397_41_flash_fwd_hdim64_512_fp16_packgqa_sm90_cu_ceb34e2a_35134cuda3std3__419piecewise_constructE)
_ZN77_INTERNAL_cc7f9397_41_flash_fwd_hdim64_512_fp16_packgqa_sm90_cu_ceb34e2a_35134cuda3std3__419piecewise_constructE:
	.zero		1
	.type		_ZN77_INTERNAL_cc7f9397_41_flash_fwd_hdim64_512_fp16_packgqa_sm90_cu_ceb34e2a_35134cuda3std3__45__cpo4cendE,@object
	.size		_ZN77_INTERNAL_cc7f9397_41_flash_fwd_hdim64_512_fp16_packgqa_sm90_cu_ceb34e2a_35134cuda3std3__45__cpo4cendE,(_ZN77_INTERNAL_cc7f9397_41_flash_fwd_hdim64_512_fp16_packgqa_sm90_cu_ceb34e2a_35134cuda3std6ranges3__45__cpo4swapE - _ZN77_INTERNAL_cc7f9397_41_flash_fwd_hdim64_512_fp16_packgqa_sm90_cu_ceb34e2a_35134cuda3std3__45__cpo4cendE)
_ZN77_INTERNAL_cc7f9397_41_flash_fwd_hdim64_512_fp16_packgqa_sm90_cu_ceb34e2a_35134cuda3std3__45__cpo4cendE:
	.zero		1
	.type		_ZN77_INTERNAL_cc7f9397_41_flash_fwd_hdim64_512_fp16_packgqa_sm90_cu_ceb34e2a_35134cuda3std6ranges3__45__cpo4swapE,@object
	.size		_ZN77_INTERNAL_cc7f9397_41_flash_fwd_hdim64_512_fp16_packgqa_sm90_cu_ceb34e2a_35134cuda3std6ranges3__45__cpo4swapE,(.L_13 - _ZN77_INTERNAL_cc7f9397_41_flash_fwd_hdim64_512_fp16_packgqa_sm90_cu_ceb34e2a_35134cuda3std6ranges3__45__cpo4swapE)
_ZN77_INTERNAL_cc7f9397_41_flash_fwd_hdim64_512_fp16_packgqa_sm90_cu_ceb34e2a_35134cuda3std6ranges3__45__cpo4swapE:
	.zero		1
.L_13:


//--------------------- .nv.shared._ZN7cutlass13device_kernelIN5flash11enable_sm90INS1_16FlashAttnFwdSm90INS1_25CollectiveMainloopFwdSm90ILi2EN4cute5tupleIJNS5_1CILi1EEES8_S8_EEENS6_IJNS7_ILi64EEESA_SA_EEELi512ENS_6half_tEfNS_4arch4Sm90ELb0ELb0ELb0ELb0ELb0ELb0ELb1ELb0ELb0ELb1ELb0ELb0EEENS1_21CollectiveEpilogueFwdINS6_IJSA_NS7_ILi512EEESA_EEES9_SC_SE_Li256ELb0ELb1ELb0ELb0EEENS1_29StaticPersistentTileSchedulerILb0EEEEEEEEEvNT_6ParamsE --------------------------
	.section	.nv.shared._ZN7cutlass13device_kernelIN5flash11enable_sm90INS1_16FlashAttnFwdSm90INS1_25CollectiveMainloopFwdSm90ILi2EN4cute5tupleIJNS5_1CILi1EEES8_S8_EEENS6_IJNS7_ILi64EEESA_SA_EEELi512ENS_6half_tEfNS_4arch4Sm90ELb0ELb0ELb0ELb0ELb0ELb0ELb1ELb0ELb0ELb1ELb0ELb0EEENS1_21CollectiveEpilogueFwdINS6_IJSA_NS7_ILi512EEESA_EEES9_SC_SE_Li256ELb0ELb1ELb0ELb0EEENS1_29StaticPersistentTileSchedulerILb0EEEEEEEEEvNT_6ParamsE,"aw",@nobits
	.sectionflags	@""
	.align	16
	.zero		1024


//--------------------- .nv.shared._ZN7cutlass13device_kernelIN5flash11enable_sm90INS1_16FlashAttnFwdSm90INS1_25CollectiveMainloopFwdSm90ILi2EN4cute5tupleIJNS5_1CILi1EEES8_S8_EEENS6_IJNS7_ILi64EEESA_SA_EEELi512ENS_6half_tEfNS_4arch4Sm90ELb0ELb0ELb0ELb1ELb0ELb0ELb0ELb0ELb0ELb1ELb0ELb0EEENS1_21CollectiveEpilogueFwdINS6_IJSA_NS7_ILi512EEESA_EEES9_SC_SE_Li256ELb1ELb1ELb0ELb0EEENS1_36VarlenDynamicPersistentTileSchedulerILi64ELi64ELi256ELi128ELb0ELb1ELb1ELb0ELb1ELb1EEEEEEEEEvNT_6ParamsE --------------------------
	.section	.nv.shared._ZN7cutlass13device_kernelIN5flash11enable_sm90INS1_16FlashAttnFwdSm90INS1_25CollectiveMainloopFwdSm90ILi2EN4cute5tupleIJNS5_1CILi1EEES8_S8_EEENS6_IJNS7_ILi64EEESA_SA_EEELi512ENS_6half_tEfNS_4arch4Sm90ELb0ELb0ELb0ELb1ELb0ELb0ELb0ELb0ELb0ELb1ELb0ELb0EEENS1_21CollectiveEpilogueFwdINS6_IJSA_NS7_ILi512EEESA_EEES9_SC_SE_Li256ELb1ELb1ELb0ELb0EEENS1_36VarlenDynamicPersistentTileSchedulerILi64ELi64ELi256ELi128ELb0ELb1ELb1ELb0ELb1ELb1EEEEEEEEEvNT_6ParamsE,"aw",@nobits
	.sectionflags	@""
	.align	16
	.zero		1024


//--------------------- .nv.shared._ZN7cutlass13device_kernelIN5flash11enable_sm90INS1_16FlashAttnFwdSm90INS1_25CollectiveMainloopFwdSm90ILi2EN4cute5tupleIJNS5_1CILi1EEES8_S8_EEENS6_IJNS7_ILi64EEESA_SA_EEELi512ENS_6half_tEfNS_4arch4Sm90ELb0ELb0ELb0ELb1ELb0ELb1ELb0ELb0ELb0ELb1ELb0ELb0EEENS1_21CollectiveEpilogueFwdINS6_IJSA_NS7_ILi512EEESA_EEES9_SC_SE_Li256ELb1ELb1ELb0ELb0EEENS1_36VarlenDynamicPersistentTileSchedulerILi64ELi64ELi256ELi128ELb0ELb1ELb1ELb0ELb1ELb1EEEEEEEEEvNT_6ParamsE --------------------------
	.section	.nv.shared._ZN7cutlass13device_kernelIN5flash11enable_sm90INS1_16FlashAttnFwdSm90INS1_25CollectiveMainloopFwdSm90ILi2EN4cute5tupleIJNS5_1CILi1EEES8_S8_EEENS6_IJNS7_ILi64EEESA_SA_EEELi512ENS_6half_tEfNS_4arch4Sm90ELb0ELb0ELb0ELb1ELb0ELb1ELb0ELb0ELb0ELb1ELb0ELb0EEENS1_21CollectiveEpilogueFwdINS6_IJSA_NS7_ILi512EEESA_EEES9_SC_SE_Li256ELb1ELb1ELb0ELb0EEENS1_36VarlenDynamicPersistentTileSchedulerILi64ELi64ELi256ELi128ELb0ELb1ELb1ELb0ELb1ELb1EEEEEEEEEvNT_6ParamsE,"aw",@nobits
	.sectionflags	@""
	.align	16
	.zero		1024


//--------------------- .nv.shared._ZN7cutlass13device_kernelIN5flash11enable_sm90INS1_16FlashAttnFwdSm90INS1_25CollectiveMainloopFwdSm90ILi2EN4cute5tupleIJNS5_1CILi1EEES8_S8_EEENS6_IJNS7_ILi64EEESA_SA_EEELi512ENS_6half_tEfNS_4arch4Sm90ELb0ELb0ELb0ELb1ELb0ELb0ELb1ELb0ELb0ELb1ELb0ELb0EEENS1_21CollectiveEpilogueFwdINS6_IJSA_NS7_ILi512EEESA_EEES9_SC_SE_Li256ELb1ELb1ELb0ELb0EEENS1_36VarlenDynamicPersistentTileSchedulerILi64ELi64ELi256ELi128ELb0ELb1ELb1ELb0ELb1ELb1EEEEEEEEEvNT_6ParamsE --------------------------
	.section	.nv.shared._ZN7cutlass13device_kernelIN5flash11enable_sm90INS1_16FlashAttnFwdSm90INS1_25CollectiveMainloopFwdSm90ILi2EN4cute5tupleIJNS5_1CILi1EEES8_S8_EEENS6_IJNS7_ILi64EEESA_SA_EEELi512ENS_6half_tEfNS_4arch4Sm90ELb0ELb0ELb0ELb1ELb0ELb0ELb1ELb0ELb0ELb1ELb0ELb0EEENS1_21CollectiveEpilogueFwdINS6_IJSA_NS7_ILi512EEESA_EEES9_SC_SE_Li256ELb1ELb1ELb0ELb0EEENS1_36VarlenDynamicPersistentTileSchedulerILi64ELi64ELi256ELi128ELb0ELb1ELb1ELb0ELb1ELb1EEEEEEEEEvNT_6ParamsE,"aw",@nobits
	.sectionflags	@""
	.align	16
	.zero		1024


//--------------------- .nv.shared._ZN7cutlass13device_kernelIN5flash11enable_sm90INS1_16FlashAttnFwdSm90INS1_25CollectiveMainloopFwdSm90ILi2EN4cute5tupleIJNS5_1CILi1EEES8_S8_EEENS6_IJNS7_ILi64EEESA_SA_EEELi512ENS_6half_tEfNS_4arch4Sm90ELb0ELb0ELb0ELb1ELb0ELb1ELb1ELb0ELb0ELb1ELb0ELb0EEENS1_21CollectiveEpilogueFwdINS6_IJSA_NS7_ILi512EEESA_EEES9_SC_SE_Li256ELb1ELb1ELb0ELb0EEENS1_36VarlenDynamicPersistentTileSchedulerILi64ELi64ELi256ELi128ELb0ELb1ELb1ELb0ELb1ELb1EEEEEEEEEvNT_6ParamsE --------------------------
	.section	.nv.shared._ZN7cutlass13device_kernelIN5flash11enable_sm90INS1_16FlashAttnFwdSm90INS1_25CollectiveMainloopFwdSm90ILi2EN4cute5tupleIJNS5_1CILi1EEES8_S8_EEENS6_IJNS7_ILi64EEESA_SA_EEELi512ENS_6half_tEfNS_4arch4Sm90ELb0ELb0ELb0ELb1ELb0ELb1ELb1ELb0ELb0ELb1ELb0ELb0EEENS1_21CollectiveEpilogueFwdINS6_IJSA_NS7_ILi512EEESA_EEES9_SC_SE_Li256ELb1ELb1ELb0ELb0EEENS1_36VarlenDynamicPersistentTileSchedulerILi64ELi64ELi256ELi128ELb0ELb1ELb1ELb0ELb1ELb1EEEEEEEEEvNT_6ParamsE,"aw",@nobits
	.sectionflags	@""
	.align	16
	.zero		1024


//--------------------- .nv.shared._ZN7cutlass13device_kernelIN5flash11enable_sm90INS1_16FlashAttnFwdSm90INS1_25CollectiveMainloopFwdSm90ILi2EN4cute5tupleIJNS5_1CILi1EEES8_S8_EEENS6_IJNS7_ILi64EEESA_SA_EEELi512ENS_6half_tEfNS_4arch4Sm90ELb0ELb1ELb0ELb0ELb0ELb0ELb0ELb0ELb0ELb1ELb0ELb0EEENS1_21CollectiveEpilogueFwdINS6_IJSA_NS7_ILi512EEESA_EEES9_SC_SE_Li256ELb0ELb1ELb0ELb0EEENS1_30DynamicPersistentTileSchedulerILi256ELi128ELb0ELb1ELb1EEEEEEEEEvNT_6ParamsE --------------------------
	.section	.nv.shared._ZN7cutlass13device_kernelIN5flash11enable_sm90INS1_16FlashAttnFwdSm90INS1_25CollectiveMainloopFwdSm90ILi2EN4cute5tupleIJNS5_1CILi1EEES8_S8_EEENS6_IJNS7_ILi64EEESA_SA_EEELi512ENS_6half_tEfNS_4arch4Sm90ELb0ELb1ELb0ELb0ELb0ELb0ELb0ELb0ELb0ELb1ELb0ELb0EEENS1_21CollectiveEpilogueFwdINS6_IJSA_NS7_ILi512EEESA_EEES9_SC_SE_Li256ELb0ELb1ELb0ELb0EEENS1_30DynamicPersistentTileSchedulerILi256ELi128ELb0ELb1ELb1EEEEEEEEEvNT_6ParamsE,"aw",@nobits
	.sectionflags	@""
	.align	16
	.zero		1024


//--------------------- .nv.shared._ZN7cutlass13device_kernelIN5flash11enable_sm90INS1_16FlashAttnFwdSm90INS1_25CollectiveMainloopFwdSm90ILi2EN4cute5tupleIJNS5_1CILi1EEES8_S8_EEENS6_IJNS7_ILi64EEESA_SA_EEELi512ENS_6half_tEfNS_4arch4Sm90ELb0ELb1ELb0ELb0ELb0ELb0ELb1ELb0ELb0ELb1ELb0ELb0EEENS1_21CollectiveEpilogueFwdINS6_IJSA_NS7_ILi512EEESA_EEES9_SC_SE_Li256ELb0ELb1ELb0ELb0EEENS1_30DynamicPersistentTileSchedulerILi256ELi128ELb0ELb1ELb1EEEEEEEEEvNT_6ParamsE --------------------------
	.section	.nv.shared._ZN7cutlass13device_kernelIN5flash11enable_sm90INS1_16FlashAttnFwdSm90INS1_25CollectiveMainloopFwdSm90ILi2EN4cute5tupleIJNS5_1CILi1EEES8_S8_EEENS6_IJNS7_ILi64EEESA_SA_EEELi512ENS_6half_tEfNS_4arch4Sm90ELb0ELb1ELb0ELb0ELb0ELb0ELb1ELb0ELb0ELb1ELb0ELb0EEENS1_21CollectiveEpilogueFwdINS6_IJSA_NS7_ILi512EEESA_EEES9_SC_SE_Li256ELb0ELb1ELb0ELb0EEENS1_30DynamicPersistentTileSchedulerILi256ELi128ELb0ELb1ELb1EEEEEEEEEvNT_6ParamsE,"aw",@nobits
	.sectionflags	@""
	.align	16
	.zero		1024


//--------------------- .nv.shared._ZN7cutlass13device_kernelIN5flash11enable_sm90INS1_16FlashAttnFwdSm90INS1_25CollectiveMainloopFwdSm90ILi2EN4cute5tupleIJNS5_1CILi1EEES8_S8_EEENS6_IJNS7_ILi64EEESA_SA_EEELi512ENS_6half_tEfNS_4arch4Sm90ELb0ELb1ELb0ELb1ELb0ELb0ELb0ELb0ELb0ELb1ELb0ELb0EEENS1_21CollectiveEpilogueFwdINS6_IJSA_NS7_ILi512EEESA_EEES9_SC_SE_Li256ELb1ELb1ELb0ELb0EEENS1_36VarlenDynamicPersistentTileSchedulerILi64ELi64ELi256ELi128ELb0ELb1ELb1ELb1ELb0ELb1EEEEEEEEEvNT_6ParamsE --------------------------
	.section	.nv.shared._ZN7cutlass13device_kernelIN5flash11enable_sm90INS1_16FlashAttnFwdSm90INS1_25CollectiveMainloopFwdSm90ILi2EN4cute5tupleIJNS5_1CILi1EEES8_S8_EEENS6_IJNS7_ILi64EEESA_SA_EEELi512ENS_6half_tEfNS_4arch4Sm90ELb0ELb1ELb0ELb1ELb0ELb0ELb0ELb0ELb0ELb1ELb0ELb0EEENS1_21CollectiveEpilogueFwdINS6_IJSA_NS7_ILi512EEESA_EEES9_SC_SE_Li256ELb1ELb1ELb0ELb0EEENS1_36VarlenDynamicPersistentTileSchedulerILi64ELi64ELi256ELi128ELb0ELb1ELb1ELb1ELb0ELb1EEEEEEEEEvNT_6ParamsE,"aw",@nobits
	.sectionflags	@""
	.align	16
	.zero		1024


//--------------------- .nv.shared._ZN7cutlass13device_kernelIN5flash11enable_sm90INS1_16FlashAttnFwdSm90INS1_25CollectiveMainloopFwdSm90ILi2EN4cute5tupleIJNS5_1CILi1EEES8_S8_EEENS6_IJNS7_ILi64EEESA_SA_EEELi512ENS_6half_tEfNS_4arch4Sm90ELb0ELb1ELb0ELb1ELb0ELb1ELb0ELb0ELb0ELb1ELb0ELb0EEENS1_21CollectiveEpilogueFwdINS6_IJSA_NS7_ILi512EEESA_EEES9_SC_SE_Li256ELb1ELb1ELb0ELb0EEENS1_36VarlenDynamicPersistentTileSchedulerILi64ELi64ELi256ELi128ELb0ELb1ELb1ELb1ELb0ELb1EEEEEEEEEvNT_6ParamsE --------------------------
	.section	.nv.shared._ZN7cutlass13device_kernelIN5flash11enable_sm90INS1_16FlashAttnFwdSm90INS1_25CollectiveMainloopFwdSm90ILi2EN4cute5tupleIJNS5_1CILi1EEES8_S8_EEENS6_IJNS7_ILi64EEESA_SA_EEELi512ENS_6half_tEfNS_4arch4Sm90ELb0ELb1ELb0ELb1ELb0ELb1ELb0ELb0ELb0ELb1ELb0ELb0EEENS1_21CollectiveEpilogueFwdINS6_IJSA_NS7_ILi512EEESA_EEES9_SC_SE_Li256ELb1ELb1ELb0ELb0EEENS1_36VarlenDynamicPersistentTileSchedulerILi64ELi64ELi256ELi128ELb0ELb1ELb1ELb1ELb0ELb1EEEEEEEEEvNT_6ParamsE,"aw",@nobits
	.sectionflags	@""
	.align	16
	.zero		1024


//--------------------- .nv.shared._ZN7cutlass13device_kernelIN5flash11enable_sm90INS1_16FlashAttnFwdSm90INS1_25CollectiveMainloopFwdSm90ILi2EN4cute5tupleIJNS5_1CILi1EEES8_S8_EEENS6_IJNS7_ILi64EEESA_SA_EEELi512ENS_6half_tEfNS_4arch4Sm90ELb0ELb1ELb0ELb1ELb0ELb0ELb1ELb0ELb0ELb1ELb0ELb0EEENS1_21CollectiveEpilogueFwdINS6_IJSA_NS7_ILi512EEESA_EEES9_SC_SE_Li256ELb1ELb1ELb0ELb0EEENS1_36VarlenDynamicPersistentTileSchedulerILi64ELi64ELi256ELi128ELb0ELb1ELb1ELb1ELb0ELb1EEEEEEEEEvNT_6ParamsE --------------------------
	.section	.nv.shared._ZN7cutlass13device_kernelIN5flash11enable_sm90INS1_16FlashAttnFwdSm90INS1_25CollectiveMainloopFwdSm90ILi2EN4cute5tupleIJNS5_1CILi1EEES8_S8_EEENS6_IJNS7_ILi64EEESA_SA_EEELi512ENS_6half_tEfNS_4arch4Sm90ELb0ELb1ELb0ELb1ELb0ELb0ELb1ELb0ELb0ELb1ELb0ELb0EEENS1_21CollectiveEpilogueFwdINS6_IJSA_NS7_ILi512EEESA_EEES9_SC_SE_Li256ELb1ELb1ELb0ELb0EEENS1_36VarlenDynamicPersistentTileSchedulerILi64ELi64ELi256ELi128ELb0ELb1ELb1ELb1ELb0ELb1EEEEEEEEEvNT_6ParamsE,"aw",@nobits
	.sectionflags	@""
	.align	16
	.zero		1024


//--------------------- .nv.shared._ZN7cutlass13device_kernelIN5flash11enable_sm90INS1_16FlashAttnFwdSm90INS1_25CollectiveMainloopFwdSm90ILi2EN4cute5tupleIJNS5_1CILi1EEES8_S8_EEENS6_IJNS7_ILi64EEESA_SA_EEELi512ENS_6half_tEfNS_4arch4Sm90ELb0ELb1ELb0ELb1ELb0ELb1ELb1ELb0ELb0ELb1ELb0ELb0EEENS1_21CollectiveEpilogueFwdINS6_IJSA_NS7_ILi512EEESA_EEES9_SC_SE_Li256ELb1ELb1ELb0ELb0EEENS1_36VarlenDynamicPersistentTileSchedulerILi64ELi64ELi256ELi128ELb0ELb1ELb1ELb1ELb0ELb1EEEEEEEEEvNT_6ParamsE --------------------------
	.section	.nv.shared._ZN7cutlass13device_kernelIN5flash11enable_sm90INS1_16FlashAttnFwdSm90INS1_25CollectiveMainloopFwdSm90ILi2EN4cute5tupleIJNS5_1CILi1EEES8_S8_EEENS6_IJNS7_ILi64EEESA_SA_EEELi512ENS_6half_tEfNS_4arch4Sm90ELb0ELb1ELb0ELb1ELb0ELb1ELb1ELb0ELb0ELb1ELb0ELb0EEENS1_21CollectiveEpilogueFwdINS6_IJSA_NS7_ILi512EEESA_EEES9_SC_SE_Li256ELb1ELb1ELb0ELb0EEENS1_36VarlenDynamicPersistentTileSchedulerILi64ELi64ELi256ELi128ELb0ELb1ELb1ELb1ELb0ELb1EEEEEEEEEvNT_6ParamsE,"aw",@nobits
	.sectionflags	@""
	.align	16
	.zero		1024


//--------------------- .nv.shared._ZN7cutlass13device_kernelIN5flash11enable_sm90INS1_16FlashAttnFwdSm90INS1_25CollectiveMainloopFwdSm90ILi2EN4cute5tupleIJNS5_1CILi1EEES8_S8_EEENS6_IJNS7_ILi64EEESA_SA_EEELi512ENS_6half_tEfNS_4arch4Sm90ELb1ELb0ELb0ELb0ELb0ELb0ELb0ELb0ELb0ELb1ELb0ELb0EEENS1_21CollectiveEpilogueFwdINS6_IJSA_NS7_ILi512EEESA_EEES9_SC_SE_Li256ELb0ELb1ELb0ELb0EEENS1_30DynamicPersistentTileSchedulerILi256ELi128ELb0ELb1ELb1EEEEEEEEEvNT_6ParamsE --------------------------
	.section	.nv.shared._ZN7cutlass13device_kernelIN5flash11enable_sm90INS1_16FlashAttnFwdSm90INS1_25CollectiveMainloopFwdSm90ILi2EN4cute5tupleIJNS5_1CILi1EEES8_S8_EEENS6_IJNS7_ILi64EEESA_SA_EEELi512ENS_6half_tEfNS_4arch4Sm90ELb1ELb0ELb0ELb0ELb0ELb0ELb0ELb0ELb0ELb1ELb0ELb0EEENS1_21CollectiveEpilogueFwdINS6_IJSA_NS7_ILi512EEESA_EEES9_SC_SE_Li256ELb0ELb1ELb0ELb0EEENS1_30DynamicPersistentTileSchedulerILi256ELi128ELb0ELb1ELb1EEEEEEEEEvNT_6ParamsE,"aw",@nobits
	.sectionflags	@""
	.align	16
	.zero		1024


//--------------------- .nv.shared._ZN7cutlass13device_kernelIN5flash11enable_sm90INS1_16FlashAttnFwdSm90INS1_25CollectiveMainloopFwdSm90ILi2EN4cute5tupleIJNS5_1CILi1EEES8_S8_EEENS6_IJNS7_ILi64EEESA_SA_EEELi512ENS_6half_tEfNS_4arch4Sm90ELb1ELb0ELb0ELb0ELb0ELb0ELb1ELb0ELb0ELb1ELb0ELb0EEENS1_21CollectiveEpilogueFwdINS6_IJSA_NS7_ILi512EEESA_EEES9_SC_SE_Li256ELb0ELb1ELb0ELb0EEENS1_30DynamicPersistentTileSchedulerILi256ELi128ELb0ELb1ELb1EEEEEEEEEvNT_6ParamsE --------------------------
	.section	.nv.shared._ZN7cutlass13device_kernelIN5flash11enable_sm90INS1_16FlashAttnFwdSm90INS1_25CollectiveMainloopFwdSm90ILi2EN4cute5tupleIJNS5_1CILi1EEES8_S8_EEENS6_IJNS7_ILi64EEESA_SA_EEELi512ENS_6half_tEfNS_4arch4Sm90ELb1ELb0ELb0ELb0ELb0ELb0ELb1ELb0ELb0ELb1ELb0ELb0EEENS1_21CollectiveEpilogueFwdINS6_IJSA_NS7_ILi512EEESA_EEES9_SC_SE_Li256ELb0ELb1ELb0ELb0EEENS1_30DynamicPersistentTileSchedulerILi256ELi128ELb0ELb1ELb1EEEEEEEEEvNT_6ParamsE,"aw",@nobits
	.sectionflags	@""
	.align	16
	.zero		1024


//--------------------- .nv.shared._ZN7cutlass13device_kernelIN5flash11enable_sm90INS1_16FlashAttnFwdSm90INS1_25CollectiveMainloopFwdSm90ILi2EN4cute5tupleIJNS5_1CILi1EEES8_S8_EEENS6_IJNS7_ILi64EEESA_SA_EEELi512ENS_6half_tEfNS_4arch4Sm90ELb1ELb0ELb0ELb1ELb0ELb0ELb0ELb0ELb0ELb1ELb0ELb0EEENS1_21CollectiveEpilogueFwdINS6_IJSA_NS7_ILi512EEESA_EEES9_SC_SE_Li256ELb1ELb1ELb0ELb0EEENS1_36VarlenDynamicPersistentTileSchedulerILi64ELi64ELi256ELi128ELb0ELb1ELb1ELb1ELb1ELb1EEEEEEEEEvNT_6ParamsE --------------------------
	.section	.nv.shared._ZN7cutlass13device_kernelIN5flash11enable_sm90INS1_16FlashAttnFwdSm90INS1_25CollectiveMainloopFwdSm90ILi2EN4cute5tupleIJNS5_1CILi1EEES8_S8_EEENS6_IJNS7_ILi64EEESA_SA_EEELi512ENS_6half_tEfNS_4arch4Sm90ELb1ELb0ELb0ELb1ELb0ELb0ELb0ELb0ELb0ELb1ELb0ELb0EEENS1_21CollectiveEpilogueFwdINS6_IJSA_NS7_ILi512EEESA_EEES9_SC_SE_Li256ELb1ELb1ELb0ELb0EEENS1_36VarlenDynamicPersistentTileSchedulerILi64ELi64ELi256ELi128ELb0ELb1ELb1ELb1ELb1ELb1EEEEEEEEEvNT_6ParamsE,"aw",@nobits
	.sectionflags	@""
	.align	16
	.zero		1024


//--------------------- .nv.shared._ZN7cutlass13device_kernelIN5flash11enable_sm90INS1_16FlashAttnFwdSm90INS1_25CollectiveMainloopFwdSm90ILi2EN4cute5tupleIJNS5_1CILi1EEES8_S8_EEENS6_IJNS7_ILi64EEESA_SA_EEELi512ENS_6half_tEfNS_4arch4Sm90ELb1ELb0ELb0ELb1ELb0ELb1ELb0ELb0ELb0ELb1ELb0ELb0EEENS1_21CollectiveEpilogueFwdINS6_IJSA_NS7_ILi512EEESA_EEES9_SC_SE_Li256ELb1ELb1ELb0ELb0EEENS1_36VarlenDynamicPersistentTileSchedulerILi64ELi64ELi256ELi128ELb0ELb1ELb1ELb1ELb1ELb1EEEEEEEEEvNT_6ParamsE --------------------------
	.section	.nv.shared._ZN7cutlass13device_kernelIN5flash11enable_sm90INS1_16FlashAttnFwdSm90INS1_25CollectiveMainloopFwdSm90ILi2EN4cute5tupleIJNS5_1CILi1EEES8_S8_EEENS6_IJNS7_ILi64EEESA_SA_EEELi512ENS_6half_tEfNS_4arch4Sm90ELb1ELb0ELb0ELb1ELb0ELb1ELb0ELb0ELb0ELb1ELb0ELb0EEENS1_21CollectiveEpilogueFwdINS6_IJSA_NS7_ILi512EEESA_EEES9_SC_SE_Li256ELb1ELb1ELb0ELb0EEENS1_36VarlenDynamicPersistentTileSchedulerILi64ELi64ELi256ELi128ELb0ELb1ELb1ELb1ELb1ELb1EEEEEEEEEvNT_6ParamsE,"aw",@nobits
	.sectionflags	@""
	.align	16
	.zero		1024


//--------------------- .nv.shared._ZN7cutlass13device_kernelIN5flash11enable_sm90INS1_16FlashAttnFwdSm90INS1_25CollectiveMainloopFwdSm90ILi2EN4cute5tupleIJNS5_1CILi1EEES8_S8_EEENS6_IJNS7_ILi64EEESA_SA_EEELi512ENS_6half_tEfNS_4arch4Sm90ELb1ELb0ELb0ELb1ELb0ELb0ELb1ELb0ELb0ELb1ELb0ELb0EEENS1_21CollectiveEpilogueFwdINS6_IJSA_NS7_ILi512EEESA_EEES9_SC_SE_Li256ELb1ELb1ELb0ELb0EEENS1_36VarlenDynamicPersistentTileSchedulerILi64ELi64ELi256ELi128ELb0ELb1ELb1ELb1ELb1ELb1EEEEEEEEEvNT_6ParamsE --------------------------
	.section	.nv.shared._ZN7cutlass13device_kernelIN5flash11enable_sm90INS1_16FlashAttnFwdSm90INS1_25CollectiveMainloopFwdSm90ILi2EN4cute5tupleIJNS5_1CILi1EEES8_S8_EEENS6_IJNS7_ILi64EEESA_SA_EEELi512ENS_6half_tEfNS_4arch4Sm90ELb1ELb0ELb0ELb1ELb0ELb0ELb1ELb0ELb0ELb1ELb0ELb0EEENS1_21CollectiveEpilogueFwdINS6_IJSA_NS7_ILi512EEESA_EEES9_SC_SE_Li256ELb1ELb1ELb0ELb0EEENS1_36VarlenDynamicPersistentTileSchedulerILi64ELi64ELi256ELi128ELb0ELb1ELb1ELb1ELb1ELb1EEEEEEEEEvNT_6ParamsE,"aw",@nobits
	.sectionflags	@""
	.align	16
	.zero		1024


//--------------------- .nv.shared._ZN7cutlass13device_kernelIN5flash11enable_sm90INS1_16FlashAttnFwdSm90INS1_25CollectiveMainloopFwdSm90ILi2EN4cute5tupleIJNS5_1CILi1EEES8_S8_EEENS6_IJNS7_ILi64EEESA_SA_EEELi512ENS_6half_tEfNS_4arch4Sm90ELb1ELb0ELb0ELb1ELb0ELb1ELb1ELb0ELb0ELb1ELb0ELb0EEENS1_21CollectiveEpilogueFwdINS6_IJSA_NS7_ILi512EEESA_EEES9_SC_SE_Li256ELb1ELb1ELb0ELb0EEENS1_36VarlenDynamicPersistentTileSchedulerILi64ELi64ELi256ELi128ELb0ELb1ELb1ELb1ELb1ELb1EEEEEEEEEvNT_6ParamsE --------------------------
	.section	.nv.shared._ZN7cutlass13device_kernelIN5flash11enable_sm90INS1_16FlashAttnFwdSm90INS1_25CollectiveMainloopFwdSm90ILi2EN4cute5tupleIJNS5_1CILi1EEES8_S8_EEENS6_IJNS7_ILi64EEESA_SA_EEELi512ENS_6half_tEfNS_4arch4Sm90ELb1ELb0ELb0ELb1ELb0ELb1ELb1ELb0ELb0ELb1ELb0ELb0EEENS1_21CollectiveEpilogueFwdINS6_IJSA_NS7_ILi512EEESA_EEES9_SC_SE_Li256ELb1ELb1ELb0ELb0EEENS1_36VarlenDynamicPersistentTileSchedulerILi64ELi64ELi256ELi128ELb0ELb1ELb1ELb1ELb1ELb1EEEEEEEEEvNT_6ParamsE,"aw",@nobits
	.sectionflags	@""
	.align	16
	.zero		1024


//--------------------- .nv.constant0._ZN7cutlass13device_kernelIN5flash11enable_sm90INS1_16FlashAttnFwdSm90INS1_25CollectiveMainloopFwdSm90ILi2EN4cute5tupleIJNS5_1CILi1EEES8_S8_EEENS6_IJNS7_ILi64EEESA_SA_EEELi512ENS_6half_tEfNS_4arch4Sm90ELb0ELb0ELb0ELb0ELb0ELb0ELb0ELb0ELb0ELb1ELb0ELb0EEENS1_21CollectiveEpilogueFwdINS6_IJSA_NS7_ILi512EEESA_EEES9_SC_SE_Li256ELb0ELb1ELb0ELb0EEENS1_29StaticPersistentTileSchedulerILb0EEEEEEEEEvNT_6ParamsE --------------------------
	.section	.nv.constant0._ZN7cutlass13device_kernelIN5flash11enable_sm90INS1_16FlashAttnFwdSm90INS1_25CollectiveMainloopFwdSm90ILi2EN4cute5tupleIJNS5_1CILi1EEES8_S8_EEENS6_IJNS7_ILi64EEESA_SA_EEELi512ENS_6half_tEfNS_4arch4Sm90ELb0ELb0ELb0ELb0ELb0ELb0ELb0ELb0ELb0ELb1ELb0ELb0EEENS1_21CollectiveEpilogueFwdINS6_IJSA_NS7_ILi512EEESA_EEES9_SC_SE_Li256ELb0ELb1ELb0ELb0EEENS1_29StaticPersistentTileSchedulerILb0EEEEEEEEEvNT_6ParamsE,"a",@progbits
	.sectionflags	@""
	.align	4
.nv.constant0._ZN7cutlass13device_kernelIN5flash11enable_sm90INS1_16FlashAttnFwdSm90INS1_25CollectiveMainloopFwdSm90ILi2EN4cute5tupleIJNS5_1CILi1EEES8_S8_EEENS6_IJNS7_ILi64EEESA_SA_EEELi512ENS_6half_tEfNS_4arch4Sm90ELb0ELb0ELb0ELb0ELb0ELb0ELb0ELb0ELb0ELb1ELb0ELb0EEENS1_21CollectiveEpilogueFwdINS6_IJSA_NS7_ILi512EEESA_EEES9_SC_SE_Li256ELb0ELb1ELb0ELb0EEENS1_29StaticPersistentTileSchedulerILb0EEEEEEEEEvNT_6ParamsE:
	.zero		3200


//--------------------- .nv.constant0._ZN7cutlass13device_kernelIN5flash11enable_sm90INS1_16FlashAttnFwdSm90INS1_25CollectiveMainloopFwdSm90ILi2EN4cute5tupleIJNS5_1CILi1EEES8_S8_EEENS6_IJNS7_ILi64EEESA_SA_EEELi512ENS_6half_tEfNS_4arch4Sm90ELb0ELb0ELb0ELb0ELb0ELb0ELb1ELb0ELb0ELb1ELb0ELb0EEENS1_21CollectiveEpilogueFwdINS6_IJSA_NS7_ILi512EEESA_EEES9_SC_SE_Li256ELb0ELb1ELb0ELb0EEENS1_29StaticPersistentTileSchedulerILb0EEEEEEEEEvNT_6ParamsE --------------------------
	.section	.nv.constant0._ZN7cutlass13device_kernelIN5flash11enable_sm90INS1_16FlashAttnFwdSm90INS1_25CollectiveMainloopFwdSm90ILi2EN4cute5tupleIJNS5_1CILi1EEES8_S8_EEENS6_IJNS7_ILi64EEESA_SA_EEELi512ENS_6half_tEfNS_4arch4Sm90ELb0ELb0ELb0ELb0ELb0ELb0ELb1ELb0ELb0ELb1ELb0ELb0EEENS1_21CollectiveEpilogueFwdINS6_IJSA_NS7_ILi512EEESA_EEES9_SC_SE_Li256ELb0ELb1ELb0ELb0EEENS1_29StaticPersistentTileSchedulerILb0EEEEEEEEEvNT_6ParamsE,"a",@progbits
	.sectionflags	@""
	.align	4
.nv.constant0._ZN7cutlass13device_kernelIN5flash11enable_sm90INS1_16FlashAttnFwdSm90INS1_25CollectiveMainloopFwdSm90ILi2EN4cute5tupleIJNS5_1CILi1EEES8_S8_EEENS6_IJNS7_ILi64EEESA_SA_EEELi512ENS_6half_tEfNS_4arch4Sm90ELb0ELb0ELb0ELb0ELb0ELb0ELb1ELb0ELb0ELb1ELb0ELb0EEENS1_21CollectiveEpilogueFwdINS6_IJSA_NS7_ILi512EEESA_EEES9_SC_SE_Li256ELb0ELb1ELb0ELb0EEENS1_29StaticPersistentTileSchedulerILb0EEEEEEEEEvNT_6ParamsE:
	.zero		3456


//--------------------- .nv.constant0._ZN7cutlass13device_kernelIN5flash11enable_sm90INS1_16FlashAttnFwdSm90INS1_25CollectiveMainloopFwdSm90ILi2EN4cute5tupleIJNS5_1CILi1EEES8_S8_EEENS6_IJNS7_ILi64EEESA_SA_EEELi512ENS_6half_tEfNS_4arch4Sm90ELb0ELb0ELb0ELb1ELb0ELb0ELb0ELb0ELb0ELb1ELb0ELb0EEENS1_21CollectiveEpilogueFwdINS6_IJSA_NS7_ILi512EEESA_EEES9_SC_SE_Li256ELb1ELb1ELb0ELb0EEENS1_36VarlenDynamicPersistentTileSchedulerILi64ELi64ELi256ELi128ELb0ELb1ELb1ELb0ELb1ELb1EEEEEEEEEvNT_6ParamsE --------------------------
	.section	.nv.constant0._ZN7cutlass13device_kernelIN5flash11enable_sm90INS1_16FlashAttnFwdSm90INS1_25CollectiveMainloopFwdSm90ILi2EN4cute5tupleIJNS5_1CILi1EEES8_S8_EEENS6_IJNS7_ILi64EEESA_SA_EEELi512ENS_6half_tEfNS_4arch4Sm90ELb0ELb0ELb0ELb1ELb0ELb0ELb0ELb0ELb0ELb1ELb0ELb0EEENS1_21CollectiveEpilogueFwdINS6_IJSA_NS7_ILi512EEESA_EEES9_SC_SE_Li256ELb1ELb1ELb0ELb0EEENS1_36VarlenDynamicPersistentTileSchedulerILi64ELi64ELi256ELi128ELb0ELb1ELb1ELb0ELb1ELb1EEEEEEEEEvNT_6ParamsE,"a",@progbits
	.sectionflags	@""
	.align	4
.nv.constant0._ZN7cutlass13device_kernelIN5flash11enable_sm90INS1_16FlashAttnFwdSm90INS1_25CollectiveMainloopFwdSm90ILi2EN4cute5tupleIJNS5_1CILi1EEES8_S8_EEENS6_IJNS7_ILi64EEESA_SA_EEELi512ENS_6half_tEfNS_4arch4Sm90ELb0ELb0ELb0ELb1ELb0ELb0ELb0ELb0ELb0ELb1ELb0ELb0EEENS1_21CollectiveEpilogueFwdINS6_IJSA_NS7_ILi512EEESA_EEES9_SC_SE_Li256ELb1ELb1ELb0ELb0EEENS1_36VarlenDynamicPersistentTileSchedulerILi64ELi64ELi256ELi128ELb0ELb1ELb1ELb0ELb1ELb1EEEEEEEEEvNT_6ParamsE:
	.zero		3328


//--------------------- .nv.constant0._ZN7cutlass13device_kernelIN5flash11enable_sm90INS1_16FlashAttnFwdSm90INS1_25CollectiveMainloopFwdSm90ILi2EN4cute5tupleIJNS5_1CILi1EEES8_S8_EEENS6_IJNS7_ILi64EEESA_SA_EEELi512ENS_6half_tEfNS_4arch4Sm90ELb0ELb0ELb0ELb1ELb0ELb1ELb0ELb0ELb0ELb1ELb0ELb0EEENS1_21CollectiveEpilogueFwdINS6_IJSA_NS7_ILi512EEESA_EEES9_SC_SE_Li256ELb1ELb1ELb0ELb0EEENS1_36VarlenDynamicPersistentTileSchedulerILi64ELi64ELi256ELi128ELb0ELb1ELb1ELb0ELb1ELb1EEEEEEEEEvNT_6ParamsE --------------------------
	.section	.nv.constant0._ZN7cutlass13device_kernelIN5flash11enable_sm90INS1_16FlashAttnFwdSm90INS1_25CollectiveMainloopFwdSm90ILi2EN4cute5tupleIJNS5_1CILi1EEES8_S8_EEENS6_IJNS7_ILi64EEESA_SA_EEELi512ENS_6half_tEfNS_4arch4Sm90ELb0ELb0ELb0ELb1ELb0ELb1ELb0ELb0ELb0ELb1ELb0ELb0EEENS1_21CollectiveEpilogueFwdINS6_IJSA_NS7_ILi512EEESA_EEES9_SC_SE_Li256ELb1ELb1ELb0ELb0EEENS1_36VarlenDynamicPersistentTileSchedulerILi64ELi64ELi256ELi128ELb0ELb1ELb1ELb0ELb1ELb1EEEEEEEEEvNT_6ParamsE,"a",@progbits
	.sectionflags	@""
	.align	4
.nv.constant0._ZN7cutlass13device_kernelIN5flash11enable_sm90INS1_16FlashAttnFwdSm90INS1_25CollectiveMainloopFwdSm90ILi2EN4cute5tupleIJNS5_1CILi1EEES8_S8_EEENS6_IJNS7_ILi64EEESA_SA_EEELi512ENS_6half_tEfNS_4arch4Sm90ELb0ELb0ELb0ELb1ELb0ELb1ELb0ELb0ELb0ELb1ELb0ELb0EEENS1_21CollectiveEpilogueFwdINS6_IJSA_NS7_ILi512EEESA_EEES9_SC_SE_Li256ELb1ELb1ELb0ELb0EEENS1_36VarlenDynamicPersistentTileSchedulerILi64ELi64ELi256ELi128ELb0ELb1ELb1ELb0ELb1ELb1EEEEEEEEEvNT_6ParamsE:
	.zero		3328


//--------------------- .nv.constant0._ZN7cutlass13device_kernelIN5flash11enable_sm90INS1_16FlashAttnFwdSm90INS1_25CollectiveMainloopFwdSm90ILi2EN4cute5tupleIJNS5_1CILi1EEES8_S8_EEENS6_IJNS7_ILi64EEESA_SA_EEELi512ENS_6half_tEfNS_4arch4Sm90ELb0ELb0ELb0ELb1ELb0ELb0ELb1ELb0ELb0ELb1ELb0ELb0EEENS1_21CollectiveEpilogueFwdINS6_IJSA_NS7_ILi512EEESA_EEES9_SC_SE_Li256ELb1ELb1ELb0ELb0EEENS1_36VarlenDynamicPersistentTileSchedulerILi64ELi64ELi256ELi128ELb0ELb1ELb1ELb0ELb1ELb1EEEEEEEEEvNT_6ParamsE --------------------------
	.section	.nv.constant0._ZN7cutlass13device_kernelIN5flash11enable_sm90INS1_16FlashAttnFwdSm90INS1_25CollectiveMainloopFwdSm90ILi2EN4cute5tupleIJNS5_1CILi1EEES8_S8_EEENS6_IJNS7_ILi64EEESA_SA_EEELi512ENS_6half_tEfNS_4arch4Sm90ELb0ELb0ELb0ELb1ELb0ELb0ELb1ELb0ELb0ELb1ELb0ELb0EEENS1_21CollectiveEpilogueFwdINS6_IJSA_NS7_ILi512EEESA_EEES9_SC_SE_Li256ELb1ELb1ELb0ELb0EEENS1_36VarlenDynamicPersistentTileSchedulerILi64ELi64ELi256ELi128ELb0ELb1ELb1ELb0ELb1ELb1EEEEEEEEEvNT_6ParamsE,"a",@progbits
	.sectionflags	@""
	.align	4
.nv.constant0._ZN7cutlass13device_kernelIN5flash11enable_sm90INS1_16FlashAttnFwdSm90INS1_25CollectiveMainloopFwdSm90ILi2EN4cute5tupleIJNS5_1CILi1EEES8_S8_EEENS6_IJNS7_ILi64EEESA_SA_EEELi512ENS_6half_tEfNS_4arch4Sm90ELb0ELb0ELb0ELb1ELb0ELb0ELb1ELb0ELb0ELb1ELb0ELb0EEENS1_21CollectiveEpilogueFwdINS6_IJSA_NS7_ILi512EEESA_EEES9_SC_SE_Li256ELb1ELb1ELb0ELb0EEENS1_36VarlenDynamicPersistentTileSchedulerILi64ELi64ELi256ELi128ELb0ELb1ELb1ELb0ELb1ELb1EEEEEEEEEvNT_6ParamsE:
	.zero		3584


//--------------------- .nv.constant0._ZN7cutlass13device_kernelIN5flash11enable_sm90INS1_16FlashAttnFwdSm90INS1_25CollectiveMainloopFwdSm90ILi2EN4cute5tupleIJNS5_1CILi1EEES8_S8_EEENS6_IJNS7_ILi64EEESA_SA_EEELi512ENS_6half_tEfNS_4arch4Sm90ELb0ELb0ELb0ELb1ELb0ELb1ELb1ELb0ELb0ELb1ELb0ELb0EEENS1_21CollectiveEpilogueFwdINS6_IJSA_NS7_ILi512EEESA_EEES9_SC_SE_Li256ELb1ELb1ELb0ELb0EEENS1_36VarlenDynamicPersistentTileSchedulerILi64ELi64ELi256ELi128ELb0ELb1ELb1ELb0ELb1ELb1EEEEEEEEEvNT_6ParamsE --------------------------
	.section	.nv.constant0._ZN7cutlass13device_kernelIN5flash11enable_sm90INS1_16FlashAttnFwdSm90INS1_25CollectiveMainloopFwdSm90ILi2EN4cute5tupleIJNS5_1CILi1EEES8_S8_EEENS6_IJNS7_ILi64EEESA_SA_EEELi512ENS_6half_tEfNS_4arch4Sm90ELb0ELb0ELb0ELb1ELb0ELb1ELb1ELb0ELb0ELb1ELb0ELb0EEENS1_21CollectiveEpilogueFwdINS6_IJSA_NS7_ILi512EEESA_EEES9_SC_SE_Li256ELb1ELb1ELb0ELb0EEENS1_36VarlenDynamicPersistentTileSchedulerILi64ELi64ELi256ELi128ELb0ELb1ELb1ELb0ELb1ELb1EEEEEEEEEvNT_6ParamsE,"a",@progbits
	.sectionflags	@""
	.align	4
.nv.constant0._ZN7cutlass13device_kernelIN5flash11enable_sm90INS1_16FlashAttnFwdSm90INS1_25CollectiveMainloopFwdSm90ILi2EN4cute5tupleIJNS5_1CILi1EEES8_S8_EEENS6_IJNS7_ILi64EEESA_SA_EEELi512ENS_6half_tEfNS_4arch4Sm90ELb0ELb0ELb0ELb1ELb0ELb1ELb1ELb0ELb0ELb1ELb0ELb0EEENS1_21CollectiveEpilogueFwdINS6_IJSA_NS7_ILi512EEESA_EEES9_SC_SE_Li256ELb1ELb1ELb0ELb0EEENS1_36VarlenDynamicPersistentTileSchedulerILi64ELi64ELi256ELi128ELb0ELb1ELb1ELb0ELb1ELb1EEEEEEEEEvNT_6ParamsE:
	.zero		3584


//--------------------- .nv.constant0._ZN7cutlass13device_kernelIN5flash11enable_sm90INS1_16FlashAttnFwdSm90INS1_25CollectiveMainloopFwdSm90ILi2EN4cute5tupleIJNS5_1CILi1EEES8_S8_EEENS6_IJNS7_ILi64EEESA_SA_EEELi512ENS_6half_tEfNS_4arch4Sm90ELb0ELb1ELb0ELb0ELb0ELb0ELb0ELb0ELb0ELb1ELb0ELb0EEENS1_21CollectiveEpilogueFwdINS6_IJSA_NS7_ILi512EEESA_EEES9_SC_SE_Li256ELb0ELb1ELb0ELb0EEENS1_30DynamicPersistentTileSchedulerILi256ELi128ELb0ELb1ELb1EEEEEEEEEvNT_6ParamsE --------------------------
	.section	.nv.constant0._ZN7cutlass13device_kernelIN5flash11enable_sm90INS1_16FlashAttnFwdSm90INS1_25CollectiveMainloopFwdSm90ILi2EN4cute5tupleIJNS5_1CILi1EEES8_S8_EEENS6_IJNS7_ILi64EEESA_SA_EEELi512ENS_6half_tEfNS_4arch4Sm90ELb0ELb1ELb0ELb0ELb0ELb0ELb0ELb0ELb0ELb1ELb0ELb0EEENS1_21CollectiveEpilogueFwdINS6_IJSA_NS7_ILi512EEESA_EEES9_SC_SE_Li256ELb0ELb1ELb0ELb0EEENS1_30DynamicPersistentTileSchedulerILi256ELi128ELb0ELb1ELb1EEEEEEEEEvNT_6ParamsE,"a",@progbits
	.sectionflags	@""
	.align	4
.nv.constant0._ZN7cutlass13device_kernelIN5flash11enable_sm90INS1_16FlashAttnFwdSm90INS1_25CollectiveMainloopFwdSm90ILi2EN4cute5tupleIJNS5_1CILi1EEES8_S8_EEENS6_IJNS7_ILi64EEESA_SA_EEELi512ENS_6half_tEfNS_4arch4Sm90ELb0ELb1ELb0ELb0ELb0ELb0ELb0ELb0ELb0ELb1ELb0ELb0EEENS1_21CollectiveEpilogueFwdINS6_IJSA_NS7_ILi512EEESA_EEES9_SC_SE_Li256ELb0ELb1ELb0ELb0EEENS1_30DynamicPersistentTileSchedulerILi256ELi128ELb0ELb1ELb1EEEEEEEEEvNT_6ParamsE:
	.zero		3328


//--------------------- .nv.constant0._ZN7cutlass13device_kernelIN5flash11enable_sm90INS1_16FlashAttnFwdSm90INS1_25CollectiveMainloopFwdSm90ILi2EN4cute5tupleIJNS5_1CILi1EEES8_S8_EEENS6_IJNS7_ILi64EEESA_SA_EEELi512ENS_6half_tEfNS_4arch4Sm90ELb0ELb1ELb0ELb0ELb0ELb0ELb1ELb0ELb0ELb1ELb0ELb0EEENS1_21CollectiveEpilogueFwdINS6_IJSA_NS7_ILi512EEESA_EEES9_SC_SE_Li256ELb0ELb1ELb0ELb0EEENS1_30DynamicPersistentTileSchedulerILi256ELi128ELb0ELb1ELb1EEEEEEEEEvNT_6ParamsE --------------------------
	.section	.nv.constant0._ZN7cutlass13device_kernelIN5flash11enable_sm90INS1_16FlashAttnFwdSm90INS1_25CollectiveMainloopFwdSm90ILi2EN4cute5tupleIJNS5_1CILi1EEES8_S8_EEENS6_IJNS7_ILi64EEESA_SA_EEELi512ENS_6half_tEfNS_4arch4Sm90ELb0ELb1ELb0ELb0ELb0ELb0ELb1ELb0ELb0ELb1ELb0ELb0EEENS1_21CollectiveEpilogueFwdINS6_IJSA_NS7_ILi512EEESA_EEES9_SC_SE_Li256ELb0ELb1ELb0ELb0EEENS1_30DynamicPersistentTileSchedulerILi256ELi128ELb0ELb1ELb1EEEEEEEEEvNT_6ParamsE,"a",@progbits
	.sectionflags	@""
	.align	4
.nv.constant0._ZN7cutlass13device_kernelIN5flash11enable_sm90INS1_16FlashAttnFwdSm90INS1_25CollectiveMainloopFwdSm90ILi2EN4cute5tupleIJNS5_1CILi1EEES8_S8_EEENS6_IJNS7_ILi64EEESA_SA_EEELi512ENS_6half_tEfNS_4arch4Sm90ELb0ELb1ELb0ELb0ELb0ELb0ELb1ELb0ELb0ELb1ELb0ELb0EEENS1_21CollectiveEpilogueFwdINS6_IJSA_NS7_ILi512EEESA_EEES9_SC_SE_Li256ELb0ELb1ELb0ELb0EEENS1_30DynamicPersistentTileSchedulerILi256ELi128ELb0ELb1ELb1EEEEEEEEEvNT_6ParamsE:
	.zero		3584


//--------------------- .nv.constant0._ZN7cutlass13device_kernelIN5flash11enable_sm90INS1_16FlashAttnFwdSm90INS1_25CollectiveMainloopFwdSm90ILi2EN4cute5tupleIJNS5_1CILi1EEES8_S8_EEENS6_IJNS7_ILi64EEESA_SA_EEELi512ENS_6half_tEfNS_4arch4Sm90ELb0ELb1ELb0ELb1ELb0ELb0ELb0ELb0ELb0ELb1ELb0ELb0EEENS1_21CollectiveEpilogueFwdINS6_IJSA_NS7_ILi512EEESA_EEES9_SC_SE_Li256ELb1ELb1ELb0ELb0EEENS1_36VarlenDynamicPersistentTileSchedulerILi64ELi64ELi256ELi128ELb0ELb1ELb1ELb1ELb0ELb1EEEEEEEEEvNT_6ParamsE --------------------------
	.section	.nv.constant0._ZN7cutlass13device_kernelIN5flash11enable_sm90INS1_16FlashAttnFwdSm90INS1_25CollectiveMainloopFwdSm90ILi2EN4cute5tupleIJNS5_1CILi1EEES8_S8_EEENS6_IJNS7_ILi64EEESA_SA_EEELi512ENS_6half_tEfNS_4arch4Sm90ELb0ELb1ELb0ELb1ELb0ELb0ELb0ELb0ELb0ELb1ELb0ELb0EEENS1_21CollectiveEpilogueFwdINS6_IJSA_NS7_ILi512EEESA_EEES9_SC_SE_Li256ELb1ELb1ELb0ELb0EEENS1_36VarlenDynamicPersistentTileSchedulerILi64ELi64ELi256ELi128ELb0ELb1ELb1ELb1ELb0ELb1EEEEEEEEEvNT_6ParamsE,"a",@progbits
	.sectionflags	@""
	.align	4
.nv.constant0._ZN7cutlass13device_kernelIN5flash11enable_sm90INS1_16FlashAttnFwdSm90INS1_25CollectiveMainloopFwdSm90ILi2EN4cute5tupleIJNS5_1CILi1EEES8_S8_EEENS6_IJNS7_ILi64EEESA_SA_EEELi512ENS_6half_tEfNS_4arch4Sm90ELb0ELb1ELb0ELb1ELb0ELb0ELb0ELb0ELb0ELb1ELb0ELb0EEENS1_21CollectiveEpilogueFwdINS6_IJSA_NS7_ILi512EEESA_EEES9_SC_SE_Li256ELb1ELb1ELb0ELb0EEENS1_36VarlenDynamicPersistentTileSchedulerILi64ELi64ELi256ELi128ELb0ELb1ELb1ELb1ELb0ELb1EEEEEEEEEvNT_6ParamsE:
	.zero		3328


//--------------------- .nv.constant0._ZN7cutlass13device_kernelIN5flash11enable_sm90INS1_16FlashAttnFwdSm90INS1_25CollectiveMainloopFwdSm90ILi2EN4cute5tupleIJNS5_1CILi1EEES8_S8_EEENS6_IJNS7_ILi64EEESA_SA_EEELi512ENS_6half_tEfNS_4arch4Sm90ELb0ELb1ELb0ELb1ELb0ELb1ELb0ELb0ELb0ELb1ELb0ELb0EEENS1_21CollectiveEpilogueFwdINS6_IJSA_NS7_ILi512EEESA_EEES9_SC_SE_Li256ELb1ELb1ELb0ELb0EEENS1_36VarlenDynamicPersistentTileSchedulerILi64ELi64ELi256ELi128ELb0ELb1ELb1ELb1ELb0ELb1EEEEEEEEEvNT_6ParamsE --------------------------
	.section	.nv.constant0._ZN7cutlass13device_kernelIN5flash11enable_sm90INS1_16FlashAttnFwdSm90INS1_25CollectiveMainloopFwdSm90ILi2EN4cute5tupleIJNS5_1CILi1EEES8_S8_EEENS6_IJNS7_ILi64EEESA_SA_EEELi512ENS_6half_tEfNS_4arch4Sm90ELb0ELb1ELb0ELb1ELb0ELb1ELb0ELb0ELb0ELb1ELb0ELb0EEENS1_21CollectiveEpilogueFwdINS6_IJSA_NS7_ILi512EEESA_EEES9_SC_SE_Li256ELb1ELb1ELb0ELb0EEENS1_36VarlenDynamicPersistentTileSchedulerILi64ELi64ELi256ELi128ELb0ELb1ELb1ELb1ELb0ELb1EEEEEEEEEvNT_6ParamsE,"a",@progbits
	.sectionflags	@""
	.align	4
.nv.constant0._ZN7cutlass13device_kernelIN5flash11enable_sm90INS1_16FlashAttnFwdSm90INS1_25CollectiveMainloopFwdSm90ILi2EN4cute5tupleIJNS5_1CILi1EEES8_S8_EEENS6_IJNS7_ILi64EEESA_SA_EEELi512ENS_6half_tEfNS_4arch4Sm90ELb0ELb1ELb0ELb1ELb0ELb1ELb0ELb0ELb0ELb1ELb0ELb0EEENS1_21CollectiveEpilogueFwdINS6_IJSA_NS7_ILi512EEESA_EEES9_SC_SE_Li256ELb1ELb1ELb0ELb0EEENS1_36VarlenDynamicPersistentTileSchedulerILi64ELi64ELi256ELi128ELb0ELb1ELb1ELb1ELb0ELb1EEEEEEEEEvNT_6ParamsE:
	.zero		3328


//--------------------- .nv.constant0._ZN7cutlass13device_kernelIN5flash11enable_sm90INS1_16FlashAttnFwdSm90INS1_25CollectiveMainloopFwdSm90ILi2EN4cute5tupleIJNS5_1CILi1EEES8_S8_EEENS6_IJNS7_ILi64EEESA_SA_EEELi512ENS_6half_tEfNS_4arch4Sm90ELb0ELb1ELb0ELb1ELb0ELb0ELb1ELb0ELb0ELb1ELb0ELb0EEENS1_21CollectiveEpilogueFwdINS6_IJSA_NS7_ILi512EEESA_EEES9_SC_SE_Li256ELb1ELb1ELb0ELb0EEENS1_36VarlenDynamicPersistentTileSchedulerILi64ELi64ELi256ELi128ELb0ELb1ELb1ELb1ELb0ELb1EEEEEEEEEvNT_6ParamsE --------------------------
	.section	.nv.constant0._ZN7cutlass13device_kernelIN5flash11enable_sm90INS1_16FlashAttnFwdSm90INS1_25CollectiveMainloopFwdSm90ILi2EN4cute5tupleIJNS5_1CILi1EEES8_S8_EEENS6_IJNS7_ILi64EEESA_SA_EEELi512ENS_6half_tEfNS_4arch4Sm90ELb0ELb1ELb0ELb1ELb0ELb0ELb1ELb0ELb0ELb1ELb0ELb0EEENS1_21CollectiveEpilogueFwdINS6_IJSA_NS7_ILi512EEESA_EEES9_SC_SE_Li256ELb1ELb1ELb0ELb0EEENS1_36VarlenDynamicPersistentTileSchedulerILi64ELi64ELi256ELi128ELb0ELb1ELb1ELb1ELb0ELb1EEEEEEEEEvNT_6ParamsE,"a",@progbits
	.sectionflags	@""
	.align	4
.nv.constant0._ZN7cutlass13device_kernelIN5flash11enable_sm90INS1_16FlashAttnFwdSm90INS1_25CollectiveMainloopFwdSm90ILi2EN4cute5tupleIJNS5_1CILi1EEES8_S8_EEENS6_IJNS7_ILi64EEESA_SA_EEELi512ENS_6half_tEfNS_4arch4Sm90ELb0ELb1ELb0ELb1ELb0ELb0ELb1ELb0ELb0ELb1ELb0ELb0EEENS1_21CollectiveEpilogueFwdINS6_IJSA_NS7_ILi512EEESA_EEES9_SC_SE_Li256ELb1ELb1ELb0ELb0EEENS1_36VarlenDynamicPersistentTileSchedulerILi64ELi64ELi256ELi128ELb0ELb1ELb1ELb1ELb0ELb1EEEEEEEEEvNT_6ParamsE:
	.zero		3584


//--------------------- .nv.constant0._ZN7cutlass13device_kernelIN5flash11enable_sm90INS1_16FlashAttnFwdSm90INS1_25CollectiveMainloopFwdSm90ILi2EN4cute5tupleIJNS5_1CILi1EEES8_S8_EEENS6_IJNS7_ILi64EEESA_SA_EEELi512ENS_6half_tEfNS_4arch4Sm90ELb0ELb1ELb0ELb1ELb0ELb1ELb1ELb0ELb0ELb1ELb0ELb0EEENS1_21CollectiveEpilogueFwdINS6_IJSA_NS7_ILi512EEESA_EEES9_SC_SE_Li256ELb1ELb1ELb0ELb0EEENS1_36VarlenDynamicPersistentTileSchedulerILi64ELi64ELi256ELi128ELb0ELb1ELb1ELb1ELb0ELb1EEEEEEEEEvNT_6ParamsE --------------------------
	.section	.nv.constant0._ZN7cutlass13device_kernelIN5flash11enable_sm90INS1_16FlashAttnFwdSm90INS1_25CollectiveMainloopFwdSm90ILi2EN4cute5tupleIJNS5_1CILi1EEES8_S8_EEENS6_IJNS7_ILi64EEESA_SA_EEELi512ENS_6half_tEfNS_4arch4Sm90ELb0ELb1ELb0ELb1ELb0ELb1ELb1ELb0ELb0ELb1ELb0ELb0EEENS1_21CollectiveEpilogueFwdINS6_IJSA_NS7_ILi512EEESA_EEES9_SC_SE_Li256ELb1ELb1ELb0ELb0EEENS1_36VarlenDynamicPersistentTileSchedulerILi64ELi64ELi256ELi128ELb0ELb1ELb1ELb1ELb0ELb1EEEEEEEEEvNT_6ParamsE,"a",@progbits
	.sectionflags	@""
	.align	4
.nv.constant0._ZN7cutlass13device_kernelIN5flash11enable_sm90INS1_16FlashAttnFwdSm90INS1_25CollectiveMainloopFwdSm90ILi2EN4cute5tupleIJNS5_1CILi1EEES8_S8_EEENS6_IJNS7_ILi64EEESA_SA_EEELi512ENS_6half_tEfNS_4arch4Sm90ELb0ELb1ELb0ELb1ELb0ELb1ELb1ELb0ELb0ELb1ELb0ELb0EEENS1_21CollectiveEpilogueFwdINS6_IJSA_NS7_ILi512EEESA_EEES9_SC_SE_Li256ELb1ELb1ELb0ELb0EEENS1_36VarlenDynamicPersistentTileSchedulerILi64ELi64ELi256ELi128ELb0ELb1ELb1ELb1ELb0ELb1EEEEEEEEEvNT_6ParamsE:
	.zero		3584


//--------------------- .nv.constant0._ZN7cutlass13device_kernelIN5flash11enable_sm90INS1_16FlashAttnFwdSm90INS1_25CollectiveMainloopFwdSm90ILi2EN4cute5tupleIJNS5_1CILi1EEES8_S8_EEENS6_IJNS7_ILi64EEESA_SA_EEELi512ENS_6half_tEfNS_4arch4Sm90ELb1ELb0ELb0ELb0ELb0ELb0ELb0ELb0ELb0ELb1ELb0ELb0EEENS1_21CollectiveEpilogueFwdINS6_IJSA_NS7_ILi512EEESA_EEES9_SC_SE_Li256ELb0ELb1ELb0ELb0EEENS1_30DynamicPersistentTileSchedulerILi256ELi128ELb0ELb1ELb1EEEEEEEEEvNT_6ParamsE --------------------------
	.section	.nv.constant0._ZN7cutlass13device_kernelIN5flash11enable_sm90INS1_16FlashAttnFwdSm90INS1_25CollectiveMainloopFwdSm90ILi2EN4cute5tupleIJNS5_1CILi1EEES8_S8_EEENS6_IJNS7_ILi64EEESA_SA_EEELi512ENS_6half_tEfNS_4arch4Sm90ELb1ELb0ELb0ELb0ELb0ELb0ELb0ELb0ELb0ELb1ELb0ELb0EEENS1_21CollectiveEpilogueFwdINS6_IJSA_NS7_ILi512EEESA_EEES9_SC_SE_Li256ELb0ELb1ELb0ELb0EEENS1_30DynamicPersistentTileSchedulerILi256ELi128ELb0ELb1ELb1EEEEEEEEEvNT_6ParamsE,"a",@progbits
	.sectionflags	@""
	.align	4
.nv.constant0._ZN7cutlass13device_kernelIN5flash11enable_sm90INS1_16FlashAttnFwdSm90INS1_25CollectiveMainloopFwdSm90ILi2EN4cute5tupleIJNS5_1CILi1EEES8_S8_EEENS6_IJNS7_ILi64EEESA_SA_EEELi512ENS_6half_tEfNS_4arch4Sm90ELb1ELb0ELb0ELb0ELb0ELb0ELb0ELb0ELb0ELb1ELb0ELb0EEENS1_21CollectiveEpilogueFwdINS6_IJSA_NS7_ILi512EEESA_EEES9_SC_SE_Li256ELb0ELb1ELb0ELb0EEENS1_30DynamicPersistentTileSchedulerILi256ELi128ELb0ELb1ELb1EEEEEEEEEvNT_6ParamsE:
	.zero		3328


//--------------------- .nv.constant0._ZN7cutlass13device_kernelIN5flash11enable_sm90INS1_16FlashAttnFwdSm90INS1_25CollectiveMainloopFwdSm90ILi2EN4cute5tupleIJNS5_1CILi1EEES8_S8_EEENS6_IJNS7_ILi64EEESA_SA_EEELi512ENS_6half_tEfNS_4arch4Sm90ELb1ELb0ELb0ELb0ELb0ELb0ELb1ELb0ELb0ELb1ELb0ELb0EEENS1_21CollectiveEpilogueFwdINS6_IJSA_NS7_ILi512EEESA_EEES9_SC_SE_Li256ELb0ELb1ELb0ELb0EEENS1_30DynamicPersistentTileSchedulerILi256ELi128ELb0ELb1ELb1EEEEEEEEEvNT_6ParamsE --------------------------
	.section	.nv.constant0._ZN7cutlass13device_kernelIN5flash11enable_sm90INS1_16FlashAttnFwdSm90INS1_25CollectiveMainloopFwdSm90ILi2EN4cute5tupleIJNS5_1CILi1EEES8_S8_EEENS6_IJNS7_ILi64EEESA_SA_EEELi512ENS_6half_tEfNS_4arch4Sm90ELb1ELb0ELb0ELb0ELb0ELb0ELb1ELb0ELb0ELb1ELb0ELb0EEENS1_21CollectiveEpilogueFwdINS6_IJSA_NS7_ILi512EEESA_EEES9_SC_SE_Li256ELb0ELb1ELb0ELb0EEENS1_30DynamicPersistentTileSchedulerILi256ELi128ELb0ELb1ELb1EEEEEEEEEvNT_6ParamsE,"a",@progbits
	.sectionflags	@""
	.align	4
.nv.constant0._ZN7cutlass13device_kernelIN5flash11enable_sm90INS1_16FlashAttnFwdSm90INS1_25CollectiveMainloopFwdSm90ILi2EN4cute5tupleIJNS5_1CILi1EEES8_S8_EEENS6_IJNS7_ILi64EEESA_SA_EEELi512ENS_6half_tEfNS_4arch4Sm90ELb1ELb0ELb0ELb0ELb0ELb0ELb1ELb0ELb0ELb1ELb0ELb0EEENS1_21CollectiveEpilogueFwdINS6_IJSA_NS7_ILi512EEESA_EEES9_SC_SE_Li256ELb0ELb1ELb0ELb0EEENS1_30DynamicPersistentTileSchedulerILi256ELi128ELb0ELb1ELb1EEEEEEEEEvNT_6ParamsE:
	.zero		3584


//--------------------- .nv.constant0._ZN7cutlass13device_kernelIN5flash11enable_sm90INS1_16FlashAttnFwdSm90INS1_25CollectiveMainloopFwdSm90ILi2EN4cute5tupleIJNS5_1CILi1EEES8_S8_EEENS6_IJNS7_ILi64EEESA_SA_EEELi512ENS_6half_tEfNS_4arch4Sm90ELb1ELb0ELb0ELb1ELb0ELb0ELb0ELb0ELb0ELb1ELb0ELb0EEENS1_21CollectiveEpilogueFwdINS6_IJSA_NS7_ILi512EEESA_EEES9_SC_SE_Li256ELb1ELb1ELb0ELb0EEENS1_36VarlenDynamicPersistentTileSchedulerILi64ELi64ELi256ELi128ELb0ELb1ELb1ELb1ELb1ELb1EEEEEEEEEvNT_6ParamsE --------------------------
	.section	.nv.constant0._ZN7cutlass13device_kernelIN5flash11enable_sm90INS1_16FlashAttnFwdSm90INS1_25CollectiveMainloopFwdSm90ILi2EN4cute5tupleIJNS5_1CILi1EEES8_S8_EEENS6_IJNS7_ILi64EEESA_SA_EEELi512ENS_6half_tEfNS_4arch4Sm90ELb1ELb0ELb0ELb1ELb0ELb0ELb0ELb0ELb0ELb1ELb0ELb0EEENS1_21CollectiveEpilogueFwdINS6_IJSA_NS7_ILi512EEESA_EEES9_SC_SE_Li256ELb1ELb1ELb0ELb0EEENS1_36VarlenDynamicPersistentTileSchedulerILi64ELi64ELi256ELi128ELb0ELb1ELb1ELb1ELb1ELb1EEEEEEEEEvNT_6ParamsE,"a",@progbits
	.sectionflags	@""
	.align	4
.nv.constant0._ZN7cutlass13device_kernelIN5flash11enable_sm90INS1_16FlashAttnFwdSm90INS1_25CollectiveMainloopFwdSm90ILi2EN4cute5tupleIJNS5_1CILi1EEES8_S8_EEENS6_IJNS7_ILi64EEESA_SA_EEELi512ENS_6half_tEfNS_4arch4Sm90ELb1ELb0ELb0ELb1ELb0ELb0ELb0ELb0ELb0ELb1ELb0ELb0EEENS1_21CollectiveEpilogueFwdINS6_IJSA_NS7_ILi512EEESA_EEES9_SC_SE_Li256ELb1ELb1ELb0ELb0EEENS1_36VarlenDynamicPersistentTileSchedulerILi64ELi64ELi256ELi128ELb0ELb1ELb1ELb1ELb1ELb1EEEEEEEEEvNT_6ParamsE:
	.zero		3328


//--------------------- .nv.constant0._ZN7cutlass13device_kernelIN5flash11enable_sm90INS1_16FlashAttnFwdSm90INS1_25CollectiveMainloopFwdSm90ILi2EN4cute5tupleIJNS5_1CILi1EEES8_S8_EEENS6_IJNS7_ILi64EEESA_SA_EEELi512ENS_6half_tEfNS_4arch4Sm90ELb1ELb0ELb0ELb1ELb0ELb1ELb0ELb0ELb0ELb1ELb0ELb0EEENS1_21CollectiveEpilogueFwdINS6_IJSA_NS7_ILi512EEESA_EEES9_SC_SE_Li256ELb1ELb1ELb0ELb0EEENS1_36VarlenDynamicPersistentTileSchedulerILi64ELi64ELi256ELi128ELb0ELb1ELb1ELb1ELb1ELb1EEEEEEEEEvNT_6ParamsE --------------------------
	.section	.nv.constant0._ZN7cutlass13device_kernelIN5flash11enable_sm90INS1_16FlashAttnFwdSm90INS1_25CollectiveMainloopFwdSm90ILi2EN4cute5tupleIJNS5_1CILi1EEES8_S8_EEENS6_IJNS7_ILi64EEESA_SA_EEELi512ENS_6half_tEfNS_4arch4Sm90ELb1ELb0ELb0ELb1ELb0ELb1ELb0ELb0ELb0ELb1ELb0ELb0EEENS1_21CollectiveEpilogueFwdINS6_IJSA_NS7_ILi512EEESA_EEES9_SC_SE_Li256ELb1ELb1ELb0ELb0EEENS1_36VarlenDynamicPersistentTileSchedulerILi64ELi64ELi256ELi128ELb0ELb1ELb1ELb1ELb1ELb1EEEEEEEEEvNT_6ParamsE,"a",@progbits
	.sectionflags	@""
	.align	4
.nv.constant0._ZN7cutlass13device_kernelIN5flash11enable_sm90INS1_16FlashAttnFwdSm90INS1_25CollectiveMainloopFwdSm90ILi2EN4cute5tupleIJNS5_1CILi1EEES8_S8_EEENS6_IJNS7_ILi64EEESA_SA_EEELi512ENS_6half_tEfNS_4arch4Sm90ELb1ELb0ELb0ELb1ELb0ELb1ELb0ELb0ELb0ELb1ELb0ELb0EEENS1_21CollectiveEpilogueFwdINS6_IJSA_NS7_ILi512EEESA_EEES9_SC_SE_Li256ELb1ELb1ELb0ELb0EEENS1_36VarlenDynamicPersistentTileSchedulerILi64ELi64ELi256ELi128ELb0ELb1ELb1ELb1ELb1ELb1EEEEEEEEEvNT_6ParamsE:
	.zero		3328


//--------------------- .nv.constant0._ZN7cutlass13device_kernelIN5flash11enable_sm90INS1_16FlashAttnFwdSm90INS1_25CollectiveMainloopFwdSm90ILi2EN4cute5tupleIJNS5_1CILi1EEES8_S8_EEENS6_IJNS7_ILi64EEESA_SA_EEELi512ENS_6half_tEfNS_4arch4Sm90ELb1ELb0ELb0ELb1ELb0ELb0ELb1ELb0ELb0ELb1ELb0ELb0EEENS1_21CollectiveEpilogueFwdINS6_IJSA_NS7_ILi512EEESA_EEES9_SC_SE_Li256ELb1ELb1ELb0ELb0EEENS1_36VarlenDynamicPersistentTileSchedulerILi64ELi64ELi256ELi128ELb0ELb1ELb1ELb1ELb1ELb1EEEEEEEEEvNT_6ParamsE --------------------------
	.section	.nv.constant0._ZN7cutlass13device_kernelIN5flash11enable_sm90INS1_16FlashAttnFwdSm90INS1_25CollectiveMainloopFwdSm90ILi2EN4cute5tupleIJNS5_1CILi1EEES8_S8_EEENS6_IJNS7_ILi64EEESA_SA_EEELi512ENS_6half_tEfNS_4arch4Sm90ELb1ELb0ELb0ELb1ELb0ELb0ELb1ELb0ELb0ELb1ELb0ELb0EEENS1_21CollectiveEpilogueFwdINS6_IJSA_NS7_ILi512EEESA_EEES9_SC_SE_Li256ELb1ELb1ELb0ELb0EEENS1_36VarlenDynamicPersistentTileSchedulerILi64ELi64ELi256ELi128ELb0ELb1ELb1ELb1ELb1ELb1EEEEEEEEEvNT_6ParamsE,"a",@progbits
	.sectionflags	@""
	.align	4
.nv.constant0._ZN7cutlass13device_kernelIN5flash11enable_sm90INS1_16FlashAttnFwdSm90INS1_25CollectiveMainloopFwdSm90ILi2EN4cute5tupleIJNS5_1CILi1EEES8_S8_EEENS6_IJNS7_ILi64EEESA_SA_EEELi512ENS_6half_tEfNS_4arch4Sm90ELb1ELb0ELb0ELb1ELb0ELb0ELb1ELb0ELb0ELb1ELb0ELb0EEENS1_21CollectiveEpilogueFwdINS6_IJSA_NS7_ILi512EEESA_EEES9_SC_SE_Li256ELb1ELb1ELb0ELb0EEENS1_36VarlenDynamicPersistentTileSchedulerILi64ELi64ELi256ELi128ELb0ELb1ELb1ELb1ELb1ELb1EEEEEEEEEvNT_6ParamsE:
	.zero		3584


//--------------------- .nv.constant0._ZN7cutlass13device_kernelIN5flash11enable_sm90INS1_16FlashAttnFwdSm90INS1_25CollectiveMainloopFwdSm90ILi2EN4cute5tupleIJNS5_1CILi1EEES8_S8_EEENS6_IJNS7_ILi64EEESA_SA_EEELi512ENS_6half_tEfNS_4arch4Sm90ELb1ELb0ELb0ELb1ELb0ELb1ELb1ELb0ELb0ELb1ELb0ELb0EEENS1_21CollectiveEpilogueFwdINS6_IJSA_NS7_ILi512EEESA_EEES9_SC_SE_Li256ELb1ELb1ELb0ELb0EEENS1_36VarlenDynamicPersistentTileSchedulerILi64ELi64ELi256ELi128ELb0ELb1ELb1ELb1ELb1ELb1EEEEEEEEEvNT_6ParamsE --------------------------
	.section	.nv.constant0._ZN7cutlass13device_kernelIN5flash11enable_sm90INS1_16FlashAttnFwdSm90INS1_25CollectiveMainloopFwdSm90ILi2EN4cute5tupleIJNS5_1CILi1EEES8_S8_EEENS6_IJNS7_ILi64EEESA_SA_EEELi512ENS_6half_tEfNS_4arch4Sm90ELb1ELb0ELb0ELb1ELb0ELb1ELb1ELb0ELb0ELb1ELb0ELb0EEENS1_21CollectiveEpilogueFwdINS6_IJSA_NS7_ILi512EEESA_EEES9_SC_SE_Li256ELb1ELb1ELb0ELb0EEENS1_36VarlenDynamicPersistentTileSchedulerILi64ELi64ELi256ELi128ELb0ELb1ELb1ELb1ELb1ELb1EEEEEEEEEvNT_6ParamsE,"a",@progbits
	.sectionflags	@""
	.align	4
.nv.constant0._ZN7cutlass13device_kernelIN5flash11enable_sm90INS1_16FlashAttnFwdSm90INS1_25CollectiveMainloopFwdSm90ILi2EN4cute5tupleIJNS5_1CILi1EEES8_S8_EEENS6_IJNS7_ILi64EEESA_SA_EEELi512ENS_6half_tEfNS_4arch4Sm90ELb1ELb0ELb0ELb1ELb0ELb1ELb1ELb0ELb0ELb1ELb0ELb0EEENS1_21CollectiveEpilogueFwdINS6_IJSA_NS7_ILi512EEESA_EEES9_SC_SE_Li256ELb1ELb1ELb0ELb0EEENS1_36VarlenDynamicPersistentTileSchedulerILi64ELi64ELi256ELi128ELb0ELb1ELb1ELb1ELb1ELb1EEEEEEEEEvNT_6ParamsE:
	.zero		3584


//--------------------- SYMBOLS --------------------------

	.type		.nv.reservedSmem.offset0,@object
	.size		.nv.reservedSmem.offset0,0x4
	.type		__assertfail,@function
